//
// Generated by NVIDIA NVVM Compiler
//
// Compiler Build ID: CL-36424714
// Cuda compilation tools, release 13.0, V13.0.88
// Based on NVVM 20.0.0
//

.version 9.0
.target sm_100
.address_size 64

	// .globl	_Z11emptyKernelv
.global .align 8 .u64 gLocks;
.global .align 8 .u64 gDebugPtr;
// _ZZ20filterActs_YxX_colorILi4ELi32ELi4ELi8ELi1ELb0ELb1EEvPfS0_S0_iiiiiiiiiiffiE9shFilters has been demoted
// _ZZ20filterActs_YxX_colorILi4ELi32ELi4ELi8ELi1ELb0ELb1EEvPfS0_S0_iiiiiiiiiiffiE8shImages has been demoted
// _ZZ20filterActs_YxX_colorILi4ELi32ELi4ELi4ELi1ELb0ELb1EEvPfS0_S0_iiiiiiiiiiffiE9shFilters has been demoted
// _ZZ20filterActs_YxX_colorILi4ELi32ELi4ELi4ELi1ELb0ELb1EEvPfS0_S0_iiiiiiiiiiffiE8shImages has been demoted
// _ZZ20filterActs_YxX_colorILi4ELi32ELi4ELi8ELi1ELb0ELb0EEvPfS0_S0_iiiiiiiiiiffiE9shFilters has been demoted
// _ZZ20filterActs_YxX_colorILi4ELi32ELi4ELi8ELi1ELb0ELb0EEvPfS0_S0_iiiiiiiiiiffiE8shImages has been demoted
// _ZZ20filterActs_YxX_colorILi4ELi32ELi4ELi4ELi1ELb0ELb0EEvPfS0_S0_iiiiiiiiiiffiE9shFilters has been demoted
// _ZZ20filterActs_YxX_colorILi4ELi32ELi4ELi4ELi1ELb0ELb0EEvPfS0_S0_iiiiiiiiiiffiE8shImages has been demoted
// _ZZ20filterActs_YxX_colorILi4ELi32ELi4ELi8ELi2ELb0ELb1EEvPfS0_S0_iiiiiiiiiiffiE9shFilters has been demoted
// _ZZ20filterActs_YxX_colorILi4ELi32ELi4ELi8ELi2ELb0ELb1EEvPfS0_S0_iiiiiiiiiiffiE8shImages has been demoted
// _ZZ20filterActs_YxX_colorILi4ELi32ELi4ELi4ELi2ELb0ELb1EEvPfS0_S0_iiiiiiiiiiffiE9shFilters has been demoted
// _ZZ20filterActs_YxX_colorILi4ELi32ELi4ELi4ELi2ELb0ELb1EEvPfS0_S0_iiiiiiiiiiffiE8shImages has been demoted
// _ZZ20filterActs_YxX_colorILi4ELi32ELi4ELi8ELi2ELb0ELb0EEvPfS0_S0_iiiiiiiiiiffiE9shFilters has been demoted
// _ZZ20filterActs_YxX_colorILi4ELi32ELi4ELi8ELi2ELb0ELb0EEvPfS0_S0_iiiiiiiiiiffiE8shImages has been demoted
// _ZZ20filterActs_YxX_colorILi4ELi32ELi4ELi4ELi2ELb0ELb0EEvPfS0_S0_iiiiiiiiiiffiE9shFilters has been demoted
// _ZZ20filterActs_YxX_colorILi4ELi32ELi4ELi4ELi2ELb0ELb0EEvPfS0_S0_iiiiiiiiiiffiE8shImages has been demoted
// _ZZ20filterActs_YxX_colorILi4ELi32ELi4ELi8ELi3ELb0ELb1EEvPfS0_S0_iiiiiiiiiiffiE9shFilters has been demoted
// _ZZ20filterActs_YxX_colorILi4ELi32ELi4ELi8ELi3ELb0ELb1EEvPfS0_S0_iiiiiiiiiiffiE8shImages has been demoted
// _ZZ20filterActs_YxX_colorILi4ELi32ELi4ELi4ELi3ELb0ELb1EEvPfS0_S0_iiiiiiiiiiffiE9shFilters has been demoted
// _ZZ20filterActs_YxX_colorILi4ELi32ELi4ELi4ELi3ELb0ELb1EEvPfS0_S0_iiiiiiiiiiffiE8shImages has been demoted
// _ZZ20filterActs_YxX_colorILi4ELi32ELi4ELi8ELi3ELb0ELb0EEvPfS0_S0_iiiiiiiiiiffiE9shFilters has been demoted
// _ZZ20filterActs_YxX_colorILi4ELi32ELi4ELi8ELi3ELb0ELb0EEvPfS0_S0_iiiiiiiiiiffiE8shImages has been demoted
// _ZZ20filterActs_YxX_colorILi4ELi32ELi4ELi4ELi3ELb0ELb0EEvPfS0_S0_iiiiiiiiiiffiE9shFilters has been demoted
// _ZZ20filterActs_YxX_colorILi4ELi32ELi4ELi4ELi3ELb0ELb0EEvPfS0_S0_iiiiiiiiiiffiE8shImages has been demoted
// _ZZ20filterActs_YxX_colorILi4ELi32ELi4ELi8ELi1ELb1ELb1EEvPfS0_S0_iiiiiiiiiiffiE9shFilters has been demoted
// _ZZ20filterActs_YxX_colorILi4ELi32ELi4ELi8ELi1ELb1ELb1EEvPfS0_S0_iiiiiiiiiiffiE8shImages has been demoted
// _ZZ20filterActs_YxX_colorILi4ELi32ELi4ELi4ELi1ELb1ELb1EEvPfS0_S0_iiiiiiiiiiffiE9shFilters has been demoted
// _ZZ20filterActs_YxX_colorILi4ELi32ELi4ELi4ELi1ELb1ELb1EEvPfS0_S0_iiiiiiiiiiffiE8shImages has been demoted
// _ZZ20filterActs_YxX_colorILi4ELi32ELi4ELi8ELi1ELb1ELb0EEvPfS0_S0_iiiiiiiiiiffiE9shFilters has been demoted
// _ZZ20filterActs_YxX_colorILi4ELi32ELi4ELi8ELi1ELb1ELb0EEvPfS0_S0_iiiiiiiiiiffiE8shImages has been demoted
// _ZZ20filterActs_YxX_colorILi4ELi32ELi4ELi4ELi1ELb1ELb0EEvPfS0_S0_iiiiiiiiiiffiE9shFilters has been demoted
// _ZZ20filterActs_YxX_colorILi4ELi32ELi4ELi4ELi1ELb1ELb0EEvPfS0_S0_iiiiiiiiiiffiE8shImages has been demoted
// _ZZ20filterActs_YxX_colorILi4ELi32ELi4ELi8ELi2ELb1ELb1EEvPfS0_S0_iiiiiiiiiiffiE9shFilters has been demoted
// _ZZ20filterActs_YxX_colorILi4ELi32ELi4ELi8ELi2ELb1ELb1EEvPfS0_S0_iiiiiiiiiiffiE8shImages has been demoted
// _ZZ20filterActs_YxX_colorILi4ELi32ELi4ELi4ELi2ELb1ELb1EEvPfS0_S0_iiiiiiiiiiffiE9shFilters has been demoted
// _ZZ20filterActs_YxX_colorILi4ELi32ELi4ELi4ELi2ELb1ELb1EEvPfS0_S0_iiiiiiiiiiffiE8shImages has been demoted
// _ZZ20filterActs_YxX_colorILi4ELi32ELi4ELi8ELi2ELb1ELb0EEvPfS0_S0_iiiiiiiiiiffiE9shFilters has been demoted
// _ZZ20filterActs_YxX_colorILi4ELi32ELi4ELi8ELi2ELb1ELb0EEvPfS0_S0_iiiiiiiiiiffiE8shImages has been demoted
// _ZZ20filterActs_YxX_colorILi4ELi32ELi4ELi4ELi2ELb1ELb0EEvPfS0_S0_iiiiiiiiiiffiE9shFilters has been demoted
// _ZZ20filterActs_YxX_colorILi4ELi32ELi4ELi4ELi2ELb1ELb0EEvPfS0_S0_iiiiiiiiiiffiE8shImages has been demoted
// _ZZ20filterActs_YxX_colorILi4ELi32ELi4ELi8ELi3ELb1ELb1EEvPfS0_S0_iiiiiiiiiiffiE9shFilters has been demoted
// _ZZ20filterActs_YxX_colorILi4ELi32ELi4ELi8ELi3ELb1ELb1EEvPfS0_S0_iiiiiiiiiiffiE8shImages has been demoted
// _ZZ20filterActs_YxX_colorILi4ELi32ELi4ELi4ELi3ELb1ELb1EEvPfS0_S0_iiiiiiiiiiffiE9shFilters has been demoted
// _ZZ20filterActs_YxX_colorILi4ELi32ELi4ELi4ELi3ELb1ELb1EEvPfS0_S0_iiiiiiiiiiffiE8shImages has been demoted
// _ZZ20filterActs_YxX_colorILi4ELi32ELi4ELi8ELi3ELb1ELb0EEvPfS0_S0_iiiiiiiiiiffiE9shFilters has been demoted
// _ZZ20filterActs_YxX_colorILi4ELi32ELi4ELi8ELi3ELb1ELb0EEvPfS0_S0_iiiiiiiiiiffiE8shImages has been demoted
// _ZZ20filterActs_YxX_colorILi4ELi32ELi4ELi4ELi3ELb1ELb0EEvPfS0_S0_iiiiiiiiiiffiE9shFilters has been demoted
// _ZZ20filterActs_YxX_colorILi4ELi32ELi4ELi4ELi3ELb1ELb0EEvPfS0_S0_iiiiiiiiiiffiE8shImages has been demoted
// _ZZ21filterActs_YxX_sparseILi4ELi32ELi4ELi8ELi2ELb0ELb1EEvPfS0_S0_iiiiiiiiiiiiffiE9shFilters has been demoted
// _ZZ21filterActs_YxX_sparseILi4ELi32ELi4ELi8ELi2ELb0ELb1EEvPfS0_S0_iiiiiiiiiiiiffiE8shImages has been demoted
// _ZZ21filterActs_YxX_sparseILi4ELi32ELi4ELi4ELi2ELb0ELb1EEvPfS0_S0_iiiiiiiiiiiiffiE9shFilters has been demoted
// _ZZ21filterActs_YxX_sparseILi4ELi32ELi4ELi4ELi2ELb0ELb1EEvPfS0_S0_iiiiiiiiiiiiffiE8shImages has been demoted
// _ZZ21filterActs_YxX_sparseILi4ELi32ELi4ELi8ELi2ELb0ELb0EEvPfS0_S0_iiiiiiiiiiiiffiE9shFilters has been demoted
// _ZZ21filterActs_YxX_sparseILi4ELi32ELi4ELi8ELi2ELb0ELb0EEvPfS0_S0_iiiiiiiiiiiiffiE8shImages has been demoted
// _ZZ21filterActs_YxX_sparseILi4ELi32ELi4ELi4ELi2ELb0ELb0EEvPfS0_S0_iiiiiiiiiiiiffiE9shFilters has been demoted
// _ZZ21filterActs_YxX_sparseILi4ELi32ELi4ELi4ELi2ELb0ELb0EEvPfS0_S0_iiiiiiiiiiiiffiE8shImages has been demoted
// _ZZ21filterActs_YxX_sparseILi4ELi32ELi4ELi8ELi2ELb1ELb1EEvPfS0_S0_iiiiiiiiiiiiffiE9shFilters has been demoted
// _ZZ21filterActs_YxX_sparseILi4ELi32ELi4ELi8ELi2ELb1ELb1EEvPfS0_S0_iiiiiiiiiiiiffiE8shImages has been demoted
// _ZZ21filterActs_YxX_sparseILi4ELi32ELi4ELi4ELi2ELb1ELb1EEvPfS0_S0_iiiiiiiiiiiiffiE9shFilters has been demoted
// _ZZ21filterActs_YxX_sparseILi4ELi32ELi4ELi4ELi2ELb1ELb1EEvPfS0_S0_iiiiiiiiiiiiffiE8shImages has been demoted
// _ZZ21filterActs_YxX_sparseILi4ELi32ELi4ELi8ELi2ELb1ELb0EEvPfS0_S0_iiiiiiiiiiiiffiE9shFilters has been demoted
// _ZZ21filterActs_YxX_sparseILi4ELi32ELi4ELi8ELi2ELb1ELb0EEvPfS0_S0_iiiiiiiiiiiiffiE8shImages has been demoted
// _ZZ21filterActs_YxX_sparseILi4ELi32ELi4ELi4ELi2ELb1ELb0EEvPfS0_S0_iiiiiiiiiiiiffiE9shFilters has been demoted
// _ZZ21filterActs_YxX_sparseILi4ELi32ELi4ELi4ELi2ELb1ELb0EEvPfS0_S0_iiiiiiiiiiiiffiE8shImages has been demoted
// _ZZ20filterActs_YxX_colorILi4ELi32ELi2ELi8ELi1ELb0ELb1EEvPfS0_S0_iiiiiiiiiiffiE9shFilters has been demoted
// _ZZ20filterActs_YxX_colorILi4ELi32ELi2ELi8ELi1ELb0ELb1EEvPfS0_S0_iiiiiiiiiiffiE8shImages has been demoted
// _ZZ20filterActs_YxX_colorILi4ELi32ELi2ELi4ELi1ELb0ELb1EEvPfS0_S0_iiiiiiiiiiffiE9shFilters has been demoted
// _ZZ20filterActs_YxX_colorILi4ELi32ELi2ELi4ELi1ELb0ELb1EEvPfS0_S0_iiiiiiiiiiffiE8shImages has been demoted
// _ZZ20filterActs_YxX_colorILi4ELi32ELi2ELi8ELi1ELb0ELb0EEvPfS0_S0_iiiiiiiiiiffiE9shFilters has been demoted
// _ZZ20filterActs_YxX_colorILi4ELi32ELi2ELi8ELi1ELb0ELb0EEvPfS0_S0_iiiiiiiiiiffiE8shImages has been demoted
// _ZZ20filterActs_YxX_colorILi4ELi32ELi2ELi4ELi1ELb0ELb0EEvPfS0_S0_iiiiiiiiiiffiE9shFilters has been demoted
// _ZZ20filterActs_YxX_colorILi4ELi32ELi2ELi4ELi1ELb0ELb0EEvPfS0_S0_iiiiiiiiiiffiE8shImages has been demoted
// _ZZ20filterActs_YxX_colorILi4ELi32ELi2ELi8ELi2ELb0ELb1EEvPfS0_S0_iiiiiiiiiiffiE9shFilters has been demoted
// _ZZ20filterActs_YxX_colorILi4ELi32ELi2ELi8ELi2ELb0ELb1EEvPfS0_S0_iiiiiiiiiiffiE8shImages has been demoted
// _ZZ20filterActs_YxX_colorILi4ELi32ELi2ELi4ELi2ELb0ELb1EEvPfS0_S0_iiiiiiiiiiffiE9shFilters has been demoted
// _ZZ20filterActs_YxX_colorILi4ELi32ELi2ELi4ELi2ELb0ELb1EEvPfS0_S0_iiiiiiiiiiffiE8shImages has been demoted
// _ZZ20filterActs_YxX_colorILi4ELi32ELi2ELi8ELi2ELb0ELb0EEvPfS0_S0_iiiiiiiiiiffiE9shFilters has been demoted
// _ZZ20filterActs_YxX_colorILi4ELi32ELi2ELi8ELi2ELb0ELb0EEvPfS0_S0_iiiiiiiiiiffiE8shImages has been demoted
// _ZZ20filterActs_YxX_colorILi4ELi32ELi2ELi4ELi2ELb0ELb0EEvPfS0_S0_iiiiiiiiiiffiE9shFilters has been demoted
// _ZZ20filterActs_YxX_colorILi4ELi32ELi2ELi4ELi2ELb0ELb0EEvPfS0_S0_iiiiiiiiiiffiE8shImages has been demoted
// _ZZ20filterActs_YxX_colorILi4ELi32ELi2ELi8ELi3ELb0ELb1EEvPfS0_S0_iiiiiiiiiiffiE9shFilters has been demoted
// _ZZ20filterActs_YxX_colorILi4ELi32ELi2ELi8ELi3ELb0ELb1EEvPfS0_S0_iiiiiiiiiiffiE8shImages has been demoted
// _ZZ20filterActs_YxX_colorILi4ELi32ELi2ELi4ELi3ELb0ELb1EEvPfS0_S0_iiiiiiiiiiffiE9shFilters has been demoted
// _ZZ20filterActs_YxX_colorILi4ELi32ELi2ELi4ELi3ELb0ELb1EEvPfS0_S0_iiiiiiiiiiffiE8shImages has been demoted
// _ZZ20filterActs_YxX_colorILi4ELi32ELi2ELi8ELi3ELb0ELb0EEvPfS0_S0_iiiiiiiiiiffiE9shFilters has been demoted
// _ZZ20filterActs_YxX_colorILi4ELi32ELi2ELi8ELi3ELb0ELb0EEvPfS0_S0_iiiiiiiiiiffiE8shImages has been demoted
// _ZZ20filterActs_YxX_colorILi4ELi32ELi2ELi4ELi3ELb0ELb0EEvPfS0_S0_iiiiiiiiiiffiE9shFilters has been demoted
// _ZZ20filterActs_YxX_colorILi4ELi32ELi2ELi4ELi3ELb0ELb0EEvPfS0_S0_iiiiiiiiiiffiE8shImages has been demoted
// _ZZ20filterActs_YxX_colorILi4ELi32ELi2ELi8ELi1ELb1ELb1EEvPfS0_S0_iiiiiiiiiiffiE9shFilters has been demoted
// _ZZ20filterActs_YxX_colorILi4ELi32ELi2ELi8ELi1ELb1ELb1EEvPfS0_S0_iiiiiiiiiiffiE8shImages has been demoted
// _ZZ20filterActs_YxX_colorILi4ELi32ELi2ELi4ELi1ELb1ELb1EEvPfS0_S0_iiiiiiiiiiffiE9shFilters has been demoted
// _ZZ20filterActs_YxX_colorILi4ELi32ELi2ELi4ELi1ELb1ELb1EEvPfS0_S0_iiiiiiiiiiffiE8shImages has been demoted
// _ZZ20filterActs_YxX_colorILi4ELi32ELi2ELi8ELi1ELb1ELb0EEvPfS0_S0_iiiiiiiiiiffiE9shFilters has been demoted
// _ZZ20filterActs_YxX_colorILi4ELi32ELi2ELi8ELi1ELb1ELb0EEvPfS0_S0_iiiiiiiiiiffiE8shImages has been demoted
// _ZZ20filterActs_YxX_colorILi4ELi32ELi2ELi4ELi1ELb1ELb0EEvPfS0_S0_iiiiiiiiiiffiE9shFilters has been demoted
// _ZZ20filterActs_YxX_colorILi4ELi32ELi2ELi4ELi1ELb1ELb0EEvPfS0_S0_iiiiiiiiiiffiE8shImages has been demoted
// _ZZ20filterActs_YxX_colorILi4ELi32ELi2ELi8ELi2ELb1ELb1EEvPfS0_S0_iiiiiiiiiiffiE9shFilters has been demoted
// _ZZ20filterActs_YxX_colorILi4ELi32ELi2ELi8ELi2ELb1ELb1EEvPfS0_S0_iiiiiiiiiiffiE8shImages has been demoted
// _ZZ20filterActs_YxX_colorILi4ELi32ELi2ELi4ELi2ELb1ELb1EEvPfS0_S0_iiiiiiiiiiffiE9shFilters has been demoted
// _ZZ20filterActs_YxX_colorILi4ELi32ELi2ELi4ELi2ELb1ELb1EEvPfS0_S0_iiiiiiiiiiffiE8shImages has been demoted
// _ZZ20filterActs_YxX_colorILi4ELi32ELi2ELi8ELi2ELb1ELb0EEvPfS0_S0_iiiiiiiiiiffiE9shFilters has been demoted
// _ZZ20filterActs_YxX_colorILi4ELi32ELi2ELi8ELi2ELb1ELb0EEvPfS0_S0_iiiiiiiiiiffiE8shImages has been demoted
// _ZZ20filterActs_YxX_colorILi4ELi32ELi2ELi4ELi2ELb1ELb0EEvPfS0_S0_iiiiiiiiiiffiE9shFilters has been demoted
// _ZZ20filterActs_YxX_colorILi4ELi32ELi2ELi4ELi2ELb1ELb0EEvPfS0_S0_iiiiiiiiiiffiE8shImages has been demoted
// _ZZ20filterActs_YxX_colorILi4ELi32ELi2ELi8ELi3ELb1ELb1EEvPfS0_S0_iiiiiiiiiiffiE9shFilters has been demoted
// _ZZ20filterActs_YxX_colorILi4ELi32ELi2ELi8ELi3ELb1ELb1EEvPfS0_S0_iiiiiiiiiiffiE8shImages has been demoted
// _ZZ20filterActs_YxX_colorILi4ELi32ELi2ELi4ELi3ELb1ELb1EEvPfS0_S0_iiiiiiiiiiffiE9shFilters has been demoted
// _ZZ20filterActs_YxX_colorILi4ELi32ELi2ELi4ELi3ELb1ELb1EEvPfS0_S0_iiiiiiiiiiffiE8shImages has been demoted
// _ZZ20filterActs_YxX_colorILi4ELi32ELi2ELi8ELi3ELb1ELb0EEvPfS0_S0_iiiiiiiiiiffiE9shFilters has been demoted
// _ZZ20filterActs_YxX_colorILi4ELi32ELi2ELi8ELi3ELb1ELb0EEvPfS0_S0_iiiiiiiiiiffiE8shImages has been demoted
// _ZZ20filterActs_YxX_colorILi4ELi32ELi2ELi4ELi3ELb1ELb0EEvPfS0_S0_iiiiiiiiiiffiE9shFilters has been demoted
// _ZZ20filterActs_YxX_colorILi4ELi32ELi2ELi4ELi3ELb1ELb0EEvPfS0_S0_iiiiiiiiiiffiE8shImages has been demoted
// _ZZ21filterActs_YxX_sparseILi4ELi32ELi2ELi8ELi2ELb0ELb1EEvPfS0_S0_iiiiiiiiiiiiffiE9shFilters has been demoted
// _ZZ21filterActs_YxX_sparseILi4ELi32ELi2ELi8ELi2ELb0ELb1EEvPfS0_S0_iiiiiiiiiiiiffiE8shImages has been demoted
// _ZZ21filterActs_YxX_sparseILi4ELi32ELi2ELi4ELi2ELb0ELb1EEvPfS0_S0_iiiiiiiiiiiiffiE9shFilters has been demoted
// _ZZ21filterActs_YxX_sparseILi4ELi32ELi2ELi4ELi2ELb0ELb1EEvPfS0_S0_iiiiiiiiiiiiffiE8shImages has been demoted
// _ZZ21filterActs_YxX_sparseILi4ELi32ELi2ELi8ELi2ELb0ELb0EEvPfS0_S0_iiiiiiiiiiiiffiE9shFilters has been demoted
// _ZZ21filterActs_YxX_sparseILi4ELi32ELi2ELi8ELi2ELb0ELb0EEvPfS0_S0_iiiiiiiiiiiiffiE8shImages has been demoted
// _ZZ21filterActs_YxX_sparseILi4ELi32ELi2ELi4ELi2ELb0ELb0EEvPfS0_S0_iiiiiiiiiiiiffiE9shFilters has been demoted
// _ZZ21filterActs_YxX_sparseILi4ELi32ELi2ELi4ELi2ELb0ELb0EEvPfS0_S0_iiiiiiiiiiiiffiE8shImages has been demoted
// _ZZ21filterActs_YxX_sparseILi4ELi32ELi2ELi8ELi2ELb1ELb1EEvPfS0_S0_iiiiiiiiiiiiffiE9shFilters has been demoted
// _ZZ21filterActs_YxX_sparseILi4ELi32ELi2ELi8ELi2ELb1ELb1EEvPfS0_S0_iiiiiiiiiiiiffiE8shImages has been demoted
// _ZZ21filterActs_YxX_sparseILi4ELi32ELi2ELi4ELi2ELb1ELb1EEvPfS0_S0_iiiiiiiiiiiiffiE9shFilters has been demoted
// _ZZ21filterActs_YxX_sparseILi4ELi32ELi2ELi4ELi2ELb1ELb1EEvPfS0_S0_iiiiiiiiiiiiffiE8shImages has been demoted
// _ZZ21filterActs_YxX_sparseILi4ELi32ELi2ELi8ELi2ELb1ELb0EEvPfS0_S0_iiiiiiiiiiiiffiE9shFilters has been demoted
// _ZZ21filterActs_YxX_sparseILi4ELi32ELi2ELi8ELi2ELb1ELb0EEvPfS0_S0_iiiiiiiiiiiiffiE8shImages has been demoted
// _ZZ21filterActs_YxX_sparseILi4ELi32ELi2ELi4ELi2ELb1ELb0EEvPfS0_S0_iiiiiiiiiiiiffiE9shFilters has been demoted
// _ZZ21filterActs_YxX_sparseILi4ELi32ELi2ELi4ELi2ELb1ELb0EEvPfS0_S0_iiiiiiiiiiiiffiE8shImages has been demoted
// _ZZ20filterActs_YxX_colorILi4ELi32ELi1ELi8ELi1ELb0ELb1EEvPfS0_S0_iiiiiiiiiiffiE9shFilters has been demoted
// _ZZ20filterActs_YxX_colorILi4ELi32ELi1ELi8ELi1ELb0ELb1EEvPfS0_S0_iiiiiiiiiiffiE8shImages has been demoted
// _ZZ20filterActs_YxX_colorILi4ELi32ELi1ELi4ELi1ELb0ELb1EEvPfS0_S0_iiiiiiiiiiffiE9shFilters has been demoted
// _ZZ20filterActs_YxX_colorILi4ELi32ELi1ELi4ELi1ELb0ELb1EEvPfS0_S0_iiiiiiiiiiffiE8shImages has been demoted
// _ZZ20filterActs_YxX_colorILi4ELi32ELi1ELi8ELi1ELb0ELb0EEvPfS0_S0_iiiiiiiiiiffiE9shFilters has been demoted
// _ZZ20filterActs_YxX_colorILi4ELi32ELi1ELi8ELi1ELb0ELb0EEvPfS0_S0_iiiiiiiiiiffiE8shImages has been demoted
// _ZZ20filterActs_YxX_colorILi4ELi32ELi1ELi4ELi1ELb0ELb0EEvPfS0_S0_iiiiiiiiiiffiE9shFilters has been demoted
// _ZZ20filterActs_YxX_colorILi4ELi32ELi1ELi4ELi1ELb0ELb0EEvPfS0_S0_iiiiiiiiiiffiE8shImages has been demoted
// _ZZ20filterActs_YxX_colorILi4ELi32ELi1ELi8ELi2ELb0ELb1EEvPfS0_S0_iiiiiiiiiiffiE9shFilters has been demoted
// _ZZ20filterActs_YxX_colorILi4ELi32ELi1ELi8ELi2ELb0ELb1EEvPfS0_S0_iiiiiiiiiiffiE8shImages has been demoted
// _ZZ20filterActs_YxX_colorILi4ELi32ELi1ELi4ELi2ELb0ELb1EEvPfS0_S0_iiiiiiiiiiffiE9shFilters has been demoted
// _ZZ20filterActs_YxX_colorILi4ELi32ELi1ELi4ELi2ELb0ELb1EEvPfS0_S0_iiiiiiiiiiffiE8shImages has been demoted
// _ZZ20filterActs_YxX_colorILi4ELi32ELi1ELi8ELi2ELb0ELb0EEvPfS0_S0_iiiiiiiiiiffiE9shFilters has been demoted
// _ZZ20filterActs_YxX_colorILi4ELi32ELi1ELi8ELi2ELb0ELb0EEvPfS0_S0_iiiiiiiiiiffiE8shImages has been demoted
// _ZZ20filterActs_YxX_colorILi4ELi32ELi1ELi4ELi2ELb0ELb0EEvPfS0_S0_iiiiiiiiiiffiE9shFilters has been demoted
// _ZZ20filterActs_YxX_colorILi4ELi32ELi1ELi4ELi2ELb0ELb0EEvPfS0_S0_iiiiiiiiiiffiE8shImages has been demoted
// _ZZ20filterActs_YxX_colorILi4ELi32ELi1ELi8ELi3ELb0ELb1EEvPfS0_S0_iiiiiiiiiiffiE9shFilters has been demoted
// _ZZ20filterActs_YxX_colorILi4ELi32ELi1ELi8ELi3ELb0ELb1EEvPfS0_S0_iiiiiiiiiiffiE8shImages has been demoted
// _ZZ20filterActs_YxX_colorILi4ELi32ELi1ELi4ELi3ELb0ELb1EEvPfS0_S0_iiiiiiiiiiffiE9shFilters has been demoted
// _ZZ20filterActs_YxX_colorILi4ELi32ELi1ELi4ELi3ELb0ELb1EEvPfS0_S0_iiiiiiiiiiffiE8shImages has been demoted
// _ZZ20filterActs_YxX_colorILi4ELi32ELi1ELi8ELi3ELb0ELb0EEvPfS0_S0_iiiiiiiiiiffiE9shFilters has been demoted
// _ZZ20filterActs_YxX_colorILi4ELi32ELi1ELi8ELi3ELb0ELb0EEvPfS0_S0_iiiiiiiiiiffiE8shImages has been demoted
// _ZZ20filterActs_YxX_colorILi4ELi32ELi1ELi4ELi3ELb0ELb0EEvPfS0_S0_iiiiiiiiiiffiE9shFilters has been demoted
// _ZZ20filterActs_YxX_colorILi4ELi32ELi1ELi4ELi3ELb0ELb0EEvPfS0_S0_iiiiiiiiiiffiE8shImages has been demoted
// _ZZ20filterActs_YxX_colorILi4ELi32ELi1ELi8ELi1ELb1ELb1EEvPfS0_S0_iiiiiiiiiiffiE9shFilters has been demoted
// _ZZ20filterActs_YxX_colorILi4ELi32ELi1ELi8ELi1ELb1ELb1EEvPfS0_S0_iiiiiiiiiiffiE8shImages has been demoted
// _ZZ20filterActs_YxX_colorILi4ELi32ELi1ELi4ELi1ELb1ELb1EEvPfS0_S0_iiiiiiiiiiffiE9shFilters has been demoted
// _ZZ20filterActs_YxX_colorILi4ELi32ELi1ELi4ELi1ELb1ELb1EEvPfS0_S0_iiiiiiiiiiffiE8shImages has been demoted
// _ZZ20filterActs_YxX_colorILi4ELi32ELi1ELi8ELi1ELb1ELb0EEvPfS0_S0_iiiiiiiiiiffiE9shFilters has been demoted
// _ZZ20filterActs_YxX_colorILi4ELi32ELi1ELi8ELi1ELb1ELb0EEvPfS0_S0_iiiiiiiiiiffiE8shImages has been demoted
// _ZZ20filterActs_YxX_colorILi4ELi32ELi1ELi4ELi1ELb1ELb0EEvPfS0_S0_iiiiiiiiiiffiE9shFilters has been demoted
// _ZZ20filterActs_YxX_colorILi4ELi32ELi1ELi4ELi1ELb1ELb0EEvPfS0_S0_iiiiiiiiiiffiE8shImages has been demoted
// _ZZ20filterActs_YxX_colorILi4ELi32ELi1ELi8ELi2ELb1ELb1EEvPfS0_S0_iiiiiiiiiiffiE9shFilters has been demoted
// _ZZ20filterActs_YxX_colorILi4ELi32ELi1ELi8ELi2ELb1ELb1EEvPfS0_S0_iiiiiiiiiiffiE8shImages has been demoted
// _ZZ20filterActs_YxX_colorILi4ELi32ELi1ELi4ELi2ELb1ELb1EEvPfS0_S0_iiiiiiiiiiffiE9shFilters has been demoted
// _ZZ20filterActs_YxX_colorILi4ELi32ELi1ELi4ELi2ELb1ELb1EEvPfS0_S0_iiiiiiiiiiffiE8shImages has been demoted
// _ZZ20filterActs_YxX_colorILi4ELi32ELi1ELi8ELi2ELb1ELb0EEvPfS0_S0_iiiiiiiiiiffiE9shFilters has been demoted
// _ZZ20filterActs_YxX_colorILi4ELi32ELi1ELi8ELi2ELb1ELb0EEvPfS0_S0_iiiiiiiiiiffiE8shImages has been demoted
// _ZZ20filterActs_YxX_colorILi4ELi32ELi1ELi4ELi2ELb1ELb0EEvPfS0_S0_iiiiiiiiiiffiE9shFilters has been demoted
// _ZZ20filterActs_YxX_colorILi4ELi32ELi1ELi4ELi2ELb1ELb0EEvPfS0_S0_iiiiiiiiiiffiE8shImages has been demoted
// _ZZ20filterActs_YxX_colorILi4ELi32ELi1ELi8ELi3ELb1ELb1EEvPfS0_S0_iiiiiiiiiiffiE9shFilters has been demoted
// _ZZ20filterActs_YxX_colorILi4ELi32ELi1ELi8ELi3ELb1ELb1EEvPfS0_S0_iiiiiiiiiiffiE8shImages has been demoted
// _ZZ20filterActs_YxX_colorILi4ELi32ELi1ELi4ELi3ELb1ELb1EEvPfS0_S0_iiiiiiiiiiffiE9shFilters has been demoted
// _ZZ20filterActs_YxX_colorILi4ELi32ELi1ELi4ELi3ELb1ELb1EEvPfS0_S0_iiiiiiiiiiffiE8shImages has been demoted
// _ZZ20filterActs_YxX_colorILi4ELi32ELi1ELi8ELi3ELb1ELb0EEvPfS0_S0_iiiiiiiiiiffiE9shFilters has been demoted
// _ZZ20filterActs_YxX_colorILi4ELi32ELi1ELi8ELi3ELb1ELb0EEvPfS0_S0_iiiiiiiiiiffiE8shImages has been demoted
// _ZZ20filterActs_YxX_colorILi4ELi32ELi1ELi4ELi3ELb1ELb0EEvPfS0_S0_iiiiiiiiiiffiE9shFilters has been demoted
// _ZZ20filterActs_YxX_colorILi4ELi32ELi1ELi4ELi3ELb1ELb0EEvPfS0_S0_iiiiiiiiiiffiE8shImages has been demoted
// _ZZ21filterActs_YxX_sparseILi4ELi32ELi1ELi8ELi2ELb0ELb1EEvPfS0_S0_iiiiiiiiiiiiffiE9shFilters has been demoted
// _ZZ21filterActs_YxX_sparseILi4ELi32ELi1ELi8ELi2ELb0ELb1EEvPfS0_S0_iiiiiiiiiiiiffiE8shImages has been demoted
// _ZZ21filterActs_YxX_sparseILi4ELi32ELi1ELi4ELi2ELb0ELb1EEvPfS0_S0_iiiiiiiiiiiiffiE9shFilters has been demoted
// _ZZ21filterActs_YxX_sparseILi4ELi32ELi1ELi4ELi2ELb0ELb1EEvPfS0_S0_iiiiiiiiiiiiffiE8shImages has been demoted
// _ZZ21filterActs_YxX_sparseILi4ELi32ELi1ELi8ELi2ELb0ELb0EEvPfS0_S0_iiiiiiiiiiiiffiE9shFilters has been demoted
// _ZZ21filterActs_YxX_sparseILi4ELi32ELi1ELi8ELi2ELb0ELb0EEvPfS0_S0_iiiiiiiiiiiiffiE8shImages has been demoted
// _ZZ21filterActs_YxX_sparseILi4ELi32ELi1ELi4ELi2ELb0ELb0EEvPfS0_S0_iiiiiiiiiiiiffiE9shFilters has been demoted
// _ZZ21filterActs_YxX_sparseILi4ELi32ELi1ELi4ELi2ELb0ELb0EEvPfS0_S0_iiiiiiiiiiiiffiE8shImages has been demoted
// _ZZ21filterActs_YxX_sparseILi4ELi32ELi1ELi8ELi2ELb1ELb1EEvPfS0_S0_iiiiiiiiiiiiffiE9shFilters has been demoted
// _ZZ21filterActs_YxX_sparseILi4ELi32ELi1ELi8ELi2ELb1ELb1EEvPfS0_S0_iiiiiiiiiiiiffiE8shImages has been demoted
// _ZZ21filterActs_YxX_sparseILi4ELi32ELi1ELi4ELi2ELb1ELb1EEvPfS0_S0_iiiiiiiiiiiiffiE9shFilters has been demoted
// _ZZ21filterActs_YxX_sparseILi4ELi32ELi1ELi4ELi2ELb1ELb1EEvPfS0_S0_iiiiiiiiiiiiffiE8shImages has been demoted
// _ZZ21filterActs_YxX_sparseILi4ELi32ELi1ELi8ELi2ELb1ELb0EEvPfS0_S0_iiiiiiiiiiiiffiE9shFilters has been demoted
// _ZZ21filterActs_YxX_sparseILi4ELi32ELi1ELi8ELi2ELb1ELb0EEvPfS0_S0_iiiiiiiiiiiiffiE8shImages has been demoted
// _ZZ21filterActs_YxX_sparseILi4ELi32ELi1ELi4ELi2ELb1ELb0EEvPfS0_S0_iiiiiiiiiiiiffiE9shFilters has been demoted
// _ZZ21filterActs_YxX_sparseILi4ELi32ELi1ELi4ELi2ELb1ELb0EEvPfS0_S0_iiiiiiiiiiiiffiE8shImages has been demoted

.visible .entry _Z11emptyKernelv()
{


	ret;

}
	// .globl	_Z20filterActs_YxX_colorILi4ELi32ELi4ELi8ELi1ELb0ELb1EEvPfS0_S0_iiiiiiiiiiffi
.visible .entry _Z20filterActs_YxX_colorILi4ELi32ELi4ELi8ELi1ELb0ELb1EEvPfS0_S0_iiiiiiiiiiffi(
	.param .u64 .ptr .align 1 _Z20filterActs_YxX_colorILi4ELi32ELi4ELi8ELi1ELb0ELb1EEvPfS0_S0_iiiiiiiiiiffi_param_0,
	.param .u64 .ptr .align 1 _Z20filterActs_YxX_colorILi4ELi32ELi4ELi8ELi1ELb0ELb1EEvPfS0_S0_iiiiiiiiiiffi_param_1,
	.param .u64 .ptr .align 1 _Z20filterActs_YxX_colorILi4ELi32ELi4ELi8ELi1ELb0ELb1EEvPfS0_S0_iiiiiiiiiiffi_param_2,
	.param .u32 _Z20filterActs_YxX_colorILi4ELi32ELi4ELi8ELi1ELb0ELb1EEvPfS0_S0_iiiiiiiiiiffi_param_3,
	.param .u32 _Z20filterActs_YxX_colorILi4ELi32ELi4ELi8ELi1ELb0ELb1EEvPfS0_S0_iiiiiiiiiiffi_param_4,
	.param .u32 _Z20filterActs_YxX_colorILi4ELi32ELi4ELi8ELi1ELb0ELb1EEvPfS0_S0_iiiiiiiiiiffi_param_5,
	.param .u32 _Z20filterActs_YxX_colorILi4ELi32ELi4ELi8ELi1ELb0ELb1EEvPfS0_S0_iiiiiiiiiiffi_param_6,
	.param .u32 _Z20filterActs_YxX_colorILi4ELi32ELi4ELi8ELi1ELb0ELb1EEvPfS0_S0_iiiiiiiiiiffi_param_7,
	.param .u32 _Z20filterActs_YxX_colorILi4ELi32ELi4ELi8ELi1ELb0ELb1EEvPfS0_S0_iiiiiiiiiiffi_param_8,
	.param .u32 _Z20filterActs_YxX_colorILi4ELi32ELi4ELi8ELi1ELb0ELb1EEvPfS0_S0_iiiiiiiiiiffi_param_9,
	.param .u32 _Z20filterActs_YxX_colorILi4ELi32ELi4ELi8ELi1ELb0ELb1EEvPfS0_S0_iiiiiiiiiiffi_param_10,
	.param .u32 _Z20filterActs_YxX_colorILi4ELi32ELi4ELi8ELi1ELb0ELb1EEvPfS0_S0_iiiiiiiiiiffi_param_11,
	.param .u32 _Z20filterActs_YxX_colorILi4ELi32ELi4ELi8ELi1ELb0ELb1EEvPfS0_S0_iiiiiiiiiiffi_param_12,
	.param .f32 _Z20filterActs_YxX_colorILi4ELi32ELi4ELi8ELi1ELb0ELb1EEvPfS0_S0_iiiiiiiiiiffi_param_13,
	.param .f32 _Z20filterActs_YxX_colorILi4ELi32ELi4ELi8ELi1ELb0ELb1EEvPfS0_S0_iiiiiiiiiiffi_param_14,
	.param .u32 _Z20filterActs_YxX_colorILi4ELi32ELi4ELi8ELi1ELb0ELb1EEvPfS0_S0_iiiiiiiiiiffi_param_15
)
{
	.reg .pred 	%p<24>;
	.reg .b32 	%r<108>;
	.reg .b32 	%f<348>;
	.reg .b64 	%rd<38>;
	// demoted variable
	.shared .align 4 .b8 _ZZ20filterActs_YxX_colorILi4ELi32ELi4ELi8ELi1ELb0ELb1EEvPfS0_S0_iiiiiiiiiiffiE9shFilters[512];
	// demoted variable
	.shared .align 4 .b8 _ZZ20filterActs_YxX_colorILi4ELi32ELi4ELi8ELi1ELb0ELb1EEvPfS0_S0_iiiiiiiiiiffiE8shImages[2048];
	ld.param.u32 	%r24, [_Z20filterActs_YxX_colorILi4ELi32ELi4ELi8ELi1ELb0ELb1EEvPfS0_S0_iiiiiiiiiiffi_param_3];
	ld.param.u32 	%r25, [_Z20filterActs_YxX_colorILi4ELi32ELi4ELi8ELi1ELb0ELb1EEvPfS0_S0_iiiiiiiiiiffi_param_4];
	ld.param.u32 	%r27, [_Z20filterActs_YxX_colorILi4ELi32ELi4ELi8ELi1ELb0ELb1EEvPfS0_S0_iiiiiiiiiiffi_param_6];
	ld.param.u32 	%r28, [_Z20filterActs_YxX_colorILi4ELi32ELi4ELi8ELi1ELb0ELb1EEvPfS0_S0_iiiiiiiiiiffi_param_7];
	ld.param.u32 	%r29, [_Z20filterActs_YxX_colorILi4ELi32ELi4ELi8ELi1ELb0ELb1EEvPfS0_S0_iiiiiiiiiiffi_param_8];
	ld.param.u32 	%r30, [_Z20filterActs_YxX_colorILi4ELi32ELi4ELi8ELi1ELb0ELb1EEvPfS0_S0_iiiiiiiiiiffi_param_9];
	ld.param.u32 	%r32, [_Z20filterActs_YxX_colorILi4ELi32ELi4ELi8ELi1ELb0ELb1EEvPfS0_S0_iiiiiiiiiiffi_param_11];
	ld.param.f32 	%f99, [_Z20filterActs_YxX_colorILi4ELi32ELi4ELi8ELi1ELb0ELb1EEvPfS0_S0_iiiiiiiiiiffi_param_14];
	ld.param.u32 	%r34, [_Z20filterActs_YxX_colorILi4ELi32ELi4ELi8ELi1ELb0ELb1EEvPfS0_S0_iiiiiiiiiiffi_param_15];
	mul.lo.s32 	%r1, %r28, %r28;
	shr.s32 	%r35, %r25, 31;
	shr.u32 	%r36, %r35, 27;
	add.s32 	%r37, %r25, %r36;
	shr.s32 	%r38, %r37, 5;
	mov.u32 	%r39, %ctaid.y;
	div.u32 	%r2, %r39, %r38;
	mul.lo.s32 	%r40, %r2, %r38;
	sub.s32 	%r41, %r39, %r40;
	mov.u32 	%r3, %tid.y;
	mov.u32 	%r4, %tid.x;
	shr.u32 	%r42, %r4, 5;
	add.s32 	%r5, %r42, %r3;
	mov.u32 	%r43, %ctaid.x;
	shl.b32 	%r44, %r43, 7;
	add.s32 	%r6, %r44, %r4;
	cvt.s64.s32 	%rd1, %r6;
	shl.b32 	%r7, %r41, 5;
	setp.eq.s32 	%p1, %r28, 0;
	mov.f32 	%f315, 0f00000000;
	mov.f32 	%f316, %f315;
	mov.f32 	%f317, %f315;
	mov.f32 	%f318, %f315;
	mov.f32 	%f319, %f315;
	mov.f32 	%f320, %f315;
	mov.f32 	%f321, %f315;
	mov.f32 	%f322, %f315;
	mov.f32 	%f323, %f315;
	mov.f32 	%f324, %f315;
	mov.f32 	%f325, %f315;
	mov.f32 	%f326, %f315;
	mov.f32 	%f327, %f315;
	mov.f32 	%f328, %f315;
	mov.f32 	%f329, %f315;
	mov.f32 	%f330, %f315;
	mov.f32 	%f331, %f315;
	mov.f32 	%f332, %f315;
	mov.f32 	%f333, %f315;
	mov.f32 	%f334, %f315;
	mov.f32 	%f335, %f315;
	mov.f32 	%f336, %f315;
	mov.f32 	%f337, %f315;
	mov.f32 	%f338, %f315;
	mov.f32 	%f339, %f315;
	mov.f32 	%f340, %f315;
	mov.f32 	%f341, %f315;
	mov.f32 	%f342, %f315;
	mov.f32 	%f343, %f315;
	mov.f32 	%f344, %f315;
	mov.f32 	%f345, %f315;
	mov.f32 	%f346, %f315;
	@%p1 bra 	$L__BB1_21;
	and.b32  	%r46, %r4, 31;
	shl.b32 	%r47, %r5, 7;
	mov.u32 	%r48, _ZZ20filterActs_YxX_colorILi4ELi32ELi4ELi8ELi1ELb0ELb1EEvPfS0_S0_iiiiiiiiiiffiE9shFilters;
	add.s32 	%r49, %r48, %r47;
	shl.b32 	%r50, %r4, 2;
	and.b32  	%r51, %r50, 124;
	add.s32 	%r8, %r49, %r51;
	div.s32 	%r52, %r2, %r32;
	mul.lo.s32 	%r53, %r52, %r32;
	sub.s32 	%r54, %r2, %r53;
	mad.lo.s32 	%r9, %r54, %r30, %r29;
	mad.lo.s32 	%r10, %r52, %r30, %r29;
	shl.b32 	%r55, %r3, 9;
	mov.u32 	%r56, _ZZ20filterActs_YxX_colorILi4ELi32ELi4ELi8ELi1ELb0ELb1EEvPfS0_S0_iiiiiiiiiiffiE8shImages;
	add.s32 	%r12, %r56, %r50;
	add.s32 	%r11, %r12, %r55;
	shl.b32 	%r13, %r25, 2;
	mul.lo.s32 	%r57, %r1, %r25;
	mul.lo.s32 	%r58, %r57, %r2;
	setp.eq.s32 	%p2, %r34, 0;
	selp.b32 	%r59, %r58, 0, %p2;
	cvt.s64.s32 	%rd15, %r59;
	mad.lo.s32 	%r60, %r25, %r5, %r46;
	add.s32 	%r61, %r60, %r7;
	cvt.s64.s32 	%rd16, %r61;
	add.s64 	%rd2, %rd16, %rd15;
	mov.f32 	%f315, 0f00000000;
	mov.b32 	%r104, 0;
	mov.u32 	%r105, %r5;
	mov.u32 	%r106, %r3;
	mov.u32 	%r107, %r104;
$L__BB1_2:
	setp.gt.u32 	%p3, %r5, 3;
	@%p3 bra 	$L__BB1_6;
	setp.ge.u32 	%p4, %r105, %r1;
	@%p4 bra 	$L__BB1_5;
	ld.param.u64 	%rd36, [_Z20filterActs_YxX_colorILi4ELi32ELi4ELi8ELi1ELb0ELb1EEvPfS0_S0_iiiiiiiiiiffi_param_1];
	cvt.s64.s32 	%rd17, %r104;
	add.s64 	%rd18, %rd2, %rd17;
	cvta.to.global.u64 	%rd19, %rd36;
	shl.b64 	%rd20, %rd18, 2;
	add.s64 	%rd21, %rd19, %rd20;
	ld.global.f32 	%f102, [%rd21];
	st.shared.f32 	[%r8], %f102;
	bra.uni 	$L__BB1_6;
$L__BB1_5:
	mov.b32 	%r62, 0;
	st.shared.u32 	[%r8], %r62;
$L__BB1_6:
	setp.ge.s32 	%p5, %r106, %r1;
	@%p5 bra 	$L__BB1_20;
	ld.param.u32 	%r101, [_Z20filterActs_YxX_colorILi4ELi32ELi4ELi8ELi1ELb0ELb1EEvPfS0_S0_iiiiiiiiiiffi_param_5];
	div.s32 	%r63, %r106, %r28;
	mul.lo.s32 	%r64, %r63, %r28;
	sub.s32 	%r65, %r106, %r64;
	add.s32 	%r18, %r9, %r65;
	add.s32 	%r19, %r10, %r63;
	setp.gt.s32 	%p6, %r19, -1;
	setp.lt.s32 	%p7, %r19, %r101;
	and.pred  	%p8, %p6, %p7;
	setp.gt.s32 	%p9, %r18, -1;
	setp.lt.s32 	%p10, %r18, %r27;
	and.pred  	%p11, %p9, %p10;
	and.pred  	%p13, %p8, %p11;
	not.pred 	%p14, %p13;
	@%p14 bra 	$L__BB1_19;
	ld.param.u32 	%r103, [_Z20filterActs_YxX_colorILi4ELi32ELi4ELi8ELi1ELb0ELb1EEvPfS0_S0_iiiiiiiiiiffi_param_12];
	ld.param.u64 	%rd35, [_Z20filterActs_YxX_colorILi4ELi32ELi4ELi8ELi1ELb0ELb1EEvPfS0_S0_iiiiiiiiiiffi_param_0];
	cvt.u32.u64 	%r67, %rd1;
	setp.ge.s32 	%p15, %r67, %r24;
	mad.lo.s32 	%r68, %r19, %r27, %r18;
	mul.lo.s32 	%r69, %r68, %r103;
	cvt.s64.s32 	%rd22, %r69;
	add.s64 	%rd23, %rd22, %rd1;
	cvta.to.global.u64 	%rd24, %rd35;
	shl.b64 	%rd25, %rd23, 2;
	add.s64 	%rd11, %rd24, %rd25;
	mov.f32 	%f347, 0f00000000;
	@%p15 bra 	$L__BB1_10;
	ld.global.f32 	%f347, [%rd11];
$L__BB1_10:
	cvt.u32.u64 	%r70, %rd1;
	add.s32 	%r71, %r70, 32;
	setp.lt.s32 	%p16, %r71, %r24;
	st.shared.f32 	[%r11], %f347;
	@%p16 bra 	$L__BB1_12;
	mov.b32 	%r72, 0;
	st.shared.u32 	[%r11+128], %r72;
	bra.uni 	$L__BB1_13;
$L__BB1_12:
	ld.global.f32 	%f104, [%rd11+128];
	st.shared.f32 	[%r11+128], %f104;
$L__BB1_13:
	cvt.u32.u64 	%r73, %rd1;
	add.s32 	%r74, %r73, 64;
	setp.lt.s32 	%p17, %r74, %r24;
	@%p17 bra 	$L__BB1_15;
	mov.b32 	%r75, 0;
	st.shared.u32 	[%r11+256], %r75;
	bra.uni 	$L__BB1_16;
$L__BB1_15:
	ld.global.f32 	%f105, [%rd11+256];
	st.shared.f32 	[%r11+256], %f105;
$L__BB1_16:
	cvt.u32.u64 	%r76, %rd1;
	add.s32 	%r77, %r76, 96;
	setp.lt.s32 	%p18, %r77, %r24;
	@%p18 bra 	$L__BB1_18;
	mov.b32 	%r78, 0;
	st.shared.u32 	[%r11+384], %r78;
	bra.uni 	$L__BB1_20;
$L__BB1_18:
	ld.global.f32 	%f106, [%rd11+384];
	st.shared.f32 	[%r11+384], %f106;
	bra.uni 	$L__BB1_20;
$L__BB1_19:
	mov.b32 	%r66, 0;
	st.shared.u32 	[%r11], %r66;
	st.shared.u32 	[%r11+128], %r66;
	st.shared.u32 	[%r11+256], %r66;
	st.shared.u32 	[%r11+384], %r66;
$L__BB1_20:
	bar.sync 	0;
	shl.b32 	%r79, %r3, 2;
	mov.u32 	%r80, _ZZ20filterActs_YxX_colorILi4ELi32ELi4ELi8ELi1ELb0ELb1EEvPfS0_S0_iiiiiiiiiiffiE9shFilters;
	add.s32 	%r81, %r80, %r79;
	ld.shared.f32 	%f107, [%r81];
	ld.shared.f32 	%f108, [%r12];
	fma.rn.f32 	%f109, %f108, %f107, %f346;
	ld.shared.f32 	%f110, [%r12+128];
	fma.rn.f32 	%f111, %f110, %f107, %f345;
	ld.shared.f32 	%f112, [%r12+256];
	fma.rn.f32 	%f113, %f112, %f107, %f344;
	ld.shared.f32 	%f114, [%r12+384];
	fma.rn.f32 	%f115, %f114, %f107, %f343;
	ld.shared.f32 	%f116, [%r81+16];
	fma.rn.f32 	%f117, %f108, %f116, %f342;
	fma.rn.f32 	%f118, %f110, %f116, %f341;
	fma.rn.f32 	%f119, %f112, %f116, %f340;
	fma.rn.f32 	%f120, %f114, %f116, %f339;
	ld.shared.f32 	%f121, [%r81+32];
	fma.rn.f32 	%f122, %f108, %f121, %f338;
	fma.rn.f32 	%f123, %f110, %f121, %f337;
	fma.rn.f32 	%f124, %f112, %f121, %f336;
	fma.rn.f32 	%f125, %f114, %f121, %f335;
	ld.shared.f32 	%f126, [%r81+48];
	fma.rn.f32 	%f127, %f108, %f126, %f334;
	fma.rn.f32 	%f128, %f110, %f126, %f333;
	fma.rn.f32 	%f129, %f112, %f126, %f332;
	fma.rn.f32 	%f130, %f114, %f126, %f331;
	ld.shared.f32 	%f131, [%r81+64];
	fma.rn.f32 	%f132, %f108, %f131, %f330;
	fma.rn.f32 	%f133, %f110, %f131, %f329;
	fma.rn.f32 	%f134, %f112, %f131, %f328;
	fma.rn.f32 	%f135, %f114, %f131, %f327;
	ld.shared.f32 	%f136, [%r81+80];
	fma.rn.f32 	%f137, %f108, %f136, %f326;
	fma.rn.f32 	%f138, %f110, %f136, %f325;
	fma.rn.f32 	%f139, %f112, %f136, %f324;
	fma.rn.f32 	%f140, %f114, %f136, %f323;
	ld.shared.f32 	%f141, [%r81+96];
	fma.rn.f32 	%f142, %f108, %f141, %f322;
	fma.rn.f32 	%f143, %f110, %f141, %f321;
	fma.rn.f32 	%f144, %f112, %f141, %f320;
	fma.rn.f32 	%f145, %f114, %f141, %f319;
	ld.shared.f32 	%f146, [%r81+112];
	fma.rn.f32 	%f147, %f108, %f146, %f318;
	fma.rn.f32 	%f148, %f110, %f146, %f317;
	fma.rn.f32 	%f149, %f112, %f146, %f316;
	fma.rn.f32 	%f150, %f114, %f146, %f315;
	ld.shared.f32 	%f151, [%r81+128];
	ld.shared.f32 	%f152, [%r12+512];
	fma.rn.f32 	%f153, %f152, %f151, %f109;
	ld.shared.f32 	%f154, [%r12+640];
	fma.rn.f32 	%f155, %f154, %f151, %f111;
	ld.shared.f32 	%f156, [%r12+768];
	fma.rn.f32 	%f157, %f156, %f151, %f113;
	ld.shared.f32 	%f158, [%r12+896];
	fma.rn.f32 	%f159, %f158, %f151, %f115;
	ld.shared.f32 	%f160, [%r81+144];
	fma.rn.f32 	%f161, %f152, %f160, %f117;
	fma.rn.f32 	%f162, %f154, %f160, %f118;
	fma.rn.f32 	%f163, %f156, %f160, %f119;
	fma.rn.f32 	%f164, %f158, %f160, %f120;
	ld.shared.f32 	%f165, [%r81+160];
	fma.rn.f32 	%f166, %f152, %f165, %f122;
	fma.rn.f32 	%f167, %f154, %f165, %f123;
	fma.rn.f32 	%f168, %f156, %f165, %f124;
	fma.rn.f32 	%f169, %f158, %f165, %f125;
	ld.shared.f32 	%f170, [%r81+176];
	fma.rn.f32 	%f171, %f152, %f170, %f127;
	fma.rn.f32 	%f172, %f154, %f170, %f128;
	fma.rn.f32 	%f173, %f156, %f170, %f129;
	fma.rn.f32 	%f174, %f158, %f170, %f130;
	ld.shared.f32 	%f175, [%r81+192];
	fma.rn.f32 	%f176, %f152, %f175, %f132;
	fma.rn.f32 	%f177, %f154, %f175, %f133;
	fma.rn.f32 	%f178, %f156, %f175, %f134;
	fma.rn.f32 	%f179, %f158, %f175, %f135;
	ld.shared.f32 	%f180, [%r81+208];
	fma.rn.f32 	%f181, %f152, %f180, %f137;
	fma.rn.f32 	%f182, %f154, %f180, %f138;
	fma.rn.f32 	%f183, %f156, %f180, %f139;
	fma.rn.f32 	%f184, %f158, %f180, %f140;
	ld.shared.f32 	%f185, [%r81+224];
	fma.rn.f32 	%f186, %f152, %f185, %f142;
	fma.rn.f32 	%f187, %f154, %f185, %f143;
	fma.rn.f32 	%f188, %f156, %f185, %f144;
	fma.rn.f32 	%f189, %f158, %f185, %f145;
	ld.shared.f32 	%f190, [%r81+240];
	fma.rn.f32 	%f191, %f152, %f190, %f147;
	fma.rn.f32 	%f192, %f154, %f190, %f148;
	fma.rn.f32 	%f193, %f156, %f190, %f149;
	fma.rn.f32 	%f194, %f158, %f190, %f150;
	ld.shared.f32 	%f195, [%r81+256];
	ld.shared.f32 	%f196, [%r12+1024];
	fma.rn.f32 	%f197, %f196, %f195, %f153;
	ld.shared.f32 	%f198, [%r12+1152];
	fma.rn.f32 	%f199, %f198, %f195, %f155;
	ld.shared.f32 	%f200, [%r12+1280];
	fma.rn.f32 	%f201, %f200, %f195, %f157;
	ld.shared.f32 	%f202, [%r12+1408];
	fma.rn.f32 	%f203, %f202, %f195, %f159;
	ld.shared.f32 	%f204, [%r81+272];
	fma.rn.f32 	%f205, %f196, %f204, %f161;
	fma.rn.f32 	%f206, %f198, %f204, %f162;
	fma.rn.f32 	%f207, %f200, %f204, %f163;
	fma.rn.f32 	%f208, %f202, %f204, %f164;
	ld.shared.f32 	%f209, [%r81+288];
	fma.rn.f32 	%f210, %f196, %f209, %f166;
	fma.rn.f32 	%f211, %f198, %f209, %f167;
	fma.rn.f32 	%f212, %f200, %f209, %f168;
	fma.rn.f32 	%f213, %f202, %f209, %f169;
	ld.shared.f32 	%f214, [%r81+304];
	fma.rn.f32 	%f215, %f196, %f214, %f171;
	fma.rn.f32 	%f216, %f198, %f214, %f172;
	fma.rn.f32 	%f217, %f200, %f214, %f173;
	fma.rn.f32 	%f218, %f202, %f214, %f174;
	ld.shared.f32 	%f219, [%r81+320];
	fma.rn.f32 	%f220, %f196, %f219, %f176;
	fma.rn.f32 	%f221, %f198, %f219, %f177;
	fma.rn.f32 	%f222, %f200, %f219, %f178;
	fma.rn.f32 	%f223, %f202, %f219, %f179;
	ld.shared.f32 	%f224, [%r81+336];
	fma.rn.f32 	%f225, %f196, %f224, %f181;
	fma.rn.f32 	%f226, %f198, %f224, %f182;
	fma.rn.f32 	%f227, %f200, %f224, %f183;
	fma.rn.f32 	%f228, %f202, %f224, %f184;
	ld.shared.f32 	%f229, [%r81+352];
	fma.rn.f32 	%f230, %f196, %f229, %f186;
	fma.rn.f32 	%f231, %f198, %f229, %f187;
	fma.rn.f32 	%f232, %f200, %f229, %f188;
	fma.rn.f32 	%f233, %f202, %f229, %f189;
	ld.shared.f32 	%f234, [%r81+368];
	fma.rn.f32 	%f235, %f196, %f234, %f191;
	fma.rn.f32 	%f236, %f198, %f234, %f192;
	fma.rn.f32 	%f237, %f200, %f234, %f193;
	fma.rn.f32 	%f238, %f202, %f234, %f194;
	ld.shared.f32 	%f239, [%r81+384];
	ld.shared.f32 	%f240, [%r12+1536];
	fma.rn.f32 	%f346, %f240, %f239, %f197;
	ld.shared.f32 	%f241, [%r12+1664];
	fma.rn.f32 	%f345, %f241, %f239, %f199;
	ld.shared.f32 	%f242, [%r12+1792];
	fma.rn.f32 	%f344, %f242, %f239, %f201;
	ld.shared.f32 	%f243, [%r12+1920];
	fma.rn.f32 	%f343, %f243, %f239, %f203;
	ld.shared.f32 	%f244, [%r81+400];
	fma.rn.f32 	%f342, %f240, %f244, %f205;
	fma.rn.f32 	%f341, %f241, %f244, %f206;
	fma.rn.f32 	%f340, %f242, %f244, %f207;
	fma.rn.f32 	%f339, %f243, %f244, %f208;
	ld.shared.f32 	%f245, [%r81+416];
	fma.rn.f32 	%f338, %f240, %f245, %f210;
	fma.rn.f32 	%f337, %f241, %f245, %f211;
	fma.rn.f32 	%f336, %f242, %f245, %f212;
	fma.rn.f32 	%f335, %f243, %f245, %f213;
	ld.shared.f32 	%f246, [%r81+432];
	fma.rn.f32 	%f334, %f240, %f246, %f215;
	fma.rn.f32 	%f333, %f241, %f246, %f216;
	fma.rn.f32 	%f332, %f242, %f246, %f217;
	fma.rn.f32 	%f331, %f243, %f246, %f218;
	ld.shared.f32 	%f247, [%r81+448];
	fma.rn.f32 	%f330, %f240, %f247, %f220;
	fma.rn.f32 	%f329, %f241, %f247, %f221;
	fma.rn.f32 	%f328, %f242, %f247, %f222;
	fma.rn.f32 	%f327, %f243, %f247, %f223;
	ld.shared.f32 	%f248, [%r81+464];
	fma.rn.f32 	%f326, %f240, %f248, %f225;
	fma.rn.f32 	%f325, %f241, %f248, %f226;
	fma.rn.f32 	%f324, %f242, %f248, %f227;
	fma.rn.f32 	%f323, %f243, %f248, %f228;
	ld.shared.f32 	%f249, [%r81+480];
	fma.rn.f32 	%f322, %f240, %f249, %f230;
	fma.rn.f32 	%f321, %f241, %f249, %f231;
	fma.rn.f32 	%f320, %f242, %f249, %f232;
	fma.rn.f32 	%f319, %f243, %f249, %f233;
	ld.shared.f32 	%f250, [%r81+496];
	fma.rn.f32 	%f318, %f240, %f250, %f235;
	fma.rn.f32 	%f317, %f241, %f250, %f236;
	fma.rn.f32 	%f316, %f242, %f250, %f237;
	fma.rn.f32 	%f315, %f243, %f250, %f238;
	bar.sync 	0;
	add.s32 	%r107, %r107, 4;
	add.s32 	%r106, %r106, 4;
	add.s32 	%r105, %r105, 4;
	add.s32 	%r104, %r104, %r13;
	setp.lt.u32 	%p19, %r107, %r1;
	@%p19 bra 	$L__BB1_2;
$L__BB1_21:
	ld.param.u32 	%r102, [_Z20filterActs_YxX_colorILi4ELi32ELi4ELi8ELi1ELb0ELb1EEvPfS0_S0_iiiiiiiiiiffi_param_10];
	ld.param.u64 	%rd37, [_Z20filterActs_YxX_colorILi4ELi32ELi4ELi8ELi1ELb0ELb1EEvPfS0_S0_iiiiiiiiiiffi_param_2];
	mul.lo.s32 	%r82, %r32, %r102;
	cvt.u32.u64 	%r83, %rd1;
	add.s32 	%r84, %r7, %r3;
	mad.lo.s32 	%r85, %r82, %r84, %r2;
	mad.lo.s32 	%r86, %r85, %r24, %r6;
	mul.lo.s32 	%r87, %r24, %r82;
	shl.b32 	%r88, %r87, 2;
	setp.lt.s32 	%p20, %r83, %r24;
	cvta.to.global.u64 	%rd26, %rd37;
	mul.wide.u32 	%rd27, %r86, 4;
	add.s64 	%rd3, %rd26, %rd27;
	mul.wide.s32 	%rd28, %r88, 4;
	add.s64 	%rd4, %rd3, %rd28;
	shl.b32 	%r89, %r87, 3;
	mul.wide.s32 	%rd29, %r89, 4;
	add.s64 	%rd5, %rd3, %rd29;
	mul.lo.s32 	%r90, %r87, 12;
	mul.wide.s32 	%rd30, %r90, 4;
	add.s64 	%rd6, %rd3, %rd30;
	shl.b32 	%r91, %r87, 4;
	mul.wide.s32 	%rd31, %r91, 4;
	add.s64 	%rd7, %rd3, %rd31;
	mul.lo.s32 	%r92, %r87, 20;
	mul.wide.s32 	%rd32, %r92, 4;
	add.s64 	%rd8, %rd3, %rd32;
	mul.lo.s32 	%r93, %r87, 24;
	mul.wide.s32 	%rd33, %r93, 4;
	add.s64 	%rd9, %rd3, %rd33;
	mul.lo.s32 	%r94, %r87, 28;
	mul.wide.s32 	%rd34, %r94, 4;
	add.s64 	%rd10, %rd3, %rd34;
	@%p20 bra 	$L__BB1_22;
	bra.uni 	$L__BB1_23;
$L__BB1_22:
	mul.f32 	%f251, %f99, %f346;
	st.global.f32 	[%rd3], %f251;
	mul.f32 	%f252, %f99, %f342;
	st.global.f32 	[%rd4], %f252;
	mul.f32 	%f253, %f99, %f338;
	st.global.f32 	[%rd5], %f253;
	mul.f32 	%f254, %f99, %f334;
	st.global.f32 	[%rd6], %f254;
	mul.f32 	%f255, %f99, %f330;
	st.global.f32 	[%rd7], %f255;
	mul.f32 	%f256, %f99, %f326;
	st.global.f32 	[%rd8], %f256;
	mul.f32 	%f257, %f99, %f322;
	st.global.f32 	[%rd9], %f257;
	mul.f32 	%f258, %f99, %f318;
	st.global.f32 	[%rd10], %f258;
$L__BB1_23:
	cvt.u32.u64 	%r95, %rd1;
	add.s32 	%r96, %r95, 32;
	setp.ge.s32 	%p21, %r96, %r24;
	@%p21 bra 	$L__BB1_25;
	mul.f32 	%f259, %f99, %f345;
	st.global.f32 	[%rd3+128], %f259;
	mul.f32 	%f260, %f99, %f341;
	st.global.f32 	[%rd4+128], %f260;
	mul.f32 	%f261, %f99, %f337;
	st.global.f32 	[%rd5+128], %f261;
	mul.f32 	%f262, %f99, %f333;
	st.global.f32 	[%rd6+128], %f262;
	mul.f32 	%f263, %f99, %f329;
	st.global.f32 	[%rd7+128], %f263;
	mul.f32 	%f264, %f99, %f325;
	st.global.f32 	[%rd8+128], %f264;
	mul.f32 	%f265, %f99, %f321;
	st.global.f32 	[%rd9+128], %f265;
	mul.f32 	%f266, %f99, %f317;
	st.global.f32 	[%rd10+128], %f266;
$L__BB1_25:
	add.s32 	%r98, %r95, 64;
	setp.ge.s32 	%p22, %r98, %r24;
	@%p22 bra 	$L__BB1_27;
	mul.f32 	%f267, %f99, %f344;
	st.global.f32 	[%rd3+256], %f267;
	mul.f32 	%f268, %f99, %f340;
	st.global.f32 	[%rd4+256], %f268;
	mul.f32 	%f269, %f99, %f336;
	st.global.f32 	[%rd5+256], %f269;
	mul.f32 	%f270, %f99, %f332;
	st.global.f32 	[%rd6+256], %f270;
	mul.f32 	%f271, %f99, %f328;
	st.global.f32 	[%rd7+256], %f271;
	mul.f32 	%f272, %f99, %f324;
	st.global.f32 	[%rd8+256], %f272;
	mul.f32 	%f273, %f99, %f320;
	st.global.f32 	[%rd9+256], %f273;
	mul.f32 	%f274, %f99, %f316;
	st.global.f32 	[%rd10+256], %f274;
$L__BB1_27:
	add.s32 	%r100, %r95, 96;
	setp.ge.s32 	%p23, %r100, %r24;
	@%p23 bra 	$L__BB1_29;
	mul.f32 	%f275, %f99, %f343;
	st.global.f32 	[%rd3+384], %f275;
	mul.f32 	%f276, %f99, %f339;
	st.global.f32 	[%rd4+384], %f276;
	mul.f32 	%f277, %f99, %f335;
	st.global.f32 	[%rd5+384], %f277;
	mul.f32 	%f278, %f99, %f331;
	st.global.f32 	[%rd6+384], %f278;
	mul.f32 	%f279, %f99, %f327;
	st.global.f32 	[%rd7+384], %f279;
	mul.f32 	%f280, %f99, %f323;
	st.global.f32 	[%rd8+384], %f280;
	mul.f32 	%f281, %f99, %f319;
	st.global.f32 	[%rd9+384], %f281;
	mul.f32 	%f282, %f99, %f315;
	st.global.f32 	[%rd10+384], %f282;
$L__BB1_29:
	ret;

}
	// .globl	_Z20filterActs_YxX_colorILi4ELi32ELi4ELi4ELi1ELb0ELb1EEvPfS0_S0_iiiiiiiiiiffi
.visible .entry _Z20filterActs_YxX_colorILi4ELi32ELi4ELi4ELi1ELb0ELb1EEvPfS0_S0_iiiiiiiiiiffi(
	.param .u64 .ptr .align 1 _Z20filterActs_YxX_colorILi4ELi32ELi4ELi4ELi1ELb0ELb1EEvPfS0_S0_iiiiiiiiiiffi_param_0,
	.param .u64 .ptr .align 1 _Z20filterActs_YxX_colorILi4ELi32ELi4ELi4ELi1ELb0ELb1EEvPfS0_S0_iiiiiiiiiiffi_param_1,
	.param .u64 .ptr .align 1 _Z20filterActs_YxX_colorILi4ELi32ELi4ELi4ELi1ELb0ELb1EEvPfS0_S0_iiiiiiiiiiffi_param_2,
	.param .u32 _Z20filterActs_YxX_colorILi4ELi32ELi4ELi4ELi1ELb0ELb1EEvPfS0_S0_iiiiiiiiiiffi_param_3,
	.param .u32 _Z20filterActs_YxX_colorILi4ELi32ELi4ELi4ELi1ELb0ELb1EEvPfS0_S0_iiiiiiiiiiffi_param_4,
	.param .u32 _Z20filterActs_YxX_colorILi4ELi32ELi4ELi4ELi1ELb0ELb1EEvPfS0_S0_iiiiiiiiiiffi_param_5,
	.param .u32 _Z20filterActs_YxX_colorILi4ELi32ELi4ELi4ELi1ELb0ELb1EEvPfS0_S0_iiiiiiiiiiffi_param_6,
	.param .u32 _Z20filterActs_YxX_colorILi4ELi32ELi4ELi4ELi1ELb0ELb1EEvPfS0_S0_iiiiiiiiiiffi_param_7,
	.param .u32 _Z20filterActs_YxX_colorILi4ELi32ELi4ELi4ELi1ELb0ELb1EEvPfS0_S0_iiiiiiiiiiffi_param_8,
	.param .u32 _Z20filterActs_YxX_colorILi4ELi32ELi4ELi4ELi1ELb0ELb1EEvPfS0_S0_iiiiiiiiiiffi_param_9,
	.param .u32 _Z20filterActs_YxX_colorILi4ELi32ELi4ELi4ELi1ELb0ELb1EEvPfS0_S0_iiiiiiiiiiffi_param_10,
	.param .u32 _Z20filterActs_YxX_colorILi4ELi32ELi4ELi4ELi1ELb0ELb1EEvPfS0_S0_iiiiiiiiiiffi_param_11,
	.param .u32 _Z20filterActs_YxX_colorILi4ELi32ELi4ELi4ELi1ELb0ELb1EEvPfS0_S0_iiiiiiiiiiffi_param_12,
	.param .f32 _Z20filterActs_YxX_colorILi4ELi32ELi4ELi4ELi1ELb0ELb1EEvPfS0_S0_iiiiiiiiiiffi_param_13,
	.param .f32 _Z20filterActs_YxX_colorILi4ELi32ELi4ELi4ELi1ELb0ELb1EEvPfS0_S0_iiiiiiiiiiffi_param_14,
	.param .u32 _Z20filterActs_YxX_colorILi4ELi32ELi4ELi4ELi1ELb0ELb1EEvPfS0_S0_iiiiiiiiiiffi_param_15
)
{
	.reg .pred 	%p<24>;
	.reg .b32 	%r<105>;
	.reg .b32 	%f<188>;
	.reg .b64 	%rd<30>;
	// demoted variable
	.shared .align 4 .b8 _ZZ20filterActs_YxX_colorILi4ELi32ELi4ELi4ELi1ELb0ELb1EEvPfS0_S0_iiiiiiiiiiffiE9shFilters[256];
	// demoted variable
	.shared .align 4 .b8 _ZZ20filterActs_YxX_colorILi4ELi32ELi4ELi4ELi1ELb0ELb1EEvPfS0_S0_iiiiiiiiiiffiE8shImages[2048];
	ld.param.u32 	%r25, [_Z20filterActs_YxX_colorILi4ELi32ELi4ELi4ELi1ELb0ELb1EEvPfS0_S0_iiiiiiiiiiffi_param_3];
	ld.param.u32 	%r26, [_Z20filterActs_YxX_colorILi4ELi32ELi4ELi4ELi1ELb0ELb1EEvPfS0_S0_iiiiiiiiiiffi_param_4];
	ld.param.u32 	%r28, [_Z20filterActs_YxX_colorILi4ELi32ELi4ELi4ELi1ELb0ELb1EEvPfS0_S0_iiiiiiiiiiffi_param_6];
	ld.param.u32 	%r29, [_Z20filterActs_YxX_colorILi4ELi32ELi4ELi4ELi1ELb0ELb1EEvPfS0_S0_iiiiiiiiiiffi_param_7];
	ld.param.u32 	%r30, [_Z20filterActs_YxX_colorILi4ELi32ELi4ELi4ELi1ELb0ELb1EEvPfS0_S0_iiiiiiiiiiffi_param_8];
	ld.param.u32 	%r31, [_Z20filterActs_YxX_colorILi4ELi32ELi4ELi4ELi1ELb0ELb1EEvPfS0_S0_iiiiiiiiiiffi_param_9];
	ld.param.u32 	%r33, [_Z20filterActs_YxX_colorILi4ELi32ELi4ELi4ELi1ELb0ELb1EEvPfS0_S0_iiiiiiiiiiffi_param_11];
	ld.param.f32 	%f51, [_Z20filterActs_YxX_colorILi4ELi32ELi4ELi4ELi1ELb0ELb1EEvPfS0_S0_iiiiiiiiiiffi_param_14];
	ld.param.u32 	%r35, [_Z20filterActs_YxX_colorILi4ELi32ELi4ELi4ELi1ELb0ELb1EEvPfS0_S0_iiiiiiiiiiffi_param_15];
	mul.lo.s32 	%r1, %r29, %r29;
	shr.s32 	%r36, %r26, 31;
	shr.u32 	%r37, %r36, 28;
	add.s32 	%r38, %r26, %r37;
	shr.s32 	%r39, %r38, 4;
	mov.u32 	%r40, %ctaid.y;
	div.u32 	%r2, %r40, %r39;
	mul.lo.s32 	%r41, %r2, %r39;
	sub.s32 	%r42, %r40, %r41;
	mov.u32 	%r3, %tid.y;
	shl.b32 	%r43, %r3, 5;
	mov.u32 	%r4, %tid.x;
	add.s32 	%r5, %r43, %r4;
	shr.u32 	%r102, %r5, 4;
	mov.u32 	%r44, %ctaid.x;
	shl.b32 	%r45, %r44, 7;
	add.s32 	%r7, %r45, %r4;
	cvt.s64.s32 	%rd1, %r7;
	shl.b32 	%r8, %r42, 4;
	setp.eq.s32 	%p1, %r29, 0;
	mov.f32 	%f171, 0f00000000;
	mov.f32 	%f172, %f171;
	mov.f32 	%f173, %f171;
	mov.f32 	%f174, %f171;
	mov.f32 	%f175, %f171;
	mov.f32 	%f176, %f171;
	mov.f32 	%f177, %f171;
	mov.f32 	%f178, %f171;
	mov.f32 	%f179, %f171;
	mov.f32 	%f180, %f171;
	mov.f32 	%f181, %f171;
	mov.f32 	%f182, %f171;
	mov.f32 	%f183, %f171;
	mov.f32 	%f184, %f171;
	mov.f32 	%f185, %f171;
	mov.f32 	%f186, %f171;
	@%p1 bra 	$L__BB2_21;
	and.b32  	%r47, %r4, 15;
	shl.b32 	%r48, %r102, 6;
	mov.u32 	%r49, _ZZ20filterActs_YxX_colorILi4ELi32ELi4ELi4ELi1ELb0ELb1EEvPfS0_S0_iiiiiiiiiiffiE9shFilters;
	add.s32 	%r50, %r49, %r48;
	shl.b32 	%r51, %r4, 2;
	and.b32  	%r52, %r51, 60;
	add.s32 	%r9, %r50, %r52;
	div.s32 	%r53, %r2, %r33;
	mul.lo.s32 	%r54, %r53, %r33;
	sub.s32 	%r55, %r2, %r54;
	mad.lo.s32 	%r10, %r55, %r31, %r30;
	mad.lo.s32 	%r11, %r53, %r31, %r30;
	shl.b32 	%r56, %r3, 9;
	mov.u32 	%r57, _ZZ20filterActs_YxX_colorILi4ELi32ELi4ELi4ELi1ELb0ELb1EEvPfS0_S0_iiiiiiiiiiffiE8shImages;
	add.s32 	%r13, %r57, %r51;
	add.s32 	%r12, %r13, %r56;
	shl.b32 	%r14, %r26, 2;
	mul.lo.s32 	%r58, %r1, %r26;
	mul.lo.s32 	%r59, %r58, %r2;
	setp.eq.s32 	%p2, %r35, 0;
	selp.b32 	%r60, %r59, 0, %p2;
	cvt.s64.s32 	%rd11, %r60;
	mad.lo.s32 	%r61, %r26, %r102, %r47;
	add.s32 	%r62, %r61, %r8;
	cvt.s64.s32 	%rd12, %r62;
	add.s64 	%rd2, %rd12, %rd11;
	mov.f32 	%f171, 0f00000000;
	mov.b32 	%r101, 0;
	mov.u32 	%r103, %r3;
	mov.u32 	%r104, %r101;
$L__BB2_2:
	setp.gt.u32 	%p3, %r5, 63;
	@%p3 bra 	$L__BB2_6;
	setp.ge.u32 	%p4, %r102, %r1;
	@%p4 bra 	$L__BB2_5;
	ld.param.u64 	%rd28, [_Z20filterActs_YxX_colorILi4ELi32ELi4ELi4ELi1ELb0ELb1EEvPfS0_S0_iiiiiiiiiiffi_param_1];
	cvt.s64.s32 	%rd13, %r101;
	add.s64 	%rd14, %rd2, %rd13;
	cvta.to.global.u64 	%rd15, %rd28;
	shl.b64 	%rd16, %rd14, 2;
	add.s64 	%rd17, %rd15, %rd16;
	ld.global.f32 	%f54, [%rd17];
	st.shared.f32 	[%r9], %f54;
	bra.uni 	$L__BB2_6;
$L__BB2_5:
	mov.b32 	%r63, 0;
	st.shared.u32 	[%r9], %r63;
$L__BB2_6:
	setp.ge.s32 	%p5, %r103, %r1;
	@%p5 bra 	$L__BB2_20;
	ld.param.u32 	%r98, [_Z20filterActs_YxX_colorILi4ELi32ELi4ELi4ELi1ELb0ELb1EEvPfS0_S0_iiiiiiiiiiffi_param_5];
	div.s32 	%r64, %r103, %r29;
	mul.lo.s32 	%r65, %r64, %r29;
	sub.s32 	%r66, %r103, %r65;
	add.s32 	%r19, %r10, %r66;
	add.s32 	%r20, %r11, %r64;
	setp.gt.s32 	%p6, %r20, -1;
	setp.lt.s32 	%p7, %r20, %r98;
	and.pred  	%p8, %p6, %p7;
	setp.gt.s32 	%p9, %r19, -1;
	setp.lt.s32 	%p10, %r19, %r28;
	and.pred  	%p11, %p9, %p10;
	and.pred  	%p13, %p8, %p11;
	not.pred 	%p14, %p13;
	@%p14 bra 	$L__BB2_19;
	ld.param.u32 	%r100, [_Z20filterActs_YxX_colorILi4ELi32ELi4ELi4ELi1ELb0ELb1EEvPfS0_S0_iiiiiiiiiiffi_param_12];
	ld.param.u64 	%rd27, [_Z20filterActs_YxX_colorILi4ELi32ELi4ELi4ELi1ELb0ELb1EEvPfS0_S0_iiiiiiiiiiffi_param_0];
	cvt.u32.u64 	%r68, %rd1;
	setp.ge.s32 	%p15, %r68, %r25;
	mad.lo.s32 	%r69, %r20, %r28, %r19;
	mul.lo.s32 	%r70, %r69, %r100;
	cvt.s64.s32 	%rd18, %r70;
	add.s64 	%rd19, %rd18, %rd1;
	cvta.to.global.u64 	%rd20, %rd27;
	shl.b64 	%rd21, %rd19, 2;
	add.s64 	%rd7, %rd20, %rd21;
	mov.f32 	%f187, 0f00000000;
	@%p15 bra 	$L__BB2_10;
	ld.global.f32 	%f187, [%rd7];
$L__BB2_10:
	cvt.u32.u64 	%r71, %rd1;
	add.s32 	%r72, %r71, 32;
	setp.lt.s32 	%p16, %r72, %r25;
	st.shared.f32 	[%r12], %f187;
	@%p16 bra 	$L__BB2_12;
	mov.b32 	%r73, 0;
	st.shared.u32 	[%r12+128], %r73;
	bra.uni 	$L__BB2_13;
$L__BB2_12:
	ld.global.f32 	%f56, [%rd7+128];
	st.shared.f32 	[%r12+128], %f56;
$L__BB2_13:
	cvt.u32.u64 	%r74, %rd1;
	add.s32 	%r75, %r74, 64;
	setp.lt.s32 	%p17, %r75, %r25;
	@%p17 bra 	$L__BB2_15;
	mov.b32 	%r76, 0;
	st.shared.u32 	[%r12+256], %r76;
	bra.uni 	$L__BB2_16;
$L__BB2_15:
	ld.global.f32 	%f57, [%rd7+256];
	st.shared.f32 	[%r12+256], %f57;
$L__BB2_16:
	cvt.u32.u64 	%r77, %rd1;
	add.s32 	%r78, %r77, 96;
	setp.lt.s32 	%p18, %r78, %r25;
	@%p18 bra 	$L__BB2_18;
	mov.b32 	%r79, 0;
	st.shared.u32 	[%r12+384], %r79;
	bra.uni 	$L__BB2_20;
$L__BB2_18:
	ld.global.f32 	%f58, [%rd7+384];
	st.shared.f32 	[%r12+384], %f58;
	bra.uni 	$L__BB2_20;
$L__BB2_19:
	mov.b32 	%r67, 0;
	st.shared.u32 	[%r12], %r67;
	st.shared.u32 	[%r12+128], %r67;
	st.shared.u32 	[%r12+256], %r67;
	st.shared.u32 	[%r12+384], %r67;
$L__BB2_20:
	bar.sync 	0;
	shl.b32 	%r80, %r3, 2;
	mov.u32 	%r81, _ZZ20filterActs_YxX_colorILi4ELi32ELi4ELi4ELi1ELb0ELb1EEvPfS0_S0_iiiiiiiiiiffiE9shFilters;
	add.s32 	%r82, %r81, %r80;
	ld.shared.f32 	%f59, [%r82];
	ld.shared.f32 	%f60, [%r13];
	fma.rn.f32 	%f61, %f60, %f59, %f186;
	ld.shared.f32 	%f62, [%r13+128];
	fma.rn.f32 	%f63, %f62, %f59, %f185;
	ld.shared.f32 	%f64, [%r13+256];
	fma.rn.f32 	%f65, %f64, %f59, %f184;
	ld.shared.f32 	%f66, [%r13+384];
	fma.rn.f32 	%f67, %f66, %f59, %f183;
	ld.shared.f32 	%f68, [%r82+16];
	fma.rn.f32 	%f69, %f60, %f68, %f182;
	fma.rn.f32 	%f70, %f62, %f68, %f181;
	fma.rn.f32 	%f71, %f64, %f68, %f180;
	fma.rn.f32 	%f72, %f66, %f68, %f179;
	ld.shared.f32 	%f73, [%r82+32];
	fma.rn.f32 	%f74, %f60, %f73, %f178;
	fma.rn.f32 	%f75, %f62, %f73, %f177;
	fma.rn.f32 	%f76, %f64, %f73, %f176;
	fma.rn.f32 	%f77, %f66, %f73, %f175;
	ld.shared.f32 	%f78, [%r82+48];
	fma.rn.f32 	%f79, %f60, %f78, %f174;
	fma.rn.f32 	%f80, %f62, %f78, %f173;
	fma.rn.f32 	%f81, %f64, %f78, %f172;
	fma.rn.f32 	%f82, %f66, %f78, %f171;
	ld.shared.f32 	%f83, [%r82+64];
	ld.shared.f32 	%f84, [%r13+512];
	fma.rn.f32 	%f85, %f84, %f83, %f61;
	ld.shared.f32 	%f86, [%r13+640];
	fma.rn.f32 	%f87, %f86, %f83, %f63;
	ld.shared.f32 	%f88, [%r13+768];
	fma.rn.f32 	%f89, %f88, %f83, %f65;
	ld.shared.f32 	%f90, [%r13+896];
	fma.rn.f32 	%f91, %f90, %f83, %f67;
	ld.shared.f32 	%f92, [%r82+80];
	fma.rn.f32 	%f93, %f84, %f92, %f69;
	fma.rn.f32 	%f94, %f86, %f92, %f70;
	fma.rn.f32 	%f95, %f88, %f92, %f71;
	fma.rn.f32 	%f96, %f90, %f92, %f72;
	ld.shared.f32 	%f97, [%r82+96];
	fma.rn.f32 	%f98, %f84, %f97, %f74;
	fma.rn.f32 	%f99, %f86, %f97, %f75;
	fma.rn.f32 	%f100, %f88, %f97, %f76;
	fma.rn.f32 	%f101, %f90, %f97, %f77;
	ld.shared.f32 	%f102, [%r82+112];
	fma.rn.f32 	%f103, %f84, %f102, %f79;
	fma.rn.f32 	%f104, %f86, %f102, %f80;
	fma.rn.f32 	%f105, %f88, %f102, %f81;
	fma.rn.f32 	%f106, %f90, %f102, %f82;
	ld.shared.f32 	%f107, [%r82+128];
	ld.shared.f32 	%f108, [%r13+1024];
	fma.rn.f32 	%f109, %f108, %f107, %f85;
	ld.shared.f32 	%f110, [%r13+1152];
	fma.rn.f32 	%f111, %f110, %f107, %f87;
	ld.shared.f32 	%f112, [%r13+1280];
	fma.rn.f32 	%f113, %f112, %f107, %f89;
	ld.shared.f32 	%f114, [%r13+1408];
	fma.rn.f32 	%f115, %f114, %f107, %f91;
	ld.shared.f32 	%f116, [%r82+144];
	fma.rn.f32 	%f117, %f108, %f116, %f93;
	fma.rn.f32 	%f118, %f110, %f116, %f94;
	fma.rn.f32 	%f119, %f112, %f116, %f95;
	fma.rn.f32 	%f120, %f114, %f116, %f96;
	ld.shared.f32 	%f121, [%r82+160];
	fma.rn.f32 	%f122, %f108, %f121, %f98;
	fma.rn.f32 	%f123, %f110, %f121, %f99;
	fma.rn.f32 	%f124, %f112, %f121, %f100;
	fma.rn.f32 	%f125, %f114, %f121, %f101;
	ld.shared.f32 	%f126, [%r82+176];
	fma.rn.f32 	%f127, %f108, %f126, %f103;
	fma.rn.f32 	%f128, %f110, %f126, %f104;
	fma.rn.f32 	%f129, %f112, %f126, %f105;
	fma.rn.f32 	%f130, %f114, %f126, %f106;
	ld.shared.f32 	%f131, [%r82+192];
	ld.shared.f32 	%f132, [%r13+1536];
	fma.rn.f32 	%f186, %f132, %f131, %f109;
	ld.shared.f32 	%f133, [%r13+1664];
	fma.rn.f32 	%f185, %f133, %f131, %f111;
	ld.shared.f32 	%f134, [%r13+1792];
	fma.rn.f32 	%f184, %f134, %f131, %f113;
	ld.shared.f32 	%f135, [%r13+1920];
	fma.rn.f32 	%f183, %f135, %f131, %f115;
	ld.shared.f32 	%f136, [%r82+208];
	fma.rn.f32 	%f182, %f132, %f136, %f117;
	fma.rn.f32 	%f181, %f133, %f136, %f118;
	fma.rn.f32 	%f180, %f134, %f136, %f119;
	fma.rn.f32 	%f179, %f135, %f136, %f120;
	ld.shared.f32 	%f137, [%r82+224];
	fma.rn.f32 	%f178, %f132, %f137, %f122;
	fma.rn.f32 	%f177, %f133, %f137, %f123;
	fma.rn.f32 	%f176, %f134, %f137, %f124;
	fma.rn.f32 	%f175, %f135, %f137, %f125;
	ld.shared.f32 	%f138, [%r82+240];
	fma.rn.f32 	%f174, %f132, %f138, %f127;
	fma.rn.f32 	%f173, %f133, %f138, %f128;
	fma.rn.f32 	%f172, %f134, %f138, %f129;
	fma.rn.f32 	%f171, %f135, %f138, %f130;
	bar.sync 	0;
	add.s32 	%r104, %r104, 4;
	add.s32 	%r103, %r103, 4;
	add.s32 	%r102, %r102, 4;
	add.s32 	%r101, %r101, %r14;
	setp.lt.u32 	%p19, %r104, %r1;
	@%p19 bra 	$L__BB2_2;
$L__BB2_21:
	ld.param.u32 	%r99, [_Z20filterActs_YxX_colorILi4ELi32ELi4ELi4ELi1ELb0ELb1EEvPfS0_S0_iiiiiiiiiiffi_param_10];
	ld.param.u64 	%rd29, [_Z20filterActs_YxX_colorILi4ELi32ELi4ELi4ELi1ELb0ELb1EEvPfS0_S0_iiiiiiiiiiffi_param_2];
	mul.lo.s32 	%r83, %r33, %r99;
	cvt.u32.u64 	%r84, %rd1;
	add.s32 	%r85, %r8, %r3;
	mad.lo.s32 	%r86, %r83, %r85, %r2;
	mad.lo.s32 	%r87, %r86, %r25, %r7;
	mul.lo.s32 	%r88, %r25, %r83;
	shl.b32 	%r89, %r88, 2;
	setp.lt.s32 	%p20, %r84, %r25;
	cvta.to.global.u64 	%rd22, %rd29;
	mul.wide.u32 	%rd23, %r87, 4;
	add.s64 	%rd3, %rd22, %rd23;
	mul.wide.s32 	%rd24, %r89, 4;
	add.s64 	%rd4, %rd3, %rd24;
	shl.b32 	%r90, %r88, 3;
	mul.wide.s32 	%rd25, %r90, 4;
	add.s64 	%rd5, %rd3, %rd25;
	mul.lo.s32 	%r91, %r88, 12;
	mul.wide.s32 	%rd26, %r91, 4;
	add.s64 	%rd6, %rd3, %rd26;
	@%p20 bra 	$L__BB2_22;
	bra.uni 	$L__BB2_23;
$L__BB2_22:
	mul.f32 	%f139, %f51, %f186;
	st.global.f32 	[%rd3], %f139;
	mul.f32 	%f140, %f51, %f182;
	st.global.f32 	[%rd4], %f140;
	mul.f32 	%f141, %f51, %f178;
	st.global.f32 	[%rd5], %f141;
	mul.f32 	%f142, %f51, %f174;
	st.global.f32 	[%rd6], %f142;
$L__BB2_23:
	add.s32 	%r93, %r84, 32;
	setp.ge.s32 	%p21, %r93, %r25;
	@%p21 bra 	$L__BB2_25;
	mul.f32 	%f143, %f51, %f185;
	st.global.f32 	[%rd3+128], %f143;
	mul.f32 	%f144, %f51, %f181;
	st.global.f32 	[%rd4+128], %f144;
	mul.f32 	%f145, %f51, %f177;
	st.global.f32 	[%rd5+128], %f145;
	mul.f32 	%f146, %f51, %f173;
	st.global.f32 	[%rd6+128], %f146;
$L__BB2_25:
	add.s32 	%r95, %r84, 64;
	setp.ge.s32 	%p22, %r95, %r25;
	@%p22 bra 	$L__BB2_27;
	mul.f32 	%f147, %f51, %f184;
	st.global.f32 	[%rd3+256], %f147;
	mul.f32 	%f148, %f51, %f180;
	st.global.f32 	[%rd4+256], %f148;
	mul.f32 	%f149, %f51, %f176;
	st.global.f32 	[%rd5+256], %f149;
	mul.f32 	%f150, %f51, %f172;
	st.global.f32 	[%rd6+256], %f150;
$L__BB2_27:
	add.s32 	%r97, %r84, 96;
	setp.ge.s32 	%p23, %r97, %r25;
	@%p23 bra 	$L__BB2_29;
	mul.f32 	%f151, %f51, %f183;
	st.global.f32 	[%rd3+384], %f151;
	mul.f32 	%f152, %f51, %f179;
	st.global.f32 	[%rd4+384], %f152;
	mul.f32 	%f153, %f51, %f175;
	st.global.f32 	[%rd5+384], %f153;
	mul.f32 	%f154, %f51, %f171;
	st.global.f32 	[%rd6+384], %f154;
$L__BB2_29:
	ret;

}
	// .globl	_Z20filterActs_YxX_colorILi4ELi32ELi4ELi8ELi1ELb0ELb0EEvPfS0_S0_iiiiiiiiiiffi
.visible .entry _Z20filterActs_YxX_colorILi4ELi32ELi4ELi8ELi1ELb0ELb0EEvPfS0_S0_iiiiiiiiiiffi(
	.param .u64 .ptr .align 1 _Z20filterActs_YxX_colorILi4ELi32ELi4ELi8ELi1ELb0ELb0EEvPfS0_S0_iiiiiiiiiiffi_param_0,
	.param .u64 .ptr .align 1 _Z20filterActs_YxX_colorILi4ELi32ELi4ELi8ELi1ELb0ELb0EEvPfS0_S0_iiiiiiiiiiffi_param_1,
	.param .u64 .ptr .align 1 _Z20filterActs_YxX_colorILi4ELi32ELi4ELi8ELi1ELb0ELb0EEvPfS0_S0_iiiiiiiiiiffi_param_2,
	.param .u32 _Z20filterActs_YxX_colorILi4ELi32ELi4ELi8ELi1ELb0ELb0EEvPfS0_S0_iiiiiiiiiiffi_param_3,
	.param .u32 _Z20filterActs_YxX_colorILi4ELi32ELi4ELi8ELi1ELb0ELb0EEvPfS0_S0_iiiiiiiiiiffi_param_4,
	.param .u32 _Z20filterActs_YxX_colorILi4ELi32ELi4ELi8ELi1ELb0ELb0EEvPfS0_S0_iiiiiiiiiiffi_param_5,
	.param .u32 _Z20filterActs_YxX_colorILi4ELi32ELi4ELi8ELi1ELb0ELb0EEvPfS0_S0_iiiiiiiiiiffi_param_6,
	.param .u32 _Z20filterActs_YxX_colorILi4ELi32ELi4ELi8ELi1ELb0ELb0EEvPfS0_S0_iiiiiiiiiiffi_param_7,
	.param .u32 _Z20filterActs_YxX_colorILi4ELi32ELi4ELi8ELi1ELb0ELb0EEvPfS0_S0_iiiiiiiiiiffi_param_8,
	.param .u32 _Z20filterActs_YxX_colorILi4ELi32ELi4ELi8ELi1ELb0ELb0EEvPfS0_S0_iiiiiiiiiiffi_param_9,
	.param .u32 _Z20filterActs_YxX_colorILi4ELi32ELi4ELi8ELi1ELb0ELb0EEvPfS0_S0_iiiiiiiiiiffi_param_10,
	.param .u32 _Z20filterActs_YxX_colorILi4ELi32ELi4ELi8ELi1ELb0ELb0EEvPfS0_S0_iiiiiiiiiiffi_param_11,
	.param .u32 _Z20filterActs_YxX_colorILi4ELi32ELi4ELi8ELi1ELb0ELb0EEvPfS0_S0_iiiiiiiiiiffi_param_12,
	.param .f32 _Z20filterActs_YxX_colorILi4ELi32ELi4ELi8ELi1ELb0ELb0EEvPfS0_S0_iiiiiiiiiiffi_param_13,
	.param .f32 _Z20filterActs_YxX_colorILi4ELi32ELi4ELi8ELi1ELb0ELb0EEvPfS0_S0_iiiiiiiiiiffi_param_14,
	.param .u32 _Z20filterActs_YxX_colorILi4ELi32ELi4ELi8ELi1ELb0ELb0EEvPfS0_S0_iiiiiiiiiiffi_param_15
)
{
	.reg .pred 	%p<16>;
	.reg .b32 	%r<94>;
	.reg .b32 	%f<346>;
	.reg .b64 	%rd<36>;
	// demoted variable
	.shared .align 4 .b8 _ZZ20filterActs_YxX_colorILi4ELi32ELi4ELi8ELi1ELb0ELb0EEvPfS0_S0_iiiiiiiiiiffiE9shFilters[512];
	// demoted variable
	.shared .align 4 .b8 _ZZ20filterActs_YxX_colorILi4ELi32ELi4ELi8ELi1ELb0ELb0EEvPfS0_S0_iiiiiiiiiiffiE8shImages[2048];
	ld.param.u64 	%rd4, [_Z20filterActs_YxX_colorILi4ELi32ELi4ELi8ELi1ELb0ELb0EEvPfS0_S0_iiiiiiiiiiffi_param_0];
	ld.param.u64 	%rd5, [_Z20filterActs_YxX_colorILi4ELi32ELi4ELi8ELi1ELb0ELb0EEvPfS0_S0_iiiiiiiiiiffi_param_1];
	ld.param.u32 	%r27, [_Z20filterActs_YxX_colorILi4ELi32ELi4ELi8ELi1ELb0ELb0EEvPfS0_S0_iiiiiiiiiiffi_param_4];
	ld.param.u32 	%r29, [_Z20filterActs_YxX_colorILi4ELi32ELi4ELi8ELi1ELb0ELb0EEvPfS0_S0_iiiiiiiiiiffi_param_6];
	ld.param.u32 	%r30, [_Z20filterActs_YxX_colorILi4ELi32ELi4ELi8ELi1ELb0ELb0EEvPfS0_S0_iiiiiiiiiiffi_param_7];
	ld.param.u32 	%r31, [_Z20filterActs_YxX_colorILi4ELi32ELi4ELi8ELi1ELb0ELb0EEvPfS0_S0_iiiiiiiiiiffi_param_8];
	ld.param.u32 	%r36, [_Z20filterActs_YxX_colorILi4ELi32ELi4ELi8ELi1ELb0ELb0EEvPfS0_S0_iiiiiiiiiiffi_param_9];
	ld.param.u32 	%r33, [_Z20filterActs_YxX_colorILi4ELi32ELi4ELi8ELi1ELb0ELb0EEvPfS0_S0_iiiiiiiiiiffi_param_11];
	ld.param.u32 	%r35, [_Z20filterActs_YxX_colorILi4ELi32ELi4ELi8ELi1ELb0ELb0EEvPfS0_S0_iiiiiiiiiiffi_param_15];
	mul.lo.s32 	%r1, %r30, %r30;
	shr.s32 	%r37, %r27, 31;
	shr.u32 	%r38, %r37, 27;
	add.s32 	%r39, %r27, %r38;
	shr.s32 	%r40, %r39, 5;
	mov.u32 	%r41, %ctaid.y;
	div.u32 	%r2, %r41, %r40;
	mul.lo.s32 	%r42, %r2, %r40;
	sub.s32 	%r43, %r41, %r42;
	mov.u32 	%r3, %tid.y;
	mov.u32 	%r4, %tid.x;
	div.s32 	%r44, %r2, %r33;
	mul.lo.s32 	%r5, %r44, %r36;
	mul.lo.s32 	%r45, %r44, %r33;
	sub.s32 	%r46, %r2, %r45;
	mul.lo.s32 	%r6, %r46, %r36;
	shr.u32 	%r47, %r4, 5;
	add.s32 	%r7, %r47, %r3;
	mov.u32 	%r48, %ctaid.x;
	shl.b32 	%r49, %r48, 7;
	add.s32 	%r8, %r49, %r4;
	shl.b32 	%r9, %r43, 5;
	setp.eq.s32 	%p1, %r30, 0;
	mov.f32 	%f314, 0f00000000;
	mov.f32 	%f315, %f314;
	mov.f32 	%f316, %f314;
	mov.f32 	%f317, %f314;
	mov.f32 	%f318, %f314;
	mov.f32 	%f319, %f314;
	mov.f32 	%f320, %f314;
	mov.f32 	%f321, %f314;
	mov.f32 	%f322, %f314;
	mov.f32 	%f323, %f314;
	mov.f32 	%f324, %f314;
	mov.f32 	%f325, %f314;
	mov.f32 	%f326, %f314;
	mov.f32 	%f327, %f314;
	mov.f32 	%f328, %f314;
	mov.f32 	%f329, %f314;
	mov.f32 	%f330, %f314;
	mov.f32 	%f331, %f314;
	mov.f32 	%f332, %f314;
	mov.f32 	%f333, %f314;
	mov.f32 	%f334, %f314;
	mov.f32 	%f335, %f314;
	mov.f32 	%f336, %f314;
	mov.f32 	%f337, %f314;
	mov.f32 	%f338, %f314;
	mov.f32 	%f339, %f314;
	mov.f32 	%f340, %f314;
	mov.f32 	%f341, %f314;
	mov.f32 	%f342, %f314;
	mov.f32 	%f343, %f314;
	mov.f32 	%f344, %f314;
	mov.f32 	%f345, %f314;
	@%p1 bra 	$L__BB3_11;
	and.b32  	%r51, %r4, 31;
	shl.b32 	%r52, %r7, 7;
	mov.u32 	%r53, _ZZ20filterActs_YxX_colorILi4ELi32ELi4ELi8ELi1ELb0ELb0EEvPfS0_S0_iiiiiiiiiiffiE9shFilters;
	add.s32 	%r54, %r53, %r52;
	shl.b32 	%r55, %r4, 2;
	and.b32  	%r56, %r55, 124;
	add.s32 	%r10, %r54, %r56;
	add.s32 	%r11, %r6, %r31;
	add.s32 	%r12, %r5, %r31;
	shl.b32 	%r57, %r3, 9;
	mov.u32 	%r58, _ZZ20filterActs_YxX_colorILi4ELi32ELi4ELi8ELi1ELb0ELb0EEvPfS0_S0_iiiiiiiiiiffiE8shImages;
	add.s32 	%r14, %r58, %r55;
	add.s32 	%r13, %r14, %r57;
	shl.b32 	%r15, %r27, 2;
	mul.lo.s32 	%r59, %r1, %r27;
	mul.lo.s32 	%r60, %r59, %r2;
	setp.eq.s32 	%p2, %r35, 0;
	selp.b32 	%r61, %r60, 0, %p2;
	cvt.s64.s32 	%rd7, %r61;
	mad.lo.s32 	%r62, %r27, %r7, %r51;
	add.s32 	%r63, %r62, %r9;
	cvt.s64.s32 	%rd8, %r63;
	add.s64 	%rd1, %rd8, %rd7;
	cvta.to.global.u64 	%rd2, %rd4;
	cvta.to.global.u64 	%rd3, %rd5;
	mov.f32 	%f314, 0f00000000;
	mov.b32 	%r90, 0;
	cvt.s64.s32 	%rd14, %r8;
	mov.u32 	%r91, %r7;
	mov.u32 	%r92, %r3;
	mov.u32 	%r93, %r90;
$L__BB3_2:
	setp.gt.u32 	%p3, %r7, 3;
	@%p3 bra 	$L__BB3_6;
	setp.ge.u32 	%p4, %r91, %r1;
	@%p4 bra 	$L__BB3_5;
	cvt.s64.s32 	%rd9, %r90;
	add.s64 	%rd10, %rd1, %rd9;
	shl.b64 	%rd11, %rd10, 2;
	add.s64 	%rd12, %rd3, %rd11;
	ld.global.f32 	%f100, [%rd12];
	st.shared.f32 	[%r10], %f100;
	bra.uni 	$L__BB3_6;
$L__BB3_5:
	mov.b32 	%r64, 0;
	st.shared.u32 	[%r10], %r64;
$L__BB3_6:
	setp.ge.s32 	%p5, %r92, %r1;
	@%p5 bra 	$L__BB3_10;
	ld.param.u32 	%r87, [_Z20filterActs_YxX_colorILi4ELi32ELi4ELi8ELi1ELb0ELb0EEvPfS0_S0_iiiiiiiiiiffi_param_5];
	div.s32 	%r65, %r92, %r30;
	mul.lo.s32 	%r66, %r65, %r30;
	sub.s32 	%r67, %r92, %r66;
	add.s32 	%r20, %r11, %r67;
	add.s32 	%r21, %r12, %r65;
	setp.gt.s32 	%p6, %r21, -1;
	setp.lt.s32 	%p7, %r21, %r87;
	and.pred  	%p8, %p6, %p7;
	setp.gt.s32 	%p9, %r20, -1;
	setp.lt.s32 	%p10, %r20, %r29;
	and.pred  	%p11, %p9, %p10;
	and.pred  	%p13, %p8, %p11;
	not.pred 	%p14, %p13;
	@%p14 bra 	$L__BB3_9;
	ld.param.u32 	%r89, [_Z20filterActs_YxX_colorILi4ELi32ELi4ELi8ELi1ELb0ELb0EEvPfS0_S0_iiiiiiiiiiffi_param_12];
	mad.lo.s32 	%r69, %r21, %r29, %r20;
	mul.lo.s32 	%r70, %r69, %r89;
	cvt.s64.s32 	%rd13, %r70;
	add.s64 	%rd15, %rd13, %rd14;
	shl.b64 	%rd16, %rd15, 2;
	add.s64 	%rd17, %rd2, %rd16;
	ld.global.f32 	%f101, [%rd17];
	st.shared.f32 	[%r13], %f101;
	ld.global.f32 	%f102, [%rd17+128];
	st.shared.f32 	[%r13+128], %f102;
	ld.global.f32 	%f103, [%rd17+256];
	st.shared.f32 	[%r13+256], %f103;
	ld.global.f32 	%f104, [%rd17+384];
	st.shared.f32 	[%r13+384], %f104;
	bra.uni 	$L__BB3_10;
$L__BB3_9:
	mov.b32 	%r68, 0;
	st.shared.u32 	[%r13], %r68;
	st.shared.u32 	[%r13+128], %r68;
	st.shared.u32 	[%r13+256], %r68;
	st.shared.u32 	[%r13+384], %r68;
$L__BB3_10:
	bar.sync 	0;
	shl.b32 	%r71, %r3, 2;
	mov.u32 	%r72, _ZZ20filterActs_YxX_colorILi4ELi32ELi4ELi8ELi1ELb0ELb0EEvPfS0_S0_iiiiiiiiiiffiE9shFilters;
	add.s32 	%r73, %r72, %r71;
	ld.shared.f32 	%f105, [%r73];
	ld.shared.f32 	%f106, [%r14];
	fma.rn.f32 	%f107, %f106, %f105, %f345;
	ld.shared.f32 	%f108, [%r14+128];
	fma.rn.f32 	%f109, %f108, %f105, %f344;
	ld.shared.f32 	%f110, [%r14+256];
	fma.rn.f32 	%f111, %f110, %f105, %f343;
	ld.shared.f32 	%f112, [%r14+384];
	fma.rn.f32 	%f113, %f112, %f105, %f342;
	ld.shared.f32 	%f114, [%r73+16];
	fma.rn.f32 	%f115, %f106, %f114, %f341;
	fma.rn.f32 	%f116, %f108, %f114, %f340;
	fma.rn.f32 	%f117, %f110, %f114, %f339;
	fma.rn.f32 	%f118, %f112, %f114, %f338;
	ld.shared.f32 	%f119, [%r73+32];
	fma.rn.f32 	%f120, %f106, %f119, %f337;
	fma.rn.f32 	%f121, %f108, %f119, %f336;
	fma.rn.f32 	%f122, %f110, %f119, %f335;
	fma.rn.f32 	%f123, %f112, %f119, %f334;
	ld.shared.f32 	%f124, [%r73+48];
	fma.rn.f32 	%f125, %f106, %f124, %f333;
	fma.rn.f32 	%f126, %f108, %f124, %f332;
	fma.rn.f32 	%f127, %f110, %f124, %f331;
	fma.rn.f32 	%f128, %f112, %f124, %f330;
	ld.shared.f32 	%f129, [%r73+64];
	fma.rn.f32 	%f130, %f106, %f129, %f329;
	fma.rn.f32 	%f131, %f108, %f129, %f328;
	fma.rn.f32 	%f132, %f110, %f129, %f327;
	fma.rn.f32 	%f133, %f112, %f129, %f326;
	ld.shared.f32 	%f134, [%r73+80];
	fma.rn.f32 	%f135, %f106, %f134, %f325;
	fma.rn.f32 	%f136, %f108, %f134, %f324;
	fma.rn.f32 	%f137, %f110, %f134, %f323;
	fma.rn.f32 	%f138, %f112, %f134, %f322;
	ld.shared.f32 	%f139, [%r73+96];
	fma.rn.f32 	%f140, %f106, %f139, %f321;
	fma.rn.f32 	%f141, %f108, %f139, %f320;
	fma.rn.f32 	%f142, %f110, %f139, %f319;
	fma.rn.f32 	%f143, %f112, %f139, %f318;
	ld.shared.f32 	%f144, [%r73+112];
	fma.rn.f32 	%f145, %f106, %f144, %f317;
	fma.rn.f32 	%f146, %f108, %f144, %f316;
	fma.rn.f32 	%f147, %f110, %f144, %f315;
	fma.rn.f32 	%f148, %f112, %f144, %f314;
	ld.shared.f32 	%f149, [%r73+128];
	ld.shared.f32 	%f150, [%r14+512];
	fma.rn.f32 	%f151, %f150, %f149, %f107;
	ld.shared.f32 	%f152, [%r14+640];
	fma.rn.f32 	%f153, %f152, %f149, %f109;
	ld.shared.f32 	%f154, [%r14+768];
	fma.rn.f32 	%f155, %f154, %f149, %f111;
	ld.shared.f32 	%f156, [%r14+896];
	fma.rn.f32 	%f157, %f156, %f149, %f113;
	ld.shared.f32 	%f158, [%r73+144];
	fma.rn.f32 	%f159, %f150, %f158, %f115;
	fma.rn.f32 	%f160, %f152, %f158, %f116;
	fma.rn.f32 	%f161, %f154, %f158, %f117;
	fma.rn.f32 	%f162, %f156, %f158, %f118;
	ld.shared.f32 	%f163, [%r73+160];
	fma.rn.f32 	%f164, %f150, %f163, %f120;
	fma.rn.f32 	%f165, %f152, %f163, %f121;
	fma.rn.f32 	%f166, %f154, %f163, %f122;
	fma.rn.f32 	%f167, %f156, %f163, %f123;
	ld.shared.f32 	%f168, [%r73+176];
	fma.rn.f32 	%f169, %f150, %f168, %f125;
	fma.rn.f32 	%f170, %f152, %f168, %f126;
	fma.rn.f32 	%f171, %f154, %f168, %f127;
	fma.rn.f32 	%f172, %f156, %f168, %f128;
	ld.shared.f32 	%f173, [%r73+192];
	fma.rn.f32 	%f174, %f150, %f173, %f130;
	fma.rn.f32 	%f175, %f152, %f173, %f131;
	fma.rn.f32 	%f176, %f154, %f173, %f132;
	fma.rn.f32 	%f177, %f156, %f173, %f133;
	ld.shared.f32 	%f178, [%r73+208];
	fma.rn.f32 	%f179, %f150, %f178, %f135;
	fma.rn.f32 	%f180, %f152, %f178, %f136;
	fma.rn.f32 	%f181, %f154, %f178, %f137;
	fma.rn.f32 	%f182, %f156, %f178, %f138;
	ld.shared.f32 	%f183, [%r73+224];
	fma.rn.f32 	%f184, %f150, %f183, %f140;
	fma.rn.f32 	%f185, %f152, %f183, %f141;
	fma.rn.f32 	%f186, %f154, %f183, %f142;
	fma.rn.f32 	%f187, %f156, %f183, %f143;
	ld.shared.f32 	%f188, [%r73+240];
	fma.rn.f32 	%f189, %f150, %f188, %f145;
	fma.rn.f32 	%f190, %f152, %f188, %f146;
	fma.rn.f32 	%f191, %f154, %f188, %f147;
	fma.rn.f32 	%f192, %f156, %f188, %f148;
	ld.shared.f32 	%f193, [%r73+256];
	ld.shared.f32 	%f194, [%r14+1024];
	fma.rn.f32 	%f195, %f194, %f193, %f151;
	ld.shared.f32 	%f196, [%r14+1152];
	fma.rn.f32 	%f197, %f196, %f193, %f153;
	ld.shared.f32 	%f198, [%r14+1280];
	fma.rn.f32 	%f199, %f198, %f193, %f155;
	ld.shared.f32 	%f200, [%r14+1408];
	fma.rn.f32 	%f201, %f200, %f193, %f157;
	ld.shared.f32 	%f202, [%r73+272];
	fma.rn.f32 	%f203, %f194, %f202, %f159;
	fma.rn.f32 	%f204, %f196, %f202, %f160;
	fma.rn.f32 	%f205, %f198, %f202, %f161;
	fma.rn.f32 	%f206, %f200, %f202, %f162;
	ld.shared.f32 	%f207, [%r73+288];
	fma.rn.f32 	%f208, %f194, %f207, %f164;
	fma.rn.f32 	%f209, %f196, %f207, %f165;
	fma.rn.f32 	%f210, %f198, %f207, %f166;
	fma.rn.f32 	%f211, %f200, %f207, %f167;
	ld.shared.f32 	%f212, [%r73+304];
	fma.rn.f32 	%f213, %f194, %f212, %f169;
	fma.rn.f32 	%f214, %f196, %f212, %f170;
	fma.rn.f32 	%f215, %f198, %f212, %f171;
	fma.rn.f32 	%f216, %f200, %f212, %f172;
	ld.shared.f32 	%f217, [%r73+320];
	fma.rn.f32 	%f218, %f194, %f217, %f174;
	fma.rn.f32 	%f219, %f196, %f217, %f175;
	fma.rn.f32 	%f220, %f198, %f217, %f176;
	fma.rn.f32 	%f221, %f200, %f217, %f177;
	ld.shared.f32 	%f222, [%r73+336];
	fma.rn.f32 	%f223, %f194, %f222, %f179;
	fma.rn.f32 	%f224, %f196, %f222, %f180;
	fma.rn.f32 	%f225, %f198, %f222, %f181;
	fma.rn.f32 	%f226, %f200, %f222, %f182;
	ld.shared.f32 	%f227, [%r73+352];
	fma.rn.f32 	%f228, %f194, %f227, %f184;
	fma.rn.f32 	%f229, %f196, %f227, %f185;
	fma.rn.f32 	%f230, %f198, %f227, %f186;
	fma.rn.f32 	%f231, %f200, %f227, %f187;
	ld.shared.f32 	%f232, [%r73+368];
	fma.rn.f32 	%f233, %f194, %f232, %f189;
	fma.rn.f32 	%f234, %f196, %f232, %f190;
	fma.rn.f32 	%f235, %f198, %f232, %f191;
	fma.rn.f32 	%f236, %f200, %f232, %f192;
	ld.shared.f32 	%f237, [%r73+384];
	ld.shared.f32 	%f238, [%r14+1536];
	fma.rn.f32 	%f345, %f238, %f237, %f195;
	ld.shared.f32 	%f239, [%r14+1664];
	fma.rn.f32 	%f344, %f239, %f237, %f197;
	ld.shared.f32 	%f240, [%r14+1792];
	fma.rn.f32 	%f343, %f240, %f237, %f199;
	ld.shared.f32 	%f241, [%r14+1920];
	fma.rn.f32 	%f342, %f241, %f237, %f201;
	ld.shared.f32 	%f242, [%r73+400];
	fma.rn.f32 	%f341, %f238, %f242, %f203;
	fma.rn.f32 	%f340, %f239, %f242, %f204;
	fma.rn.f32 	%f339, %f240, %f242, %f205;
	fma.rn.f32 	%f338, %f241, %f242, %f206;
	ld.shared.f32 	%f243, [%r73+416];
	fma.rn.f32 	%f337, %f238, %f243, %f208;
	fma.rn.f32 	%f336, %f239, %f243, %f209;
	fma.rn.f32 	%f335, %f240, %f243, %f210;
	fma.rn.f32 	%f334, %f241, %f243, %f211;
	ld.shared.f32 	%f244, [%r73+432];
	fma.rn.f32 	%f333, %f238, %f244, %f213;
	fma.rn.f32 	%f332, %f239, %f244, %f214;
	fma.rn.f32 	%f331, %f240, %f244, %f215;
	fma.rn.f32 	%f330, %f241, %f244, %f216;
	ld.shared.f32 	%f245, [%r73+448];
	fma.rn.f32 	%f329, %f238, %f245, %f218;
	fma.rn.f32 	%f328, %f239, %f245, %f219;
	fma.rn.f32 	%f327, %f240, %f245, %f220;
	fma.rn.f32 	%f326, %f241, %f245, %f221;
	ld.shared.f32 	%f246, [%r73+464];
	fma.rn.f32 	%f325, %f238, %f246, %f223;
	fma.rn.f32 	%f324, %f239, %f246, %f224;
	fma.rn.f32 	%f323, %f240, %f246, %f225;
	fma.rn.f32 	%f322, %f241, %f246, %f226;
	ld.shared.f32 	%f247, [%r73+480];
	fma.rn.f32 	%f321, %f238, %f247, %f228;
	fma.rn.f32 	%f320, %f239, %f247, %f229;
	fma.rn.f32 	%f319, %f240, %f247, %f230;
	fma.rn.f32 	%f318, %f241, %f247, %f231;
	ld.shared.f32 	%f248, [%r73+496];
	fma.rn.f32 	%f317, %f238, %f248, %f233;
	fma.rn.f32 	%f316, %f239, %f248, %f234;
	fma.rn.f32 	%f315, %f240, %f248, %f235;
	fma.rn.f32 	%f314, %f241, %f248, %f236;
	bar.sync 	0;
	add.s32 	%r93, %r93, 4;
	add.s32 	%r92, %r92, 4;
	add.s32 	%r91, %r91, 4;
	add.s32 	%r90, %r90, %r15;
	setp.lt.u32 	%p15, %r93, %r1;
	@%p15 bra 	$L__BB3_2;
$L__BB3_11:
	ld.param.f32 	%f281, [_Z20filterActs_YxX_colorILi4ELi32ELi4ELi8ELi1ELb0ELb0EEvPfS0_S0_iiiiiiiiiiffi_param_14];
	ld.param.u32 	%r88, [_Z20filterActs_YxX_colorILi4ELi32ELi4ELi8ELi1ELb0ELb0EEvPfS0_S0_iiiiiiiiiiffi_param_10];
	ld.param.u32 	%r86, [_Z20filterActs_YxX_colorILi4ELi32ELi4ELi8ELi1ELb0ELb0EEvPfS0_S0_iiiiiiiiiiffi_param_3];
	ld.param.u64 	%rd35, [_Z20filterActs_YxX_colorILi4ELi32ELi4ELi8ELi1ELb0ELb0EEvPfS0_S0_iiiiiiiiiiffi_param_2];
	mul.lo.s32 	%r74, %r33, %r88;
	add.s32 	%r75, %r9, %r3;
	mad.lo.s32 	%r76, %r74, %r75, %r2;
	mad.lo.s32 	%r77, %r76, %r86, %r8;
	cvta.to.global.u64 	%rd18, %rd35;
	mul.lo.s32 	%r78, %r86, %r74;
	shl.b32 	%r79, %r78, 2;
	mul.f32 	%f249, %f281, %f345;
	mul.wide.u32 	%rd19, %r77, 4;
	add.s64 	%rd20, %rd18, %rd19;
	st.global.f32 	[%rd20], %f249;
	mul.f32 	%f250, %f281, %f341;
	mul.wide.s32 	%rd21, %r79, 4;
	add.s64 	%rd22, %rd20, %rd21;
	st.global.f32 	[%rd22], %f250;
	mul.f32 	%f251, %f281, %f337;
	shl.b32 	%r80, %r78, 3;
	mul.wide.s32 	%rd23, %r80, 4;
	add.s64 	%rd24, %rd20, %rd23;
	st.global.f32 	[%rd24], %f251;
	mul.f32 	%f252, %f281, %f333;
	mul.lo.s32 	%r81, %r78, 12;
	mul.wide.s32 	%rd25, %r81, 4;
	add.s64 	%rd26, %rd20, %rd25;
	st.global.f32 	[%rd26], %f252;
	mul.f32 	%f253, %f281, %f329;
	shl.b32 	%r82, %r78, 4;
	mul.wide.s32 	%rd27, %r82, 4;
	add.s64 	%rd28, %rd20, %rd27;
	st.global.f32 	[%rd28], %f253;
	mul.f32 	%f254, %f281, %f325;
	mul.lo.s32 	%r83, %r78, 20;
	mul.wide.s32 	%rd29, %r83, 4;
	add.s64 	%rd30, %rd20, %rd29;
	st.global.f32 	[%rd30], %f254;
	mul.f32 	%f255, %f281, %f321;
	mul.lo.s32 	%r84, %r78, 24;
	mul.wide.s32 	%rd31, %r84, 4;
	add.s64 	%rd32, %rd20, %rd31;
	st.global.f32 	[%rd32], %f255;
	mul.f32 	%f256, %f281, %f317;
	mul.lo.s32 	%r85, %r78, 28;
	mul.wide.s32 	%rd33, %r85, 4;
	add.s64 	%rd34, %rd20, %rd33;
	st.global.f32 	[%rd34], %f256;
	mul.f32 	%f257, %f281, %f344;
	st.global.f32 	[%rd20+128], %f257;
	mul.f32 	%f258, %f281, %f340;
	st.global.f32 	[%rd22+128], %f258;
	mul.f32 	%f259, %f281, %f336;
	st.global.f32 	[%rd24+128], %f259;
	mul.f32 	%f260, %f281, %f332;
	st.global.f32 	[%rd26+128], %f260;
	mul.f32 	%f261, %f281, %f328;
	st.global.f32 	[%rd28+128], %f261;
	mul.f32 	%f262, %f281, %f324;
	st.global.f32 	[%rd30+128], %f262;
	mul.f32 	%f263, %f281, %f320;
	st.global.f32 	[%rd32+128], %f263;
	mul.f32 	%f264, %f281, %f316;
	st.global.f32 	[%rd34+128], %f264;
	mul.f32 	%f265, %f281, %f343;
	st.global.f32 	[%rd20+256], %f265;
	mul.f32 	%f266, %f281, %f339;
	st.global.f32 	[%rd22+256], %f266;
	mul.f32 	%f267, %f281, %f335;
	st.global.f32 	[%rd24+256], %f267;
	mul.f32 	%f268, %f281, %f331;
	st.global.f32 	[%rd26+256], %f268;
	mul.f32 	%f269, %f281, %f327;
	st.global.f32 	[%rd28+256], %f269;
	mul.f32 	%f270, %f281, %f323;
	st.global.f32 	[%rd30+256], %f270;
	mul.f32 	%f271, %f281, %f319;
	st.global.f32 	[%rd32+256], %f271;
	mul.f32 	%f272, %f281, %f315;
	st.global.f32 	[%rd34+256], %f272;
	mul.f32 	%f273, %f281, %f342;
	st.global.f32 	[%rd20+384], %f273;
	mul.f32 	%f274, %f281, %f338;
	st.global.f32 	[%rd22+384], %f274;
	mul.f32 	%f275, %f281, %f334;
	st.global.f32 	[%rd24+384], %f275;
	mul.f32 	%f276, %f281, %f330;
	st.global.f32 	[%rd26+384], %f276;
	mul.f32 	%f277, %f281, %f326;
	st.global.f32 	[%rd28+384], %f277;
	mul.f32 	%f278, %f281, %f322;
	st.global.f32 	[%rd30+384], %f278;
	mul.f32 	%f279, %f281, %f318;
	st.global.f32 	[%rd32+384], %f279;
	mul.f32 	%f280, %f281, %f314;
	st.global.f32 	[%rd34+384], %f280;
	ret;

}
	// .globl	_Z20filterActs_YxX_colorILi4ELi32ELi4ELi4ELi1ELb0ELb0EEvPfS0_S0_iiiiiiiiiiffi
.visible .entry _Z20filterActs_YxX_colorILi4ELi32ELi4ELi4ELi1ELb0ELb0EEvPfS0_S0_iiiiiiiiiiffi(
	.param .u64 .ptr .align 1 _Z20filterActs_YxX_colorILi4ELi32ELi4ELi4ELi1ELb0ELb0EEvPfS0_S0_iiiiiiiiiiffi_param_0,
	.param .u64 .ptr .align 1 _Z20filterActs_YxX_colorILi4ELi32ELi4ELi4ELi1ELb0ELb0EEvPfS0_S0_iiiiiiiiiiffi_param_1,
	.param .u64 .ptr .align 1 _Z20filterActs_YxX_colorILi4ELi32ELi4ELi4ELi1ELb0ELb0EEvPfS0_S0_iiiiiiiiiiffi_param_2,
	.param .u32 _Z20filterActs_YxX_colorILi4ELi32ELi4ELi4ELi1ELb0ELb0EEvPfS0_S0_iiiiiiiiiiffi_param_3,
	.param .u32 _Z20filterActs_YxX_colorILi4ELi32ELi4ELi4ELi1ELb0ELb0EEvPfS0_S0_iiiiiiiiiiffi_param_4,
	.param .u32 _Z20filterActs_YxX_colorILi4ELi32ELi4ELi4ELi1ELb0ELb0EEvPfS0_S0_iiiiiiiiiiffi_param_5,
	.param .u32 _Z20filterActs_YxX_colorILi4ELi32ELi4ELi4ELi1ELb0ELb0EEvPfS0_S0_iiiiiiiiiiffi_param_6,
	.param .u32 _Z20filterActs_YxX_colorILi4ELi32ELi4ELi4ELi1ELb0ELb0EEvPfS0_S0_iiiiiiiiiiffi_param_7,
	.param .u32 _Z20filterActs_YxX_colorILi4ELi32ELi4ELi4ELi1ELb0ELb0EEvPfS0_S0_iiiiiiiiiiffi_param_8,
	.param .u32 _Z20filterActs_YxX_colorILi4ELi32ELi4ELi4ELi1ELb0ELb0EEvPfS0_S0_iiiiiiiiiiffi_param_9,
	.param .u32 _Z20filterActs_YxX_colorILi4ELi32ELi4ELi4ELi1ELb0ELb0EEvPfS0_S0_iiiiiiiiiiffi_param_10,
	.param .u32 _Z20filterActs_YxX_colorILi4ELi32ELi4ELi4ELi1ELb0ELb0EEvPfS0_S0_iiiiiiiiiiffi_param_11,
	.param .u32 _Z20filterActs_YxX_colorILi4ELi32ELi4ELi4ELi1ELb0ELb0EEvPfS0_S0_iiiiiiiiiiffi_param_12,
	.param .f32 _Z20filterActs_YxX_colorILi4ELi32ELi4ELi4ELi1ELb0ELb0EEvPfS0_S0_iiiiiiiiiiffi_param_13,
	.param .f32 _Z20filterActs_YxX_colorILi4ELi32ELi4ELi4ELi1ELb0ELb0EEvPfS0_S0_iiiiiiiiiiffi_param_14,
	.param .u32 _Z20filterActs_YxX_colorILi4ELi32ELi4ELi4ELi1ELb0ELb0EEvPfS0_S0_iiiiiiiiiiffi_param_15
)
{
	.reg .pred 	%p<16>;
	.reg .b32 	%r<91>;
	.reg .b32 	%f<186>;
	.reg .b64 	%rd<28>;
	// demoted variable
	.shared .align 4 .b8 _ZZ20filterActs_YxX_colorILi4ELi32ELi4ELi4ELi1ELb0ELb0EEvPfS0_S0_iiiiiiiiiiffiE9shFilters[256];
	// demoted variable
	.shared .align 4 .b8 _ZZ20filterActs_YxX_colorILi4ELi32ELi4ELi4ELi1ELb0ELb0EEvPfS0_S0_iiiiiiiiiiffiE8shImages[2048];
	ld.param.u64 	%rd4, [_Z20filterActs_YxX_colorILi4ELi32ELi4ELi4ELi1ELb0ELb0EEvPfS0_S0_iiiiiiiiiiffi_param_0];
	ld.param.u64 	%rd5, [_Z20filterActs_YxX_colorILi4ELi32ELi4ELi4ELi1ELb0ELb0EEvPfS0_S0_iiiiiiiiiiffi_param_1];
	ld.param.u32 	%r28, [_Z20filterActs_YxX_colorILi4ELi32ELi4ELi4ELi1ELb0ELb0EEvPfS0_S0_iiiiiiiiiiffi_param_4];
	ld.param.u32 	%r30, [_Z20filterActs_YxX_colorILi4ELi32ELi4ELi4ELi1ELb0ELb0EEvPfS0_S0_iiiiiiiiiiffi_param_6];
	ld.param.u32 	%r31, [_Z20filterActs_YxX_colorILi4ELi32ELi4ELi4ELi1ELb0ELb0EEvPfS0_S0_iiiiiiiiiiffi_param_7];
	ld.param.u32 	%r32, [_Z20filterActs_YxX_colorILi4ELi32ELi4ELi4ELi1ELb0ELb0EEvPfS0_S0_iiiiiiiiiiffi_param_8];
	ld.param.u32 	%r37, [_Z20filterActs_YxX_colorILi4ELi32ELi4ELi4ELi1ELb0ELb0EEvPfS0_S0_iiiiiiiiiiffi_param_9];
	ld.param.u32 	%r34, [_Z20filterActs_YxX_colorILi4ELi32ELi4ELi4ELi1ELb0ELb0EEvPfS0_S0_iiiiiiiiiiffi_param_11];
	ld.param.u32 	%r36, [_Z20filterActs_YxX_colorILi4ELi32ELi4ELi4ELi1ELb0ELb0EEvPfS0_S0_iiiiiiiiiiffi_param_15];
	mul.lo.s32 	%r1, %r31, %r31;
	shr.s32 	%r38, %r28, 31;
	shr.u32 	%r39, %r38, 28;
	add.s32 	%r40, %r28, %r39;
	shr.s32 	%r41, %r40, 4;
	mov.u32 	%r42, %ctaid.y;
	div.u32 	%r2, %r42, %r41;
	mul.lo.s32 	%r43, %r2, %r41;
	sub.s32 	%r44, %r42, %r43;
	mov.u32 	%r3, %tid.y;
	shl.b32 	%r45, %r3, 5;
	mov.u32 	%r4, %tid.x;
	add.s32 	%r5, %r45, %r4;
	div.s32 	%r46, %r2, %r34;
	mul.lo.s32 	%r6, %r46, %r37;
	mul.lo.s32 	%r47, %r46, %r34;
	sub.s32 	%r48, %r2, %r47;
	mul.lo.s32 	%r7, %r48, %r37;
	shr.u32 	%r88, %r5, 4;
	mov.u32 	%r49, %ctaid.x;
	shl.b32 	%r50, %r49, 7;
	add.s32 	%r9, %r50, %r4;
	shl.b32 	%r10, %r44, 4;
	setp.eq.s32 	%p1, %r31, 0;
	mov.f32 	%f170, 0f00000000;
	mov.f32 	%f171, %f170;
	mov.f32 	%f172, %f170;
	mov.f32 	%f173, %f170;
	mov.f32 	%f174, %f170;
	mov.f32 	%f175, %f170;
	mov.f32 	%f176, %f170;
	mov.f32 	%f177, %f170;
	mov.f32 	%f178, %f170;
	mov.f32 	%f179, %f170;
	mov.f32 	%f180, %f170;
	mov.f32 	%f181, %f170;
	mov.f32 	%f182, %f170;
	mov.f32 	%f183, %f170;
	mov.f32 	%f184, %f170;
	mov.f32 	%f185, %f170;
	@%p1 bra 	$L__BB4_11;
	and.b32  	%r52, %r4, 15;
	shl.b32 	%r53, %r88, 6;
	mov.u32 	%r54, _ZZ20filterActs_YxX_colorILi4ELi32ELi4ELi4ELi1ELb0ELb0EEvPfS0_S0_iiiiiiiiiiffiE9shFilters;
	add.s32 	%r55, %r54, %r53;
	shl.b32 	%r56, %r4, 2;
	and.b32  	%r57, %r56, 60;
	add.s32 	%r11, %r55, %r57;
	add.s32 	%r12, %r7, %r32;
	add.s32 	%r13, %r6, %r32;
	shl.b32 	%r58, %r3, 9;
	mov.u32 	%r59, _ZZ20filterActs_YxX_colorILi4ELi32ELi4ELi4ELi1ELb0ELb0EEvPfS0_S0_iiiiiiiiiiffiE8shImages;
	add.s32 	%r15, %r59, %r56;
	add.s32 	%r14, %r15, %r58;
	shl.b32 	%r16, %r28, 2;
	mul.lo.s32 	%r60, %r1, %r28;
	mul.lo.s32 	%r61, %r60, %r2;
	setp.eq.s32 	%p2, %r36, 0;
	selp.b32 	%r62, %r61, 0, %p2;
	cvt.s64.s32 	%rd7, %r62;
	mad.lo.s32 	%r63, %r28, %r88, %r52;
	add.s32 	%r64, %r63, %r10;
	cvt.s64.s32 	%rd8, %r64;
	add.s64 	%rd1, %rd8, %rd7;
	cvta.to.global.u64 	%rd2, %rd4;
	cvta.to.global.u64 	%rd3, %rd5;
	mov.f32 	%f170, 0f00000000;
	mov.b32 	%r87, 0;
	cvt.s64.s32 	%rd14, %r9;
	mov.u32 	%r89, %r3;
	mov.u32 	%r90, %r87;
$L__BB4_2:
	setp.gt.u32 	%p3, %r5, 63;
	@%p3 bra 	$L__BB4_6;
	setp.ge.u32 	%p4, %r88, %r1;
	@%p4 bra 	$L__BB4_5;
	cvt.s64.s32 	%rd9, %r87;
	add.s64 	%rd10, %rd1, %rd9;
	shl.b64 	%rd11, %rd10, 2;
	add.s64 	%rd12, %rd3, %rd11;
	ld.global.f32 	%f52, [%rd12];
	st.shared.f32 	[%r11], %f52;
	bra.uni 	$L__BB4_6;
$L__BB4_5:
	mov.b32 	%r65, 0;
	st.shared.u32 	[%r11], %r65;
$L__BB4_6:
	setp.ge.s32 	%p5, %r89, %r1;
	@%p5 bra 	$L__BB4_10;
	ld.param.u32 	%r84, [_Z20filterActs_YxX_colorILi4ELi32ELi4ELi4ELi1ELb0ELb0EEvPfS0_S0_iiiiiiiiiiffi_param_5];
	div.s32 	%r66, %r89, %r31;
	mul.lo.s32 	%r67, %r66, %r31;
	sub.s32 	%r68, %r89, %r67;
	add.s32 	%r21, %r12, %r68;
	add.s32 	%r22, %r13, %r66;
	setp.gt.s32 	%p6, %r22, -1;
	setp.lt.s32 	%p7, %r22, %r84;
	and.pred  	%p8, %p6, %p7;
	setp.gt.s32 	%p9, %r21, -1;
	setp.lt.s32 	%p10, %r21, %r30;
	and.pred  	%p11, %p9, %p10;
	and.pred  	%p13, %p8, %p11;
	not.pred 	%p14, %p13;
	@%p14 bra 	$L__BB4_9;
	ld.param.u32 	%r86, [_Z20filterActs_YxX_colorILi4ELi32ELi4ELi4ELi1ELb0ELb0EEvPfS0_S0_iiiiiiiiiiffi_param_12];
	mad.lo.s32 	%r70, %r22, %r30, %r21;
	mul.lo.s32 	%r71, %r70, %r86;
	cvt.s64.s32 	%rd13, %r71;
	add.s64 	%rd15, %rd13, %rd14;
	shl.b64 	%rd16, %rd15, 2;
	add.s64 	%rd17, %rd2, %rd16;
	ld.global.f32 	%f53, [%rd17];
	st.shared.f32 	[%r14], %f53;
	ld.global.f32 	%f54, [%rd17+128];
	st.shared.f32 	[%r14+128], %f54;
	ld.global.f32 	%f55, [%rd17+256];
	st.shared.f32 	[%r14+256], %f55;
	ld.global.f32 	%f56, [%rd17+384];
	st.shared.f32 	[%r14+384], %f56;
	bra.uni 	$L__BB4_10;
$L__BB4_9:
	mov.b32 	%r69, 0;
	st.shared.u32 	[%r14], %r69;
	st.shared.u32 	[%r14+128], %r69;
	st.shared.u32 	[%r14+256], %r69;
	st.shared.u32 	[%r14+384], %r69;
$L__BB4_10:
	bar.sync 	0;
	shl.b32 	%r72, %r3, 2;
	mov.u32 	%r73, _ZZ20filterActs_YxX_colorILi4ELi32ELi4ELi4ELi1ELb0ELb0EEvPfS0_S0_iiiiiiiiiiffiE9shFilters;
	add.s32 	%r74, %r73, %r72;
	ld.shared.f32 	%f57, [%r74];
	ld.shared.f32 	%f58, [%r15];
	fma.rn.f32 	%f59, %f58, %f57, %f185;
	ld.shared.f32 	%f60, [%r15+128];
	fma.rn.f32 	%f61, %f60, %f57, %f184;
	ld.shared.f32 	%f62, [%r15+256];
	fma.rn.f32 	%f63, %f62, %f57, %f183;
	ld.shared.f32 	%f64, [%r15+384];
	fma.rn.f32 	%f65, %f64, %f57, %f182;
	ld.shared.f32 	%f66, [%r74+16];
	fma.rn.f32 	%f67, %f58, %f66, %f181;
	fma.rn.f32 	%f68, %f60, %f66, %f180;
	fma.rn.f32 	%f69, %f62, %f66, %f179;
	fma.rn.f32 	%f70, %f64, %f66, %f178;
	ld.shared.f32 	%f71, [%r74+32];
	fma.rn.f32 	%f72, %f58, %f71, %f177;
	fma.rn.f32 	%f73, %f60, %f71, %f176;
	fma.rn.f32 	%f74, %f62, %f71, %f175;
	fma.rn.f32 	%f75, %f64, %f71, %f174;
	ld.shared.f32 	%f76, [%r74+48];
	fma.rn.f32 	%f77, %f58, %f76, %f173;
	fma.rn.f32 	%f78, %f60, %f76, %f172;
	fma.rn.f32 	%f79, %f62, %f76, %f171;
	fma.rn.f32 	%f80, %f64, %f76, %f170;
	ld.shared.f32 	%f81, [%r74+64];
	ld.shared.f32 	%f82, [%r15+512];
	fma.rn.f32 	%f83, %f82, %f81, %f59;
	ld.shared.f32 	%f84, [%r15+640];
	fma.rn.f32 	%f85, %f84, %f81, %f61;
	ld.shared.f32 	%f86, [%r15+768];
	fma.rn.f32 	%f87, %f86, %f81, %f63;
	ld.shared.f32 	%f88, [%r15+896];
	fma.rn.f32 	%f89, %f88, %f81, %f65;
	ld.shared.f32 	%f90, [%r74+80];
	fma.rn.f32 	%f91, %f82, %f90, %f67;
	fma.rn.f32 	%f92, %f84, %f90, %f68;
	fma.rn.f32 	%f93, %f86, %f90, %f69;
	fma.rn.f32 	%f94, %f88, %f90, %f70;
	ld.shared.f32 	%f95, [%r74+96];
	fma.rn.f32 	%f96, %f82, %f95, %f72;
	fma.rn.f32 	%f97, %f84, %f95, %f73;
	fma.rn.f32 	%f98, %f86, %f95, %f74;
	fma.rn.f32 	%f99, %f88, %f95, %f75;
	ld.shared.f32 	%f100, [%r74+112];
	fma.rn.f32 	%f101, %f82, %f100, %f77;
	fma.rn.f32 	%f102, %f84, %f100, %f78;
	fma.rn.f32 	%f103, %f86, %f100, %f79;
	fma.rn.f32 	%f104, %f88, %f100, %f80;
	ld.shared.f32 	%f105, [%r74+128];
	ld.shared.f32 	%f106, [%r15+1024];
	fma.rn.f32 	%f107, %f106, %f105, %f83;
	ld.shared.f32 	%f108, [%r15+1152];
	fma.rn.f32 	%f109, %f108, %f105, %f85;
	ld.shared.f32 	%f110, [%r15+1280];
	fma.rn.f32 	%f111, %f110, %f105, %f87;
	ld.shared.f32 	%f112, [%r15+1408];
	fma.rn.f32 	%f113, %f112, %f105, %f89;
	ld.shared.f32 	%f114, [%r74+144];
	fma.rn.f32 	%f115, %f106, %f114, %f91;
	fma.rn.f32 	%f116, %f108, %f114, %f92;
	fma.rn.f32 	%f117, %f110, %f114, %f93;
	fma.rn.f32 	%f118, %f112, %f114, %f94;
	ld.shared.f32 	%f119, [%r74+160];
	fma.rn.f32 	%f120, %f106, %f119, %f96;
	fma.rn.f32 	%f121, %f108, %f119, %f97;
	fma.rn.f32 	%f122, %f110, %f119, %f98;
	fma.rn.f32 	%f123, %f112, %f119, %f99;
	ld.shared.f32 	%f124, [%r74+176];
	fma.rn.f32 	%f125, %f106, %f124, %f101;
	fma.rn.f32 	%f126, %f108, %f124, %f102;
	fma.rn.f32 	%f127, %f110, %f124, %f103;
	fma.rn.f32 	%f128, %f112, %f124, %f104;
	ld.shared.f32 	%f129, [%r74+192];
	ld.shared.f32 	%f130, [%r15+1536];
	fma.rn.f32 	%f185, %f130, %f129, %f107;
	ld.shared.f32 	%f131, [%r15+1664];
	fma.rn.f32 	%f184, %f131, %f129, %f109;
	ld.shared.f32 	%f132, [%r15+1792];
	fma.rn.f32 	%f183, %f132, %f129, %f111;
	ld.shared.f32 	%f133, [%r15+1920];
	fma.rn.f32 	%f182, %f133, %f129, %f113;
	ld.shared.f32 	%f134, [%r74+208];
	fma.rn.f32 	%f181, %f130, %f134, %f115;
	fma.rn.f32 	%f180, %f131, %f134, %f116;
	fma.rn.f32 	%f179, %f132, %f134, %f117;
	fma.rn.f32 	%f178, %f133, %f134, %f118;
	ld.shared.f32 	%f135, [%r74+224];
	fma.rn.f32 	%f177, %f130, %f135, %f120;
	fma.rn.f32 	%f176, %f131, %f135, %f121;
	fma.rn.f32 	%f175, %f132, %f135, %f122;
	fma.rn.f32 	%f174, %f133, %f135, %f123;
	ld.shared.f32 	%f136, [%r74+240];
	fma.rn.f32 	%f173, %f130, %f136, %f125;
	fma.rn.f32 	%f172, %f131, %f136, %f126;
	fma.rn.f32 	%f171, %f132, %f136, %f127;
	fma.rn.f32 	%f170, %f133, %f136, %f128;
	bar.sync 	0;
	add.s32 	%r90, %r90, 4;
	add.s32 	%r89, %r89, 4;
	add.s32 	%r88, %r88, 4;
	add.s32 	%r87, %r87, %r16;
	setp.lt.u32 	%p15, %r90, %r1;
	@%p15 bra 	$L__BB4_2;
$L__BB4_11:
	ld.param.f32 	%f153, [_Z20filterActs_YxX_colorILi4ELi32ELi4ELi4ELi1ELb0ELb0EEvPfS0_S0_iiiiiiiiiiffi_param_14];
	ld.param.u32 	%r85, [_Z20filterActs_YxX_colorILi4ELi32ELi4ELi4ELi1ELb0ELb0EEvPfS0_S0_iiiiiiiiiiffi_param_10];
	ld.param.u32 	%r83, [_Z20filterActs_YxX_colorILi4ELi32ELi4ELi4ELi1ELb0ELb0EEvPfS0_S0_iiiiiiiiiiffi_param_3];
	ld.param.u64 	%rd27, [_Z20filterActs_YxX_colorILi4ELi32ELi4ELi4ELi1ELb0ELb0EEvPfS0_S0_iiiiiiiiiiffi_param_2];
	mul.lo.s32 	%r75, %r34, %r85;
	add.s32 	%r76, %r10, %r3;
	mad.lo.s32 	%r77, %r75, %r76, %r2;
	mad.lo.s32 	%r78, %r77, %r83, %r9;
	cvta.to.global.u64 	%rd18, %rd27;
	mul.lo.s32 	%r79, %r83, %r75;
	shl.b32 	%r80, %r79, 2;
	mul.f32 	%f137, %f153, %f185;
	mul.wide.u32 	%rd19, %r78, 4;
	add.s64 	%rd20, %rd18, %rd19;
	st.global.f32 	[%rd20], %f137;
	mul.f32 	%f138, %f153, %f181;
	mul.wide.s32 	%rd21, %r80, 4;
	add.s64 	%rd22, %rd20, %rd21;
	st.global.f32 	[%rd22], %f138;
	mul.f32 	%f139, %f153, %f177;
	shl.b32 	%r81, %r79, 3;
	mul.wide.s32 	%rd23, %r81, 4;
	add.s64 	%rd24, %rd20, %rd23;
	st.global.f32 	[%rd24], %f139;
	mul.f32 	%f140, %f153, %f173;
	mul.lo.s32 	%r82, %r79, 12;
	mul.wide.s32 	%rd25, %r82, 4;
	add.s64 	%rd26, %rd20, %rd25;
	st.global.f32 	[%rd26], %f140;
	mul.f32 	%f141, %f153, %f184;
	st.global.f32 	[%rd20+128], %f141;
	mul.f32 	%f142, %f153, %f180;
	st.global.f32 	[%rd22+128], %f142;
	mul.f32 	%f143, %f153, %f176;
	st.global.f32 	[%rd24+128], %f143;
	mul.f32 	%f144, %f153, %f172;
	st.global.f32 	[%rd26+128], %f144;
	mul.f32 	%f145, %f153, %f183;
	st.global.f32 	[%rd20+256], %f145;
	mul.f32 	%f146, %f153, %f179;
	st.global.f32 	[%rd22+256], %f146;
	mul.f32 	%f147, %f153, %f175;
	st.global.f32 	[%rd24+256], %f147;
	mul.f32 	%f148, %f153, %f171;
	st.global.f32 	[%rd26+256], %f148;
	mul.f32 	%f149, %f153, %f182;
	st.global.f32 	[%rd20+384], %f149;
	mul.f32 	%f150, %f153, %f178;
	st.global.f32 	[%rd22+384], %f150;
	mul.f32 	%f151, %f153, %f174;
	st.global.f32 	[%rd24+384], %f151;
	mul.f32 	%f152, %f153, %f170;
	st.global.f32 	[%rd26+384], %f152;
	ret;

}
	// .globl	_Z20filterActs_YxX_colorILi4ELi32ELi4ELi8ELi2ELb0ELb1EEvPfS0_S0_iiiiiiiiiiffi
.visible .entry _Z20filterActs_YxX_colorILi4ELi32ELi4ELi8ELi2ELb0ELb1EEvPfS0_S0_iiiiiiiiiiffi(
	.param .u64 .ptr .align 1 _Z20filterActs_YxX_colorILi4ELi32ELi4ELi8ELi2ELb0ELb1EEvPfS0_S0_iiiiiiiiiiffi_param_0,
	.param .u64 .ptr .align 1 _Z20filterActs_YxX_colorILi4ELi32ELi4ELi8ELi2ELb0ELb1EEvPfS0_S0_iiiiiiiiiiffi_param_1,
	.param .u64 .ptr .align 1 _Z20filterActs_YxX_colorILi4ELi32ELi4ELi8ELi2ELb0ELb1EEvPfS0_S0_iiiiiiiiiiffi_param_2,
	.param .u32 _Z20filterActs_YxX_colorILi4ELi32ELi4ELi8ELi2ELb0ELb1EEvPfS0_S0_iiiiiiiiiiffi_param_3,
	.param .u32 _Z20filterActs_YxX_colorILi4ELi32ELi4ELi8ELi2ELb0ELb1EEvPfS0_S0_iiiiiiiiiiffi_param_4,
	.param .u32 _Z20filterActs_YxX_colorILi4ELi32ELi4ELi8ELi2ELb0ELb1EEvPfS0_S0_iiiiiiiiiiffi_param_5,
	.param .u32 _Z20filterActs_YxX_colorILi4ELi32ELi4ELi8ELi2ELb0ELb1EEvPfS0_S0_iiiiiiiiiiffi_param_6,
	.param .u32 _Z20filterActs_YxX_colorILi4ELi32ELi4ELi8ELi2ELb0ELb1EEvPfS0_S0_iiiiiiiiiiffi_param_7,
	.param .u32 _Z20filterActs_YxX_colorILi4ELi32ELi4ELi8ELi2ELb0ELb1EEvPfS0_S0_iiiiiiiiiiffi_param_8,
	.param .u32 _Z20filterActs_YxX_colorILi4ELi32ELi4ELi8ELi2ELb0ELb1EEvPfS0_S0_iiiiiiiiiiffi_param_9,
	.param .u32 _Z20filterActs_YxX_colorILi4ELi32ELi4ELi8ELi2ELb0ELb1EEvPfS0_S0_iiiiiiiiiiffi_param_10,
	.param .u32 _Z20filterActs_YxX_colorILi4ELi32ELi4ELi8ELi2ELb0ELb1EEvPfS0_S0_iiiiiiiiiiffi_param_11,
	.param .u32 _Z20filterActs_YxX_colorILi4ELi32ELi4ELi8ELi2ELb0ELb1EEvPfS0_S0_iiiiiiiiiiffi_param_12,
	.param .f32 _Z20filterActs_YxX_colorILi4ELi32ELi4ELi8ELi2ELb0ELb1EEvPfS0_S0_iiiiiiiiiiffi_param_13,
	.param .f32 _Z20filterActs_YxX_colorILi4ELi32ELi4ELi8ELi2ELb0ELb1EEvPfS0_S0_iiiiiiiiiiffi_param_14,
	.param .u32 _Z20filterActs_YxX_colorILi4ELi32ELi4ELi8ELi2ELb0ELb1EEvPfS0_S0_iiiiiiiiiiffi_param_15
)
{
	.reg .pred 	%p<24>;
	.reg .b32 	%r<115>;
	.reg .b32 	%f<526>;
	.reg .b64 	%rd<44>;
	// demoted variable
	.shared .align 4 .b8 _ZZ20filterActs_YxX_colorILi4ELi32ELi4ELi8ELi2ELb0ELb1EEvPfS0_S0_iiiiiiiiiiffiE9shFilters[1024];
	// demoted variable
	.shared .align 4 .b8 _ZZ20filterActs_YxX_colorILi4ELi32ELi4ELi8ELi2ELb0ELb1EEvPfS0_S0_iiiiiiiiiiffiE8shImages[4096];
	ld.param.u64 	%rd17, [_Z20filterActs_YxX_colorILi4ELi32ELi4ELi8ELi2ELb0ELb1EEvPfS0_S0_iiiiiiiiiiffi_param_1];
	ld.param.u32 	%r30, [_Z20filterActs_YxX_colorILi4ELi32ELi4ELi8ELi2ELb0ELb1EEvPfS0_S0_iiiiiiiiiiffi_param_3];
	ld.param.u32 	%r31, [_Z20filterActs_YxX_colorILi4ELi32ELi4ELi8ELi2ELb0ELb1EEvPfS0_S0_iiiiiiiiiiffi_param_4];
	ld.param.u32 	%r32, [_Z20filterActs_YxX_colorILi4ELi32ELi4ELi8ELi2ELb0ELb1EEvPfS0_S0_iiiiiiiiiiffi_param_5];
	ld.param.u32 	%r33, [_Z20filterActs_YxX_colorILi4ELi32ELi4ELi8ELi2ELb0ELb1EEvPfS0_S0_iiiiiiiiiiffi_param_6];
	ld.param.u32 	%r34, [_Z20filterActs_YxX_colorILi4ELi32ELi4ELi8ELi2ELb0ELb1EEvPfS0_S0_iiiiiiiiiiffi_param_7];
	ld.param.u32 	%r35, [_Z20filterActs_YxX_colorILi4ELi32ELi4ELi8ELi2ELb0ELb1EEvPfS0_S0_iiiiiiiiiiffi_param_8];
	ld.param.u32 	%r36, [_Z20filterActs_YxX_colorILi4ELi32ELi4ELi8ELi2ELb0ELb1EEvPfS0_S0_iiiiiiiiiiffi_param_9];
	ld.param.u32 	%r37, [_Z20filterActs_YxX_colorILi4ELi32ELi4ELi8ELi2ELb0ELb1EEvPfS0_S0_iiiiiiiiiiffi_param_10];
	ld.param.u32 	%r38, [_Z20filterActs_YxX_colorILi4ELi32ELi4ELi8ELi2ELb0ELb1EEvPfS0_S0_iiiiiiiiiiffi_param_11];
	ld.param.f32 	%f97, [_Z20filterActs_YxX_colorILi4ELi32ELi4ELi8ELi2ELb0ELb1EEvPfS0_S0_iiiiiiiiiiffi_param_14];
	ld.param.u32 	%r40, [_Z20filterActs_YxX_colorILi4ELi32ELi4ELi8ELi2ELb0ELb1EEvPfS0_S0_iiiiiiiiiiffi_param_15];
	cvta.to.global.u64 	%rd18, %rd17;
	mul.lo.s32 	%r1, %r34, %r34;
	shr.s32 	%r41, %r31, 31;
	shr.u32 	%r42, %r41, 27;
	add.s32 	%r43, %r31, %r42;
	shr.s32 	%r44, %r43, 5;
	mov.u32 	%r45, %ctaid.y;
	div.u32 	%r2, %r45, %r44;
	mul.lo.s32 	%r46, %r2, %r44;
	sub.s32 	%r47, %r45, %r46;
	mov.u32 	%r111, %tid.y;
	mov.u32 	%r4, %tid.x;
	shr.u32 	%r48, %r4, 5;
	add.s32 	%r5, %r48, %r111;
	and.b32  	%r6, %r4, 31;
	mov.u32 	%r49, %ctaid.x;
	shl.b32 	%r50, %r49, 7;
	add.s32 	%r51, %r50, %r4;
	cvt.s64.s32 	%rd1, %r51;
	shl.b32 	%r7, %r47, 5;
	mad.lo.s32 	%r52, %r31, %r5, %r6;
	add.s32 	%r53, %r52, %r7;
	mul.wide.s32 	%rd19, %r53, 4;
	add.s64 	%rd43, %rd18, %rd19;
	setp.ne.s32 	%p1, %r40, 0;
	@%p1 bra 	$L__BB5_2;
	mul.lo.s32 	%r54, %r31, %r1;
	mul.lo.s32 	%r55, %r54, %r2;
	shl.b32 	%r56, %r55, 1;
	mul.wide.s32 	%rd20, %r56, 4;
	add.s64 	%rd43, %rd43, %rd20;
$L__BB5_2:
	cvt.u32.u64 	%r57, %rd1;
	add.s32 	%r58, %r7, %r111;
	mul.lo.s32 	%r8, %r38, %r37;
	mad.lo.s32 	%r59, %r8, %r58, %r2;
	mad.lo.s32 	%r9, %r59, %r30, %r57;
	setp.eq.s32 	%p2, %r34, 0;
	mov.f32 	%f494, 0f00000000;
	mov.f32 	%f495, %f494;
	mov.f32 	%f496, %f494;
	mov.f32 	%f497, %f494;
	mov.f32 	%f498, %f494;
	mov.f32 	%f499, %f494;
	mov.f32 	%f500, %f494;
	mov.f32 	%f501, %f494;
	mov.f32 	%f502, %f494;
	mov.f32 	%f503, %f494;
	mov.f32 	%f504, %f494;
	mov.f32 	%f505, %f494;
	mov.f32 	%f506, %f494;
	mov.f32 	%f507, %f494;
	mov.f32 	%f508, %f494;
	mov.f32 	%f509, %f494;
	mov.f32 	%f510, %f494;
	mov.f32 	%f511, %f494;
	mov.f32 	%f512, %f494;
	mov.f32 	%f513, %f494;
	mov.f32 	%f514, %f494;
	mov.f32 	%f515, %f494;
	mov.f32 	%f516, %f494;
	mov.f32 	%f517, %f494;
	mov.f32 	%f518, %f494;
	mov.f32 	%f519, %f494;
	mov.f32 	%f520, %f494;
	mov.f32 	%f521, %f494;
	mov.f32 	%f522, %f494;
	mov.f32 	%f523, %f494;
	mov.f32 	%f524, %f494;
	mov.f32 	%f525, %f494;
	@%p2 bra 	$L__BB5_24;
	shl.b32 	%r61, %r6, 2;
	mov.u32 	%r62, _ZZ20filterActs_YxX_colorILi4ELi32ELi4ELi8ELi2ELb0ELb1EEvPfS0_S0_iiiiiiiiiiffiE9shFilters;
	add.s32 	%r63, %r62, %r61;
	div.s32 	%r64, %r2, %r38;
	mul.lo.s32 	%r65, %r64, %r38;
	sub.s32 	%r66, %r2, %r65;
	mad.lo.s32 	%r10, %r66, %r36, %r35;
	mad.lo.s32 	%r11, %r64, %r36, %r35;
	shl.b32 	%r67, %r111, 2;
	add.s32 	%r68, %r62, %r67;
	add.s32 	%r12, %r68, 896;
	shl.b32 	%r69, %r5, 7;
	add.s32 	%r13, %r63, %r69;
	shl.b32 	%r70, %r4, 2;
	mov.u32 	%r71, _ZZ20filterActs_YxX_colorILi4ELi32ELi4ELi8ELi2ELb0ELb1EEvPfS0_S0_iiiiiiiiiiffiE8shImages;
	add.s32 	%r14, %r71, %r70;
	shl.b32 	%r72, %r111, 9;
	add.s32 	%r15, %r14, %r72;
	shl.b32 	%r16, %r31, 2;
	mul.lo.s32 	%r112, %r1, %r31;
	mov.f32 	%f494, 0f00000000;
	mov.b32 	%r113, 0;
	mov.u32 	%r110, %r5;
	mov.u32 	%r114, %r113;
$L__BB5_4:
	setp.gt.u32 	%p3, %r5, 3;
	@%p3 bra 	$L__BB5_8;
	setp.ge.u32 	%p4, %r110, %r1;
	@%p4 bra 	$L__BB5_7;
	mul.wide.s32 	%rd21, %r113, 4;
	add.s64 	%rd22, %rd43, %rd21;
	ld.global.f32 	%f100, [%rd22];
	st.shared.f32 	[%r13], %f100;
	mul.wide.s32 	%rd23, %r112, 4;
	add.s64 	%rd24, %rd43, %rd23;
	ld.global.f32 	%f101, [%rd24];
	st.shared.f32 	[%r13+512], %f101;
	bra.uni 	$L__BB5_8;
$L__BB5_7:
	mov.b32 	%r73, 0;
	st.shared.u32 	[%r13], %r73;
	st.shared.u32 	[%r13+512], %r73;
$L__BB5_8:
	setp.ge.s32 	%p5, %r111, %r1;
	@%p5 bra 	$L__BB5_23;
	div.s32 	%r74, %r111, %r34;
	mul.lo.s32 	%r75, %r74, %r34;
	sub.s32 	%r76, %r111, %r75;
	add.s32 	%r23, %r10, %r76;
	add.s32 	%r24, %r11, %r74;
	setp.gt.s32 	%p6, %r24, -1;
	setp.lt.s32 	%p7, %r24, %r32;
	and.pred  	%p8, %p6, %p7;
	setp.gt.s32 	%p9, %r23, -1;
	setp.lt.s32 	%p10, %r23, %r33;
	and.pred  	%p11, %p9, %p10;
	and.pred  	%p13, %p8, %p11;
	not.pred 	%p14, %p13;
	@%p14 bra 	$L__BB5_22;
	ld.param.u32 	%r109, [_Z20filterActs_YxX_colorILi4ELi32ELi4ELi8ELi2ELb0ELb1EEvPfS0_S0_iiiiiiiiiiffi_param_12];
	ld.param.u64 	%rd41, [_Z20filterActs_YxX_colorILi4ELi32ELi4ELi8ELi2ELb0ELb1EEvPfS0_S0_iiiiiiiiiiffi_param_0];
	cvt.u32.u64 	%r78, %rd1;
	setp.ge.s32 	%p15, %r78, %r30;
	mad.lo.s32 	%r79, %r24, %r33, %r23;
	mul.lo.s32 	%r80, %r79, %r109;
	cvt.s64.s32 	%rd25, %r80;
	add.s64 	%rd26, %rd25, %rd1;
	cvta.to.global.u64 	%rd27, %rd41;
	shl.b64 	%rd28, %rd26, 2;
	add.s64 	%rd13, %rd27, %rd28;
	add.s32 	%r81, %r32, %r24;
	mad.lo.s32 	%r82, %r81, %r33, %r23;
	mul.lo.s32 	%r83, %r82, %r109;
	cvt.s64.s32 	%rd29, %r83;
	add.s64 	%rd30, %rd29, %rd1;
	shl.b64 	%rd31, %rd30, 2;
	add.s64 	%rd14, %rd27, %rd31;
	@%p15 bra 	$L__BB5_12;
	ld.global.f32 	%f102, [%rd13];
	st.shared.f32 	[%r15], %f102;
	ld.global.f32 	%f103, [%rd14];
	st.shared.f32 	[%r15+2048], %f103;
	bra.uni 	$L__BB5_13;
$L__BB5_12:
	mov.b32 	%r84, 0;
	st.shared.u32 	[%r15], %r84;
	st.shared.u32 	[%r15+2048], %r84;
$L__BB5_13:
	add.s32 	%r86, %r78, 32;
	setp.lt.s32 	%p16, %r86, %r30;
	@%p16 bra 	$L__BB5_15;
	mov.b32 	%r87, 0;
	st.shared.u32 	[%r15+128], %r87;
	st.shared.u32 	[%r15+2176], %r87;
	bra.uni 	$L__BB5_16;
$L__BB5_15:
	ld.global.f32 	%f104, [%rd13+128];
	st.shared.f32 	[%r15+128], %f104;
	ld.global.f32 	%f105, [%rd14+128];
	st.shared.f32 	[%r15+2176], %f105;
$L__BB5_16:
	add.s32 	%r89, %r78, 64;
	setp.lt.s32 	%p17, %r89, %r30;
	@%p17 bra 	$L__BB5_18;
	mov.b32 	%r90, 0;
	st.shared.u32 	[%r15+256], %r90;
	st.shared.u32 	[%r15+2304], %r90;
	bra.uni 	$L__BB5_19;
$L__BB5_18:
	ld.global.f32 	%f106, [%rd13+256];
	st.shared.f32 	[%r15+256], %f106;
	ld.global.f32 	%f107, [%rd14+256];
	st.shared.f32 	[%r15+2304], %f107;
$L__BB5_19:
	add.s32 	%r92, %r78, 96;
	setp.lt.s32 	%p18, %r92, %r30;
	@%p18 bra 	$L__BB5_21;
	mov.b32 	%r93, 0;
	st.shared.u32 	[%r15+384], %r93;
	st.shared.u32 	[%r15+2432], %r93;
	bra.uni 	$L__BB5_23;
$L__BB5_21:
	ld.global.f32 	%f108, [%rd13+384];
	st.shared.f32 	[%r15+384], %f108;
	ld.global.f32 	%f109, [%rd14+384];
	st.shared.f32 	[%r15+2432], %f109;
	bra.uni 	$L__BB5_23;
$L__BB5_22:
	mov.b32 	%r77, 0;
	st.shared.u32 	[%r15], %r77;
	st.shared.u32 	[%r15+2048], %r77;
	st.shared.u32 	[%r15+128], %r77;
	st.shared.u32 	[%r15+2176], %r77;
	st.shared.u32 	[%r15+256], %r77;
	st.shared.u32 	[%r15+2304], %r77;
	st.shared.u32 	[%r15+384], %r77;
	st.shared.u32 	[%r15+2432], %r77;
$L__BB5_23:
	bar.sync 	0;
	ld.shared.f32 	%f110, [%r12+-896];
	ld.shared.f32 	%f111, [%r14];
	fma.rn.f32 	%f112, %f111, %f110, %f525;
	ld.shared.f32 	%f113, [%r14+128];
	fma.rn.f32 	%f114, %f113, %f110, %f524;
	ld.shared.f32 	%f115, [%r14+256];
	fma.rn.f32 	%f116, %f115, %f110, %f523;
	ld.shared.f32 	%f117, [%r14+384];
	fma.rn.f32 	%f118, %f117, %f110, %f522;
	ld.shared.f32 	%f119, [%r12+-880];
	fma.rn.f32 	%f120, %f111, %f119, %f521;
	fma.rn.f32 	%f121, %f113, %f119, %f520;
	fma.rn.f32 	%f122, %f115, %f119, %f519;
	fma.rn.f32 	%f123, %f117, %f119, %f518;
	ld.shared.f32 	%f124, [%r12+-864];
	fma.rn.f32 	%f125, %f111, %f124, %f517;
	fma.rn.f32 	%f126, %f113, %f124, %f516;
	fma.rn.f32 	%f127, %f115, %f124, %f515;
	fma.rn.f32 	%f128, %f117, %f124, %f514;
	ld.shared.f32 	%f129, [%r12+-848];
	fma.rn.f32 	%f130, %f111, %f129, %f513;
	fma.rn.f32 	%f131, %f113, %f129, %f512;
	fma.rn.f32 	%f132, %f115, %f129, %f511;
	fma.rn.f32 	%f133, %f117, %f129, %f510;
	ld.shared.f32 	%f134, [%r12+-832];
	fma.rn.f32 	%f135, %f111, %f134, %f509;
	fma.rn.f32 	%f136, %f113, %f134, %f508;
	fma.rn.f32 	%f137, %f115, %f134, %f507;
	fma.rn.f32 	%f138, %f117, %f134, %f506;
	ld.shared.f32 	%f139, [%r12+-816];
	fma.rn.f32 	%f140, %f111, %f139, %f505;
	fma.rn.f32 	%f141, %f113, %f139, %f504;
	fma.rn.f32 	%f142, %f115, %f139, %f503;
	fma.rn.f32 	%f143, %f117, %f139, %f502;
	ld.shared.f32 	%f144, [%r12+-800];
	fma.rn.f32 	%f145, %f111, %f144, %f501;
	fma.rn.f32 	%f146, %f113, %f144, %f500;
	fma.rn.f32 	%f147, %f115, %f144, %f499;
	fma.rn.f32 	%f148, %f117, %f144, %f498;
	ld.shared.f32 	%f149, [%r12+-784];
	fma.rn.f32 	%f150, %f111, %f149, %f497;
	fma.rn.f32 	%f151, %f113, %f149, %f496;
	fma.rn.f32 	%f152, %f115, %f149, %f495;
	fma.rn.f32 	%f153, %f117, %f149, %f494;
	ld.shared.f32 	%f154, [%r12+-768];
	ld.shared.f32 	%f155, [%r14+512];
	fma.rn.f32 	%f156, %f155, %f154, %f112;
	ld.shared.f32 	%f157, [%r14+640];
	fma.rn.f32 	%f158, %f157, %f154, %f114;
	ld.shared.f32 	%f159, [%r14+768];
	fma.rn.f32 	%f160, %f159, %f154, %f116;
	ld.shared.f32 	%f161, [%r14+896];
	fma.rn.f32 	%f162, %f161, %f154, %f118;
	ld.shared.f32 	%f163, [%r12+-752];
	fma.rn.f32 	%f164, %f155, %f163, %f120;
	fma.rn.f32 	%f165, %f157, %f163, %f121;
	fma.rn.f32 	%f166, %f159, %f163, %f122;
	fma.rn.f32 	%f167, %f161, %f163, %f123;
	ld.shared.f32 	%f168, [%r12+-736];
	fma.rn.f32 	%f169, %f155, %f168, %f125;
	fma.rn.f32 	%f170, %f157, %f168, %f126;
	fma.rn.f32 	%f171, %f159, %f168, %f127;
	fma.rn.f32 	%f172, %f161, %f168, %f128;
	ld.shared.f32 	%f173, [%r12+-720];
	fma.rn.f32 	%f174, %f155, %f173, %f130;
	fma.rn.f32 	%f175, %f157, %f173, %f131;
	fma.rn.f32 	%f176, %f159, %f173, %f132;
	fma.rn.f32 	%f177, %f161, %f173, %f133;
	ld.shared.f32 	%f178, [%r12+-704];
	fma.rn.f32 	%f179, %f155, %f178, %f135;
	fma.rn.f32 	%f180, %f157, %f178, %f136;
	fma.rn.f32 	%f181, %f159, %f178, %f137;
	fma.rn.f32 	%f182, %f161, %f178, %f138;
	ld.shared.f32 	%f183, [%r12+-688];
	fma.rn.f32 	%f184, %f155, %f183, %f140;
	fma.rn.f32 	%f185, %f157, %f183, %f141;
	fma.rn.f32 	%f186, %f159, %f183, %f142;
	fma.rn.f32 	%f187, %f161, %f183, %f143;
	ld.shared.f32 	%f188, [%r12+-672];
	fma.rn.f32 	%f189, %f155, %f188, %f145;
	fma.rn.f32 	%f190, %f157, %f188, %f146;
	fma.rn.f32 	%f191, %f159, %f188, %f147;
	fma.rn.f32 	%f192, %f161, %f188, %f148;
	ld.shared.f32 	%f193, [%r12+-656];
	fma.rn.f32 	%f194, %f155, %f193, %f150;
	fma.rn.f32 	%f195, %f157, %f193, %f151;
	fma.rn.f32 	%f196, %f159, %f193, %f152;
	fma.rn.f32 	%f197, %f161, %f193, %f153;
	ld.shared.f32 	%f198, [%r12+-640];
	ld.shared.f32 	%f199, [%r14+1024];
	fma.rn.f32 	%f200, %f199, %f198, %f156;
	ld.shared.f32 	%f201, [%r14+1152];
	fma.rn.f32 	%f202, %f201, %f198, %f158;
	ld.shared.f32 	%f203, [%r14+1280];
	fma.rn.f32 	%f204, %f203, %f198, %f160;
	ld.shared.f32 	%f205, [%r14+1408];
	fma.rn.f32 	%f206, %f205, %f198, %f162;
	ld.shared.f32 	%f207, [%r12+-624];
	fma.rn.f32 	%f208, %f199, %f207, %f164;
	fma.rn.f32 	%f209, %f201, %f207, %f165;
	fma.rn.f32 	%f210, %f203, %f207, %f166;
	fma.rn.f32 	%f211, %f205, %f207, %f167;
	ld.shared.f32 	%f212, [%r12+-608];
	fma.rn.f32 	%f213, %f199, %f212, %f169;
	fma.rn.f32 	%f214, %f201, %f212, %f170;
	fma.rn.f32 	%f215, %f203, %f212, %f171;
	fma.rn.f32 	%f216, %f205, %f212, %f172;
	ld.shared.f32 	%f217, [%r12+-592];
	fma.rn.f32 	%f218, %f199, %f217, %f174;
	fma.rn.f32 	%f219, %f201, %f217, %f175;
	fma.rn.f32 	%f220, %f203, %f217, %f176;
	fma.rn.f32 	%f221, %f205, %f217, %f177;
	ld.shared.f32 	%f222, [%r12+-576];
	fma.rn.f32 	%f223, %f199, %f222, %f179;
	fma.rn.f32 	%f224, %f201, %f222, %f180;
	fma.rn.f32 	%f225, %f203, %f222, %f181;
	fma.rn.f32 	%f226, %f205, %f222, %f182;
	ld.shared.f32 	%f227, [%r12+-560];
	fma.rn.f32 	%f228, %f199, %f227, %f184;
	fma.rn.f32 	%f229, %f201, %f227, %f185;
	fma.rn.f32 	%f230, %f203, %f227, %f186;
	fma.rn.f32 	%f231, %f205, %f227, %f187;
	ld.shared.f32 	%f232, [%r12+-544];
	fma.rn.f32 	%f233, %f199, %f232, %f189;
	fma.rn.f32 	%f234, %f201, %f232, %f190;
	fma.rn.f32 	%f235, %f203, %f232, %f191;
	fma.rn.f32 	%f236, %f205, %f232, %f192;
	ld.shared.f32 	%f237, [%r12+-528];
	fma.rn.f32 	%f238, %f199, %f237, %f194;
	fma.rn.f32 	%f239, %f201, %f237, %f195;
	fma.rn.f32 	%f240, %f203, %f237, %f196;
	fma.rn.f32 	%f241, %f205, %f237, %f197;
	ld.shared.f32 	%f242, [%r12+-512];
	ld.shared.f32 	%f243, [%r14+1536];
	fma.rn.f32 	%f244, %f243, %f242, %f200;
	ld.shared.f32 	%f245, [%r14+1664];
	fma.rn.f32 	%f246, %f245, %f242, %f202;
	ld.shared.f32 	%f247, [%r14+1792];
	fma.rn.f32 	%f248, %f247, %f242, %f204;
	ld.shared.f32 	%f249, [%r14+1920];
	fma.rn.f32 	%f250, %f249, %f242, %f206;
	ld.shared.f32 	%f251, [%r12+-496];
	fma.rn.f32 	%f252, %f243, %f251, %f208;
	fma.rn.f32 	%f253, %f245, %f251, %f209;
	fma.rn.f32 	%f254, %f247, %f251, %f210;
	fma.rn.f32 	%f255, %f249, %f251, %f211;
	ld.shared.f32 	%f256, [%r12+-480];
	fma.rn.f32 	%f257, %f243, %f256, %f213;
	fma.rn.f32 	%f258, %f245, %f256, %f214;
	fma.rn.f32 	%f259, %f247, %f256, %f215;
	fma.rn.f32 	%f260, %f249, %f256, %f216;
	ld.shared.f32 	%f261, [%r12+-464];
	fma.rn.f32 	%f262, %f243, %f261, %f218;
	fma.rn.f32 	%f263, %f245, %f261, %f219;
	fma.rn.f32 	%f264, %f247, %f261, %f220;
	fma.rn.f32 	%f265, %f249, %f261, %f221;
	ld.shared.f32 	%f266, [%r12+-448];
	fma.rn.f32 	%f267, %f243, %f266, %f223;
	fma.rn.f32 	%f268, %f245, %f266, %f224;
	fma.rn.f32 	%f269, %f247, %f266, %f225;
	fma.rn.f32 	%f270, %f249, %f266, %f226;
	ld.shared.f32 	%f271, [%r12+-432];
	fma.rn.f32 	%f272, %f243, %f271, %f228;
	fma.rn.f32 	%f273, %f245, %f271, %f229;
	fma.rn.f32 	%f274, %f247, %f271, %f230;
	fma.rn.f32 	%f275, %f249, %f271, %f231;
	ld.shared.f32 	%f276, [%r12+-416];
	fma.rn.f32 	%f277, %f243, %f276, %f233;
	fma.rn.f32 	%f278, %f245, %f276, %f234;
	fma.rn.f32 	%f279, %f247, %f276, %f235;
	fma.rn.f32 	%f280, %f249, %f276, %f236;
	ld.shared.f32 	%f281, [%r12+-400];
	fma.rn.f32 	%f282, %f243, %f281, %f238;
	fma.rn.f32 	%f283, %f245, %f281, %f239;
	fma.rn.f32 	%f284, %f247, %f281, %f240;
	fma.rn.f32 	%f285, %f249, %f281, %f241;
	ld.shared.f32 	%f286, [%r12+-384];
	ld.shared.f32 	%f287, [%r14+2048];
	fma.rn.f32 	%f288, %f287, %f286, %f244;
	ld.shared.f32 	%f289, [%r14+2176];
	fma.rn.f32 	%f290, %f289, %f286, %f246;
	ld.shared.f32 	%f291, [%r14+2304];
	fma.rn.f32 	%f292, %f291, %f286, %f248;
	ld.shared.f32 	%f293, [%r14+2432];
	fma.rn.f32 	%f294, %f293, %f286, %f250;
	ld.shared.f32 	%f295, [%r12+-368];
	fma.rn.f32 	%f296, %f287, %f295, %f252;
	fma.rn.f32 	%f297, %f289, %f295, %f253;
	fma.rn.f32 	%f298, %f291, %f295, %f254;
	fma.rn.f32 	%f299, %f293, %f295, %f255;
	ld.shared.f32 	%f300, [%r12+-352];
	fma.rn.f32 	%f301, %f287, %f300, %f257;
	fma.rn.f32 	%f302, %f289, %f300, %f258;
	fma.rn.f32 	%f303, %f291, %f300, %f259;
	fma.rn.f32 	%f304, %f293, %f300, %f260;
	ld.shared.f32 	%f305, [%r12+-336];
	fma.rn.f32 	%f306, %f287, %f305, %f262;
	fma.rn.f32 	%f307, %f289, %f305, %f263;
	fma.rn.f32 	%f308, %f291, %f305, %f264;
	fma.rn.f32 	%f309, %f293, %f305, %f265;
	ld.shared.f32 	%f310, [%r12+-320];
	fma.rn.f32 	%f311, %f287, %f310, %f267;
	fma.rn.f32 	%f312, %f289, %f310, %f268;
	fma.rn.f32 	%f313, %f291, %f310, %f269;
	fma.rn.f32 	%f314, %f293, %f310, %f270;
	ld.shared.f32 	%f315, [%r12+-304];
	fma.rn.f32 	%f316, %f287, %f315, %f272;
	fma.rn.f32 	%f317, %f289, %f315, %f273;
	fma.rn.f32 	%f318, %f291, %f315, %f274;
	fma.rn.f32 	%f319, %f293, %f315, %f275;
	ld.shared.f32 	%f320, [%r12+-288];
	fma.rn.f32 	%f321, %f287, %f320, %f277;
	fma.rn.f32 	%f322, %f289, %f320, %f278;
	fma.rn.f32 	%f323, %f291, %f320, %f279;
	fma.rn.f32 	%f324, %f293, %f320, %f280;
	ld.shared.f32 	%f325, [%r12+-272];
	fma.rn.f32 	%f326, %f287, %f325, %f282;
	fma.rn.f32 	%f327, %f289, %f325, %f283;
	fma.rn.f32 	%f328, %f291, %f325, %f284;
	fma.rn.f32 	%f329, %f293, %f325, %f285;
	ld.shared.f32 	%f330, [%r12+-256];
	ld.shared.f32 	%f331, [%r14+2560];
	fma.rn.f32 	%f332, %f331, %f330, %f288;
	ld.shared.f32 	%f333, [%r14+2688];
	fma.rn.f32 	%f334, %f333, %f330, %f290;
	ld.shared.f32 	%f335, [%r14+2816];
	fma.rn.f32 	%f336, %f335, %f330, %f292;
	ld.shared.f32 	%f337, [%r14+2944];
	fma.rn.f32 	%f338, %f337, %f330, %f294;
	ld.shared.f32 	%f339, [%r12+-240];
	fma.rn.f32 	%f340, %f331, %f339, %f296;
	fma.rn.f32 	%f341, %f333, %f339, %f297;
	fma.rn.f32 	%f342, %f335, %f339, %f298;
	fma.rn.f32 	%f343, %f337, %f339, %f299;
	ld.shared.f32 	%f344, [%r12+-224];
	fma.rn.f32 	%f345, %f331, %f344, %f301;
	fma.rn.f32 	%f346, %f333, %f344, %f302;
	fma.rn.f32 	%f347, %f335, %f344, %f303;
	fma.rn.f32 	%f348, %f337, %f344, %f304;
	ld.shared.f32 	%f349, [%r12+-208];
	fma.rn.f32 	%f350, %f331, %f349, %f306;
	fma.rn.f32 	%f351, %f333, %f349, %f307;
	fma.rn.f32 	%f352, %f335, %f349, %f308;
	fma.rn.f32 	%f353, %f337, %f349, %f309;
	ld.shared.f32 	%f354, [%r12+-192];
	fma.rn.f32 	%f355, %f331, %f354, %f311;
	fma.rn.f32 	%f356, %f333, %f354, %f312;
	fma.rn.f32 	%f357, %f335, %f354, %f313;
	fma.rn.f32 	%f358, %f337, %f354, %f314;
	ld.shared.f32 	%f359, [%r12+-176];
	fma.rn.f32 	%f360, %f331, %f359, %f316;
	fma.rn.f32 	%f361, %f333, %f359, %f317;
	fma.rn.f32 	%f362, %f335, %f359, %f318;
	fma.rn.f32 	%f363, %f337, %f359, %f319;
	ld.shared.f32 	%f364, [%r12+-160];
	fma.rn.f32 	%f365, %f331, %f364, %f321;
	fma.rn.f32 	%f366, %f333, %f364, %f322;
	fma.rn.f32 	%f367, %f335, %f364, %f323;
	fma.rn.f32 	%f368, %f337, %f364, %f324;
	ld.shared.f32 	%f369, [%r12+-144];
	fma.rn.f32 	%f370, %f331, %f369, %f326;
	fma.rn.f32 	%f371, %f333, %f369, %f327;
	fma.rn.f32 	%f372, %f335, %f369, %f328;
	fma.rn.f32 	%f373, %f337, %f369, %f329;
	ld.shared.f32 	%f374, [%r12+-128];
	ld.shared.f32 	%f375, [%r14+3072];
	fma.rn.f32 	%f376, %f375, %f374, %f332;
	ld.shared.f32 	%f377, [%r14+3200];
	fma.rn.f32 	%f378, %f377, %f374, %f334;
	ld.shared.f32 	%f379, [%r14+3328];
	fma.rn.f32 	%f380, %f379, %f374, %f336;
	ld.shared.f32 	%f381, [%r14+3456];
	fma.rn.f32 	%f382, %f381, %f374, %f338;
	ld.shared.f32 	%f383, [%r12+-112];
	fma.rn.f32 	%f384, %f375, %f383, %f340;
	fma.rn.f32 	%f385, %f377, %f383, %f341;
	fma.rn.f32 	%f386, %f379, %f383, %f342;
	fma.rn.f32 	%f387, %f381, %f383, %f343;
	ld.shared.f32 	%f388, [%r12+-96];
	fma.rn.f32 	%f389, %f375, %f388, %f345;
	fma.rn.f32 	%f390, %f377, %f388, %f346;
	fma.rn.f32 	%f391, %f379, %f388, %f347;
	fma.rn.f32 	%f392, %f381, %f388, %f348;
	ld.shared.f32 	%f393, [%r12+-80];
	fma.rn.f32 	%f394, %f375, %f393, %f350;
	fma.rn.f32 	%f395, %f377, %f393, %f351;
	fma.rn.f32 	%f396, %f379, %f393, %f352;
	fma.rn.f32 	%f397, %f381, %f393, %f353;
	ld.shared.f32 	%f398, [%r12+-64];
	fma.rn.f32 	%f399, %f375, %f398, %f355;
	fma.rn.f32 	%f400, %f377, %f398, %f356;
	fma.rn.f32 	%f401, %f379, %f398, %f357;
	fma.rn.f32 	%f402, %f381, %f398, %f358;
	ld.shared.f32 	%f403, [%r12+-48];
	fma.rn.f32 	%f404, %f375, %f403, %f360;
	fma.rn.f32 	%f405, %f377, %f403, %f361;
	fma.rn.f32 	%f406, %f379, %f403, %f362;
	fma.rn.f32 	%f407, %f381, %f403, %f363;
	ld.shared.f32 	%f408, [%r12+-32];
	fma.rn.f32 	%f409, %f375, %f408, %f365;
	fma.rn.f32 	%f410, %f377, %f408, %f366;
	fma.rn.f32 	%f411, %f379, %f408, %f367;
	fma.rn.f32 	%f412, %f381, %f408, %f368;
	ld.shared.f32 	%f413, [%r12+-16];
	fma.rn.f32 	%f414, %f375, %f413, %f370;
	fma.rn.f32 	%f415, %f377, %f413, %f371;
	fma.rn.f32 	%f416, %f379, %f413, %f372;
	fma.rn.f32 	%f417, %f381, %f413, %f373;
	ld.shared.f32 	%f418, [%r12];
	ld.shared.f32 	%f419, [%r14+3584];
	fma.rn.f32 	%f525, %f419, %f418, %f376;
	ld.shared.f32 	%f420, [%r14+3712];
	fma.rn.f32 	%f524, %f420, %f418, %f378;
	ld.shared.f32 	%f421, [%r14+3840];
	fma.rn.f32 	%f523, %f421, %f418, %f380;
	ld.shared.f32 	%f422, [%r14+3968];
	fma.rn.f32 	%f522, %f422, %f418, %f382;
	ld.shared.f32 	%f423, [%r12+16];
	fma.rn.f32 	%f521, %f419, %f423, %f384;
	fma.rn.f32 	%f520, %f420, %f423, %f385;
	fma.rn.f32 	%f519, %f421, %f423, %f386;
	fma.rn.f32 	%f518, %f422, %f423, %f387;
	ld.shared.f32 	%f424, [%r12+32];
	fma.rn.f32 	%f517, %f419, %f424, %f389;
	fma.rn.f32 	%f516, %f420, %f424, %f390;
	fma.rn.f32 	%f515, %f421, %f424, %f391;
	fma.rn.f32 	%f514, %f422, %f424, %f392;
	ld.shared.f32 	%f425, [%r12+48];
	fma.rn.f32 	%f513, %f419, %f425, %f394;
	fma.rn.f32 	%f512, %f420, %f425, %f395;
	fma.rn.f32 	%f511, %f421, %f425, %f396;
	fma.rn.f32 	%f510, %f422, %f425, %f397;
	ld.shared.f32 	%f426, [%r12+64];
	fma.rn.f32 	%f509, %f419, %f426, %f399;
	fma.rn.f32 	%f508, %f420, %f426, %f400;
	fma.rn.f32 	%f507, %f421, %f426, %f401;
	fma.rn.f32 	%f506, %f422, %f426, %f402;
	ld.shared.f32 	%f427, [%r12+80];
	fma.rn.f32 	%f505, %f419, %f427, %f404;
	fma.rn.f32 	%f504, %f420, %f427, %f405;
	fma.rn.f32 	%f503, %f421, %f427, %f406;
	fma.rn.f32 	%f502, %f422, %f427, %f407;
	ld.shared.f32 	%f428, [%r12+96];
	fma.rn.f32 	%f501, %f419, %f428, %f409;
	fma.rn.f32 	%f500, %f420, %f428, %f410;
	fma.rn.f32 	%f499, %f421, %f428, %f411;
	fma.rn.f32 	%f498, %f422, %f428, %f412;
	ld.shared.f32 	%f429, [%r12+112];
	fma.rn.f32 	%f497, %f419, %f429, %f414;
	fma.rn.f32 	%f496, %f420, %f429, %f415;
	fma.rn.f32 	%f495, %f421, %f429, %f416;
	fma.rn.f32 	%f494, %f422, %f429, %f417;
	bar.sync 	0;
	add.s32 	%r114, %r114, 4;
	add.s32 	%r113, %r113, %r16;
	add.s32 	%r112, %r112, %r16;
	add.s32 	%r111, %r111, 4;
	add.s32 	%r110, %r110, 4;
	setp.lt.u32 	%p19, %r114, %r1;
	@%p19 bra 	$L__BB5_4;
$L__BB5_24:
	ld.param.u64 	%rd42, [_Z20filterActs_YxX_colorILi4ELi32ELi4ELi8ELi2ELb0ELb1EEvPfS0_S0_iiiiiiiiiiffi_param_2];
	cvt.u32.u64 	%r94, %rd1;
	mul.lo.s32 	%r95, %r30, %r8;
	shl.b32 	%r96, %r95, 2;
	setp.lt.s32 	%p20, %r94, %r30;
	cvta.to.global.u64 	%rd32, %rd42;
	mul.wide.u32 	%rd33, %r9, 4;
	add.s64 	%rd5, %rd32, %rd33;
	mul.wide.s32 	%rd34, %r96, 4;
	add.s64 	%rd6, %rd5, %rd34;
	shl.b32 	%r97, %r95, 3;
	mul.wide.s32 	%rd35, %r97, 4;
	add.s64 	%rd7, %rd5, %rd35;
	mul.lo.s32 	%r98, %r95, 12;
	mul.wide.s32 	%rd36, %r98, 4;
	add.s64 	%rd8, %rd5, %rd36;
	shl.b32 	%r99, %r95, 4;
	mul.wide.s32 	%rd37, %r99, 4;
	add.s64 	%rd9, %rd5, %rd37;
	mul.lo.s32 	%r100, %r95, 20;
	mul.wide.s32 	%rd38, %r100, 4;
	add.s64 	%rd10, %rd5, %rd38;
	mul.lo.s32 	%r101, %r95, 24;
	mul.wide.s32 	%rd39, %r101, 4;
	add.s64 	%rd11, %rd5, %rd39;
	mul.lo.s32 	%r102, %r95, 28;
	mul.wide.s32 	%rd40, %r102, 4;
	add.s64 	%rd12, %rd5, %rd40;
	@%p20 bra 	$L__BB5_25;
	bra.uni 	$L__BB5_26;
$L__BB5_25:
	mul.f32 	%f430, %f97, %f525;
	st.global.f32 	[%rd5], %f430;
	mul.f32 	%f431, %f97, %f521;
	st.global.f32 	[%rd6], %f431;
	mul.f32 	%f432, %f97, %f517;
	st.global.f32 	[%rd7], %f432;
	mul.f32 	%f433, %f97, %f513;
	st.global.f32 	[%rd8], %f433;
	mul.f32 	%f434, %f97, %f509;
	st.global.f32 	[%rd9], %f434;
	mul.f32 	%f435, %f97, %f505;
	st.global.f32 	[%rd10], %f435;
	mul.f32 	%f436, %f97, %f501;
	st.global.f32 	[%rd11], %f436;
	mul.f32 	%f437, %f97, %f497;
	st.global.f32 	[%rd12], %f437;
$L__BB5_26:
	add.s32 	%r104, %r94, 32;
	setp.ge.s32 	%p21, %r104, %r30;
	@%p21 bra 	$L__BB5_28;
	mul.f32 	%f438, %f97, %f524;
	st.global.f32 	[%rd5+128], %f438;
	mul.f32 	%f439, %f97, %f520;
	st.global.f32 	[%rd6+128], %f439;
	mul.f32 	%f440, %f97, %f516;
	st.global.f32 	[%rd7+128], %f440;
	mul.f32 	%f441, %f97, %f512;
	st.global.f32 	[%rd8+128], %f441;
	mul.f32 	%f442, %f97, %f508;
	st.global.f32 	[%rd9+128], %f442;
	mul.f32 	%f443, %f97, %f504;
	st.global.f32 	[%rd10+128], %f443;
	mul.f32 	%f444, %f97, %f500;
	st.global.f32 	[%rd11+128], %f444;
	mul.f32 	%f445, %f97, %f496;
	st.global.f32 	[%rd12+128], %f445;
$L__BB5_28:
	add.s32 	%r106, %r94, 64;
	setp.ge.s32 	%p22, %r106, %r30;
	@%p22 bra 	$L__BB5_30;
	mul.f32 	%f446, %f97, %f523;
	st.global.f32 	[%rd5+256], %f446;
	mul.f32 	%f447, %f97, %f519;
	st.global.f32 	[%rd6+256], %f447;
	mul.f32 	%f448, %f97, %f515;
	st.global.f32 	[%rd7+256], %f448;
	mul.f32 	%f449, %f97, %f511;
	st.global.f32 	[%rd8+256], %f449;
	mul.f32 	%f450, %f97, %f507;
	st.global.f32 	[%rd9+256], %f450;
	mul.f32 	%f451, %f97, %f503;
	st.global.f32 	[%rd10+256], %f451;
	mul.f32 	%f452, %f97, %f499;
	st.global.f32 	[%rd11+256], %f452;
	mul.f32 	%f453, %f97, %f495;
	st.global.f32 	[%rd12+256], %f453;
$L__BB5_30:
	add.s32 	%r108, %r94, 96;
	setp.ge.s32 	%p23, %r108, %r30;
	@%p23 bra 	$L__BB5_32;
	mul.f32 	%f454, %f97, %f522;
	st.global.f32 	[%rd5+384], %f454;
	mul.f32 	%f455, %f97, %f518;
	st.global.f32 	[%rd6+384], %f455;
	mul.f32 	%f456, %f97, %f514;
	st.global.f32 	[%rd7+384], %f456;
	mul.f32 	%f457, %f97, %f510;
	st.global.f32 	[%rd8+384], %f457;
	mul.f32 	%f458, %f97, %f506;
	st.global.f32 	[%rd9+384], %f458;
	mul.f32 	%f459, %f97, %f502;
	st.global.f32 	[%rd10+384], %f459;
	mul.f32 	%f460, %f97, %f498;
	st.global.f32 	[%rd11+384], %f460;
	mul.f32 	%f461, %f97, %f494;
	st.global.f32 	[%rd12+384], %f461;
$L__BB5_32:
	ret;

}
	// .globl	_Z20filterActs_YxX_colorILi4ELi32ELi4ELi4ELi2ELb0ELb1EEvPfS0_S0_iiiiiiiiiiffi
.visible .entry _Z20filterActs_YxX_colorILi4ELi32ELi4ELi4ELi2ELb0ELb1EEvPfS0_S0_iiiiiiiiiiffi(
	.param .u64 .ptr .align 1 _Z20filterActs_YxX_colorILi4ELi32ELi4ELi4ELi2ELb0ELb1EEvPfS0_S0_iiiiiiiiiiffi_param_0,
	.param .u64 .ptr .align 1 _Z20filterActs_YxX_colorILi4ELi32ELi4ELi4ELi2ELb0ELb1EEvPfS0_S0_iiiiiiiiiiffi_param_1,
	.param .u64 .ptr .align 1 _Z20filterActs_YxX_colorILi4ELi32ELi4ELi4ELi2ELb0ELb1EEvPfS0_S0_iiiiiiiiiiffi_param_2,
	.param .u32 _Z20filterActs_YxX_colorILi4ELi32ELi4ELi4ELi2ELb0ELb1EEvPfS0_S0_iiiiiiiiiiffi_param_3,
	.param .u32 _Z20filterActs_YxX_colorILi4ELi32ELi4ELi4ELi2ELb0ELb1EEvPfS0_S0_iiiiiiiiiiffi_param_4,
	.param .u32 _Z20filterActs_YxX_colorILi4ELi32ELi4ELi4ELi2ELb0ELb1EEvPfS0_S0_iiiiiiiiiiffi_param_5,
	.param .u32 _Z20filterActs_YxX_colorILi4ELi32ELi4ELi4ELi2ELb0ELb1EEvPfS0_S0_iiiiiiiiiiffi_param_6,
	.param .u32 _Z20filterActs_YxX_colorILi4ELi32ELi4ELi4ELi2ELb0ELb1EEvPfS0_S0_iiiiiiiiiiffi_param_7,
	.param .u32 _Z20filterActs_YxX_colorILi4ELi32ELi4ELi4ELi2ELb0ELb1EEvPfS0_S0_iiiiiiiiiiffi_param_8,
	.param .u32 _Z20filterActs_YxX_colorILi4ELi32ELi4ELi4ELi2ELb0ELb1EEvPfS0_S0_iiiiiiiiiiffi_param_9,
	.param .u32 _Z20filterActs_YxX_colorILi4ELi32ELi4ELi4ELi2ELb0ELb1EEvPfS0_S0_iiiiiiiiiiffi_param_10,
	.param .u32 _Z20filterActs_YxX_colorILi4ELi32ELi4ELi4ELi2ELb0ELb1EEvPfS0_S0_iiiiiiiiiiffi_param_11,
	.param .u32 _Z20filterActs_YxX_colorILi4ELi32ELi4ELi4ELi2ELb0ELb1EEvPfS0_S0_iiiiiiiiiiffi_param_12,
	.param .f32 _Z20filterActs_YxX_colorILi4ELi32ELi4ELi4ELi2ELb0ELb1EEvPfS0_S0_iiiiiiiiiiffi_param_13,
	.param .f32 _Z20filterActs_YxX_colorILi4ELi32ELi4ELi4ELi2ELb0ELb1EEvPfS0_S0_iiiiiiiiiiffi_param_14,
	.param .u32 _Z20filterActs_YxX_colorILi4ELi32ELi4ELi4ELi2ELb0ELb1EEvPfS0_S0_iiiiiiiiiiffi_param_15
)
{
	.reg .pred 	%p<24>;
	.reg .b32 	%r<112>;
	.reg .b32 	%f<286>;
	.reg .b64 	%rd<36>;
	// demoted variable
	.shared .align 4 .b8 _ZZ20filterActs_YxX_colorILi4ELi32ELi4ELi4ELi2ELb0ELb1EEvPfS0_S0_iiiiiiiiiiffiE9shFilters[512];
	// demoted variable
	.shared .align 4 .b8 _ZZ20filterActs_YxX_colorILi4ELi32ELi4ELi4ELi2ELb0ELb1EEvPfS0_S0_iiiiiiiiiiffiE8shImages[4096];
	ld.param.u64 	%rd13, [_Z20filterActs_YxX_colorILi4ELi32ELi4ELi4ELi2ELb0ELb1EEvPfS0_S0_iiiiiiiiiiffi_param_1];
	ld.param.u32 	%r31, [_Z20filterActs_YxX_colorILi4ELi32ELi4ELi4ELi2ELb0ELb1EEvPfS0_S0_iiiiiiiiiiffi_param_3];
	ld.param.u32 	%r32, [_Z20filterActs_YxX_colorILi4ELi32ELi4ELi4ELi2ELb0ELb1EEvPfS0_S0_iiiiiiiiiiffi_param_4];
	ld.param.u32 	%r33, [_Z20filterActs_YxX_colorILi4ELi32ELi4ELi4ELi2ELb0ELb1EEvPfS0_S0_iiiiiiiiiiffi_param_5];
	ld.param.u32 	%r34, [_Z20filterActs_YxX_colorILi4ELi32ELi4ELi4ELi2ELb0ELb1EEvPfS0_S0_iiiiiiiiiiffi_param_6];
	ld.param.u32 	%r35, [_Z20filterActs_YxX_colorILi4ELi32ELi4ELi4ELi2ELb0ELb1EEvPfS0_S0_iiiiiiiiiiffi_param_7];
	ld.param.u32 	%r36, [_Z20filterActs_YxX_colorILi4ELi32ELi4ELi4ELi2ELb0ELb1EEvPfS0_S0_iiiiiiiiiiffi_param_8];
	ld.param.u32 	%r37, [_Z20filterActs_YxX_colorILi4ELi32ELi4ELi4ELi2ELb0ELb1EEvPfS0_S0_iiiiiiiiiiffi_param_9];
	ld.param.u32 	%r38, [_Z20filterActs_YxX_colorILi4ELi32ELi4ELi4ELi2ELb0ELb1EEvPfS0_S0_iiiiiiiiiiffi_param_10];
	ld.param.u32 	%r39, [_Z20filterActs_YxX_colorILi4ELi32ELi4ELi4ELi2ELb0ELb1EEvPfS0_S0_iiiiiiiiiiffi_param_11];
	ld.param.f32 	%f49, [_Z20filterActs_YxX_colorILi4ELi32ELi4ELi4ELi2ELb0ELb1EEvPfS0_S0_iiiiiiiiiiffi_param_14];
	ld.param.u32 	%r41, [_Z20filterActs_YxX_colorILi4ELi32ELi4ELi4ELi2ELb0ELb1EEvPfS0_S0_iiiiiiiiiiffi_param_15];
	cvta.to.global.u64 	%rd14, %rd13;
	mul.lo.s32 	%r1, %r35, %r35;
	shr.s32 	%r42, %r32, 31;
	shr.u32 	%r43, %r42, 28;
	add.s32 	%r44, %r32, %r43;
	shr.s32 	%r45, %r44, 4;
	mov.u32 	%r46, %ctaid.y;
	div.u32 	%r2, %r46, %r45;
	mul.lo.s32 	%r47, %r2, %r45;
	sub.s32 	%r48, %r46, %r47;
	mov.u32 	%r108, %tid.y;
	shl.b32 	%r49, %r108, 5;
	mov.u32 	%r4, %tid.x;
	add.s32 	%r5, %r49, %r4;
	shr.u32 	%r107, %r5, 4;
	and.b32  	%r7, %r4, 15;
	mov.u32 	%r50, %ctaid.x;
	shl.b32 	%r51, %r50, 7;
	add.s32 	%r52, %r51, %r4;
	cvt.s64.s32 	%rd1, %r52;
	shl.b32 	%r8, %r48, 4;
	mad.lo.s32 	%r53, %r32, %r107, %r7;
	add.s32 	%r54, %r53, %r8;
	mul.wide.s32 	%rd15, %r54, 4;
	add.s64 	%rd35, %rd14, %rd15;
	setp.ne.s32 	%p1, %r41, 0;
	@%p1 bra 	$L__BB6_2;
	mul.lo.s32 	%r55, %r32, %r1;
	mul.lo.s32 	%r56, %r55, %r2;
	shl.b32 	%r57, %r56, 1;
	mul.wide.s32 	%rd16, %r57, 4;
	add.s64 	%rd35, %rd35, %rd16;
$L__BB6_2:
	cvt.u32.u64 	%r58, %rd1;
	add.s32 	%r59, %r8, %r108;
	mul.lo.s32 	%r9, %r39, %r38;
	mad.lo.s32 	%r60, %r9, %r59, %r2;
	mad.lo.s32 	%r10, %r60, %r31, %r58;
	setp.eq.s32 	%p2, %r35, 0;
	mov.f32 	%f270, 0f00000000;
	mov.f32 	%f271, %f270;
	mov.f32 	%f272, %f270;
	mov.f32 	%f273, %f270;
	mov.f32 	%f274, %f270;
	mov.f32 	%f275, %f270;
	mov.f32 	%f276, %f270;
	mov.f32 	%f277, %f270;
	mov.f32 	%f278, %f270;
	mov.f32 	%f279, %f270;
	mov.f32 	%f280, %f270;
	mov.f32 	%f281, %f270;
	mov.f32 	%f282, %f270;
	mov.f32 	%f283, %f270;
	mov.f32 	%f284, %f270;
	mov.f32 	%f285, %f270;
	@%p2 bra 	$L__BB6_24;
	shl.b32 	%r62, %r7, 2;
	mov.u32 	%r63, _ZZ20filterActs_YxX_colorILi4ELi32ELi4ELi4ELi2ELb0ELb1EEvPfS0_S0_iiiiiiiiiiffiE9shFilters;
	add.s32 	%r64, %r63, %r62;
	div.s32 	%r65, %r2, %r39;
	mul.lo.s32 	%r66, %r65, %r39;
	sub.s32 	%r67, %r2, %r66;
	mad.lo.s32 	%r11, %r67, %r37, %r36;
	mad.lo.s32 	%r12, %r65, %r37, %r36;
	shl.b32 	%r68, %r108, 2;
	add.s32 	%r69, %r63, %r68;
	add.s32 	%r13, %r69, 448;
	shl.b32 	%r70, %r107, 6;
	add.s32 	%r14, %r64, %r70;
	shl.b32 	%r71, %r4, 2;
	mov.u32 	%r72, _ZZ20filterActs_YxX_colorILi4ELi32ELi4ELi4ELi2ELb0ELb1EEvPfS0_S0_iiiiiiiiiiffiE8shImages;
	add.s32 	%r15, %r72, %r71;
	shl.b32 	%r73, %r108, 9;
	add.s32 	%r16, %r15, %r73;
	shl.b32 	%r17, %r32, 2;
	mul.lo.s32 	%r109, %r1, %r32;
	mov.f32 	%f270, 0f00000000;
	mov.b32 	%r110, 0;
	mov.u32 	%r111, %r110;
$L__BB6_4:
	setp.gt.u32 	%p3, %r5, 63;
	@%p3 bra 	$L__BB6_8;
	setp.ge.u32 	%p4, %r107, %r1;
	@%p4 bra 	$L__BB6_7;
	mul.wide.s32 	%rd17, %r110, 4;
	add.s64 	%rd18, %rd35, %rd17;
	ld.global.f32 	%f52, [%rd18];
	st.shared.f32 	[%r14], %f52;
	mul.wide.s32 	%rd19, %r109, 4;
	add.s64 	%rd20, %rd35, %rd19;
	ld.global.f32 	%f53, [%rd20];
	st.shared.f32 	[%r14+256], %f53;
	bra.uni 	$L__BB6_8;
$L__BB6_7:
	mov.b32 	%r74, 0;
	st.shared.u32 	[%r14], %r74;
	st.shared.u32 	[%r14+256], %r74;
$L__BB6_8:
	setp.ge.s32 	%p5, %r108, %r1;
	@%p5 bra 	$L__BB6_23;
	div.s32 	%r75, %r108, %r35;
	mul.lo.s32 	%r76, %r75, %r35;
	sub.s32 	%r77, %r108, %r76;
	add.s32 	%r24, %r11, %r77;
	add.s32 	%r25, %r12, %r75;
	setp.gt.s32 	%p6, %r25, -1;
	setp.lt.s32 	%p7, %r25, %r33;
	and.pred  	%p8, %p6, %p7;
	setp.gt.s32 	%p9, %r24, -1;
	setp.lt.s32 	%p10, %r24, %r34;
	and.pred  	%p11, %p9, %p10;
	and.pred  	%p13, %p8, %p11;
	not.pred 	%p14, %p13;
	@%p14 bra 	$L__BB6_22;
	ld.param.u32 	%r106, [_Z20filterActs_YxX_colorILi4ELi32ELi4ELi4ELi2ELb0ELb1EEvPfS0_S0_iiiiiiiiiiffi_param_12];
	ld.param.u64 	%rd33, [_Z20filterActs_YxX_colorILi4ELi32ELi4ELi4ELi2ELb0ELb1EEvPfS0_S0_iiiiiiiiiiffi_param_0];
	cvt.u32.u64 	%r79, %rd1;
	setp.ge.s32 	%p15, %r79, %r31;
	mad.lo.s32 	%r80, %r25, %r34, %r24;
	mul.lo.s32 	%r81, %r80, %r106;
	cvt.s64.s32 	%rd21, %r81;
	add.s64 	%rd22, %rd21, %rd1;
	cvta.to.global.u64 	%rd23, %rd33;
	shl.b64 	%rd24, %rd22, 2;
	add.s64 	%rd9, %rd23, %rd24;
	add.s32 	%r82, %r33, %r25;
	mad.lo.s32 	%r83, %r82, %r34, %r24;
	mul.lo.s32 	%r84, %r83, %r106;
	cvt.s64.s32 	%rd25, %r84;
	add.s64 	%rd26, %rd25, %rd1;
	shl.b64 	%rd27, %rd26, 2;
	add.s64 	%rd10, %rd23, %rd27;
	@%p15 bra 	$L__BB6_12;
	ld.global.f32 	%f54, [%rd9];
	st.shared.f32 	[%r16], %f54;
	ld.global.f32 	%f55, [%rd10];
	st.shared.f32 	[%r16+2048], %f55;
	bra.uni 	$L__BB6_13;
$L__BB6_12:
	mov.b32 	%r85, 0;
	st.shared.u32 	[%r16], %r85;
	st.shared.u32 	[%r16+2048], %r85;
$L__BB6_13:
	add.s32 	%r87, %r79, 32;
	setp.lt.s32 	%p16, %r87, %r31;
	@%p16 bra 	$L__BB6_15;
	mov.b32 	%r88, 0;
	st.shared.u32 	[%r16+128], %r88;
	st.shared.u32 	[%r16+2176], %r88;
	bra.uni 	$L__BB6_16;
$L__BB6_15:
	ld.global.f32 	%f56, [%rd9+128];
	st.shared.f32 	[%r16+128], %f56;
	ld.global.f32 	%f57, [%rd10+128];
	st.shared.f32 	[%r16+2176], %f57;
$L__BB6_16:
	add.s32 	%r90, %r79, 64;
	setp.lt.s32 	%p17, %r90, %r31;
	@%p17 bra 	$L__BB6_18;
	mov.b32 	%r91, 0;
	st.shared.u32 	[%r16+256], %r91;
	st.shared.u32 	[%r16+2304], %r91;
	bra.uni 	$L__BB6_19;
$L__BB6_18:
	ld.global.f32 	%f58, [%rd9+256];
	st.shared.f32 	[%r16+256], %f58;
	ld.global.f32 	%f59, [%rd10+256];
	st.shared.f32 	[%r16+2304], %f59;
$L__BB6_19:
	add.s32 	%r93, %r79, 96;
	setp.lt.s32 	%p18, %r93, %r31;
	@%p18 bra 	$L__BB6_21;
	mov.b32 	%r94, 0;
	st.shared.u32 	[%r16+384], %r94;
	st.shared.u32 	[%r16+2432], %r94;
	bra.uni 	$L__BB6_23;
$L__BB6_21:
	ld.global.f32 	%f60, [%rd9+384];
	st.shared.f32 	[%r16+384], %f60;
	ld.global.f32 	%f61, [%rd10+384];
	st.shared.f32 	[%r16+2432], %f61;
	bra.uni 	$L__BB6_23;
$L__BB6_22:
	mov.b32 	%r78, 0;
	st.shared.u32 	[%r16], %r78;
	st.shared.u32 	[%r16+2048], %r78;
	st.shared.u32 	[%r16+128], %r78;
	st.shared.u32 	[%r16+2176], %r78;
	st.shared.u32 	[%r16+256], %r78;
	st.shared.u32 	[%r16+2304], %r78;
	st.shared.u32 	[%r16+384], %r78;
	st.shared.u32 	[%r16+2432], %r78;
$L__BB6_23:
	bar.sync 	0;
	ld.shared.f32 	%f62, [%r13+-448];
	ld.shared.f32 	%f63, [%r15];
	fma.rn.f32 	%f64, %f63, %f62, %f285;
	ld.shared.f32 	%f65, [%r15+128];
	fma.rn.f32 	%f66, %f65, %f62, %f284;
	ld.shared.f32 	%f67, [%r15+256];
	fma.rn.f32 	%f68, %f67, %f62, %f283;
	ld.shared.f32 	%f69, [%r15+384];
	fma.rn.f32 	%f70, %f69, %f62, %f282;
	ld.shared.f32 	%f71, [%r13+-432];
	fma.rn.f32 	%f72, %f63, %f71, %f281;
	fma.rn.f32 	%f73, %f65, %f71, %f280;
	fma.rn.f32 	%f74, %f67, %f71, %f279;
	fma.rn.f32 	%f75, %f69, %f71, %f278;
	ld.shared.f32 	%f76, [%r13+-416];
	fma.rn.f32 	%f77, %f63, %f76, %f277;
	fma.rn.f32 	%f78, %f65, %f76, %f276;
	fma.rn.f32 	%f79, %f67, %f76, %f275;
	fma.rn.f32 	%f80, %f69, %f76, %f274;
	ld.shared.f32 	%f81, [%r13+-400];
	fma.rn.f32 	%f82, %f63, %f81, %f273;
	fma.rn.f32 	%f83, %f65, %f81, %f272;
	fma.rn.f32 	%f84, %f67, %f81, %f271;
	fma.rn.f32 	%f85, %f69, %f81, %f270;
	ld.shared.f32 	%f86, [%r13+-384];
	ld.shared.f32 	%f87, [%r15+512];
	fma.rn.f32 	%f88, %f87, %f86, %f64;
	ld.shared.f32 	%f89, [%r15+640];
	fma.rn.f32 	%f90, %f89, %f86, %f66;
	ld.shared.f32 	%f91, [%r15+768];
	fma.rn.f32 	%f92, %f91, %f86, %f68;
	ld.shared.f32 	%f93, [%r15+896];
	fma.rn.f32 	%f94, %f93, %f86, %f70;
	ld.shared.f32 	%f95, [%r13+-368];
	fma.rn.f32 	%f96, %f87, %f95, %f72;
	fma.rn.f32 	%f97, %f89, %f95, %f73;
	fma.rn.f32 	%f98, %f91, %f95, %f74;
	fma.rn.f32 	%f99, %f93, %f95, %f75;
	ld.shared.f32 	%f100, [%r13+-352];
	fma.rn.f32 	%f101, %f87, %f100, %f77;
	fma.rn.f32 	%f102, %f89, %f100, %f78;
	fma.rn.f32 	%f103, %f91, %f100, %f79;
	fma.rn.f32 	%f104, %f93, %f100, %f80;
	ld.shared.f32 	%f105, [%r13+-336];
	fma.rn.f32 	%f106, %f87, %f105, %f82;
	fma.rn.f32 	%f107, %f89, %f105, %f83;
	fma.rn.f32 	%f108, %f91, %f105, %f84;
	fma.rn.f32 	%f109, %f93, %f105, %f85;
	ld.shared.f32 	%f110, [%r13+-320];
	ld.shared.f32 	%f111, [%r15+1024];
	fma.rn.f32 	%f112, %f111, %f110, %f88;
	ld.shared.f32 	%f113, [%r15+1152];
	fma.rn.f32 	%f114, %f113, %f110, %f90;
	ld.shared.f32 	%f115, [%r15+1280];
	fma.rn.f32 	%f116, %f115, %f110, %f92;
	ld.shared.f32 	%f117, [%r15+1408];
	fma.rn.f32 	%f118, %f117, %f110, %f94;
	ld.shared.f32 	%f119, [%r13+-304];
	fma.rn.f32 	%f120, %f111, %f119, %f96;
	fma.rn.f32 	%f121, %f113, %f119, %f97;
	fma.rn.f32 	%f122, %f115, %f119, %f98;
	fma.rn.f32 	%f123, %f117, %f119, %f99;
	ld.shared.f32 	%f124, [%r13+-288];
	fma.rn.f32 	%f125, %f111, %f124, %f101;
	fma.rn.f32 	%f126, %f113, %f124, %f102;
	fma.rn.f32 	%f127, %f115, %f124, %f103;
	fma.rn.f32 	%f128, %f117, %f124, %f104;
	ld.shared.f32 	%f129, [%r13+-272];
	fma.rn.f32 	%f130, %f111, %f129, %f106;
	fma.rn.f32 	%f131, %f113, %f129, %f107;
	fma.rn.f32 	%f132, %f115, %f129, %f108;
	fma.rn.f32 	%f133, %f117, %f129, %f109;
	ld.shared.f32 	%f134, [%r13+-256];
	ld.shared.f32 	%f135, [%r15+1536];
	fma.rn.f32 	%f136, %f135, %f134, %f112;
	ld.shared.f32 	%f137, [%r15+1664];
	fma.rn.f32 	%f138, %f137, %f134, %f114;
	ld.shared.f32 	%f139, [%r15+1792];
	fma.rn.f32 	%f140, %f139, %f134, %f116;
	ld.shared.f32 	%f141, [%r15+1920];
	fma.rn.f32 	%f142, %f141, %f134, %f118;
	ld.shared.f32 	%f143, [%r13+-240];
	fma.rn.f32 	%f144, %f135, %f143, %f120;
	fma.rn.f32 	%f145, %f137, %f143, %f121;
	fma.rn.f32 	%f146, %f139, %f143, %f122;
	fma.rn.f32 	%f147, %f141, %f143, %f123;
	ld.shared.f32 	%f148, [%r13+-224];
	fma.rn.f32 	%f149, %f135, %f148, %f125;
	fma.rn.f32 	%f150, %f137, %f148, %f126;
	fma.rn.f32 	%f151, %f139, %f148, %f127;
	fma.rn.f32 	%f152, %f141, %f148, %f128;
	ld.shared.f32 	%f153, [%r13+-208];
	fma.rn.f32 	%f154, %f135, %f153, %f130;
	fma.rn.f32 	%f155, %f137, %f153, %f131;
	fma.rn.f32 	%f156, %f139, %f153, %f132;
	fma.rn.f32 	%f157, %f141, %f153, %f133;
	ld.shared.f32 	%f158, [%r13+-192];
	ld.shared.f32 	%f159, [%r15+2048];
	fma.rn.f32 	%f160, %f159, %f158, %f136;
	ld.shared.f32 	%f161, [%r15+2176];
	fma.rn.f32 	%f162, %f161, %f158, %f138;
	ld.shared.f32 	%f163, [%r15+2304];
	fma.rn.f32 	%f164, %f163, %f158, %f140;
	ld.shared.f32 	%f165, [%r15+2432];
	fma.rn.f32 	%f166, %f165, %f158, %f142;
	ld.shared.f32 	%f167, [%r13+-176];
	fma.rn.f32 	%f168, %f159, %f167, %f144;
	fma.rn.f32 	%f169, %f161, %f167, %f145;
	fma.rn.f32 	%f170, %f163, %f167, %f146;
	fma.rn.f32 	%f171, %f165, %f167, %f147;
	ld.shared.f32 	%f172, [%r13+-160];
	fma.rn.f32 	%f173, %f159, %f172, %f149;
	fma.rn.f32 	%f174, %f161, %f172, %f150;
	fma.rn.f32 	%f175, %f163, %f172, %f151;
	fma.rn.f32 	%f176, %f165, %f172, %f152;
	ld.shared.f32 	%f177, [%r13+-144];
	fma.rn.f32 	%f178, %f159, %f177, %f154;
	fma.rn.f32 	%f179, %f161, %f177, %f155;
	fma.rn.f32 	%f180, %f163, %f177, %f156;
	fma.rn.f32 	%f181, %f165, %f177, %f157;
	ld.shared.f32 	%f182, [%r13+-128];
	ld.shared.f32 	%f183, [%r15+2560];
	fma.rn.f32 	%f184, %f183, %f182, %f160;
	ld.shared.f32 	%f185, [%r15+2688];
	fma.rn.f32 	%f186, %f185, %f182, %f162;
	ld.shared.f32 	%f187, [%r15+2816];
	fma.rn.f32 	%f188, %f187, %f182, %f164;
	ld.shared.f32 	%f189, [%r15+2944];
	fma.rn.f32 	%f190, %f189, %f182, %f166;
	ld.shared.f32 	%f191, [%r13+-112];
	fma.rn.f32 	%f192, %f183, %f191, %f168;
	fma.rn.f32 	%f193, %f185, %f191, %f169;
	fma.rn.f32 	%f194, %f187, %f191, %f170;
	fma.rn.f32 	%f195, %f189, %f191, %f171;
	ld.shared.f32 	%f196, [%r13+-96];
	fma.rn.f32 	%f197, %f183, %f196, %f173;
	fma.rn.f32 	%f198, %f185, %f196, %f174;
	fma.rn.f32 	%f199, %f187, %f196, %f175;
	fma.rn.f32 	%f200, %f189, %f196, %f176;
	ld.shared.f32 	%f201, [%r13+-80];
	fma.rn.f32 	%f202, %f183, %f201, %f178;
	fma.rn.f32 	%f203, %f185, %f201, %f179;
	fma.rn.f32 	%f204, %f187, %f201, %f180;
	fma.rn.f32 	%f205, %f189, %f201, %f181;
	ld.shared.f32 	%f206, [%r13+-64];
	ld.shared.f32 	%f207, [%r15+3072];
	fma.rn.f32 	%f208, %f207, %f206, %f184;
	ld.shared.f32 	%f209, [%r15+3200];
	fma.rn.f32 	%f210, %f209, %f206, %f186;
	ld.shared.f32 	%f211, [%r15+3328];
	fma.rn.f32 	%f212, %f211, %f206, %f188;
	ld.shared.f32 	%f213, [%r15+3456];
	fma.rn.f32 	%f214, %f213, %f206, %f190;
	ld.shared.f32 	%f215, [%r13+-48];
	fma.rn.f32 	%f216, %f207, %f215, %f192;
	fma.rn.f32 	%f217, %f209, %f215, %f193;
	fma.rn.f32 	%f218, %f211, %f215, %f194;
	fma.rn.f32 	%f219, %f213, %f215, %f195;
	ld.shared.f32 	%f220, [%r13+-32];
	fma.rn.f32 	%f221, %f207, %f220, %f197;
	fma.rn.f32 	%f222, %f209, %f220, %f198;
	fma.rn.f32 	%f223, %f211, %f220, %f199;
	fma.rn.f32 	%f224, %f213, %f220, %f200;
	ld.shared.f32 	%f225, [%r13+-16];
	fma.rn.f32 	%f226, %f207, %f225, %f202;
	fma.rn.f32 	%f227, %f209, %f225, %f203;
	fma.rn.f32 	%f228, %f211, %f225, %f204;
	fma.rn.f32 	%f229, %f213, %f225, %f205;
	ld.shared.f32 	%f230, [%r13];
	ld.shared.f32 	%f231, [%r15+3584];
	fma.rn.f32 	%f285, %f231, %f230, %f208;
	ld.shared.f32 	%f232, [%r15+3712];
	fma.rn.f32 	%f284, %f232, %f230, %f210;
	ld.shared.f32 	%f233, [%r15+3840];
	fma.rn.f32 	%f283, %f233, %f230, %f212;
	ld.shared.f32 	%f234, [%r15+3968];
	fma.rn.f32 	%f282, %f234, %f230, %f214;
	ld.shared.f32 	%f235, [%r13+16];
	fma.rn.f32 	%f281, %f231, %f235, %f216;
	fma.rn.f32 	%f280, %f232, %f235, %f217;
	fma.rn.f32 	%f279, %f233, %f235, %f218;
	fma.rn.f32 	%f278, %f234, %f235, %f219;
	ld.shared.f32 	%f236, [%r13+32];
	fma.rn.f32 	%f277, %f231, %f236, %f221;
	fma.rn.f32 	%f276, %f232, %f236, %f222;
	fma.rn.f32 	%f275, %f233, %f236, %f223;
	fma.rn.f32 	%f274, %f234, %f236, %f224;
	ld.shared.f32 	%f237, [%r13+48];
	fma.rn.f32 	%f273, %f231, %f237, %f226;
	fma.rn.f32 	%f272, %f232, %f237, %f227;
	fma.rn.f32 	%f271, %f233, %f237, %f228;
	fma.rn.f32 	%f270, %f234, %f237, %f229;
	bar.sync 	0;
	add.s32 	%r111, %r111, 4;
	add.s32 	%r110, %r110, %r17;
	add.s32 	%r109, %r109, %r17;
	add.s32 	%r108, %r108, 4;
	add.s32 	%r107, %r107, 4;
	setp.lt.u32 	%p19, %r111, %r1;
	@%p19 bra 	$L__BB6_4;
$L__BB6_24:
	ld.param.u64 	%rd34, [_Z20filterActs_YxX_colorILi4ELi32ELi4ELi4ELi2ELb0ELb1EEvPfS0_S0_iiiiiiiiiiffi_param_2];
	cvt.u32.u64 	%r95, %rd1;
	mul.lo.s32 	%r96, %r31, %r9;
	shl.b32 	%r97, %r96, 2;
	setp.lt.s32 	%p20, %r95, %r31;
	cvta.to.global.u64 	%rd28, %rd34;
	mul.wide.u32 	%rd29, %r10, 4;
	add.s64 	%rd5, %rd28, %rd29;
	mul.wide.s32 	%rd30, %r97, 4;
	add.s64 	%rd6, %rd5, %rd30;
	shl.b32 	%r98, %r96, 3;
	mul.wide.s32 	%rd31, %r98, 4;
	add.s64 	%rd7, %rd5, %rd31;
	mul.lo.s32 	%r99, %r96, 12;
	mul.wide.s32 	%rd32, %r99, 4;
	add.s64 	%rd8, %rd5, %rd32;
	@%p20 bra 	$L__BB6_25;
	bra.uni 	$L__BB6_26;
$L__BB6_25:
	mul.f32 	%f238, %f49, %f285;
	st.global.f32 	[%rd5], %f238;
	mul.f32 	%f239, %f49, %f281;
	st.global.f32 	[%rd6], %f239;
	mul.f32 	%f240, %f49, %f277;
	st.global.f32 	[%rd7], %f240;
	mul.f32 	%f241, %f49, %f273;
	st.global.f32 	[%rd8], %f241;
$L__BB6_26:
	add.s32 	%r101, %r95, 32;
	setp.ge.s32 	%p21, %r101, %r31;
	@%p21 bra 	$L__BB6_28;
	mul.f32 	%f242, %f49, %f284;
	st.global.f32 	[%rd5+128], %f242;
	mul.f32 	%f243, %f49, %f280;
	st.global.f32 	[%rd6+128], %f243;
	mul.f32 	%f244, %f49, %f276;
	st.global.f32 	[%rd7+128], %f244;
	mul.f32 	%f245, %f49, %f272;
	st.global.f32 	[%rd8+128], %f245;
$L__BB6_28:
	add.s32 	%r103, %r95, 64;
	setp.ge.s32 	%p22, %r103, %r31;
	@%p22 bra 	$L__BB6_30;
	mul.f32 	%f246, %f49, %f283;
	st.global.f32 	[%rd5+256], %f246;
	mul.f32 	%f247, %f49, %f279;
	st.global.f32 	[%rd6+256], %f247;
	mul.f32 	%f248, %f49, %f275;
	st.global.f32 	[%rd7+256], %f248;
	mul.f32 	%f249, %f49, %f271;
	st.global.f32 	[%rd8+256], %f249;
$L__BB6_30:
	add.s32 	%r105, %r95, 96;
	setp.ge.s32 	%p23, %r105, %r31;
	@%p23 bra 	$L__BB6_32;
	mul.f32 	%f250, %f49, %f282;
	st.global.f32 	[%rd5+384], %f250;
	mul.f32 	%f251, %f49, %f278;
	st.global.f32 	[%rd6+384], %f251;
	mul.f32 	%f252, %f49, %f274;
	st.global.f32 	[%rd7+384], %f252;
	mul.f32 	%f253, %f49, %f270;
	st.global.f32 	[%rd8+384], %f253;
$L__BB6_32:
	ret;

}
	// .globl	_Z20filterActs_YxX_colorILi4ELi32ELi4ELi8ELi2ELb0ELb0EEvPfS0_S0_iiiiiiiiiiffi
.visible .entry _Z20filterActs_YxX_colorILi4ELi32ELi4ELi8ELi2ELb0ELb0EEvPfS0_S0_iiiiiiiiiiffi(
	.param .u64 .ptr .align 1 _Z20filterActs_YxX_colorILi4ELi32ELi4ELi8ELi2ELb0ELb0EEvPfS0_S0_iiiiiiiiiiffi_param_0,
	.param .u64 .ptr .align 1 _Z20filterActs_YxX_colorILi4ELi32ELi4ELi8ELi2ELb0ELb0EEvPfS0_S0_iiiiiiiiiiffi_param_1,
	.param .u64 .ptr .align 1 _Z20filterActs_YxX_colorILi4ELi32ELi4ELi8ELi2ELb0ELb0EEvPfS0_S0_iiiiiiiiiiffi_param_2,
	.param .u32 _Z20filterActs_YxX_colorILi4ELi32ELi4ELi8ELi2ELb0ELb0EEvPfS0_S0_iiiiiiiiiiffi_param_3,
	.param .u32 _Z20filterActs_YxX_colorILi4ELi32ELi4ELi8ELi2ELb0ELb0EEvPfS0_S0_iiiiiiiiiiffi_param_4,
	.param .u32 _Z20filterActs_YxX_colorILi4ELi32ELi4ELi8ELi2ELb0ELb0EEvPfS0_S0_iiiiiiiiiiffi_param_5,
	.param .u32 _Z20filterActs_YxX_colorILi4ELi32ELi4ELi8ELi2ELb0ELb0EEvPfS0_S0_iiiiiiiiiiffi_param_6,
	.param .u32 _Z20filterActs_YxX_colorILi4ELi32ELi4ELi8ELi2ELb0ELb0EEvPfS0_S0_iiiiiiiiiiffi_param_7,
	.param .u32 _Z20filterActs_YxX_colorILi4ELi32ELi4ELi8ELi2ELb0ELb0EEvPfS0_S0_iiiiiiiiiiffi_param_8,
	.param .u32 _Z20filterActs_YxX_colorILi4ELi32ELi4ELi8ELi2ELb0ELb0EEvPfS0_S0_iiiiiiiiiiffi_param_9,
	.param .u32 _Z20filterActs_YxX_colorILi4ELi32ELi4ELi8ELi2ELb0ELb0EEvPfS0_S0_iiiiiiiiiiffi_param_10,
	.param .u32 _Z20filterActs_YxX_colorILi4ELi32ELi4ELi8ELi2ELb0ELb0EEvPfS0_S0_iiiiiiiiiiffi_param_11,
	.param .u32 _Z20filterActs_YxX_colorILi4ELi32ELi4ELi8ELi2ELb0ELb0EEvPfS0_S0_iiiiiiiiiiffi_param_12,
	.param .f32 _Z20filterActs_YxX_colorILi4ELi32ELi4ELi8ELi2ELb0ELb0EEvPfS0_S0_iiiiiiiiiiffi_param_13,
	.param .f32 _Z20filterActs_YxX_colorILi4ELi32ELi4ELi8ELi2ELb0ELb0EEvPfS0_S0_iiiiiiiiiiffi_param_14,
	.param .u32 _Z20filterActs_YxX_colorILi4ELi32ELi4ELi8ELi2ELb0ELb0EEvPfS0_S0_iiiiiiiiiiffi_param_15
)
{
	.reg .pred 	%p<16>;
	.reg .b32 	%r<97>;
	.reg .b32 	%f<527>;
	.reg .b64 	%rd<44>;
	// demoted variable
	.shared .align 4 .b8 _ZZ20filterActs_YxX_colorILi4ELi32ELi4ELi8ELi2ELb0ELb0EEvPfS0_S0_iiiiiiiiiiffiE9shFilters[1024];
	// demoted variable
	.shared .align 4 .b8 _ZZ20filterActs_YxX_colorILi4ELi32ELi4ELi8ELi2ELb0ELb0EEvPfS0_S0_iiiiiiiiiiffiE8shImages[4096];
	ld.param.u64 	%rd7, [_Z20filterActs_YxX_colorILi4ELi32ELi4ELi8ELi2ELb0ELb0EEvPfS0_S0_iiiiiiiiiiffi_param_1];
	ld.param.u32 	%r30, [_Z20filterActs_YxX_colorILi4ELi32ELi4ELi8ELi2ELb0ELb0EEvPfS0_S0_iiiiiiiiiiffi_param_3];
	ld.param.u32 	%r31, [_Z20filterActs_YxX_colorILi4ELi32ELi4ELi8ELi2ELb0ELb0EEvPfS0_S0_iiiiiiiiiiffi_param_4];
	ld.param.u32 	%r32, [_Z20filterActs_YxX_colorILi4ELi32ELi4ELi8ELi2ELb0ELb0EEvPfS0_S0_iiiiiiiiiiffi_param_5];
	ld.param.u32 	%r33, [_Z20filterActs_YxX_colorILi4ELi32ELi4ELi8ELi2ELb0ELb0EEvPfS0_S0_iiiiiiiiiiffi_param_6];
	ld.param.u32 	%r34, [_Z20filterActs_YxX_colorILi4ELi32ELi4ELi8ELi2ELb0ELb0EEvPfS0_S0_iiiiiiiiiiffi_param_7];
	ld.param.u32 	%r35, [_Z20filterActs_YxX_colorILi4ELi32ELi4ELi8ELi2ELb0ELb0EEvPfS0_S0_iiiiiiiiiiffi_param_8];
	ld.param.u32 	%r36, [_Z20filterActs_YxX_colorILi4ELi32ELi4ELi8ELi2ELb0ELb0EEvPfS0_S0_iiiiiiiiiiffi_param_9];
	ld.param.u32 	%r37, [_Z20filterActs_YxX_colorILi4ELi32ELi4ELi8ELi2ELb0ELb0EEvPfS0_S0_iiiiiiiiiiffi_param_10];
	ld.param.u32 	%r38, [_Z20filterActs_YxX_colorILi4ELi32ELi4ELi8ELi2ELb0ELb0EEvPfS0_S0_iiiiiiiiiiffi_param_11];
	ld.param.u32 	%r40, [_Z20filterActs_YxX_colorILi4ELi32ELi4ELi8ELi2ELb0ELb0EEvPfS0_S0_iiiiiiiiiiffi_param_15];
	cvta.to.global.u64 	%rd8, %rd7;
	mul.lo.s32 	%r1, %r34, %r34;
	shr.s32 	%r41, %r31, 31;
	shr.u32 	%r42, %r41, 27;
	add.s32 	%r43, %r31, %r42;
	shr.s32 	%r44, %r43, 5;
	mov.u32 	%r45, %ctaid.y;
	div.u32 	%r2, %r45, %r44;
	mul.lo.s32 	%r46, %r2, %r44;
	sub.s32 	%r47, %r45, %r46;
	mov.u32 	%r93, %tid.y;
	mov.u32 	%r4, %tid.x;
	shr.u32 	%r48, %r4, 5;
	add.s32 	%r5, %r48, %r93;
	and.b32  	%r6, %r4, 31;
	mov.u32 	%r49, %ctaid.x;
	shl.b32 	%r50, %r49, 7;
	add.s32 	%r51, %r50, %r4;
	cvt.s64.s32 	%rd1, %r51;
	shl.b32 	%r7, %r47, 5;
	mad.lo.s32 	%r52, %r31, %r5, %r6;
	add.s32 	%r53, %r52, %r7;
	mul.wide.s32 	%rd9, %r53, 4;
	add.s64 	%rd43, %rd8, %rd9;
	setp.ne.s32 	%p1, %r40, 0;
	@%p1 bra 	$L__BB7_2;
	mul.lo.s32 	%r54, %r31, %r1;
	mul.lo.s32 	%r55, %r54, %r2;
	shl.b32 	%r56, %r55, 1;
	mul.wide.s32 	%rd10, %r56, 4;
	add.s64 	%rd43, %rd43, %rd10;
$L__BB7_2:
	cvt.u32.u64 	%r57, %rd1;
	add.s32 	%r58, %r7, %r93;
	mul.lo.s32 	%r8, %r38, %r37;
	mad.lo.s32 	%r59, %r8, %r58, %r2;
	mad.lo.s32 	%r9, %r59, %r30, %r57;
	setp.eq.s32 	%p2, %r34, 0;
	mov.f32 	%f495, 0f00000000;
	mov.f32 	%f496, %f495;
	mov.f32 	%f497, %f495;
	mov.f32 	%f498, %f495;
	mov.f32 	%f499, %f495;
	mov.f32 	%f500, %f495;
	mov.f32 	%f501, %f495;
	mov.f32 	%f502, %f495;
	mov.f32 	%f503, %f495;
	mov.f32 	%f504, %f495;
	mov.f32 	%f505, %f495;
	mov.f32 	%f506, %f495;
	mov.f32 	%f507, %f495;
	mov.f32 	%f508, %f495;
	mov.f32 	%f509, %f495;
	mov.f32 	%f510, %f495;
	mov.f32 	%f511, %f495;
	mov.f32 	%f512, %f495;
	mov.f32 	%f513, %f495;
	mov.f32 	%f514, %f495;
	mov.f32 	%f515, %f495;
	mov.f32 	%f516, %f495;
	mov.f32 	%f517, %f495;
	mov.f32 	%f518, %f495;
	mov.f32 	%f519, %f495;
	mov.f32 	%f520, %f495;
	mov.f32 	%f521, %f495;
	mov.f32 	%f522, %f495;
	mov.f32 	%f523, %f495;
	mov.f32 	%f524, %f495;
	mov.f32 	%f525, %f495;
	mov.f32 	%f526, %f495;
	@%p2 bra 	$L__BB7_13;
	shl.b32 	%r61, %r6, 2;
	mov.u32 	%r62, _ZZ20filterActs_YxX_colorILi4ELi32ELi4ELi8ELi2ELb0ELb0EEvPfS0_S0_iiiiiiiiiiffiE9shFilters;
	add.s32 	%r63, %r62, %r61;
	div.s32 	%r64, %r2, %r38;
	mul.lo.s32 	%r65, %r64, %r38;
	sub.s32 	%r66, %r2, %r65;
	mad.lo.s32 	%r10, %r66, %r36, %r35;
	mad.lo.s32 	%r11, %r64, %r36, %r35;
	shl.b32 	%r67, %r93, 2;
	add.s32 	%r68, %r62, %r67;
	add.s32 	%r12, %r68, 896;
	shl.b32 	%r69, %r5, 7;
	add.s32 	%r13, %r63, %r69;
	shl.b32 	%r70, %r4, 2;
	mov.u32 	%r71, _ZZ20filterActs_YxX_colorILi4ELi32ELi4ELi8ELi2ELb0ELb0EEvPfS0_S0_iiiiiiiiiiffiE8shImages;
	add.s32 	%r14, %r71, %r70;
	shl.b32 	%r72, %r93, 9;
	add.s32 	%r15, %r14, %r72;
	shl.b32 	%r16, %r31, 2;
	mul.lo.s32 	%r94, %r1, %r31;
	mov.f32 	%f495, 0f00000000;
	mov.b32 	%r95, 0;
	mov.u32 	%r92, %r5;
	mov.u32 	%r96, %r95;
$L__BB7_4:
	setp.gt.u32 	%p3, %r5, 3;
	@%p3 bra 	$L__BB7_8;
	setp.ge.u32 	%p4, %r92, %r1;
	@%p4 bra 	$L__BB7_7;
	mul.wide.s32 	%rd11, %r95, 4;
	add.s64 	%rd12, %rd43, %rd11;
	ld.global.f32 	%f100, [%rd12];
	st.shared.f32 	[%r13], %f100;
	mul.wide.s32 	%rd13, %r94, 4;
	add.s64 	%rd14, %rd43, %rd13;
	ld.global.f32 	%f101, [%rd14];
	st.shared.f32 	[%r13+512], %f101;
	bra.uni 	$L__BB7_8;
$L__BB7_7:
	mov.b32 	%r73, 0;
	st.shared.u32 	[%r13], %r73;
	st.shared.u32 	[%r13+512], %r73;
$L__BB7_8:
	setp.ge.s32 	%p5, %r93, %r1;
	@%p5 bra 	$L__BB7_12;
	div.s32 	%r74, %r93, %r34;
	mul.lo.s32 	%r75, %r74, %r34;
	sub.s32 	%r76, %r93, %r75;
	add.s32 	%r23, %r10, %r76;
	add.s32 	%r24, %r11, %r74;
	setp.gt.s32 	%p6, %r24, -1;
	setp.lt.s32 	%p7, %r24, %r32;
	and.pred  	%p8, %p6, %p7;
	setp.gt.s32 	%p9, %r23, -1;
	setp.lt.s32 	%p10, %r23, %r33;
	and.pred  	%p11, %p9, %p10;
	and.pred  	%p13, %p8, %p11;
	not.pred 	%p14, %p13;
	@%p14 bra 	$L__BB7_11;
	ld.param.u32 	%r91, [_Z20filterActs_YxX_colorILi4ELi32ELi4ELi8ELi2ELb0ELb0EEvPfS0_S0_iiiiiiiiiiffi_param_12];
	ld.param.u64 	%rd41, [_Z20filterActs_YxX_colorILi4ELi32ELi4ELi8ELi2ELb0ELb0EEvPfS0_S0_iiiiiiiiiiffi_param_0];
	mad.lo.s32 	%r78, %r24, %r33, %r23;
	mul.lo.s32 	%r79, %r78, %r91;
	cvt.s64.s32 	%rd15, %r79;
	add.s64 	%rd16, %rd15, %rd1;
	cvta.to.global.u64 	%rd17, %rd41;
	shl.b64 	%rd18, %rd16, 2;
	add.s64 	%rd19, %rd17, %rd18;
	ld.global.f32 	%f102, [%rd19];
	st.shared.f32 	[%r15], %f102;
	add.s32 	%r80, %r32, %r24;
	mad.lo.s32 	%r81, %r80, %r33, %r23;
	mul.lo.s32 	%r82, %r81, %r91;
	cvt.s64.s32 	%rd20, %r82;
	add.s64 	%rd21, %rd20, %rd1;
	shl.b64 	%rd22, %rd21, 2;
	add.s64 	%rd23, %rd17, %rd22;
	ld.global.f32 	%f103, [%rd23];
	st.shared.f32 	[%r15+2048], %f103;
	ld.global.f32 	%f104, [%rd19+128];
	st.shared.f32 	[%r15+128], %f104;
	ld.global.f32 	%f105, [%rd23+128];
	st.shared.f32 	[%r15+2176], %f105;
	ld.global.f32 	%f106, [%rd19+256];
	st.shared.f32 	[%r15+256], %f106;
	ld.global.f32 	%f107, [%rd23+256];
	st.shared.f32 	[%r15+2304], %f107;
	ld.global.f32 	%f108, [%rd19+384];
	st.shared.f32 	[%r15+384], %f108;
	ld.global.f32 	%f109, [%rd23+384];
	st.shared.f32 	[%r15+2432], %f109;
	bra.uni 	$L__BB7_12;
$L__BB7_11:
	mov.b32 	%r77, 0;
	st.shared.u32 	[%r15], %r77;
	st.shared.u32 	[%r15+2048], %r77;
	st.shared.u32 	[%r15+128], %r77;
	st.shared.u32 	[%r15+2176], %r77;
	st.shared.u32 	[%r15+256], %r77;
	st.shared.u32 	[%r15+2304], %r77;
	st.shared.u32 	[%r15+384], %r77;
	st.shared.u32 	[%r15+2432], %r77;
$L__BB7_12:
	bar.sync 	0;
	ld.shared.f32 	%f110, [%r12+-896];
	ld.shared.f32 	%f111, [%r14];
	fma.rn.f32 	%f112, %f111, %f110, %f526;
	ld.shared.f32 	%f113, [%r14+128];
	fma.rn.f32 	%f114, %f113, %f110, %f525;
	ld.shared.f32 	%f115, [%r14+256];
	fma.rn.f32 	%f116, %f115, %f110, %f524;
	ld.shared.f32 	%f117, [%r14+384];
	fma.rn.f32 	%f118, %f117, %f110, %f523;
	ld.shared.f32 	%f119, [%r12+-880];
	fma.rn.f32 	%f120, %f111, %f119, %f522;
	fma.rn.f32 	%f121, %f113, %f119, %f521;
	fma.rn.f32 	%f122, %f115, %f119, %f520;
	fma.rn.f32 	%f123, %f117, %f119, %f519;
	ld.shared.f32 	%f124, [%r12+-864];
	fma.rn.f32 	%f125, %f111, %f124, %f518;
	fma.rn.f32 	%f126, %f113, %f124, %f517;
	fma.rn.f32 	%f127, %f115, %f124, %f516;
	fma.rn.f32 	%f128, %f117, %f124, %f515;
	ld.shared.f32 	%f129, [%r12+-848];
	fma.rn.f32 	%f130, %f111, %f129, %f514;
	fma.rn.f32 	%f131, %f113, %f129, %f513;
	fma.rn.f32 	%f132, %f115, %f129, %f512;
	fma.rn.f32 	%f133, %f117, %f129, %f511;
	ld.shared.f32 	%f134, [%r12+-832];
	fma.rn.f32 	%f135, %f111, %f134, %f510;
	fma.rn.f32 	%f136, %f113, %f134, %f509;
	fma.rn.f32 	%f137, %f115, %f134, %f508;
	fma.rn.f32 	%f138, %f117, %f134, %f507;
	ld.shared.f32 	%f139, [%r12+-816];
	fma.rn.f32 	%f140, %f111, %f139, %f506;
	fma.rn.f32 	%f141, %f113, %f139, %f505;
	fma.rn.f32 	%f142, %f115, %f139, %f504;
	fma.rn.f32 	%f143, %f117, %f139, %f503;
	ld.shared.f32 	%f144, [%r12+-800];
	fma.rn.f32 	%f145, %f111, %f144, %f502;
	fma.rn.f32 	%f146, %f113, %f144, %f501;
	fma.rn.f32 	%f147, %f115, %f144, %f500;
	fma.rn.f32 	%f148, %f117, %f144, %f499;
	ld.shared.f32 	%f149, [%r12+-784];
	fma.rn.f32 	%f150, %f111, %f149, %f498;
	fma.rn.f32 	%f151, %f113, %f149, %f497;
	fma.rn.f32 	%f152, %f115, %f149, %f496;
	fma.rn.f32 	%f153, %f117, %f149, %f495;
	ld.shared.f32 	%f154, [%r12+-768];
	ld.shared.f32 	%f155, [%r14+512];
	fma.rn.f32 	%f156, %f155, %f154, %f112;
	ld.shared.f32 	%f157, [%r14+640];
	fma.rn.f32 	%f158, %f157, %f154, %f114;
	ld.shared.f32 	%f159, [%r14+768];
	fma.rn.f32 	%f160, %f159, %f154, %f116;
	ld.shared.f32 	%f161, [%r14+896];
	fma.rn.f32 	%f162, %f161, %f154, %f118;
	ld.shared.f32 	%f163, [%r12+-752];
	fma.rn.f32 	%f164, %f155, %f163, %f120;
	fma.rn.f32 	%f165, %f157, %f163, %f121;
	fma.rn.f32 	%f166, %f159, %f163, %f122;
	fma.rn.f32 	%f167, %f161, %f163, %f123;
	ld.shared.f32 	%f168, [%r12+-736];
	fma.rn.f32 	%f169, %f155, %f168, %f125;
	fma.rn.f32 	%f170, %f157, %f168, %f126;
	fma.rn.f32 	%f171, %f159, %f168, %f127;
	fma.rn.f32 	%f172, %f161, %f168, %f128;
	ld.shared.f32 	%f173, [%r12+-720];
	fma.rn.f32 	%f174, %f155, %f173, %f130;
	fma.rn.f32 	%f175, %f157, %f173, %f131;
	fma.rn.f32 	%f176, %f159, %f173, %f132;
	fma.rn.f32 	%f177, %f161, %f173, %f133;
	ld.shared.f32 	%f178, [%r12+-704];
	fma.rn.f32 	%f179, %f155, %f178, %f135;
	fma.rn.f32 	%f180, %f157, %f178, %f136;
	fma.rn.f32 	%f181, %f159, %f178, %f137;
	fma.rn.f32 	%f182, %f161, %f178, %f138;
	ld.shared.f32 	%f183, [%r12+-688];
	fma.rn.f32 	%f184, %f155, %f183, %f140;
	fma.rn.f32 	%f185, %f157, %f183, %f141;
	fma.rn.f32 	%f186, %f159, %f183, %f142;
	fma.rn.f32 	%f187, %f161, %f183, %f143;
	ld.shared.f32 	%f188, [%r12+-672];
	fma.rn.f32 	%f189, %f155, %f188, %f145;
	fma.rn.f32 	%f190, %f157, %f188, %f146;
	fma.rn.f32 	%f191, %f159, %f188, %f147;
	fma.rn.f32 	%f192, %f161, %f188, %f148;
	ld.shared.f32 	%f193, [%r12+-656];
	fma.rn.f32 	%f194, %f155, %f193, %f150;
	fma.rn.f32 	%f195, %f157, %f193, %f151;
	fma.rn.f32 	%f196, %f159, %f193, %f152;
	fma.rn.f32 	%f197, %f161, %f193, %f153;
	ld.shared.f32 	%f198, [%r12+-640];
	ld.shared.f32 	%f199, [%r14+1024];
	fma.rn.f32 	%f200, %f199, %f198, %f156;
	ld.shared.f32 	%f201, [%r14+1152];
	fma.rn.f32 	%f202, %f201, %f198, %f158;
	ld.shared.f32 	%f203, [%r14+1280];
	fma.rn.f32 	%f204, %f203, %f198, %f160;
	ld.shared.f32 	%f205, [%r14+1408];
	fma.rn.f32 	%f206, %f205, %f198, %f162;
	ld.shared.f32 	%f207, [%r12+-624];
	fma.rn.f32 	%f208, %f199, %f207, %f164;
	fma.rn.f32 	%f209, %f201, %f207, %f165;
	fma.rn.f32 	%f210, %f203, %f207, %f166;
	fma.rn.f32 	%f211, %f205, %f207, %f167;
	ld.shared.f32 	%f212, [%r12+-608];
	fma.rn.f32 	%f213, %f199, %f212, %f169;
	fma.rn.f32 	%f214, %f201, %f212, %f170;
	fma.rn.f32 	%f215, %f203, %f212, %f171;
	fma.rn.f32 	%f216, %f205, %f212, %f172;
	ld.shared.f32 	%f217, [%r12+-592];
	fma.rn.f32 	%f218, %f199, %f217, %f174;
	fma.rn.f32 	%f219, %f201, %f217, %f175;
	fma.rn.f32 	%f220, %f203, %f217, %f176;
	fma.rn.f32 	%f221, %f205, %f217, %f177;
	ld.shared.f32 	%f222, [%r12+-576];
	fma.rn.f32 	%f223, %f199, %f222, %f179;
	fma.rn.f32 	%f224, %f201, %f222, %f180;
	fma.rn.f32 	%f225, %f203, %f222, %f181;
	fma.rn.f32 	%f226, %f205, %f222, %f182;
	ld.shared.f32 	%f227, [%r12+-560];
	fma.rn.f32 	%f228, %f199, %f227, %f184;
	fma.rn.f32 	%f229, %f201, %f227, %f185;
	fma.rn.f32 	%f230, %f203, %f227, %f186;
	fma.rn.f32 	%f231, %f205, %f227, %f187;
	ld.shared.f32 	%f232, [%r12+-544];
	fma.rn.f32 	%f233, %f199, %f232, %f189;
	fma.rn.f32 	%f234, %f201, %f232, %f190;
	fma.rn.f32 	%f235, %f203, %f232, %f191;
	fma.rn.f32 	%f236, %f205, %f232, %f192;
	ld.shared.f32 	%f237, [%r12+-528];
	fma.rn.f32 	%f238, %f199, %f237, %f194;
	fma.rn.f32 	%f239, %f201, %f237, %f195;
	fma.rn.f32 	%f240, %f203, %f237, %f196;
	fma.rn.f32 	%f241, %f205, %f237, %f197;
	ld.shared.f32 	%f242, [%r12+-512];
	ld.shared.f32 	%f243, [%r14+1536];
	fma.rn.f32 	%f244, %f243, %f242, %f200;
	ld.shared.f32 	%f245, [%r14+1664];
	fma.rn.f32 	%f246, %f245, %f242, %f202;
	ld.shared.f32 	%f247, [%r14+1792];
	fma.rn.f32 	%f248, %f247, %f242, %f204;
	ld.shared.f32 	%f249, [%r14+1920];
	fma.rn.f32 	%f250, %f249, %f242, %f206;
	ld.shared.f32 	%f251, [%r12+-496];
	fma.rn.f32 	%f252, %f243, %f251, %f208;
	fma.rn.f32 	%f253, %f245, %f251, %f209;
	fma.rn.f32 	%f254, %f247, %f251, %f210;
	fma.rn.f32 	%f255, %f249, %f251, %f211;
	ld.shared.f32 	%f256, [%r12+-480];
	fma.rn.f32 	%f257, %f243, %f256, %f213;
	fma.rn.f32 	%f258, %f245, %f256, %f214;
	fma.rn.f32 	%f259, %f247, %f256, %f215;
	fma.rn.f32 	%f260, %f249, %f256, %f216;
	ld.shared.f32 	%f261, [%r12+-464];
	fma.rn.f32 	%f262, %f243, %f261, %f218;
	fma.rn.f32 	%f263, %f245, %f261, %f219;
	fma.rn.f32 	%f264, %f247, %f261, %f220;
	fma.rn.f32 	%f265, %f249, %f261, %f221;
	ld.shared.f32 	%f266, [%r12+-448];
	fma.rn.f32 	%f267, %f243, %f266, %f223;
	fma.rn.f32 	%f268, %f245, %f266, %f224;
	fma.rn.f32 	%f269, %f247, %f266, %f225;
	fma.rn.f32 	%f270, %f249, %f266, %f226;
	ld.shared.f32 	%f271, [%r12+-432];
	fma.rn.f32 	%f272, %f243, %f271, %f228;
	fma.rn.f32 	%f273, %f245, %f271, %f229;
	fma.rn.f32 	%f274, %f247, %f271, %f230;
	fma.rn.f32 	%f275, %f249, %f271, %f231;
	ld.shared.f32 	%f276, [%r12+-416];
	fma.rn.f32 	%f277, %f243, %f276, %f233;
	fma.rn.f32 	%f278, %f245, %f276, %f234;
	fma.rn.f32 	%f279, %f247, %f276, %f235;
	fma.rn.f32 	%f280, %f249, %f276, %f236;
	ld.shared.f32 	%f281, [%r12+-400];
	fma.rn.f32 	%f282, %f243, %f281, %f238;
	fma.rn.f32 	%f283, %f245, %f281, %f239;
	fma.rn.f32 	%f284, %f247, %f281, %f240;
	fma.rn.f32 	%f285, %f249, %f281, %f241;
	ld.shared.f32 	%f286, [%r12+-384];
	ld.shared.f32 	%f287, [%r14+2048];
	fma.rn.f32 	%f288, %f287, %f286, %f244;
	ld.shared.f32 	%f289, [%r14+2176];
	fma.rn.f32 	%f290, %f289, %f286, %f246;
	ld.shared.f32 	%f291, [%r14+2304];
	fma.rn.f32 	%f292, %f291, %f286, %f248;
	ld.shared.f32 	%f293, [%r14+2432];
	fma.rn.f32 	%f294, %f293, %f286, %f250;
	ld.shared.f32 	%f295, [%r12+-368];
	fma.rn.f32 	%f296, %f287, %f295, %f252;
	fma.rn.f32 	%f297, %f289, %f295, %f253;
	fma.rn.f32 	%f298, %f291, %f295, %f254;
	fma.rn.f32 	%f299, %f293, %f295, %f255;
	ld.shared.f32 	%f300, [%r12+-352];
	fma.rn.f32 	%f301, %f287, %f300, %f257;
	fma.rn.f32 	%f302, %f289, %f300, %f258;
	fma.rn.f32 	%f303, %f291, %f300, %f259;
	fma.rn.f32 	%f304, %f293, %f300, %f260;
	ld.shared.f32 	%f305, [%r12+-336];
	fma.rn.f32 	%f306, %f287, %f305, %f262;
	fma.rn.f32 	%f307, %f289, %f305, %f263;
	fma.rn.f32 	%f308, %f291, %f305, %f264;
	fma.rn.f32 	%f309, %f293, %f305, %f265;
	ld.shared.f32 	%f310, [%r12+-320];
	fma.rn.f32 	%f311, %f287, %f310, %f267;
	fma.rn.f32 	%f312, %f289, %f310, %f268;
	fma.rn.f32 	%f313, %f291, %f310, %f269;
	fma.rn.f32 	%f314, %f293, %f310, %f270;
	ld.shared.f32 	%f315, [%r12+-304];
	fma.rn.f32 	%f316, %f287, %f315, %f272;
	fma.rn.f32 	%f317, %f289, %f315, %f273;
	fma.rn.f32 	%f318, %f291, %f315, %f274;
	fma.rn.f32 	%f319, %f293, %f315, %f275;
	ld.shared.f32 	%f320, [%r12+-288];
	fma.rn.f32 	%f321, %f287, %f320, %f277;
	fma.rn.f32 	%f322, %f289, %f320, %f278;
	fma.rn.f32 	%f323, %f291, %f320, %f279;
	fma.rn.f32 	%f324, %f293, %f320, %f280;
	ld.shared.f32 	%f325, [%r12+-272];
	fma.rn.f32 	%f326, %f287, %f325, %f282;
	fma.rn.f32 	%f327, %f289, %f325, %f283;
	fma.rn.f32 	%f328, %f291, %f325, %f284;
	fma.rn.f32 	%f329, %f293, %f325, %f285;
	ld.shared.f32 	%f330, [%r12+-256];
	ld.shared.f32 	%f331, [%r14+2560];
	fma.rn.f32 	%f332, %f331, %f330, %f288;
	ld.shared.f32 	%f333, [%r14+2688];
	fma.rn.f32 	%f334, %f333, %f330, %f290;
	ld.shared.f32 	%f335, [%r14+2816];
	fma.rn.f32 	%f336, %f335, %f330, %f292;
	ld.shared.f32 	%f337, [%r14+2944];
	fma.rn.f32 	%f338, %f337, %f330, %f294;
	ld.shared.f32 	%f339, [%r12+-240];
	fma.rn.f32 	%f340, %f331, %f339, %f296;
	fma.rn.f32 	%f341, %f333, %f339, %f297;
	fma.rn.f32 	%f342, %f335, %f339, %f298;
	fma.rn.f32 	%f343, %f337, %f339, %f299;
	ld.shared.f32 	%f344, [%r12+-224];
	fma.rn.f32 	%f345, %f331, %f344, %f301;
	fma.rn.f32 	%f346, %f333, %f344, %f302;
	fma.rn.f32 	%f347, %f335, %f344, %f303;
	fma.rn.f32 	%f348, %f337, %f344, %f304;
	ld.shared.f32 	%f349, [%r12+-208];
	fma.rn.f32 	%f350, %f331, %f349, %f306;
	fma.rn.f32 	%f351, %f333, %f349, %f307;
	fma.rn.f32 	%f352, %f335, %f349, %f308;
	fma.rn.f32 	%f353, %f337, %f349, %f309;
	ld.shared.f32 	%f354, [%r12+-192];
	fma.rn.f32 	%f355, %f331, %f354, %f311;
	fma.rn.f32 	%f356, %f333, %f354, %f312;
	fma.rn.f32 	%f357, %f335, %f354, %f313;
	fma.rn.f32 	%f358, %f337, %f354, %f314;
	ld.shared.f32 	%f359, [%r12+-176];
	fma.rn.f32 	%f360, %f331, %f359, %f316;
	fma.rn.f32 	%f361, %f333, %f359, %f317;
	fma.rn.f32 	%f362, %f335, %f359, %f318;
	fma.rn.f32 	%f363, %f337, %f359, %f319;
	ld.shared.f32 	%f364, [%r12+-160];
	fma.rn.f32 	%f365, %f331, %f364, %f321;
	fma.rn.f32 	%f366, %f333, %f364, %f322;
	fma.rn.f32 	%f367, %f335, %f364, %f323;
	fma.rn.f32 	%f368, %f337, %f364, %f324;
	ld.shared.f32 	%f369, [%r12+-144];
	fma.rn.f32 	%f370, %f331, %f369, %f326;
	fma.rn.f32 	%f371, %f333, %f369, %f327;
	fma.rn.f32 	%f372, %f335, %f369, %f328;
	fma.rn.f32 	%f373, %f337, %f369, %f329;
	ld.shared.f32 	%f374, [%r12+-128];
	ld.shared.f32 	%f375, [%r14+3072];
	fma.rn.f32 	%f376, %f375, %f374, %f332;
	ld.shared.f32 	%f377, [%r14+3200];
	fma.rn.f32 	%f378, %f377, %f374, %f334;
	ld.shared.f32 	%f379, [%r14+3328];
	fma.rn.f32 	%f380, %f379, %f374, %f336;
	ld.shared.f32 	%f381, [%r14+3456];
	fma.rn.f32 	%f382, %f381, %f374, %f338;
	ld.shared.f32 	%f383, [%r12+-112];
	fma.rn.f32 	%f384, %f375, %f383, %f340;
	fma.rn.f32 	%f385, %f377, %f383, %f341;
	fma.rn.f32 	%f386, %f379, %f383, %f342;
	fma.rn.f32 	%f387, %f381, %f383, %f343;
	ld.shared.f32 	%f388, [%r12+-96];
	fma.rn.f32 	%f389, %f375, %f388, %f345;
	fma.rn.f32 	%f390, %f377, %f388, %f346;
	fma.rn.f32 	%f391, %f379, %f388, %f347;
	fma.rn.f32 	%f392, %f381, %f388, %f348;
	ld.shared.f32 	%f393, [%r12+-80];
	fma.rn.f32 	%f394, %f375, %f393, %f350;
	fma.rn.f32 	%f395, %f377, %f393, %f351;
	fma.rn.f32 	%f396, %f379, %f393, %f352;
	fma.rn.f32 	%f397, %f381, %f393, %f353;
	ld.shared.f32 	%f398, [%r12+-64];
	fma.rn.f32 	%f399, %f375, %f398, %f355;
	fma.rn.f32 	%f400, %f377, %f398, %f356;
	fma.rn.f32 	%f401, %f379, %f398, %f357;
	fma.rn.f32 	%f402, %f381, %f398, %f358;
	ld.shared.f32 	%f403, [%r12+-48];
	fma.rn.f32 	%f404, %f375, %f403, %f360;
	fma.rn.f32 	%f405, %f377, %f403, %f361;
	fma.rn.f32 	%f406, %f379, %f403, %f362;
	fma.rn.f32 	%f407, %f381, %f403, %f363;
	ld.shared.f32 	%f408, [%r12+-32];
	fma.rn.f32 	%f409, %f375, %f408, %f365;
	fma.rn.f32 	%f410, %f377, %f408, %f366;
	fma.rn.f32 	%f411, %f379, %f408, %f367;
	fma.rn.f32 	%f412, %f381, %f408, %f368;
	ld.shared.f32 	%f413, [%r12+-16];
	fma.rn.f32 	%f414, %f375, %f413, %f370;
	fma.rn.f32 	%f415, %f377, %f413, %f371;
	fma.rn.f32 	%f416, %f379, %f413, %f372;
	fma.rn.f32 	%f417, %f381, %f413, %f373;
	ld.shared.f32 	%f418, [%r12];
	ld.shared.f32 	%f419, [%r14+3584];
	fma.rn.f32 	%f526, %f419, %f418, %f376;
	ld.shared.f32 	%f420, [%r14+3712];
	fma.rn.f32 	%f525, %f420, %f418, %f378;
	ld.shared.f32 	%f421, [%r14+3840];
	fma.rn.f32 	%f524, %f421, %f418, %f380;
	ld.shared.f32 	%f422, [%r14+3968];
	fma.rn.f32 	%f523, %f422, %f418, %f382;
	ld.shared.f32 	%f423, [%r12+16];
	fma.rn.f32 	%f522, %f419, %f423, %f384;
	fma.rn.f32 	%f521, %f420, %f423, %f385;
	fma.rn.f32 	%f520, %f421, %f423, %f386;
	fma.rn.f32 	%f519, %f422, %f423, %f387;
	ld.shared.f32 	%f424, [%r12+32];
	fma.rn.f32 	%f518, %f419, %f424, %f389;
	fma.rn.f32 	%f517, %f420, %f424, %f390;
	fma.rn.f32 	%f516, %f421, %f424, %f391;
	fma.rn.f32 	%f515, %f422, %f424, %f392;
	ld.shared.f32 	%f425, [%r12+48];
	fma.rn.f32 	%f514, %f419, %f425, %f394;
	fma.rn.f32 	%f513, %f420, %f425, %f395;
	fma.rn.f32 	%f512, %f421, %f425, %f396;
	fma.rn.f32 	%f511, %f422, %f425, %f397;
	ld.shared.f32 	%f426, [%r12+64];
	fma.rn.f32 	%f510, %f419, %f426, %f399;
	fma.rn.f32 	%f509, %f420, %f426, %f400;
	fma.rn.f32 	%f508, %f421, %f426, %f401;
	fma.rn.f32 	%f507, %f422, %f426, %f402;
	ld.shared.f32 	%f427, [%r12+80];
	fma.rn.f32 	%f506, %f419, %f427, %f404;
	fma.rn.f32 	%f505, %f420, %f427, %f405;
	fma.rn.f32 	%f504, %f421, %f427, %f406;
	fma.rn.f32 	%f503, %f422, %f427, %f407;
	ld.shared.f32 	%f428, [%r12+96];
	fma.rn.f32 	%f502, %f419, %f428, %f409;
	fma.rn.f32 	%f501, %f420, %f428, %f410;
	fma.rn.f32 	%f500, %f421, %f428, %f411;
	fma.rn.f32 	%f499, %f422, %f428, %f412;
	ld.shared.f32 	%f429, [%r12+112];
	fma.rn.f32 	%f498, %f419, %f429, %f414;
	fma.rn.f32 	%f497, %f420, %f429, %f415;
	fma.rn.f32 	%f496, %f421, %f429, %f416;
	fma.rn.f32 	%f495, %f422, %f429, %f417;
	bar.sync 	0;
	add.s32 	%r96, %r96, 4;
	add.s32 	%r95, %r95, %r16;
	add.s32 	%r94, %r94, %r16;
	add.s32 	%r93, %r93, 4;
	add.s32 	%r92, %r92, 4;
	setp.lt.u32 	%p15, %r96, %r1;
	@%p15 bra 	$L__BB7_4;
$L__BB7_13:
	ld.param.f32 	%f462, [_Z20filterActs_YxX_colorILi4ELi32ELi4ELi8ELi2ELb0ELb0EEvPfS0_S0_iiiiiiiiiiffi_param_14];
	ld.param.u64 	%rd42, [_Z20filterActs_YxX_colorILi4ELi32ELi4ELi8ELi2ELb0ELb0EEvPfS0_S0_iiiiiiiiiiffi_param_2];
	cvta.to.global.u64 	%rd24, %rd42;
	mul.lo.s32 	%r83, %r30, %r8;
	shl.b32 	%r84, %r83, 2;
	mul.f32 	%f430, %f462, %f526;
	mul.wide.u32 	%rd25, %r9, 4;
	add.s64 	%rd26, %rd24, %rd25;
	st.global.f32 	[%rd26], %f430;
	mul.f32 	%f431, %f462, %f522;
	mul.wide.s32 	%rd27, %r84, 4;
	add.s64 	%rd28, %rd26, %rd27;
	st.global.f32 	[%rd28], %f431;
	mul.f32 	%f432, %f462, %f518;
	shl.b32 	%r85, %r83, 3;
	mul.wide.s32 	%rd29, %r85, 4;
	add.s64 	%rd30, %rd26, %rd29;
	st.global.f32 	[%rd30], %f432;
	mul.f32 	%f433, %f462, %f514;
	mul.lo.s32 	%r86, %r83, 12;
	mul.wide.s32 	%rd31, %r86, 4;
	add.s64 	%rd32, %rd26, %rd31;
	st.global.f32 	[%rd32], %f433;
	mul.f32 	%f434, %f462, %f510;
	shl.b32 	%r87, %r83, 4;
	mul.wide.s32 	%rd33, %r87, 4;
	add.s64 	%rd34, %rd26, %rd33;
	st.global.f32 	[%rd34], %f434;
	mul.f32 	%f435, %f462, %f506;
	mul.lo.s32 	%r88, %r83, 20;
	mul.wide.s32 	%rd35, %r88, 4;
	add.s64 	%rd36, %rd26, %rd35;
	st.global.f32 	[%rd36], %f435;
	mul.f32 	%f436, %f462, %f502;
	mul.lo.s32 	%r89, %r83, 24;
	mul.wide.s32 	%rd37, %r89, 4;
	add.s64 	%rd38, %rd26, %rd37;
	st.global.f32 	[%rd38], %f436;
	mul.f32 	%f437, %f462, %f498;
	mul.lo.s32 	%r90, %r83, 28;
	mul.wide.s32 	%rd39, %r90, 4;
	add.s64 	%rd40, %rd26, %rd39;
	st.global.f32 	[%rd40], %f437;
	mul.f32 	%f438, %f462, %f525;
	st.global.f32 	[%rd26+128], %f438;
	mul.f32 	%f439, %f462, %f521;
	st.global.f32 	[%rd28+128], %f439;
	mul.f32 	%f440, %f462, %f517;
	st.global.f32 	[%rd30+128], %f440;
	mul.f32 	%f441, %f462, %f513;
	st.global.f32 	[%rd32+128], %f441;
	mul.f32 	%f442, %f462, %f509;
	st.global.f32 	[%rd34+128], %f442;
	mul.f32 	%f443, %f462, %f505;
	st.global.f32 	[%rd36+128], %f443;
	mul.f32 	%f444, %f462, %f501;
	st.global.f32 	[%rd38+128], %f444;
	mul.f32 	%f445, %f462, %f497;
	st.global.f32 	[%rd40+128], %f445;
	mul.f32 	%f446, %f462, %f524;
	st.global.f32 	[%rd26+256], %f446;
	mul.f32 	%f447, %f462, %f520;
	st.global.f32 	[%rd28+256], %f447;
	mul.f32 	%f448, %f462, %f516;
	st.global.f32 	[%rd30+256], %f448;
	mul.f32 	%f449, %f462, %f512;
	st.global.f32 	[%rd32+256], %f449;
	mul.f32 	%f450, %f462, %f508;
	st.global.f32 	[%rd34+256], %f450;
	mul.f32 	%f451, %f462, %f504;
	st.global.f32 	[%rd36+256], %f451;
	mul.f32 	%f452, %f462, %f500;
	st.global.f32 	[%rd38+256], %f452;
	mul.f32 	%f453, %f462, %f496;
	st.global.f32 	[%rd40+256], %f453;
	mul.f32 	%f454, %f462, %f523;
	st.global.f32 	[%rd26+384], %f454;
	mul.f32 	%f455, %f462, %f519;
	st.global.f32 	[%rd28+384], %f455;
	mul.f32 	%f456, %f462, %f515;
	st.global.f32 	[%rd30+384], %f456;
	mul.f32 	%f457, %f462, %f511;
	st.global.f32 	[%rd32+384], %f457;
	mul.f32 	%f458, %f462, %f507;
	st.global.f32 	[%rd34+384], %f458;
	mul.f32 	%f459, %f462, %f503;
	st.global.f32 	[%rd36+384], %f459;
	mul.f32 	%f460, %f462, %f499;
	st.global.f32 	[%rd38+384], %f460;
	mul.f32 	%f461, %f462, %f495;
	st.global.f32 	[%rd40+384], %f461;
	ret;

}
	// .globl	_Z20filterActs_YxX_colorILi4ELi32ELi4ELi4ELi2ELb0ELb0EEvPfS0_S0_iiiiiiiiiiffi
.visible .entry _Z20filterActs_YxX_colorILi4ELi32ELi4ELi4ELi2ELb0ELb0EEvPfS0_S0_iiiiiiiiiiffi(
	.param .u64 .ptr .align 1 _Z20filterActs_YxX_colorILi4ELi32ELi4ELi4ELi2ELb0ELb0EEvPfS0_S0_iiiiiiiiiiffi_param_0,
	.param .u64 .ptr .align 1 _Z20filterActs_YxX_colorILi4ELi32ELi4ELi4ELi2ELb0ELb0EEvPfS0_S0_iiiiiiiiiiffi_param_1,
	.param .u64 .ptr .align 1 _Z20filterActs_YxX_colorILi4ELi32ELi4ELi4ELi2ELb0ELb0EEvPfS0_S0_iiiiiiiiiiffi_param_2,
	.param .u32 _Z20filterActs_YxX_colorILi4ELi32ELi4ELi4ELi2ELb0ELb0EEvPfS0_S0_iiiiiiiiiiffi_param_3,
	.param .u32 _Z20filterActs_YxX_colorILi4ELi32ELi4ELi4ELi2ELb0ELb0EEvPfS0_S0_iiiiiiiiiiffi_param_4,
	.param .u32 _Z20filterActs_YxX_colorILi4ELi32ELi4ELi4ELi2ELb0ELb0EEvPfS0_S0_iiiiiiiiiiffi_param_5,
	.param .u32 _Z20filterActs_YxX_colorILi4ELi32ELi4ELi4ELi2ELb0ELb0EEvPfS0_S0_iiiiiiiiiiffi_param_6,
	.param .u32 _Z20filterActs_YxX_colorILi4ELi32ELi4ELi4ELi2ELb0ELb0EEvPfS0_S0_iiiiiiiiiiffi_param_7,
	.param .u32 _Z20filterActs_YxX_colorILi4ELi32ELi4ELi4ELi2ELb0ELb0EEvPfS0_S0_iiiiiiiiiiffi_param_8,
	.param .u32 _Z20filterActs_YxX_colorILi4ELi32ELi4ELi4ELi2ELb0ELb0EEvPfS0_S0_iiiiiiiiiiffi_param_9,
	.param .u32 _Z20filterActs_YxX_colorILi4ELi32ELi4ELi4ELi2ELb0ELb0EEvPfS0_S0_iiiiiiiiiiffi_param_10,
	.param .u32 _Z20filterActs_YxX_colorILi4ELi32ELi4ELi4ELi2ELb0ELb0EEvPfS0_S0_iiiiiiiiiiffi_param_11,
	.param .u32 _Z20filterActs_YxX_colorILi4ELi32ELi4ELi4ELi2ELb0ELb0EEvPfS0_S0_iiiiiiiiiiffi_param_12,
	.param .f32 _Z20filterActs_YxX_colorILi4ELi32ELi4ELi4ELi2ELb0ELb0EEvPfS0_S0_iiiiiiiiiiffi_param_13,
	.param .f32 _Z20filterActs_YxX_colorILi4ELi32ELi4ELi4ELi2ELb0ELb0EEvPfS0_S0_iiiiiiiiiiffi_param_14,
	.param .u32 _Z20filterActs_YxX_colorILi4ELi32ELi4ELi4ELi2ELb0ELb0EEvPfS0_S0_iiiiiiiiiiffi_param_15
)
{
	.reg .pred 	%p<16>;
	.reg .b32 	%r<94>;
	.reg .b32 	%f<287>;
	.reg .b64 	%rd<36>;
	// demoted variable
	.shared .align 4 .b8 _ZZ20filterActs_YxX_colorILi4ELi32ELi4ELi4ELi2ELb0ELb0EEvPfS0_S0_iiiiiiiiiiffiE9shFilters[512];
	// demoted variable
	.shared .align 4 .b8 _ZZ20filterActs_YxX_colorILi4ELi32ELi4ELi4ELi2ELb0ELb0EEvPfS0_S0_iiiiiiiiiiffiE8shImages[4096];
	ld.param.u64 	%rd7, [_Z20filterActs_YxX_colorILi4ELi32ELi4ELi4ELi2ELb0ELb0EEvPfS0_S0_iiiiiiiiiiffi_param_1];
	ld.param.u32 	%r31, [_Z20filterActs_YxX_colorILi4ELi32ELi4ELi4ELi2ELb0ELb0EEvPfS0_S0_iiiiiiiiiiffi_param_3];
	ld.param.u32 	%r32, [_Z20filterActs_YxX_colorILi4ELi32ELi4ELi4ELi2ELb0ELb0EEvPfS0_S0_iiiiiiiiiiffi_param_4];
	ld.param.u32 	%r33, [_Z20filterActs_YxX_colorILi4ELi32ELi4ELi4ELi2ELb0ELb0EEvPfS0_S0_iiiiiiiiiiffi_param_5];
	ld.param.u32 	%r34, [_Z20filterActs_YxX_colorILi4ELi32ELi4ELi4ELi2ELb0ELb0EEvPfS0_S0_iiiiiiiiiiffi_param_6];
	ld.param.u32 	%r35, [_Z20filterActs_YxX_colorILi4ELi32ELi4ELi4ELi2ELb0ELb0EEvPfS0_S0_iiiiiiiiiiffi_param_7];
	ld.param.u32 	%r36, [_Z20filterActs_YxX_colorILi4ELi32ELi4ELi4ELi2ELb0ELb0EEvPfS0_S0_iiiiiiiiiiffi_param_8];
	ld.param.u32 	%r37, [_Z20filterActs_YxX_colorILi4ELi32ELi4ELi4ELi2ELb0ELb0EEvPfS0_S0_iiiiiiiiiiffi_param_9];
	ld.param.u32 	%r38, [_Z20filterActs_YxX_colorILi4ELi32ELi4ELi4ELi2ELb0ELb0EEvPfS0_S0_iiiiiiiiiiffi_param_10];
	ld.param.u32 	%r39, [_Z20filterActs_YxX_colorILi4ELi32ELi4ELi4ELi2ELb0ELb0EEvPfS0_S0_iiiiiiiiiiffi_param_11];
	ld.param.u32 	%r41, [_Z20filterActs_YxX_colorILi4ELi32ELi4ELi4ELi2ELb0ELb0EEvPfS0_S0_iiiiiiiiiiffi_param_15];
	cvta.to.global.u64 	%rd8, %rd7;
	mul.lo.s32 	%r1, %r35, %r35;
	shr.s32 	%r42, %r32, 31;
	shr.u32 	%r43, %r42, 28;
	add.s32 	%r44, %r32, %r43;
	shr.s32 	%r45, %r44, 4;
	mov.u32 	%r46, %ctaid.y;
	div.u32 	%r2, %r46, %r45;
	mul.lo.s32 	%r47, %r2, %r45;
	sub.s32 	%r48, %r46, %r47;
	mov.u32 	%r90, %tid.y;
	shl.b32 	%r49, %r90, 5;
	mov.u32 	%r4, %tid.x;
	add.s32 	%r5, %r49, %r4;
	shr.u32 	%r89, %r5, 4;
	and.b32  	%r7, %r4, 15;
	mov.u32 	%r50, %ctaid.x;
	shl.b32 	%r51, %r50, 7;
	add.s32 	%r52, %r51, %r4;
	cvt.s64.s32 	%rd1, %r52;
	shl.b32 	%r8, %r48, 4;
	mad.lo.s32 	%r53, %r32, %r89, %r7;
	add.s32 	%r54, %r53, %r8;
	mul.wide.s32 	%rd9, %r54, 4;
	add.s64 	%rd35, %rd8, %rd9;
	setp.ne.s32 	%p1, %r41, 0;
	@%p1 bra 	$L__BB8_2;
	mul.lo.s32 	%r55, %r32, %r1;
	mul.lo.s32 	%r56, %r55, %r2;
	shl.b32 	%r57, %r56, 1;
	mul.wide.s32 	%rd10, %r57, 4;
	add.s64 	%rd35, %rd35, %rd10;
$L__BB8_2:
	cvt.u32.u64 	%r58, %rd1;
	add.s32 	%r59, %r8, %r90;
	mul.lo.s32 	%r9, %r39, %r38;
	mad.lo.s32 	%r60, %r9, %r59, %r2;
	mad.lo.s32 	%r10, %r60, %r31, %r58;
	setp.eq.s32 	%p2, %r35, 0;
	mov.f32 	%f271, 0f00000000;
	mov.f32 	%f272, %f271;
	mov.f32 	%f273, %f271;
	mov.f32 	%f274, %f271;
	mov.f32 	%f275, %f271;
	mov.f32 	%f276, %f271;
	mov.f32 	%f277, %f271;
	mov.f32 	%f278, %f271;
	mov.f32 	%f279, %f271;
	mov.f32 	%f280, %f271;
	mov.f32 	%f281, %f271;
	mov.f32 	%f282, %f271;
	mov.f32 	%f283, %f271;
	mov.f32 	%f284, %f271;
	mov.f32 	%f285, %f271;
	mov.f32 	%f286, %f271;
	@%p2 bra 	$L__BB8_13;
	shl.b32 	%r62, %r7, 2;
	mov.u32 	%r63, _ZZ20filterActs_YxX_colorILi4ELi32ELi4ELi4ELi2ELb0ELb0EEvPfS0_S0_iiiiiiiiiiffiE9shFilters;
	add.s32 	%r64, %r63, %r62;
	div.s32 	%r65, %r2, %r39;
	mul.lo.s32 	%r66, %r65, %r39;
	sub.s32 	%r67, %r2, %r66;
	mad.lo.s32 	%r11, %r67, %r37, %r36;
	mad.lo.s32 	%r12, %r65, %r37, %r36;
	shl.b32 	%r68, %r90, 2;
	add.s32 	%r69, %r63, %r68;
	add.s32 	%r13, %r69, 448;
	shl.b32 	%r70, %r89, 6;
	add.s32 	%r14, %r64, %r70;
	shl.b32 	%r71, %r4, 2;
	mov.u32 	%r72, _ZZ20filterActs_YxX_colorILi4ELi32ELi4ELi4ELi2ELb0ELb0EEvPfS0_S0_iiiiiiiiiiffiE8shImages;
	add.s32 	%r15, %r72, %r71;
	shl.b32 	%r73, %r90, 9;
	add.s32 	%r16, %r15, %r73;
	shl.b32 	%r17, %r32, 2;
	mul.lo.s32 	%r91, %r1, %r32;
	mov.f32 	%f271, 0f00000000;
	mov.b32 	%r92, 0;
	mov.u32 	%r93, %r92;
$L__BB8_4:
	setp.gt.u32 	%p3, %r5, 63;
	@%p3 bra 	$L__BB8_8;
	setp.ge.u32 	%p4, %r89, %r1;
	@%p4 bra 	$L__BB8_7;
	mul.wide.s32 	%rd11, %r92, 4;
	add.s64 	%rd12, %rd35, %rd11;
	ld.global.f32 	%f52, [%rd12];
	st.shared.f32 	[%r14], %f52;
	mul.wide.s32 	%rd13, %r91, 4;
	add.s64 	%rd14, %rd35, %rd13;
	ld.global.f32 	%f53, [%rd14];
	st.shared.f32 	[%r14+256], %f53;
	bra.uni 	$L__BB8_8;
$L__BB8_7:
	mov.b32 	%r74, 0;
	st.shared.u32 	[%r14], %r74;
	st.shared.u32 	[%r14+256], %r74;
$L__BB8_8:
	setp.ge.s32 	%p5, %r90, %r1;
	@%p5 bra 	$L__BB8_12;
	div.s32 	%r75, %r90, %r35;
	mul.lo.s32 	%r76, %r75, %r35;
	sub.s32 	%r77, %r90, %r76;
	add.s32 	%r24, %r11, %r77;
	add.s32 	%r25, %r12, %r75;
	setp.gt.s32 	%p6, %r25, -1;
	setp.lt.s32 	%p7, %r25, %r33;
	and.pred  	%p8, %p6, %p7;
	setp.gt.s32 	%p9, %r24, -1;
	setp.lt.s32 	%p10, %r24, %r34;
	and.pred  	%p11, %p9, %p10;
	and.pred  	%p13, %p8, %p11;
	not.pred 	%p14, %p13;
	@%p14 bra 	$L__BB8_11;
	ld.param.u32 	%r88, [_Z20filterActs_YxX_colorILi4ELi32ELi4ELi4ELi2ELb0ELb0EEvPfS0_S0_iiiiiiiiiiffi_param_12];
	ld.param.u64 	%rd33, [_Z20filterActs_YxX_colorILi4ELi32ELi4ELi4ELi2ELb0ELb0EEvPfS0_S0_iiiiiiiiiiffi_param_0];
	mad.lo.s32 	%r79, %r25, %r34, %r24;
	mul.lo.s32 	%r80, %r79, %r88;
	cvt.s64.s32 	%rd15, %r80;
	add.s64 	%rd16, %rd15, %rd1;
	cvta.to.global.u64 	%rd17, %rd33;
	shl.b64 	%rd18, %rd16, 2;
	add.s64 	%rd19, %rd17, %rd18;
	ld.global.f32 	%f54, [%rd19];
	st.shared.f32 	[%r16], %f54;
	add.s32 	%r81, %r33, %r25;
	mad.lo.s32 	%r82, %r81, %r34, %r24;
	mul.lo.s32 	%r83, %r82, %r88;
	cvt.s64.s32 	%rd20, %r83;
	add.s64 	%rd21, %rd20, %rd1;
	shl.b64 	%rd22, %rd21, 2;
	add.s64 	%rd23, %rd17, %rd22;
	ld.global.f32 	%f55, [%rd23];
	st.shared.f32 	[%r16+2048], %f55;
	ld.global.f32 	%f56, [%rd19+128];
	st.shared.f32 	[%r16+128], %f56;
	ld.global.f32 	%f57, [%rd23+128];
	st.shared.f32 	[%r16+2176], %f57;
	ld.global.f32 	%f58, [%rd19+256];
	st.shared.f32 	[%r16+256], %f58;
	ld.global.f32 	%f59, [%rd23+256];
	st.shared.f32 	[%r16+2304], %f59;
	ld.global.f32 	%f60, [%rd19+384];
	st.shared.f32 	[%r16+384], %f60;
	ld.global.f32 	%f61, [%rd23+384];
	st.shared.f32 	[%r16+2432], %f61;
	bra.uni 	$L__BB8_12;
$L__BB8_11:
	mov.b32 	%r78, 0;
	st.shared.u32 	[%r16], %r78;
	st.shared.u32 	[%r16+2048], %r78;
	st.shared.u32 	[%r16+128], %r78;
	st.shared.u32 	[%r16+2176], %r78;
	st.shared.u32 	[%r16+256], %r78;
	st.shared.u32 	[%r16+2304], %r78;
	st.shared.u32 	[%r16+384], %r78;
	st.shared.u32 	[%r16+2432], %r78;
$L__BB8_12:
	bar.sync 	0;
	ld.shared.f32 	%f62, [%r13+-448];
	ld.shared.f32 	%f63, [%r15];
	fma.rn.f32 	%f64, %f63, %f62, %f286;
	ld.shared.f32 	%f65, [%r15+128];
	fma.rn.f32 	%f66, %f65, %f62, %f285;
	ld.shared.f32 	%f67, [%r15+256];
	fma.rn.f32 	%f68, %f67, %f62, %f284;
	ld.shared.f32 	%f69, [%r15+384];
	fma.rn.f32 	%f70, %f69, %f62, %f283;
	ld.shared.f32 	%f71, [%r13+-432];
	fma.rn.f32 	%f72, %f63, %f71, %f282;
	fma.rn.f32 	%f73, %f65, %f71, %f281;
	fma.rn.f32 	%f74, %f67, %f71, %f280;
	fma.rn.f32 	%f75, %f69, %f71, %f279;
	ld.shared.f32 	%f76, [%r13+-416];
	fma.rn.f32 	%f77, %f63, %f76, %f278;
	fma.rn.f32 	%f78, %f65, %f76, %f277;
	fma.rn.f32 	%f79, %f67, %f76, %f276;
	fma.rn.f32 	%f80, %f69, %f76, %f275;
	ld.shared.f32 	%f81, [%r13+-400];
	fma.rn.f32 	%f82, %f63, %f81, %f274;
	fma.rn.f32 	%f83, %f65, %f81, %f273;
	fma.rn.f32 	%f84, %f67, %f81, %f272;
	fma.rn.f32 	%f85, %f69, %f81, %f271;
	ld.shared.f32 	%f86, [%r13+-384];
	ld.shared.f32 	%f87, [%r15+512];
	fma.rn.f32 	%f88, %f87, %f86, %f64;
	ld.shared.f32 	%f89, [%r15+640];
	fma.rn.f32 	%f90, %f89, %f86, %f66;
	ld.shared.f32 	%f91, [%r15+768];
	fma.rn.f32 	%f92, %f91, %f86, %f68;
	ld.shared.f32 	%f93, [%r15+896];
	fma.rn.f32 	%f94, %f93, %f86, %f70;
	ld.shared.f32 	%f95, [%r13+-368];
	fma.rn.f32 	%f96, %f87, %f95, %f72;
	fma.rn.f32 	%f97, %f89, %f95, %f73;
	fma.rn.f32 	%f98, %f91, %f95, %f74;
	fma.rn.f32 	%f99, %f93, %f95, %f75;
	ld.shared.f32 	%f100, [%r13+-352];
	fma.rn.f32 	%f101, %f87, %f100, %f77;
	fma.rn.f32 	%f102, %f89, %f100, %f78;
	fma.rn.f32 	%f103, %f91, %f100, %f79;
	fma.rn.f32 	%f104, %f93, %f100, %f80;
	ld.shared.f32 	%f105, [%r13+-336];
	fma.rn.f32 	%f106, %f87, %f105, %f82;
	fma.rn.f32 	%f107, %f89, %f105, %f83;
	fma.rn.f32 	%f108, %f91, %f105, %f84;
	fma.rn.f32 	%f109, %f93, %f105, %f85;
	ld.shared.f32 	%f110, [%r13+-320];
	ld.shared.f32 	%f111, [%r15+1024];
	fma.rn.f32 	%f112, %f111, %f110, %f88;
	ld.shared.f32 	%f113, [%r15+1152];
	fma.rn.f32 	%f114, %f113, %f110, %f90;
	ld.shared.f32 	%f115, [%r15+1280];
	fma.rn.f32 	%f116, %f115, %f110, %f92;
	ld.shared.f32 	%f117, [%r15+1408];
	fma.rn.f32 	%f118, %f117, %f110, %f94;
	ld.shared.f32 	%f119, [%r13+-304];
	fma.rn.f32 	%f120, %f111, %f119, %f96;
	fma.rn.f32 	%f121, %f113, %f119, %f97;
	fma.rn.f32 	%f122, %f115, %f119, %f98;
	fma.rn.f32 	%f123, %f117, %f119, %f99;
	ld.shared.f32 	%f124, [%r13+-288];
	fma.rn.f32 	%f125, %f111, %f124, %f101;
	fma.rn.f32 	%f126, %f113, %f124, %f102;
	fma.rn.f32 	%f127, %f115, %f124, %f103;
	fma.rn.f32 	%f128, %f117, %f124, %f104;
	ld.shared.f32 	%f129, [%r13+-272];
	fma.rn.f32 	%f130, %f111, %f129, %f106;
	fma.rn.f32 	%f131, %f113, %f129, %f107;
	fma.rn.f32 	%f132, %f115, %f129, %f108;
	fma.rn.f32 	%f133, %f117, %f129, %f109;
	ld.shared.f32 	%f134, [%r13+-256];
	ld.shared.f32 	%f135, [%r15+1536];
	fma.rn.f32 	%f136, %f135, %f134, %f112;
	ld.shared.f32 	%f137, [%r15+1664];
	fma.rn.f32 	%f138, %f137, %f134, %f114;
	ld.shared.f32 	%f139, [%r15+1792];
	fma.rn.f32 	%f140, %f139, %f134, %f116;
	ld.shared.f32 	%f141, [%r15+1920];
	fma.rn.f32 	%f142, %f141, %f134, %f118;
	ld.shared.f32 	%f143, [%r13+-240];
	fma.rn.f32 	%f144, %f135, %f143, %f120;
	fma.rn.f32 	%f145, %f137, %f143, %f121;
	fma.rn.f32 	%f146, %f139, %f143, %f122;
	fma.rn.f32 	%f147, %f141, %f143, %f123;
	ld.shared.f32 	%f148, [%r13+-224];
	fma.rn.f32 	%f149, %f135, %f148, %f125;
	fma.rn.f32 	%f150, %f137, %f148, %f126;
	fma.rn.f32 	%f151, %f139, %f148, %f127;
	fma.rn.f32 	%f152, %f141, %f148, %f128;
	ld.shared.f32 	%f153, [%r13+-208];
	fma.rn.f32 	%f154, %f135, %f153, %f130;
	fma.rn.f32 	%f155, %f137, %f153, %f131;
	fma.rn.f32 	%f156, %f139, %f153, %f132;
	fma.rn.f32 	%f157, %f141, %f153, %f133;
	ld.shared.f32 	%f158, [%r13+-192];
	ld.shared.f32 	%f159, [%r15+2048];
	fma.rn.f32 	%f160, %f159, %f158, %f136;
	ld.shared.f32 	%f161, [%r15+2176];
	fma.rn.f32 	%f162, %f161, %f158, %f138;
	ld.shared.f32 	%f163, [%r15+2304];
	fma.rn.f32 	%f164, %f163, %f158, %f140;
	ld.shared.f32 	%f165, [%r15+2432];
	fma.rn.f32 	%f166, %f165, %f158, %f142;
	ld.shared.f32 	%f167, [%r13+-176];
	fma.rn.f32 	%f168, %f159, %f167, %f144;
	fma.rn.f32 	%f169, %f161, %f167, %f145;
	fma.rn.f32 	%f170, %f163, %f167, %f146;
	fma.rn.f32 	%f171, %f165, %f167, %f147;
	ld.shared.f32 	%f172, [%r13+-160];
	fma.rn.f32 	%f173, %f159, %f172, %f149;
	fma.rn.f32 	%f174, %f161, %f172, %f150;
	fma.rn.f32 	%f175, %f163, %f172, %f151;
	fma.rn.f32 	%f176, %f165, %f172, %f152;
	ld.shared.f32 	%f177, [%r13+-144];
	fma.rn.f32 	%f178, %f159, %f177, %f154;
	fma.rn.f32 	%f179, %f161, %f177, %f155;
	fma.rn.f32 	%f180, %f163, %f177, %f156;
	fma.rn.f32 	%f181, %f165, %f177, %f157;
	ld.shared.f32 	%f182, [%r13+-128];
	ld.shared.f32 	%f183, [%r15+2560];
	fma.rn.f32 	%f184, %f183, %f182, %f160;
	ld.shared.f32 	%f185, [%r15+2688];
	fma.rn.f32 	%f186, %f185, %f182, %f162;
	ld.shared.f32 	%f187, [%r15+2816];
	fma.rn.f32 	%f188, %f187, %f182, %f164;
	ld.shared.f32 	%f189, [%r15+2944];
	fma.rn.f32 	%f190, %f189, %f182, %f166;
	ld.shared.f32 	%f191, [%r13+-112];
	fma.rn.f32 	%f192, %f183, %f191, %f168;
	fma.rn.f32 	%f193, %f185, %f191, %f169;
	fma.rn.f32 	%f194, %f187, %f191, %f170;
	fma.rn.f32 	%f195, %f189, %f191, %f171;
	ld.shared.f32 	%f196, [%r13+-96];
	fma.rn.f32 	%f197, %f183, %f196, %f173;
	fma.rn.f32 	%f198, %f185, %f196, %f174;
	fma.rn.f32 	%f199, %f187, %f196, %f175;
	fma.rn.f32 	%f200, %f189, %f196, %f176;
	ld.shared.f32 	%f201, [%r13+-80];
	fma.rn.f32 	%f202, %f183, %f201, %f178;
	fma.rn.f32 	%f203, %f185, %f201, %f179;
	fma.rn.f32 	%f204, %f187, %f201, %f180;
	fma.rn.f32 	%f205, %f189, %f201, %f181;
	ld.shared.f32 	%f206, [%r13+-64];
	ld.shared.f32 	%f207, [%r15+3072];
	fma.rn.f32 	%f208, %f207, %f206, %f184;
	ld.shared.f32 	%f209, [%r15+3200];
	fma.rn.f32 	%f210, %f209, %f206, %f186;
	ld.shared.f32 	%f211, [%r15+3328];
	fma.rn.f32 	%f212, %f211, %f206, %f188;
	ld.shared.f32 	%f213, [%r15+3456];
	fma.rn.f32 	%f214, %f213, %f206, %f190;
	ld.shared.f32 	%f215, [%r13+-48];
	fma.rn.f32 	%f216, %f207, %f215, %f192;
	fma.rn.f32 	%f217, %f209, %f215, %f193;
	fma.rn.f32 	%f218, %f211, %f215, %f194;
	fma.rn.f32 	%f219, %f213, %f215, %f195;
	ld.shared.f32 	%f220, [%r13+-32];
	fma.rn.f32 	%f221, %f207, %f220, %f197;
	fma.rn.f32 	%f222, %f209, %f220, %f198;
	fma.rn.f32 	%f223, %f211, %f220, %f199;
	fma.rn.f32 	%f224, %f213, %f220, %f200;
	ld.shared.f32 	%f225, [%r13+-16];
	fma.rn.f32 	%f226, %f207, %f225, %f202;
	fma.rn.f32 	%f227, %f209, %f225, %f203;
	fma.rn.f32 	%f228, %f211, %f225, %f204;
	fma.rn.f32 	%f229, %f213, %f225, %f205;
	ld.shared.f32 	%f230, [%r13];
	ld.shared.f32 	%f231, [%r15+3584];
	fma.rn.f32 	%f286, %f231, %f230, %f208;
	ld.shared.f32 	%f232, [%r15+3712];
	fma.rn.f32 	%f285, %f232, %f230, %f210;
	ld.shared.f32 	%f233, [%r15+3840];
	fma.rn.f32 	%f284, %f233, %f230, %f212;
	ld.shared.f32 	%f234, [%r15+3968];
	fma.rn.f32 	%f283, %f234, %f230, %f214;
	ld.shared.f32 	%f235, [%r13+16];
	fma.rn.f32 	%f282, %f231, %f235, %f216;
	fma.rn.f32 	%f281, %f232, %f235, %f217;
	fma.rn.f32 	%f280, %f233, %f235, %f218;
	fma.rn.f32 	%f279, %f234, %f235, %f219;
	ld.shared.f32 	%f236, [%r13+32];
	fma.rn.f32 	%f278, %f231, %f236, %f221;
	fma.rn.f32 	%f277, %f232, %f236, %f222;
	fma.rn.f32 	%f276, %f233, %f236, %f223;
	fma.rn.f32 	%f275, %f234, %f236, %f224;
	ld.shared.f32 	%f237, [%r13+48];
	fma.rn.f32 	%f274, %f231, %f237, %f226;
	fma.rn.f32 	%f273, %f232, %f237, %f227;
	fma.rn.f32 	%f272, %f233, %f237, %f228;
	fma.rn.f32 	%f271, %f234, %f237, %f229;
	bar.sync 	0;
	add.s32 	%r93, %r93, 4;
	add.s32 	%r92, %r92, %r17;
	add.s32 	%r91, %r91, %r17;
	add.s32 	%r90, %r90, 4;
	add.s32 	%r89, %r89, 4;
	setp.lt.u32 	%p15, %r93, %r1;
	@%p15 bra 	$L__BB8_4;
$L__BB8_13:
	ld.param.f32 	%f254, [_Z20filterActs_YxX_colorILi4ELi32ELi4ELi4ELi2ELb0ELb0EEvPfS0_S0_iiiiiiiiiiffi_param_14];
	ld.param.u64 	%rd34, [_Z20filterActs_YxX_colorILi4ELi32ELi4ELi4ELi2ELb0ELb0EEvPfS0_S0_iiiiiiiiiiffi_param_2];
	cvta.to.global.u64 	%rd24, %rd34;
	mul.lo.s32 	%r84, %r31, %r9;
	shl.b32 	%r85, %r84, 2;
	mul.f32 	%f238, %f254, %f286;
	mul.wide.u32 	%rd25, %r10, 4;
	add.s64 	%rd26, %rd24, %rd25;
	st.global.f32 	[%rd26], %f238;
	mul.f32 	%f239, %f254, %f282;
	mul.wide.s32 	%rd27, %r85, 4;
	add.s64 	%rd28, %rd26, %rd27;
	st.global.f32 	[%rd28], %f239;
	mul.f32 	%f240, %f254, %f278;
	shl.b32 	%r86, %r84, 3;
	mul.wide.s32 	%rd29, %r86, 4;
	add.s64 	%rd30, %rd26, %rd29;
	st.global.f32 	[%rd30], %f240;
	mul.f32 	%f241, %f254, %f274;
	mul.lo.s32 	%r87, %r84, 12;
	mul.wide.s32 	%rd31, %r87, 4;
	add.s64 	%rd32, %rd26, %rd31;
	st.global.f32 	[%rd32], %f241;
	mul.f32 	%f242, %f254, %f285;
	st.global.f32 	[%rd26+128], %f242;
	mul.f32 	%f243, %f254, %f281;
	st.global.f32 	[%rd28+128], %f243;
	mul.f32 	%f244, %f254, %f277;
	st.global.f32 	[%rd30+128], %f244;
	mul.f32 	%f245, %f254, %f273;
	st.global.f32 	[%rd32+128], %f245;
	mul.f32 	%f246, %f254, %f284;
	st.global.f32 	[%rd26+256], %f246;
	mul.f32 	%f247, %f254, %f280;
	st.global.f32 	[%rd28+256], %f247;
	mul.f32 	%f248, %f254, %f276;
	st.global.f32 	[%rd30+256], %f248;
	mul.f32 	%f249, %f254, %f272;
	st.global.f32 	[%rd32+256], %f249;
	mul.f32 	%f250, %f254, %f283;
	st.global.f32 	[%rd26+384], %f250;
	mul.f32 	%f251, %f254, %f279;
	st.global.f32 	[%rd28+384], %f251;
	mul.f32 	%f252, %f254, %f275;
	st.global.f32 	[%rd30+384], %f252;
	mul.f32 	%f253, %f254, %f271;
	st.global.f32 	[%rd32+384], %f253;
	ret;

}
	// .globl	_Z20filterActs_YxX_colorILi4ELi32ELi4ELi8ELi3ELb0ELb1EEvPfS0_S0_iiiiiiiiiiffi
.visible .entry _Z20filterActs_YxX_colorILi4ELi32ELi4ELi8ELi3ELb0ELb1EEvPfS0_S0_iiiiiiiiiiffi(
	.param .u64 .ptr .align 1 _Z20filterActs_YxX_colorILi4ELi32ELi4ELi8ELi3ELb0ELb1EEvPfS0_S0_iiiiiiiiiiffi_param_0,
	.param .u64 .ptr .align 1 _Z20filterActs_YxX_colorILi4ELi32ELi4ELi8ELi3ELb0ELb1EEvPfS0_S0_iiiiiiiiiiffi_param_1,
	.param .u64 .ptr .align 1 _Z20filterActs_YxX_colorILi4ELi32ELi4ELi8ELi3ELb0ELb1EEvPfS0_S0_iiiiiiiiiiffi_param_2,
	.param .u32 _Z20filterActs_YxX_colorILi4ELi32ELi4ELi8ELi3ELb0ELb1EEvPfS0_S0_iiiiiiiiiiffi_param_3,
	.param .u32 _Z20filterActs_YxX_colorILi4ELi32ELi4ELi8ELi3ELb0ELb1EEvPfS0_S0_iiiiiiiiiiffi_param_4,
	.param .u32 _Z20filterActs_YxX_colorILi4ELi32ELi4ELi8ELi3ELb0ELb1EEvPfS0_S0_iiiiiiiiiiffi_param_5,
	.param .u32 _Z20filterActs_YxX_colorILi4ELi32ELi4ELi8ELi3ELb0ELb1EEvPfS0_S0_iiiiiiiiiiffi_param_6,
	.param .u32 _Z20filterActs_YxX_colorILi4ELi32ELi4ELi8ELi3ELb0ELb1EEvPfS0_S0_iiiiiiiiiiffi_param_7,
	.param .u32 _Z20filterActs_YxX_colorILi4ELi32ELi4ELi8ELi3ELb0ELb1EEvPfS0_S0_iiiiiiiiiiffi_param_8,
	.param .u32 _Z20filterActs_YxX_colorILi4ELi32ELi4ELi8ELi3ELb0ELb1EEvPfS0_S0_iiiiiiiiiiffi_param_9,
	.param .u32 _Z20filterActs_YxX_colorILi4ELi32ELi4ELi8ELi3ELb0ELb1EEvPfS0_S0_iiiiiiiiiiffi_param_10,
	.param .u32 _Z20filterActs_YxX_colorILi4ELi32ELi4ELi8ELi3ELb0ELb1EEvPfS0_S0_iiiiiiiiiiffi_param_11,
	.param .u32 _Z20filterActs_YxX_colorILi4ELi32ELi4ELi8ELi3ELb0ELb1EEvPfS0_S0_iiiiiiiiiiffi_param_12,
	.param .f32 _Z20filterActs_YxX_colorILi4ELi32ELi4ELi8ELi3ELb0ELb1EEvPfS0_S0_iiiiiiiiiiffi_param_13,
	.param .f32 _Z20filterActs_YxX_colorILi4ELi32ELi4ELi8ELi3ELb0ELb1EEvPfS0_S0_iiiiiiiiiiffi_param_14,
	.param .u32 _Z20filterActs_YxX_colorILi4ELi32ELi4ELi8ELi3ELb0ELb1EEvPfS0_S0_iiiiiiiiiiffi_param_15
)
{
	.reg .pred 	%p<24>;
	.reg .b32 	%r<128>;
	.reg .b32 	%f<707>;
	.reg .b64 	%rd<50>;
	// demoted variable
	.shared .align 4 .b8 _ZZ20filterActs_YxX_colorILi4ELi32ELi4ELi8ELi3ELb0ELb1EEvPfS0_S0_iiiiiiiiiiffiE9shFilters[1536];
	// demoted variable
	.shared .align 4 .b8 _ZZ20filterActs_YxX_colorILi4ELi32ELi4ELi8ELi3ELb0ELb1EEvPfS0_S0_iiiiiiiiiiffiE8shImages[6144];
	ld.param.u64 	%rd18, [_Z20filterActs_YxX_colorILi4ELi32ELi4ELi8ELi3ELb0ELb1EEvPfS0_S0_iiiiiiiiiiffi_param_1];
	ld.param.u32 	%r31, [_Z20filterActs_YxX_colorILi4ELi32ELi4ELi8ELi3ELb0ELb1EEvPfS0_S0_iiiiiiiiiiffi_param_3];
	ld.param.u32 	%r32, [_Z20filterActs_YxX_colorILi4ELi32ELi4ELi8ELi3ELb0ELb1EEvPfS0_S0_iiiiiiiiiiffi_param_4];
	ld.param.u32 	%r34, [_Z20filterActs_YxX_colorILi4ELi32ELi4ELi8ELi3ELb0ELb1EEvPfS0_S0_iiiiiiiiiiffi_param_6];
	ld.param.u32 	%r35, [_Z20filterActs_YxX_colorILi4ELi32ELi4ELi8ELi3ELb0ELb1EEvPfS0_S0_iiiiiiiiiiffi_param_7];
	ld.param.u32 	%r36, [_Z20filterActs_YxX_colorILi4ELi32ELi4ELi8ELi3ELb0ELb1EEvPfS0_S0_iiiiiiiiiiffi_param_8];
	ld.param.u32 	%r37, [_Z20filterActs_YxX_colorILi4ELi32ELi4ELi8ELi3ELb0ELb1EEvPfS0_S0_iiiiiiiiiiffi_param_9];
	ld.param.u32 	%r38, [_Z20filterActs_YxX_colorILi4ELi32ELi4ELi8ELi3ELb0ELb1EEvPfS0_S0_iiiiiiiiiiffi_param_10];
	ld.param.u32 	%r39, [_Z20filterActs_YxX_colorILi4ELi32ELi4ELi8ELi3ELb0ELb1EEvPfS0_S0_iiiiiiiiiiffi_param_11];
	ld.param.f32 	%f97, [_Z20filterActs_YxX_colorILi4ELi32ELi4ELi8ELi3ELb0ELb1EEvPfS0_S0_iiiiiiiiiiffi_param_14];
	ld.param.u32 	%r41, [_Z20filterActs_YxX_colorILi4ELi32ELi4ELi8ELi3ELb0ELb1EEvPfS0_S0_iiiiiiiiiiffi_param_15];
	cvta.to.global.u64 	%rd19, %rd18;
	mul.lo.s32 	%r1, %r35, %r35;
	shr.s32 	%r42, %r32, 31;
	shr.u32 	%r43, %r42, 27;
	add.s32 	%r44, %r32, %r43;
	shr.s32 	%r45, %r44, 5;
	mov.u32 	%r46, %ctaid.y;
	div.u32 	%r2, %r46, %r45;
	mul.lo.s32 	%r47, %r2, %r45;
	sub.s32 	%r48, %r46, %r47;
	mov.u32 	%r123, %tid.y;
	mov.u32 	%r4, %tid.x;
	shr.u32 	%r49, %r4, 5;
	add.s32 	%r5, %r49, %r123;
	and.b32  	%r6, %r4, 31;
	mov.u32 	%r50, %ctaid.x;
	shl.b32 	%r51, %r50, 7;
	add.s32 	%r52, %r51, %r4;
	cvt.s64.s32 	%rd1, %r52;
	shl.b32 	%r7, %r48, 5;
	mad.lo.s32 	%r53, %r32, %r5, %r6;
	add.s32 	%r54, %r53, %r7;
	mul.wide.s32 	%rd20, %r54, 4;
	add.s64 	%rd49, %rd19, %rd20;
	setp.ne.s32 	%p1, %r41, 0;
	@%p1 bra 	$L__BB9_2;
	ld.param.u32 	%r116, [_Z20filterActs_YxX_colorILi4ELi32ELi4ELi8ELi3ELb0ELb1EEvPfS0_S0_iiiiiiiiiiffi_param_4];
	mul.lo.s32 	%r55, %r116, %r1;
	mul.lo.s32 	%r56, %r55, %r2;
	mul.lo.s32 	%r57, %r56, 3;
	mul.wide.s32 	%rd21, %r57, 4;
	add.s64 	%rd49, %rd49, %rd21;
$L__BB9_2:
	cvt.u32.u64 	%r58, %rd1;
	add.s32 	%r59, %r7, %r123;
	mul.lo.s32 	%r8, %r39, %r38;
	mad.lo.s32 	%r60, %r8, %r59, %r2;
	mad.lo.s32 	%r9, %r60, %r31, %r58;
	setp.eq.s32 	%p2, %r35, 0;
	mov.f32 	%f675, 0f00000000;
	mov.f32 	%f676, %f675;
	mov.f32 	%f677, %f675;
	mov.f32 	%f678, %f675;
	mov.f32 	%f679, %f675;
	mov.f32 	%f680, %f675;
	mov.f32 	%f681, %f675;
	mov.f32 	%f682, %f675;
	mov.f32 	%f683, %f675;
	mov.f32 	%f684, %f675;
	mov.f32 	%f685, %f675;
	mov.f32 	%f686, %f675;
	mov.f32 	%f687, %f675;
	mov.f32 	%f688, %f675;
	mov.f32 	%f689, %f675;
	mov.f32 	%f690, %f675;
	mov.f32 	%f691, %f675;
	mov.f32 	%f692, %f675;
	mov.f32 	%f693, %f675;
	mov.f32 	%f694, %f675;
	mov.f32 	%f695, %f675;
	mov.f32 	%f696, %f675;
	mov.f32 	%f697, %f675;
	mov.f32 	%f698, %f675;
	mov.f32 	%f699, %f675;
	mov.f32 	%f700, %f675;
	mov.f32 	%f701, %f675;
	mov.f32 	%f702, %f675;
	mov.f32 	%f703, %f675;
	mov.f32 	%f704, %f675;
	mov.f32 	%f705, %f675;
	mov.f32 	%f706, %f675;
	@%p2 bra 	$L__BB9_24;
	ld.param.u32 	%r117, [_Z20filterActs_YxX_colorILi4ELi32ELi4ELi8ELi3ELb0ELb1EEvPfS0_S0_iiiiiiiiiiffi_param_4];
	shl.b32 	%r62, %r6, 2;
	mov.u32 	%r63, _ZZ20filterActs_YxX_colorILi4ELi32ELi4ELi8ELi3ELb0ELb1EEvPfS0_S0_iiiiiiiiiiffiE9shFilters;
	add.s32 	%r64, %r63, %r62;
	div.s32 	%r65, %r2, %r39;
	mul.lo.s32 	%r66, %r65, %r39;
	sub.s32 	%r67, %r2, %r66;
	mad.lo.s32 	%r10, %r67, %r37, %r36;
	mad.lo.s32 	%r11, %r65, %r37, %r36;
	shl.b32 	%r68, %r5, 7;
	add.s32 	%r12, %r64, %r68;
	shl.b32 	%r69, %r4, 2;
	mov.u32 	%r70, _ZZ20filterActs_YxX_colorILi4ELi32ELi4ELi8ELi3ELb0ELb1EEvPfS0_S0_iiiiiiiiiiffiE8shImages;
	add.s32 	%r13, %r70, %r69;
	shl.b32 	%r71, %r123, 9;
	add.s32 	%r14, %r13, %r71;
	mul.lo.s32 	%r124, %r1, %r117;
	shl.b32 	%r125, %r124, 1;
	mov.f32 	%f675, 0f00000000;
	mov.b32 	%r126, 0;
	mov.u32 	%r122, %r5;
	mov.u32 	%r127, %r126;
$L__BB9_4:
	setp.gt.u32 	%p3, %r5, 3;
	@%p3 bra 	$L__BB9_8;
	setp.ge.u32 	%p4, %r122, %r1;
	@%p4 bra 	$L__BB9_7;
	mul.wide.s32 	%rd22, %r126, 4;
	add.s64 	%rd23, %rd49, %rd22;
	ld.global.f32 	%f100, [%rd23];
	st.shared.f32 	[%r12], %f100;
	mul.wide.s32 	%rd24, %r124, 4;
	add.s64 	%rd25, %rd49, %rd24;
	ld.global.f32 	%f101, [%rd25];
	st.shared.f32 	[%r12+512], %f101;
	mul.wide.s32 	%rd26, %r125, 4;
	add.s64 	%rd27, %rd49, %rd26;
	ld.global.f32 	%f102, [%rd27];
	st.shared.f32 	[%r12+1024], %f102;
	bra.uni 	$L__BB9_8;
$L__BB9_7:
	mov.b32 	%r72, 0;
	st.shared.u32 	[%r12], %r72;
	st.shared.u32 	[%r12+512], %r72;
	st.shared.u32 	[%r12+1024], %r72;
$L__BB9_8:
	setp.ge.s32 	%p5, %r123, %r1;
	@%p5 bra 	$L__BB9_23;
	ld.param.u32 	%r119, [_Z20filterActs_YxX_colorILi4ELi32ELi4ELi8ELi3ELb0ELb1EEvPfS0_S0_iiiiiiiiiiffi_param_5];
	div.s32 	%r73, %r123, %r35;
	mul.lo.s32 	%r74, %r73, %r35;
	sub.s32 	%r75, %r123, %r74;
	add.s32 	%r23, %r10, %r75;
	add.s32 	%r24, %r11, %r73;
	setp.gt.s32 	%p6, %r24, -1;
	setp.lt.s32 	%p7, %r24, %r119;
	and.pred  	%p8, %p6, %p7;
	setp.gt.s32 	%p9, %r23, -1;
	setp.lt.s32 	%p10, %r23, %r34;
	and.pred  	%p11, %p9, %p10;
	and.pred  	%p13, %p8, %p11;
	not.pred 	%p14, %p13;
	@%p14 bra 	$L__BB9_22;
	ld.param.u32 	%r121, [_Z20filterActs_YxX_colorILi4ELi32ELi4ELi8ELi3ELb0ELb1EEvPfS0_S0_iiiiiiiiiiffi_param_12];
	ld.param.u32 	%r120, [_Z20filterActs_YxX_colorILi4ELi32ELi4ELi8ELi3ELb0ELb1EEvPfS0_S0_iiiiiiiiiiffi_param_5];
	ld.param.u64 	%rd47, [_Z20filterActs_YxX_colorILi4ELi32ELi4ELi8ELi3ELb0ELb1EEvPfS0_S0_iiiiiiiiiiffi_param_0];
	cvt.u32.u64 	%r77, %rd1;
	setp.ge.s32 	%p15, %r77, %r31;
	mad.lo.s32 	%r78, %r24, %r34, %r23;
	mul.lo.s32 	%r79, %r78, %r121;
	cvt.s64.s32 	%rd28, %r79;
	add.s64 	%rd29, %rd28, %rd1;
	cvta.to.global.u64 	%rd30, %rd47;
	shl.b64 	%rd31, %rd29, 2;
	add.s64 	%rd13, %rd30, %rd31;
	add.s32 	%r80, %r120, %r24;
	mad.lo.s32 	%r81, %r80, %r34, %r23;
	mul.lo.s32 	%r82, %r81, %r121;
	cvt.s64.s32 	%rd32, %r82;
	add.s64 	%rd33, %rd32, %rd1;
	shl.b64 	%rd34, %rd33, 2;
	add.s64 	%rd14, %rd30, %rd34;
	add.s32 	%r83, %r80, %r120;
	mad.lo.s32 	%r84, %r83, %r34, %r23;
	mul.lo.s32 	%r85, %r84, %r121;
	cvt.s64.s32 	%rd35, %r85;
	add.s64 	%rd36, %rd35, %rd1;
	shl.b64 	%rd37, %rd36, 2;
	add.s64 	%rd15, %rd30, %rd37;
	@%p15 bra 	$L__BB9_12;
	ld.global.f32 	%f103, [%rd13];
	st.shared.f32 	[%r14], %f103;
	ld.global.f32 	%f104, [%rd14];
	st.shared.f32 	[%r14+2048], %f104;
	ld.global.f32 	%f105, [%rd15];
	st.shared.f32 	[%r14+4096], %f105;
	bra.uni 	$L__BB9_13;
$L__BB9_12:
	mov.b32 	%r86, 0;
	st.shared.u32 	[%r14], %r86;
	st.shared.u32 	[%r14+2048], %r86;
	st.shared.u32 	[%r14+4096], %r86;
$L__BB9_13:
	add.s32 	%r88, %r77, 32;
	setp.lt.s32 	%p16, %r88, %r31;
	@%p16 bra 	$L__BB9_15;
	mov.b32 	%r89, 0;
	st.shared.u32 	[%r14+128], %r89;
	st.shared.u32 	[%r14+2176], %r89;
	st.shared.u32 	[%r14+4224], %r89;
	bra.uni 	$L__BB9_16;
$L__BB9_15:
	ld.global.f32 	%f106, [%rd13+128];
	st.shared.f32 	[%r14+128], %f106;
	ld.global.f32 	%f107, [%rd14+128];
	st.shared.f32 	[%r14+2176], %f107;
	ld.global.f32 	%f108, [%rd15+128];
	st.shared.f32 	[%r14+4224], %f108;
$L__BB9_16:
	add.s32 	%r91, %r77, 64;
	setp.lt.s32 	%p17, %r91, %r31;
	@%p17 bra 	$L__BB9_18;
	mov.b32 	%r92, 0;
	st.shared.u32 	[%r14+256], %r92;
	st.shared.u32 	[%r14+2304], %r92;
	st.shared.u32 	[%r14+4352], %r92;
	bra.uni 	$L__BB9_19;
$L__BB9_18:
	ld.global.f32 	%f109, [%rd13+256];
	st.shared.f32 	[%r14+256], %f109;
	ld.global.f32 	%f110, [%rd14+256];
	st.shared.f32 	[%r14+2304], %f110;
	ld.global.f32 	%f111, [%rd15+256];
	st.shared.f32 	[%r14+4352], %f111;
$L__BB9_19:
	add.s32 	%r94, %r77, 96;
	setp.lt.s32 	%p18, %r94, %r31;
	@%p18 bra 	$L__BB9_21;
	mov.b32 	%r95, 0;
	st.shared.u32 	[%r14+384], %r95;
	st.shared.u32 	[%r14+2432], %r95;
	st.shared.u32 	[%r14+4480], %r95;
	bra.uni 	$L__BB9_23;
$L__BB9_21:
	ld.global.f32 	%f112, [%rd13+384];
	st.shared.f32 	[%r14+384], %f112;
	ld.global.f32 	%f113, [%rd14+384];
	st.shared.f32 	[%r14+2432], %f113;
	ld.global.f32 	%f114, [%rd15+384];
	st.shared.f32 	[%r14+4480], %f114;
	bra.uni 	$L__BB9_23;
$L__BB9_22:
	mov.b32 	%r76, 0;
	st.shared.u32 	[%r14], %r76;
	st.shared.u32 	[%r14+2048], %r76;
	st.shared.u32 	[%r14+4096], %r76;
	st.shared.u32 	[%r14+128], %r76;
	st.shared.u32 	[%r14+2176], %r76;
	st.shared.u32 	[%r14+4224], %r76;
	st.shared.u32 	[%r14+256], %r76;
	st.shared.u32 	[%r14+2304], %r76;
	st.shared.u32 	[%r14+4352], %r76;
	st.shared.u32 	[%r14+384], %r76;
	st.shared.u32 	[%r14+2432], %r76;
	st.shared.u32 	[%r14+4480], %r76;
$L__BB9_23:
	ld.param.u32 	%r118, [_Z20filterActs_YxX_colorILi4ELi32ELi4ELi8ELi3ELb0ELb1EEvPfS0_S0_iiiiiiiiiiffi_param_4];
	bar.sync 	0;
	mov.u32 	%r96, %tid.y;
	shl.b32 	%r97, %r96, 2;
	mov.u32 	%r98, _ZZ20filterActs_YxX_colorILi4ELi32ELi4ELi8ELi3ELb0ELb1EEvPfS0_S0_iiiiiiiiiiffiE9shFilters;
	add.s32 	%r99, %r98, %r97;
	ld.shared.f32 	%f115, [%r99];
	ld.shared.f32 	%f116, [%r13];
	fma.rn.f32 	%f117, %f116, %f115, %f706;
	ld.shared.f32 	%f118, [%r13+128];
	fma.rn.f32 	%f119, %f118, %f115, %f705;
	ld.shared.f32 	%f120, [%r13+256];
	fma.rn.f32 	%f121, %f120, %f115, %f704;
	ld.shared.f32 	%f122, [%r13+384];
	fma.rn.f32 	%f123, %f122, %f115, %f703;
	ld.shared.f32 	%f124, [%r99+16];
	fma.rn.f32 	%f125, %f116, %f124, %f702;
	fma.rn.f32 	%f126, %f118, %f124, %f701;
	fma.rn.f32 	%f127, %f120, %f124, %f700;
	fma.rn.f32 	%f128, %f122, %f124, %f699;
	ld.shared.f32 	%f129, [%r99+32];
	fma.rn.f32 	%f130, %f116, %f129, %f698;
	fma.rn.f32 	%f131, %f118, %f129, %f697;
	fma.rn.f32 	%f132, %f120, %f129, %f696;
	fma.rn.f32 	%f133, %f122, %f129, %f695;
	ld.shared.f32 	%f134, [%r99+48];
	fma.rn.f32 	%f135, %f116, %f134, %f694;
	fma.rn.f32 	%f136, %f118, %f134, %f693;
	fma.rn.f32 	%f137, %f120, %f134, %f692;
	fma.rn.f32 	%f138, %f122, %f134, %f691;
	ld.shared.f32 	%f139, [%r99+64];
	fma.rn.f32 	%f140, %f116, %f139, %f690;
	fma.rn.f32 	%f141, %f118, %f139, %f689;
	fma.rn.f32 	%f142, %f120, %f139, %f688;
	fma.rn.f32 	%f143, %f122, %f139, %f687;
	ld.shared.f32 	%f144, [%r99+80];
	fma.rn.f32 	%f145, %f116, %f144, %f686;
	fma.rn.f32 	%f146, %f118, %f144, %f685;
	fma.rn.f32 	%f147, %f120, %f144, %f684;
	fma.rn.f32 	%f148, %f122, %f144, %f683;
	ld.shared.f32 	%f149, [%r99+96];
	fma.rn.f32 	%f150, %f116, %f149, %f682;
	fma.rn.f32 	%f151, %f118, %f149, %f681;
	fma.rn.f32 	%f152, %f120, %f149, %f680;
	fma.rn.f32 	%f153, %f122, %f149, %f679;
	ld.shared.f32 	%f154, [%r99+112];
	fma.rn.f32 	%f155, %f116, %f154, %f678;
	fma.rn.f32 	%f156, %f118, %f154, %f677;
	fma.rn.f32 	%f157, %f120, %f154, %f676;
	fma.rn.f32 	%f158, %f122, %f154, %f675;
	ld.shared.f32 	%f159, [%r99+128];
	ld.shared.f32 	%f160, [%r13+512];
	fma.rn.f32 	%f161, %f160, %f159, %f117;
	ld.shared.f32 	%f162, [%r13+640];
	fma.rn.f32 	%f163, %f162, %f159, %f119;
	ld.shared.f32 	%f164, [%r13+768];
	fma.rn.f32 	%f165, %f164, %f159, %f121;
	ld.shared.f32 	%f166, [%r13+896];
	fma.rn.f32 	%f167, %f166, %f159, %f123;
	ld.shared.f32 	%f168, [%r99+144];
	fma.rn.f32 	%f169, %f160, %f168, %f125;
	fma.rn.f32 	%f170, %f162, %f168, %f126;
	fma.rn.f32 	%f171, %f164, %f168, %f127;
	fma.rn.f32 	%f172, %f166, %f168, %f128;
	ld.shared.f32 	%f173, [%r99+160];
	fma.rn.f32 	%f174, %f160, %f173, %f130;
	fma.rn.f32 	%f175, %f162, %f173, %f131;
	fma.rn.f32 	%f176, %f164, %f173, %f132;
	fma.rn.f32 	%f177, %f166, %f173, %f133;
	ld.shared.f32 	%f178, [%r99+176];
	fma.rn.f32 	%f179, %f160, %f178, %f135;
	fma.rn.f32 	%f180, %f162, %f178, %f136;
	fma.rn.f32 	%f181, %f164, %f178, %f137;
	fma.rn.f32 	%f182, %f166, %f178, %f138;
	ld.shared.f32 	%f183, [%r99+192];
	fma.rn.f32 	%f184, %f160, %f183, %f140;
	fma.rn.f32 	%f185, %f162, %f183, %f141;
	fma.rn.f32 	%f186, %f164, %f183, %f142;
	fma.rn.f32 	%f187, %f166, %f183, %f143;
	ld.shared.f32 	%f188, [%r99+208];
	fma.rn.f32 	%f189, %f160, %f188, %f145;
	fma.rn.f32 	%f190, %f162, %f188, %f146;
	fma.rn.f32 	%f191, %f164, %f188, %f147;
	fma.rn.f32 	%f192, %f166, %f188, %f148;
	ld.shared.f32 	%f193, [%r99+224];
	fma.rn.f32 	%f194, %f160, %f193, %f150;
	fma.rn.f32 	%f195, %f162, %f193, %f151;
	fma.rn.f32 	%f196, %f164, %f193, %f152;
	fma.rn.f32 	%f197, %f166, %f193, %f153;
	ld.shared.f32 	%f198, [%r99+240];
	fma.rn.f32 	%f199, %f160, %f198, %f155;
	fma.rn.f32 	%f200, %f162, %f198, %f156;
	fma.rn.f32 	%f201, %f164, %f198, %f157;
	fma.rn.f32 	%f202, %f166, %f198, %f158;
	ld.shared.f32 	%f203, [%r99+256];
	ld.shared.f32 	%f204, [%r13+1024];
	fma.rn.f32 	%f205, %f204, %f203, %f161;
	ld.shared.f32 	%f206, [%r13+1152];
	fma.rn.f32 	%f207, %f206, %f203, %f163;
	ld.shared.f32 	%f208, [%r13+1280];
	fma.rn.f32 	%f209, %f208, %f203, %f165;
	ld.shared.f32 	%f210, [%r13+1408];
	fma.rn.f32 	%f211, %f210, %f203, %f167;
	ld.shared.f32 	%f212, [%r99+272];
	fma.rn.f32 	%f213, %f204, %f212, %f169;
	fma.rn.f32 	%f214, %f206, %f212, %f170;
	fma.rn.f32 	%f215, %f208, %f212, %f171;
	fma.rn.f32 	%f216, %f210, %f212, %f172;
	ld.shared.f32 	%f217, [%r99+288];
	fma.rn.f32 	%f218, %f204, %f217, %f174;
	fma.rn.f32 	%f219, %f206, %f217, %f175;
	fma.rn.f32 	%f220, %f208, %f217, %f176;
	fma.rn.f32 	%f221, %f210, %f217, %f177;
	ld.shared.f32 	%f222, [%r99+304];
	fma.rn.f32 	%f223, %f204, %f222, %f179;
	fma.rn.f32 	%f224, %f206, %f222, %f180;
	fma.rn.f32 	%f225, %f208, %f222, %f181;
	fma.rn.f32 	%f226, %f210, %f222, %f182;
	ld.shared.f32 	%f227, [%r99+320];
	fma.rn.f32 	%f228, %f204, %f227, %f184;
	fma.rn.f32 	%f229, %f206, %f227, %f185;
	fma.rn.f32 	%f230, %f208, %f227, %f186;
	fma.rn.f32 	%f231, %f210, %f227, %f187;
	ld.shared.f32 	%f232, [%r99+336];
	fma.rn.f32 	%f233, %f204, %f232, %f189;
	fma.rn.f32 	%f234, %f206, %f232, %f190;
	fma.rn.f32 	%f235, %f208, %f232, %f191;
	fma.rn.f32 	%f236, %f210, %f232, %f192;
	ld.shared.f32 	%f237, [%r99+352];
	fma.rn.f32 	%f238, %f204, %f237, %f194;
	fma.rn.f32 	%f239, %f206, %f237, %f195;
	fma.rn.f32 	%f240, %f208, %f237, %f196;
	fma.rn.f32 	%f241, %f210, %f237, %f197;
	ld.shared.f32 	%f242, [%r99+368];
	fma.rn.f32 	%f243, %f204, %f242, %f199;
	fma.rn.f32 	%f244, %f206, %f242, %f200;
	fma.rn.f32 	%f245, %f208, %f242, %f201;
	fma.rn.f32 	%f246, %f210, %f242, %f202;
	ld.shared.f32 	%f247, [%r99+384];
	ld.shared.f32 	%f248, [%r13+1536];
	fma.rn.f32 	%f249, %f248, %f247, %f205;
	ld.shared.f32 	%f250, [%r13+1664];
	fma.rn.f32 	%f251, %f250, %f247, %f207;
	ld.shared.f32 	%f252, [%r13+1792];
	fma.rn.f32 	%f253, %f252, %f247, %f209;
	ld.shared.f32 	%f254, [%r13+1920];
	fma.rn.f32 	%f255, %f254, %f247, %f211;
	ld.shared.f32 	%f256, [%r99+400];
	fma.rn.f32 	%f257, %f248, %f256, %f213;
	fma.rn.f32 	%f258, %f250, %f256, %f214;
	fma.rn.f32 	%f259, %f252, %f256, %f215;
	fma.rn.f32 	%f260, %f254, %f256, %f216;
	ld.shared.f32 	%f261, [%r99+416];
	fma.rn.f32 	%f262, %f248, %f261, %f218;
	fma.rn.f32 	%f263, %f250, %f261, %f219;
	fma.rn.f32 	%f264, %f252, %f261, %f220;
	fma.rn.f32 	%f265, %f254, %f261, %f221;
	ld.shared.f32 	%f266, [%r99+432];
	fma.rn.f32 	%f267, %f248, %f266, %f223;
	fma.rn.f32 	%f268, %f250, %f266, %f224;
	fma.rn.f32 	%f269, %f252, %f266, %f225;
	fma.rn.f32 	%f270, %f254, %f266, %f226;
	ld.shared.f32 	%f271, [%r99+448];
	fma.rn.f32 	%f272, %f248, %f271, %f228;
	fma.rn.f32 	%f273, %f250, %f271, %f229;
	fma.rn.f32 	%f274, %f252, %f271, %f230;
	fma.rn.f32 	%f275, %f254, %f271, %f231;
	ld.shared.f32 	%f276, [%r99+464];
	fma.rn.f32 	%f277, %f248, %f276, %f233;
	fma.rn.f32 	%f278, %f250, %f276, %f234;
	fma.rn.f32 	%f279, %f252, %f276, %f235;
	fma.rn.f32 	%f280, %f254, %f276, %f236;
	ld.shared.f32 	%f281, [%r99+480];
	fma.rn.f32 	%f282, %f248, %f281, %f238;
	fma.rn.f32 	%f283, %f250, %f281, %f239;
	fma.rn.f32 	%f284, %f252, %f281, %f240;
	fma.rn.f32 	%f285, %f254, %f281, %f241;
	ld.shared.f32 	%f286, [%r99+496];
	fma.rn.f32 	%f287, %f248, %f286, %f243;
	fma.rn.f32 	%f288, %f250, %f286, %f244;
	fma.rn.f32 	%f289, %f252, %f286, %f245;
	fma.rn.f32 	%f290, %f254, %f286, %f246;
	ld.shared.f32 	%f291, [%r99+512];
	ld.shared.f32 	%f292, [%r13+2048];
	fma.rn.f32 	%f293, %f292, %f291, %f249;
	ld.shared.f32 	%f294, [%r13+2176];
	fma.rn.f32 	%f295, %f294, %f291, %f251;
	ld.shared.f32 	%f296, [%r13+2304];
	fma.rn.f32 	%f297, %f296, %f291, %f253;
	ld.shared.f32 	%f298, [%r13+2432];
	fma.rn.f32 	%f299, %f298, %f291, %f255;
	ld.shared.f32 	%f300, [%r99+528];
	fma.rn.f32 	%f301, %f292, %f300, %f257;
	fma.rn.f32 	%f302, %f294, %f300, %f258;
	fma.rn.f32 	%f303, %f296, %f300, %f259;
	fma.rn.f32 	%f304, %f298, %f300, %f260;
	ld.shared.f32 	%f305, [%r99+544];
	fma.rn.f32 	%f306, %f292, %f305, %f262;
	fma.rn.f32 	%f307, %f294, %f305, %f263;
	fma.rn.f32 	%f308, %f296, %f305, %f264;
	fma.rn.f32 	%f309, %f298, %f305, %f265;
	ld.shared.f32 	%f310, [%r99+560];
	fma.rn.f32 	%f311, %f292, %f310, %f267;
	fma.rn.f32 	%f312, %f294, %f310, %f268;
	fma.rn.f32 	%f313, %f296, %f310, %f269;
	fma.rn.f32 	%f314, %f298, %f310, %f270;
	ld.shared.f32 	%f315, [%r99+576];
	fma.rn.f32 	%f316, %f292, %f315, %f272;
	fma.rn.f32 	%f317, %f294, %f315, %f273;
	fma.rn.f32 	%f318, %f296, %f315, %f274;
	fma.rn.f32 	%f319, %f298, %f315, %f275;
	ld.shared.f32 	%f320, [%r99+592];
	fma.rn.f32 	%f321, %f292, %f320, %f277;
	fma.rn.f32 	%f322, %f294, %f320, %f278;
	fma.rn.f32 	%f323, %f296, %f320, %f279;
	fma.rn.f32 	%f324, %f298, %f320, %f280;
	ld.shared.f32 	%f325, [%r99+608];
	fma.rn.f32 	%f326, %f292, %f325, %f282;
	fma.rn.f32 	%f327, %f294, %f325, %f283;
	fma.rn.f32 	%f328, %f296, %f325, %f284;
	fma.rn.f32 	%f329, %f298, %f325, %f285;
	ld.shared.f32 	%f330, [%r99+624];
	fma.rn.f32 	%f331, %f292, %f330, %f287;
	fma.rn.f32 	%f332, %f294, %f330, %f288;
	fma.rn.f32 	%f333, %f296, %f330, %f289;
	fma.rn.f32 	%f334, %f298, %f330, %f290;
	ld.shared.f32 	%f335, [%r99+640];
	ld.shared.f32 	%f336, [%r13+2560];
	fma.rn.f32 	%f337, %f336, %f335, %f293;
	ld.shared.f32 	%f338, [%r13+2688];
	fma.rn.f32 	%f339, %f338, %f335, %f295;
	ld.shared.f32 	%f340, [%r13+2816];
	fma.rn.f32 	%f341, %f340, %f335, %f297;
	ld.shared.f32 	%f342, [%r13+2944];
	fma.rn.f32 	%f343, %f342, %f335, %f299;
	ld.shared.f32 	%f344, [%r99+656];
	fma.rn.f32 	%f345, %f336, %f344, %f301;
	fma.rn.f32 	%f346, %f338, %f344, %f302;
	fma.rn.f32 	%f347, %f340, %f344, %f303;
	fma.rn.f32 	%f348, %f342, %f344, %f304;
	ld.shared.f32 	%f349, [%r99+672];
	fma.rn.f32 	%f350, %f336, %f349, %f306;
	fma.rn.f32 	%f351, %f338, %f349, %f307;
	fma.rn.f32 	%f352, %f340, %f349, %f308;
	fma.rn.f32 	%f353, %f342, %f349, %f309;
	ld.shared.f32 	%f354, [%r99+688];
	fma.rn.f32 	%f355, %f336, %f354, %f311;
	fma.rn.f32 	%f356, %f338, %f354, %f312;
	fma.rn.f32 	%f357, %f340, %f354, %f313;
	fma.rn.f32 	%f358, %f342, %f354, %f314;
	ld.shared.f32 	%f359, [%r99+704];
	fma.rn.f32 	%f360, %f336, %f359, %f316;
	fma.rn.f32 	%f361, %f338, %f359, %f317;
	fma.rn.f32 	%f362, %f340, %f359, %f318;
	fma.rn.f32 	%f363, %f342, %f359, %f319;
	ld.shared.f32 	%f364, [%r99+720];
	fma.rn.f32 	%f365, %f336, %f364, %f321;
	fma.rn.f32 	%f366, %f338, %f364, %f322;
	fma.rn.f32 	%f367, %f340, %f364, %f323;
	fma.rn.f32 	%f368, %f342, %f364, %f324;
	ld.shared.f32 	%f369, [%r99+736];
	fma.rn.f32 	%f370, %f336, %f369, %f326;
	fma.rn.f32 	%f371, %f338, %f369, %f327;
	fma.rn.f32 	%f372, %f340, %f369, %f328;
	fma.rn.f32 	%f373, %f342, %f369, %f329;
	ld.shared.f32 	%f374, [%r99+752];
	fma.rn.f32 	%f375, %f336, %f374, %f331;
	fma.rn.f32 	%f376, %f338, %f374, %f332;
	fma.rn.f32 	%f377, %f340, %f374, %f333;
	fma.rn.f32 	%f378, %f342, %f374, %f334;
	ld.shared.f32 	%f379, [%r99+768];
	ld.shared.f32 	%f380, [%r13+3072];
	fma.rn.f32 	%f381, %f380, %f379, %f337;
	ld.shared.f32 	%f382, [%r13+3200];
	fma.rn.f32 	%f383, %f382, %f379, %f339;
	ld.shared.f32 	%f384, [%r13+3328];
	fma.rn.f32 	%f385, %f384, %f379, %f341;
	ld.shared.f32 	%f386, [%r13+3456];
	fma.rn.f32 	%f387, %f386, %f379, %f343;
	ld.shared.f32 	%f388, [%r99+784];
	fma.rn.f32 	%f389, %f380, %f388, %f345;
	fma.rn.f32 	%f390, %f382, %f388, %f346;
	fma.rn.f32 	%f391, %f384, %f388, %f347;
	fma.rn.f32 	%f392, %f386, %f388, %f348;
	ld.shared.f32 	%f393, [%r99+800];
	fma.rn.f32 	%f394, %f380, %f393, %f350;
	fma.rn.f32 	%f395, %f382, %f393, %f351;
	fma.rn.f32 	%f396, %f384, %f393, %f352;
	fma.rn.f32 	%f397, %f386, %f393, %f353;
	ld.shared.f32 	%f398, [%r99+816];
	fma.rn.f32 	%f399, %f380, %f398, %f355;
	fma.rn.f32 	%f400, %f382, %f398, %f356;
	fma.rn.f32 	%f401, %f384, %f398, %f357;
	fma.rn.f32 	%f402, %f386, %f398, %f358;
	ld.shared.f32 	%f403, [%r99+832];
	fma.rn.f32 	%f404, %f380, %f403, %f360;
	fma.rn.f32 	%f405, %f382, %f403, %f361;
	fma.rn.f32 	%f406, %f384, %f403, %f362;
	fma.rn.f32 	%f407, %f386, %f403, %f363;
	ld.shared.f32 	%f408, [%r99+848];
	fma.rn.f32 	%f409, %f380, %f408, %f365;
	fma.rn.f32 	%f410, %f382, %f408, %f366;
	fma.rn.f32 	%f411, %f384, %f408, %f367;
	fma.rn.f32 	%f412, %f386, %f408, %f368;
	ld.shared.f32 	%f413, [%r99+864];
	fma.rn.f32 	%f414, %f380, %f413, %f370;
	fma.rn.f32 	%f415, %f382, %f413, %f371;
	fma.rn.f32 	%f416, %f384, %f413, %f372;
	fma.rn.f32 	%f417, %f386, %f413, %f373;
	ld.shared.f32 	%f418, [%r99+880];
	fma.rn.f32 	%f419, %f380, %f418, %f375;
	fma.rn.f32 	%f420, %f382, %f418, %f376;
	fma.rn.f32 	%f421, %f384, %f418, %f377;
	fma.rn.f32 	%f422, %f386, %f418, %f378;
	ld.shared.f32 	%f423, [%r99+896];
	ld.shared.f32 	%f424, [%r13+3584];
	fma.rn.f32 	%f425, %f424, %f423, %f381;
	ld.shared.f32 	%f426, [%r13+3712];
	fma.rn.f32 	%f427, %f426, %f423, %f383;
	ld.shared.f32 	%f428, [%r13+3840];
	fma.rn.f32 	%f429, %f428, %f423, %f385;
	ld.shared.f32 	%f430, [%r13+3968];
	fma.rn.f32 	%f431, %f430, %f423, %f387;
	ld.shared.f32 	%f432, [%r99+912];
	fma.rn.f32 	%f433, %f424, %f432, %f389;
	fma.rn.f32 	%f434, %f426, %f432, %f390;
	fma.rn.f32 	%f435, %f428, %f432, %f391;
	fma.rn.f32 	%f436, %f430, %f432, %f392;
	ld.shared.f32 	%f437, [%r99+928];
	fma.rn.f32 	%f438, %f424, %f437, %f394;
	fma.rn.f32 	%f439, %f426, %f437, %f395;
	fma.rn.f32 	%f440, %f428, %f437, %f396;
	fma.rn.f32 	%f441, %f430, %f437, %f397;
	ld.shared.f32 	%f442, [%r99+944];
	fma.rn.f32 	%f443, %f424, %f442, %f399;
	fma.rn.f32 	%f444, %f426, %f442, %f400;
	fma.rn.f32 	%f445, %f428, %f442, %f401;
	fma.rn.f32 	%f446, %f430, %f442, %f402;
	ld.shared.f32 	%f447, [%r99+960];
	fma.rn.f32 	%f448, %f424, %f447, %f404;
	fma.rn.f32 	%f449, %f426, %f447, %f405;
	fma.rn.f32 	%f450, %f428, %f447, %f406;
	fma.rn.f32 	%f451, %f430, %f447, %f407;
	ld.shared.f32 	%f452, [%r99+976];
	fma.rn.f32 	%f453, %f424, %f452, %f409;
	fma.rn.f32 	%f454, %f426, %f452, %f410;
	fma.rn.f32 	%f455, %f428, %f452, %f411;
	fma.rn.f32 	%f456, %f430, %f452, %f412;
	ld.shared.f32 	%f457, [%r99+992];
	fma.rn.f32 	%f458, %f424, %f457, %f414;
	fma.rn.f32 	%f459, %f426, %f457, %f415;
	fma.rn.f32 	%f460, %f428, %f457, %f416;
	fma.rn.f32 	%f461, %f430, %f457, %f417;
	ld.shared.f32 	%f462, [%r99+1008];
	fma.rn.f32 	%f463, %f424, %f462, %f419;
	fma.rn.f32 	%f464, %f426, %f462, %f420;
	fma.rn.f32 	%f465, %f428, %f462, %f421;
	fma.rn.f32 	%f466, %f430, %f462, %f422;
	ld.shared.f32 	%f467, [%r99+1024];
	ld.shared.f32 	%f468, [%r13+4096];
	fma.rn.f32 	%f469, %f468, %f467, %f425;
	ld.shared.f32 	%f470, [%r13+4224];
	fma.rn.f32 	%f471, %f470, %f467, %f427;
	ld.shared.f32 	%f472, [%r13+4352];
	fma.rn.f32 	%f473, %f472, %f467, %f429;
	ld.shared.f32 	%f474, [%r13+4480];
	fma.rn.f32 	%f475, %f474, %f467, %f431;
	ld.shared.f32 	%f476, [%r99+1040];
	fma.rn.f32 	%f477, %f468, %f476, %f433;
	fma.rn.f32 	%f478, %f470, %f476, %f434;
	fma.rn.f32 	%f479, %f472, %f476, %f435;
	fma.rn.f32 	%f480, %f474, %f476, %f436;
	ld.shared.f32 	%f481, [%r99+1056];
	fma.rn.f32 	%f482, %f468, %f481, %f438;
	fma.rn.f32 	%f483, %f470, %f481, %f439;
	fma.rn.f32 	%f484, %f472, %f481, %f440;
	fma.rn.f32 	%f485, %f474, %f481, %f441;
	ld.shared.f32 	%f486, [%r99+1072];
	fma.rn.f32 	%f487, %f468, %f486, %f443;
	fma.rn.f32 	%f488, %f470, %f486, %f444;
	fma.rn.f32 	%f489, %f472, %f486, %f445;
	fma.rn.f32 	%f490, %f474, %f486, %f446;
	ld.shared.f32 	%f491, [%r99+1088];
	fma.rn.f32 	%f492, %f468, %f491, %f448;
	fma.rn.f32 	%f493, %f470, %f491, %f449;
	fma.rn.f32 	%f494, %f472, %f491, %f450;
	fma.rn.f32 	%f495, %f474, %f491, %f451;
	ld.shared.f32 	%f496, [%r99+1104];
	fma.rn.f32 	%f497, %f468, %f496, %f453;
	fma.rn.f32 	%f498, %f470, %f496, %f454;
	fma.rn.f32 	%f499, %f472, %f496, %f455;
	fma.rn.f32 	%f500, %f474, %f496, %f456;
	ld.shared.f32 	%f501, [%r99+1120];
	fma.rn.f32 	%f502, %f468, %f501, %f458;
	fma.rn.f32 	%f503, %f470, %f501, %f459;
	fma.rn.f32 	%f504, %f472, %f501, %f460;
	fma.rn.f32 	%f505, %f474, %f501, %f461;
	ld.shared.f32 	%f506, [%r99+1136];
	fma.rn.f32 	%f507, %f468, %f506, %f463;
	fma.rn.f32 	%f508, %f470, %f506, %f464;
	fma.rn.f32 	%f509, %f472, %f506, %f465;
	fma.rn.f32 	%f510, %f474, %f506, %f466;
	ld.shared.f32 	%f511, [%r99+1152];
	ld.shared.f32 	%f512, [%r13+4608];
	fma.rn.f32 	%f513, %f512, %f511, %f469;
	ld.shared.f32 	%f514, [%r13+4736];
	fma.rn.f32 	%f515, %f514, %f511, %f471;
	ld.shared.f32 	%f516, [%r13+4864];
	fma.rn.f32 	%f517, %f516, %f511, %f473;
	ld.shared.f32 	%f518, [%r13+4992];
	fma.rn.f32 	%f519, %f518, %f511, %f475;
	ld.shared.f32 	%f520, [%r99+1168];
	fma.rn.f32 	%f521, %f512, %f520, %f477;
	fma.rn.f32 	%f522, %f514, %f520, %f478;
	fma.rn.f32 	%f523, %f516, %f520, %f479;
	fma.rn.f32 	%f524, %f518, %f520, %f480;
	ld.shared.f32 	%f525, [%r99+1184];
	fma.rn.f32 	%f526, %f512, %f525, %f482;
	fma.rn.f32 	%f527, %f514, %f525, %f483;
	fma.rn.f32 	%f528, %f516, %f525, %f484;
	fma.rn.f32 	%f529, %f518, %f525, %f485;
	ld.shared.f32 	%f530, [%r99+1200];
	fma.rn.f32 	%f531, %f512, %f530, %f487;
	fma.rn.f32 	%f532, %f514, %f530, %f488;
	fma.rn.f32 	%f533, %f516, %f530, %f489;
	fma.rn.f32 	%f534, %f518, %f530, %f490;
	ld.shared.f32 	%f535, [%r99+1216];
	fma.rn.f32 	%f536, %f512, %f535, %f492;
	fma.rn.f32 	%f537, %f514, %f535, %f493;
	fma.rn.f32 	%f538, %f516, %f535, %f494;
	fma.rn.f32 	%f539, %f518, %f535, %f495;
	ld.shared.f32 	%f540, [%r99+1232];
	fma.rn.f32 	%f541, %f512, %f540, %f497;
	fma.rn.f32 	%f542, %f514, %f540, %f498;
	fma.rn.f32 	%f543, %f516, %f540, %f499;
	fma.rn.f32 	%f544, %f518, %f540, %f500;
	ld.shared.f32 	%f545, [%r99+1248];
	fma.rn.f32 	%f546, %f512, %f545, %f502;
	fma.rn.f32 	%f547, %f514, %f545, %f503;
	fma.rn.f32 	%f548, %f516, %f545, %f504;
	fma.rn.f32 	%f549, %f518, %f545, %f505;
	ld.shared.f32 	%f550, [%r99+1264];
	fma.rn.f32 	%f551, %f512, %f550, %f507;
	fma.rn.f32 	%f552, %f514, %f550, %f508;
	fma.rn.f32 	%f553, %f516, %f550, %f509;
	fma.rn.f32 	%f554, %f518, %f550, %f510;
	ld.shared.f32 	%f555, [%r99+1280];
	ld.shared.f32 	%f556, [%r13+5120];
	fma.rn.f32 	%f557, %f556, %f555, %f513;
	ld.shared.f32 	%f558, [%r13+5248];
	fma.rn.f32 	%f559, %f558, %f555, %f515;
	ld.shared.f32 	%f560, [%r13+5376];
	fma.rn.f32 	%f561, %f560, %f555, %f517;
	ld.shared.f32 	%f562, [%r13+5504];
	fma.rn.f32 	%f563, %f562, %f555, %f519;
	ld.shared.f32 	%f564, [%r99+1296];
	fma.rn.f32 	%f565, %f556, %f564, %f521;
	fma.rn.f32 	%f566, %f558, %f564, %f522;
	fma.rn.f32 	%f567, %f560, %f564, %f523;
	fma.rn.f32 	%f568, %f562, %f564, %f524;
	ld.shared.f32 	%f569, [%r99+1312];
	fma.rn.f32 	%f570, %f556, %f569, %f526;
	fma.rn.f32 	%f571, %f558, %f569, %f527;
	fma.rn.f32 	%f572, %f560, %f569, %f528;
	fma.rn.f32 	%f573, %f562, %f569, %f529;
	ld.shared.f32 	%f574, [%r99+1328];
	fma.rn.f32 	%f575, %f556, %f574, %f531;
	fma.rn.f32 	%f576, %f558, %f574, %f532;
	fma.rn.f32 	%f577, %f560, %f574, %f533;
	fma.rn.f32 	%f578, %f562, %f574, %f534;
	ld.shared.f32 	%f579, [%r99+1344];
	fma.rn.f32 	%f580, %f556, %f579, %f536;
	fma.rn.f32 	%f581, %f558, %f579, %f537;
	fma.rn.f32 	%f582, %f560, %f579, %f538;
	fma.rn.f32 	%f583, %f562, %f579, %f539;
	ld.shared.f32 	%f584, [%r99+1360];
	fma.rn.f32 	%f585, %f556, %f584, %f541;
	fma.rn.f32 	%f586, %f558, %f584, %f542;
	fma.rn.f32 	%f587, %f560, %f584, %f543;
	fma.rn.f32 	%f588, %f562, %f584, %f544;
	ld.shared.f32 	%f589, [%r99+1376];
	fma.rn.f32 	%f590, %f556, %f589, %f546;
	fma.rn.f32 	%f591, %f558, %f589, %f547;
	fma.rn.f32 	%f592, %f560, %f589, %f548;
	fma.rn.f32 	%f593, %f562, %f589, %f549;
	ld.shared.f32 	%f594, [%r99+1392];
	fma.rn.f32 	%f595, %f556, %f594, %f551;
	fma.rn.f32 	%f596, %f558, %f594, %f552;
	fma.rn.f32 	%f597, %f560, %f594, %f553;
	fma.rn.f32 	%f598, %f562, %f594, %f554;
	ld.shared.f32 	%f599, [%r99+1408];
	ld.shared.f32 	%f600, [%r13+5632];
	fma.rn.f32 	%f706, %f600, %f599, %f557;
	ld.shared.f32 	%f601, [%r13+5760];
	fma.rn.f32 	%f705, %f601, %f599, %f559;
	ld.shared.f32 	%f602, [%r13+5888];
	fma.rn.f32 	%f704, %f602, %f599, %f561;
	ld.shared.f32 	%f603, [%r13+6016];
	fma.rn.f32 	%f703, %f603, %f599, %f563;
	ld.shared.f32 	%f604, [%r99+1424];
	fma.rn.f32 	%f702, %f600, %f604, %f565;
	fma.rn.f32 	%f701, %f601, %f604, %f566;
	fma.rn.f32 	%f700, %f602, %f604, %f567;
	fma.rn.f32 	%f699, %f603, %f604, %f568;
	ld.shared.f32 	%f605, [%r99+1440];
	fma.rn.f32 	%f698, %f600, %f605, %f570;
	fma.rn.f32 	%f697, %f601, %f605, %f571;
	fma.rn.f32 	%f696, %f602, %f605, %f572;
	fma.rn.f32 	%f695, %f603, %f605, %f573;
	ld.shared.f32 	%f606, [%r99+1456];
	fma.rn.f32 	%f694, %f600, %f606, %f575;
	fma.rn.f32 	%f693, %f601, %f606, %f576;
	fma.rn.f32 	%f692, %f602, %f606, %f577;
	fma.rn.f32 	%f691, %f603, %f606, %f578;
	ld.shared.f32 	%f607, [%r99+1472];
	fma.rn.f32 	%f690, %f600, %f607, %f580;
	fma.rn.f32 	%f689, %f601, %f607, %f581;
	fma.rn.f32 	%f688, %f602, %f607, %f582;
	fma.rn.f32 	%f687, %f603, %f607, %f583;
	ld.shared.f32 	%f608, [%r99+1488];
	fma.rn.f32 	%f686, %f600, %f608, %f585;
	fma.rn.f32 	%f685, %f601, %f608, %f586;
	fma.rn.f32 	%f684, %f602, %f608, %f587;
	fma.rn.f32 	%f683, %f603, %f608, %f588;
	ld.shared.f32 	%f609, [%r99+1504];
	fma.rn.f32 	%f682, %f600, %f609, %f590;
	fma.rn.f32 	%f681, %f601, %f609, %f591;
	fma.rn.f32 	%f680, %f602, %f609, %f592;
	fma.rn.f32 	%f679, %f603, %f609, %f593;
	ld.shared.f32 	%f610, [%r99+1520];
	fma.rn.f32 	%f678, %f600, %f610, %f595;
	fma.rn.f32 	%f677, %f601, %f610, %f596;
	fma.rn.f32 	%f676, %f602, %f610, %f597;
	fma.rn.f32 	%f675, %f603, %f610, %f598;
	bar.sync 	0;
	add.s32 	%r127, %r127, 4;
	shl.b32 	%r100, %r118, 2;
	add.s32 	%r126, %r126, %r100;
	add.s32 	%r125, %r125, %r100;
	add.s32 	%r124, %r124, %r100;
	add.s32 	%r123, %r123, 4;
	add.s32 	%r122, %r122, 4;
	setp.lt.u32 	%p19, %r127, %r1;
	@%p19 bra 	$L__BB9_4;
$L__BB9_24:
	ld.param.u64 	%rd48, [_Z20filterActs_YxX_colorILi4ELi32ELi4ELi8ELi3ELb0ELb1EEvPfS0_S0_iiiiiiiiiiffi_param_2];
	cvt.u32.u64 	%r101, %rd1;
	mul.lo.s32 	%r102, %r31, %r8;
	shl.b32 	%r103, %r102, 2;
	setp.lt.s32 	%p20, %r101, %r31;
	cvta.to.global.u64 	%rd38, %rd48;
	mul.wide.u32 	%rd39, %r9, 4;
	add.s64 	%rd5, %rd38, %rd39;
	mul.wide.s32 	%rd40, %r103, 4;
	add.s64 	%rd6, %rd5, %rd40;
	shl.b32 	%r104, %r102, 3;
	mul.wide.s32 	%rd41, %r104, 4;
	add.s64 	%rd7, %rd5, %rd41;
	mul.lo.s32 	%r105, %r102, 12;
	mul.wide.s32 	%rd42, %r105, 4;
	add.s64 	%rd8, %rd5, %rd42;
	shl.b32 	%r106, %r102, 4;
	mul.wide.s32 	%rd43, %r106, 4;
	add.s64 	%rd9, %rd5, %rd43;
	mul.lo.s32 	%r107, %r102, 20;
	mul.wide.s32 	%rd44, %r107, 4;
	add.s64 	%rd10, %rd5, %rd44;
	mul.lo.s32 	%r108, %r102, 24;
	mul.wide.s32 	%rd45, %r108, 4;
	add.s64 	%rd11, %rd5, %rd45;
	mul.lo.s32 	%r109, %r102, 28;
	mul.wide.s32 	%rd46, %r109, 4;
	add.s64 	%rd12, %rd5, %rd46;
	@%p20 bra 	$L__BB9_25;
	bra.uni 	$L__BB9_26;
$L__BB9_25:
	mul.f32 	%f611, %f97, %f706;
	st.global.f32 	[%rd5], %f611;
	mul.f32 	%f612, %f97, %f702;
	st.global.f32 	[%rd6], %f612;
	mul.f32 	%f613, %f97, %f698;
	st.global.f32 	[%rd7], %f613;
	mul.f32 	%f614, %f97, %f694;
	st.global.f32 	[%rd8], %f614;
	mul.f32 	%f615, %f97, %f690;
	st.global.f32 	[%rd9], %f615;
	mul.f32 	%f616, %f97, %f686;
	st.global.f32 	[%rd10], %f616;
	mul.f32 	%f617, %f97, %f682;
	st.global.f32 	[%rd11], %f617;
	mul.f32 	%f618, %f97, %f678;
	st.global.f32 	[%rd12], %f618;
$L__BB9_26:
	add.s32 	%r111, %r101, 32;
	setp.ge.s32 	%p21, %r111, %r31;
	@%p21 bra 	$L__BB9_28;
	mul.f32 	%f619, %f97, %f705;
	st.global.f32 	[%rd5+128], %f619;
	mul.f32 	%f620, %f97, %f701;
	st.global.f32 	[%rd6+128], %f620;
	mul.f32 	%f621, %f97, %f697;
	st.global.f32 	[%rd7+128], %f621;
	mul.f32 	%f622, %f97, %f693;
	st.global.f32 	[%rd8+128], %f622;
	mul.f32 	%f623, %f97, %f689;
	st.global.f32 	[%rd9+128], %f623;
	mul.f32 	%f624, %f97, %f685;
	st.global.f32 	[%rd10+128], %f624;
	mul.f32 	%f625, %f97, %f681;
	st.global.f32 	[%rd11+128], %f625;
	mul.f32 	%f626, %f97, %f677;
	st.global.f32 	[%rd12+128], %f626;
$L__BB9_28:
	add.s32 	%r113, %r101, 64;
	setp.ge.s32 	%p22, %r113, %r31;
	@%p22 bra 	$L__BB9_30;
	mul.f32 	%f627, %f97, %f704;
	st.global.f32 	[%rd5+256], %f627;
	mul.f32 	%f628, %f97, %f700;
	st.global.f32 	[%rd6+256], %f628;
	mul.f32 	%f629, %f97, %f696;
	st.global.f32 	[%rd7+256], %f629;
	mul.f32 	%f630, %f97, %f692;
	st.global.f32 	[%rd8+256], %f630;
	mul.f32 	%f631, %f97, %f688;
	st.global.f32 	[%rd9+256], %f631;
	mul.f32 	%f632, %f97, %f684;
	st.global.f32 	[%rd10+256], %f632;
	mul.f32 	%f633, %f97, %f680;
	st.global.f32 	[%rd11+256], %f633;
	mul.f32 	%f634, %f97, %f676;
	st.global.f32 	[%rd12+256], %f634;
$L__BB9_30:
	add.s32 	%r115, %r101, 96;
	setp.ge.s32 	%p23, %r115, %r31;
	@%p23 bra 	$L__BB9_32;
	mul.f32 	%f635, %f97, %f703;
	st.global.f32 	[%rd5+384], %f635;
	mul.f32 	%f636, %f97, %f699;
	st.global.f32 	[%rd6+384], %f636;
	mul.f32 	%f637, %f97, %f695;
	st.global.f32 	[%rd7+384], %f637;
	mul.f32 	%f638, %f97, %f691;
	st.global.f32 	[%rd8+384], %f638;
	mul.f32 	%f639, %f97, %f687;
	st.global.f32 	[%rd9+384], %f639;
	mul.f32 	%f640, %f97, %f683;
	st.global.f32 	[%rd10+384], %f640;
	mul.f32 	%f641, %f97, %f679;
	st.global.f32 	[%rd11+384], %f641;
	mul.f32 	%f642, %f97, %f675;
	st.global.f32 	[%rd12+384], %f642;
$L__BB9_32:
	ret;

}
	// .globl	_Z20filterActs_YxX_colorILi4ELi32ELi4ELi4ELi3ELb0ELb1EEvPfS0_S0_iiiiiiiiiiffi
.visible .entry _Z20filterActs_YxX_colorILi4ELi32ELi4ELi4ELi3ELb0ELb1EEvPfS0_S0_iiiiiiiiiiffi(
	.param .u64 .ptr .align 1 _Z20filterActs_YxX_colorILi4ELi32ELi4ELi4ELi3ELb0ELb1EEvPfS0_S0_iiiiiiiiiiffi_param_0,
	.param .u64 .ptr .align 1 _Z20filterActs_YxX_colorILi4ELi32ELi4ELi4ELi3ELb0ELb1EEvPfS0_S0_iiiiiiiiiiffi_param_1,
	.param .u64 .ptr .align 1 _Z20filterActs_YxX_colorILi4ELi32ELi4ELi4ELi3ELb0ELb1EEvPfS0_S0_iiiiiiiiiiffi_param_2,
	.param .u32 _Z20filterActs_YxX_colorILi4ELi32ELi4ELi4ELi3ELb0ELb1EEvPfS0_S0_iiiiiiiiiiffi_param_3,
	.param .u32 _Z20filterActs_YxX_colorILi4ELi32ELi4ELi4ELi3ELb0ELb1EEvPfS0_S0_iiiiiiiiiiffi_param_4,
	.param .u32 _Z20filterActs_YxX_colorILi4ELi32ELi4ELi4ELi3ELb0ELb1EEvPfS0_S0_iiiiiiiiiiffi_param_5,
	.param .u32 _Z20filterActs_YxX_colorILi4ELi32ELi4ELi4ELi3ELb0ELb1EEvPfS0_S0_iiiiiiiiiiffi_param_6,
	.param .u32 _Z20filterActs_YxX_colorILi4ELi32ELi4ELi4ELi3ELb0ELb1EEvPfS0_S0_iiiiiiiiiiffi_param_7,
	.param .u32 _Z20filterActs_YxX_colorILi4ELi32ELi4ELi4ELi3ELb0ELb1EEvPfS0_S0_iiiiiiiiiiffi_param_8,
	.param .u32 _Z20filterActs_YxX_colorILi4ELi32ELi4ELi4ELi3ELb0ELb1EEvPfS0_S0_iiiiiiiiiiffi_param_9,
	.param .u32 _Z20filterActs_YxX_colorILi4ELi32ELi4ELi4ELi3ELb0ELb1EEvPfS0_S0_iiiiiiiiiiffi_param_10,
	.param .u32 _Z20filterActs_YxX_colorILi4ELi32ELi4ELi4ELi3ELb0ELb1EEvPfS0_S0_iiiiiiiiiiffi_param_11,
	.param .u32 _Z20filterActs_YxX_colorILi4ELi32ELi4ELi4ELi3ELb0ELb1EEvPfS0_S0_iiiiiiiiiiffi_param_12,
	.param .f32 _Z20filterActs_YxX_colorILi4ELi32ELi4ELi4ELi3ELb0ELb1EEvPfS0_S0_iiiiiiiiiiffi_param_13,
	.param .f32 _Z20filterActs_YxX_colorILi4ELi32ELi4ELi4ELi3ELb0ELb1EEvPfS0_S0_iiiiiiiiiiffi_param_14,
	.param .u32 _Z20filterActs_YxX_colorILi4ELi32ELi4ELi4ELi3ELb0ELb1EEvPfS0_S0_iiiiiiiiiiffi_param_15
)
{
	.reg .pred 	%p<24>;
	.reg .b32 	%r<125>;
	.reg .b32 	%f<387>;
	.reg .b64 	%rd<42>;
	// demoted variable
	.shared .align 4 .b8 _ZZ20filterActs_YxX_colorILi4ELi32ELi4ELi4ELi3ELb0ELb1EEvPfS0_S0_iiiiiiiiiiffiE9shFilters[768];
	// demoted variable
	.shared .align 4 .b8 _ZZ20filterActs_YxX_colorILi4ELi32ELi4ELi4ELi3ELb0ELb1EEvPfS0_S0_iiiiiiiiiiffiE8shImages[6144];
	ld.param.u64 	%rd14, [_Z20filterActs_YxX_colorILi4ELi32ELi4ELi4ELi3ELb0ELb1EEvPfS0_S0_iiiiiiiiiiffi_param_1];
	ld.param.u32 	%r32, [_Z20filterActs_YxX_colorILi4ELi32ELi4ELi4ELi3ELb0ELb1EEvPfS0_S0_iiiiiiiiiiffi_param_3];
	ld.param.u32 	%r33, [_Z20filterActs_YxX_colorILi4ELi32ELi4ELi4ELi3ELb0ELb1EEvPfS0_S0_iiiiiiiiiiffi_param_4];
	ld.param.u32 	%r35, [_Z20filterActs_YxX_colorILi4ELi32ELi4ELi4ELi3ELb0ELb1EEvPfS0_S0_iiiiiiiiiiffi_param_6];
	ld.param.u32 	%r36, [_Z20filterActs_YxX_colorILi4ELi32ELi4ELi4ELi3ELb0ELb1EEvPfS0_S0_iiiiiiiiiiffi_param_7];
	ld.param.u32 	%r37, [_Z20filterActs_YxX_colorILi4ELi32ELi4ELi4ELi3ELb0ELb1EEvPfS0_S0_iiiiiiiiiiffi_param_8];
	ld.param.u32 	%r38, [_Z20filterActs_YxX_colorILi4ELi32ELi4ELi4ELi3ELb0ELb1EEvPfS0_S0_iiiiiiiiiiffi_param_9];
	ld.param.u32 	%r39, [_Z20filterActs_YxX_colorILi4ELi32ELi4ELi4ELi3ELb0ELb1EEvPfS0_S0_iiiiiiiiiiffi_param_10];
	ld.param.u32 	%r40, [_Z20filterActs_YxX_colorILi4ELi32ELi4ELi4ELi3ELb0ELb1EEvPfS0_S0_iiiiiiiiiiffi_param_11];
	ld.param.f32 	%f49, [_Z20filterActs_YxX_colorILi4ELi32ELi4ELi4ELi3ELb0ELb1EEvPfS0_S0_iiiiiiiiiiffi_param_14];
	ld.param.u32 	%r42, [_Z20filterActs_YxX_colorILi4ELi32ELi4ELi4ELi3ELb0ELb1EEvPfS0_S0_iiiiiiiiiiffi_param_15];
	cvta.to.global.u64 	%rd15, %rd14;
	mul.lo.s32 	%r1, %r36, %r36;
	shr.s32 	%r43, %r33, 31;
	shr.u32 	%r44, %r43, 28;
	add.s32 	%r45, %r33, %r44;
	shr.s32 	%r46, %r45, 4;
	mov.u32 	%r47, %ctaid.y;
	div.u32 	%r2, %r47, %r46;
	mul.lo.s32 	%r48, %r2, %r46;
	sub.s32 	%r49, %r47, %r48;
	mov.u32 	%r120, %tid.y;
	shl.b32 	%r50, %r120, 5;
	mov.u32 	%r4, %tid.x;
	add.s32 	%r5, %r50, %r4;
	shr.u32 	%r119, %r5, 4;
	and.b32  	%r7, %r4, 15;
	mov.u32 	%r51, %ctaid.x;
	shl.b32 	%r52, %r51, 7;
	add.s32 	%r53, %r52, %r4;
	cvt.s64.s32 	%rd1, %r53;
	shl.b32 	%r8, %r49, 4;
	mad.lo.s32 	%r54, %r33, %r119, %r7;
	add.s32 	%r55, %r54, %r8;
	mul.wide.s32 	%rd16, %r55, 4;
	add.s64 	%rd41, %rd15, %rd16;
	setp.ne.s32 	%p1, %r42, 0;
	@%p1 bra 	$L__BB10_2;
	ld.param.u32 	%r113, [_Z20filterActs_YxX_colorILi4ELi32ELi4ELi4ELi3ELb0ELb1EEvPfS0_S0_iiiiiiiiiiffi_param_4];
	mul.lo.s32 	%r56, %r113, %r1;
	mul.lo.s32 	%r57, %r56, %r2;
	mul.lo.s32 	%r58, %r57, 3;
	mul.wide.s32 	%rd17, %r58, 4;
	add.s64 	%rd41, %rd41, %rd17;
$L__BB10_2:
	cvt.u32.u64 	%r59, %rd1;
	add.s32 	%r60, %r8, %r120;
	mul.lo.s32 	%r9, %r40, %r39;
	mad.lo.s32 	%r61, %r9, %r60, %r2;
	mad.lo.s32 	%r10, %r61, %r32, %r59;
	setp.eq.s32 	%p2, %r36, 0;
	mov.f32 	%f371, 0f00000000;
	mov.f32 	%f372, %f371;
	mov.f32 	%f373, %f371;
	mov.f32 	%f374, %f371;
	mov.f32 	%f375, %f371;
	mov.f32 	%f376, %f371;
	mov.f32 	%f377, %f371;
	mov.f32 	%f378, %f371;
	mov.f32 	%f379, %f371;
	mov.f32 	%f380, %f371;
	mov.f32 	%f381, %f371;
	mov.f32 	%f382, %f371;
	mov.f32 	%f383, %f371;
	mov.f32 	%f384, %f371;
	mov.f32 	%f385, %f371;
	mov.f32 	%f386, %f371;
	@%p2 bra 	$L__BB10_24;
	ld.param.u32 	%r114, [_Z20filterActs_YxX_colorILi4ELi32ELi4ELi4ELi3ELb0ELb1EEvPfS0_S0_iiiiiiiiiiffi_param_4];
	shl.b32 	%r63, %r7, 2;
	mov.u32 	%r64, _ZZ20filterActs_YxX_colorILi4ELi32ELi4ELi4ELi3ELb0ELb1EEvPfS0_S0_iiiiiiiiiiffiE9shFilters;
	add.s32 	%r65, %r64, %r63;
	div.s32 	%r66, %r2, %r40;
	mul.lo.s32 	%r67, %r66, %r40;
	sub.s32 	%r68, %r2, %r67;
	mad.lo.s32 	%r11, %r68, %r38, %r37;
	mad.lo.s32 	%r12, %r66, %r38, %r37;
	shl.b32 	%r69, %r119, 6;
	add.s32 	%r13, %r65, %r69;
	shl.b32 	%r70, %r4, 2;
	mov.u32 	%r71, _ZZ20filterActs_YxX_colorILi4ELi32ELi4ELi4ELi3ELb0ELb1EEvPfS0_S0_iiiiiiiiiiffiE8shImages;
	add.s32 	%r14, %r71, %r70;
	shl.b32 	%r72, %r120, 9;
	add.s32 	%r15, %r14, %r72;
	mul.lo.s32 	%r121, %r1, %r114;
	shl.b32 	%r122, %r121, 1;
	mov.f32 	%f371, 0f00000000;
	mov.b32 	%r123, 0;
	mov.u32 	%r124, %r123;
$L__BB10_4:
	setp.gt.u32 	%p3, %r5, 63;
	@%p3 bra 	$L__BB10_8;
	setp.ge.u32 	%p4, %r119, %r1;
	@%p4 bra 	$L__BB10_7;
	mul.wide.s32 	%rd18, %r123, 4;
	add.s64 	%rd19, %rd41, %rd18;
	ld.global.f32 	%f52, [%rd19];
	st.shared.f32 	[%r13], %f52;
	mul.wide.s32 	%rd20, %r121, 4;
	add.s64 	%rd21, %rd41, %rd20;
	ld.global.f32 	%f53, [%rd21];
	st.shared.f32 	[%r13+256], %f53;
	mul.wide.s32 	%rd22, %r122, 4;
	add.s64 	%rd23, %rd41, %rd22;
	ld.global.f32 	%f54, [%rd23];
	st.shared.f32 	[%r13+512], %f54;
	bra.uni 	$L__BB10_8;
$L__BB10_7:
	mov.b32 	%r73, 0;
	st.shared.u32 	[%r13], %r73;
	st.shared.u32 	[%r13+256], %r73;
	st.shared.u32 	[%r13+512], %r73;
$L__BB10_8:
	setp.ge.s32 	%p5, %r120, %r1;
	@%p5 bra 	$L__BB10_23;
	ld.param.u32 	%r116, [_Z20filterActs_YxX_colorILi4ELi32ELi4ELi4ELi3ELb0ELb1EEvPfS0_S0_iiiiiiiiiiffi_param_5];
	div.s32 	%r74, %r120, %r36;
	mul.lo.s32 	%r75, %r74, %r36;
	sub.s32 	%r76, %r120, %r75;
	add.s32 	%r24, %r11, %r76;
	add.s32 	%r25, %r12, %r74;
	setp.gt.s32 	%p6, %r25, -1;
	setp.lt.s32 	%p7, %r25, %r116;
	and.pred  	%p8, %p6, %p7;
	setp.gt.s32 	%p9, %r24, -1;
	setp.lt.s32 	%p10, %r24, %r35;
	and.pred  	%p11, %p9, %p10;
	and.pred  	%p13, %p8, %p11;
	not.pred 	%p14, %p13;
	@%p14 bra 	$L__BB10_22;
	ld.param.u32 	%r118, [_Z20filterActs_YxX_colorILi4ELi32ELi4ELi4ELi3ELb0ELb1EEvPfS0_S0_iiiiiiiiiiffi_param_12];
	ld.param.u32 	%r117, [_Z20filterActs_YxX_colorILi4ELi32ELi4ELi4ELi3ELb0ELb1EEvPfS0_S0_iiiiiiiiiiffi_param_5];
	ld.param.u64 	%rd39, [_Z20filterActs_YxX_colorILi4ELi32ELi4ELi4ELi3ELb0ELb1EEvPfS0_S0_iiiiiiiiiiffi_param_0];
	cvt.u32.u64 	%r78, %rd1;
	setp.ge.s32 	%p15, %r78, %r32;
	mad.lo.s32 	%r79, %r25, %r35, %r24;
	mul.lo.s32 	%r80, %r79, %r118;
	cvt.s64.s32 	%rd24, %r80;
	add.s64 	%rd25, %rd24, %rd1;
	cvta.to.global.u64 	%rd26, %rd39;
	shl.b64 	%rd27, %rd25, 2;
	add.s64 	%rd9, %rd26, %rd27;
	add.s32 	%r81, %r117, %r25;
	mad.lo.s32 	%r82, %r81, %r35, %r24;
	mul.lo.s32 	%r83, %r82, %r118;
	cvt.s64.s32 	%rd28, %r83;
	add.s64 	%rd29, %rd28, %rd1;
	shl.b64 	%rd30, %rd29, 2;
	add.s64 	%rd10, %rd26, %rd30;
	add.s32 	%r84, %r81, %r117;
	mad.lo.s32 	%r85, %r84, %r35, %r24;
	mul.lo.s32 	%r86, %r85, %r118;
	cvt.s64.s32 	%rd31, %r86;
	add.s64 	%rd32, %rd31, %rd1;
	shl.b64 	%rd33, %rd32, 2;
	add.s64 	%rd11, %rd26, %rd33;
	@%p15 bra 	$L__BB10_12;
	ld.global.f32 	%f55, [%rd9];
	st.shared.f32 	[%r15], %f55;
	ld.global.f32 	%f56, [%rd10];
	st.shared.f32 	[%r15+2048], %f56;
	ld.global.f32 	%f57, [%rd11];
	st.shared.f32 	[%r15+4096], %f57;
	bra.uni 	$L__BB10_13;
$L__BB10_12:
	mov.b32 	%r87, 0;
	st.shared.u32 	[%r15], %r87;
	st.shared.u32 	[%r15+2048], %r87;
	st.shared.u32 	[%r15+4096], %r87;
$L__BB10_13:
	add.s32 	%r89, %r78, 32;
	setp.lt.s32 	%p16, %r89, %r32;
	@%p16 bra 	$L__BB10_15;
	mov.b32 	%r90, 0;
	st.shared.u32 	[%r15+128], %r90;
	st.shared.u32 	[%r15+2176], %r90;
	st.shared.u32 	[%r15+4224], %r90;
	bra.uni 	$L__BB10_16;
$L__BB10_15:
	ld.global.f32 	%f58, [%rd9+128];
	st.shared.f32 	[%r15+128], %f58;
	ld.global.f32 	%f59, [%rd10+128];
	st.shared.f32 	[%r15+2176], %f59;
	ld.global.f32 	%f60, [%rd11+128];
	st.shared.f32 	[%r15+4224], %f60;
$L__BB10_16:
	add.s32 	%r92, %r78, 64;
	setp.lt.s32 	%p17, %r92, %r32;
	@%p17 bra 	$L__BB10_18;
	mov.b32 	%r93, 0;
	st.shared.u32 	[%r15+256], %r93;
	st.shared.u32 	[%r15+2304], %r93;
	st.shared.u32 	[%r15+4352], %r93;
	bra.uni 	$L__BB10_19;
$L__BB10_18:
	ld.global.f32 	%f61, [%rd9+256];
	st.shared.f32 	[%r15+256], %f61;
	ld.global.f32 	%f62, [%rd10+256];
	st.shared.f32 	[%r15+2304], %f62;
	ld.global.f32 	%f63, [%rd11+256];
	st.shared.f32 	[%r15+4352], %f63;
$L__BB10_19:
	add.s32 	%r95, %r78, 96;
	setp.lt.s32 	%p18, %r95, %r32;
	@%p18 bra 	$L__BB10_21;
	mov.b32 	%r96, 0;
	st.shared.u32 	[%r15+384], %r96;
	st.shared.u32 	[%r15+2432], %r96;
	st.shared.u32 	[%r15+4480], %r96;
	bra.uni 	$L__BB10_23;
$L__BB10_21:
	ld.global.f32 	%f64, [%rd9+384];
	st.shared.f32 	[%r15+384], %f64;
	ld.global.f32 	%f65, [%rd10+384];
	st.shared.f32 	[%r15+2432], %f65;
	ld.global.f32 	%f66, [%rd11+384];
	st.shared.f32 	[%r15+4480], %f66;
	bra.uni 	$L__BB10_23;
$L__BB10_22:
	mov.b32 	%r77, 0;
	st.shared.u32 	[%r15], %r77;
	st.shared.u32 	[%r15+2048], %r77;
	st.shared.u32 	[%r15+4096], %r77;
	st.shared.u32 	[%r15+128], %r77;
	st.shared.u32 	[%r15+2176], %r77;
	st.shared.u32 	[%r15+4224], %r77;
	st.shared.u32 	[%r15+256], %r77;
	st.shared.u32 	[%r15+2304], %r77;
	st.shared.u32 	[%r15+4352], %r77;
	st.shared.u32 	[%r15+384], %r77;
	st.shared.u32 	[%r15+2432], %r77;
	st.shared.u32 	[%r15+4480], %r77;
$L__BB10_23:
	ld.param.u32 	%r115, [_Z20filterActs_YxX_colorILi4ELi32ELi4ELi4ELi3ELb0ELb1EEvPfS0_S0_iiiiiiiiiiffi_param_4];
	bar.sync 	0;
	mov.u32 	%r97, %tid.y;
	shl.b32 	%r98, %r97, 2;
	mov.u32 	%r99, _ZZ20filterActs_YxX_colorILi4ELi32ELi4ELi4ELi3ELb0ELb1EEvPfS0_S0_iiiiiiiiiiffiE9shFilters;
	add.s32 	%r100, %r99, %r98;
	ld.shared.f32 	%f67, [%r100];
	ld.shared.f32 	%f68, [%r14];
	fma.rn.f32 	%f69, %f68, %f67, %f386;
	ld.shared.f32 	%f70, [%r14+128];
	fma.rn.f32 	%f71, %f70, %f67, %f385;
	ld.shared.f32 	%f72, [%r14+256];
	fma.rn.f32 	%f73, %f72, %f67, %f384;
	ld.shared.f32 	%f74, [%r14+384];
	fma.rn.f32 	%f75, %f74, %f67, %f383;
	ld.shared.f32 	%f76, [%r100+16];
	fma.rn.f32 	%f77, %f68, %f76, %f382;
	fma.rn.f32 	%f78, %f70, %f76, %f381;
	fma.rn.f32 	%f79, %f72, %f76, %f380;
	fma.rn.f32 	%f80, %f74, %f76, %f379;
	ld.shared.f32 	%f81, [%r100+32];
	fma.rn.f32 	%f82, %f68, %f81, %f378;
	fma.rn.f32 	%f83, %f70, %f81, %f377;
	fma.rn.f32 	%f84, %f72, %f81, %f376;
	fma.rn.f32 	%f85, %f74, %f81, %f375;
	ld.shared.f32 	%f86, [%r100+48];
	fma.rn.f32 	%f87, %f68, %f86, %f374;
	fma.rn.f32 	%f88, %f70, %f86, %f373;
	fma.rn.f32 	%f89, %f72, %f86, %f372;
	fma.rn.f32 	%f90, %f74, %f86, %f371;
	ld.shared.f32 	%f91, [%r100+64];
	ld.shared.f32 	%f92, [%r14+512];
	fma.rn.f32 	%f93, %f92, %f91, %f69;
	ld.shared.f32 	%f94, [%r14+640];
	fma.rn.f32 	%f95, %f94, %f91, %f71;
	ld.shared.f32 	%f96, [%r14+768];
	fma.rn.f32 	%f97, %f96, %f91, %f73;
	ld.shared.f32 	%f98, [%r14+896];
	fma.rn.f32 	%f99, %f98, %f91, %f75;
	ld.shared.f32 	%f100, [%r100+80];
	fma.rn.f32 	%f101, %f92, %f100, %f77;
	fma.rn.f32 	%f102, %f94, %f100, %f78;
	fma.rn.f32 	%f103, %f96, %f100, %f79;
	fma.rn.f32 	%f104, %f98, %f100, %f80;
	ld.shared.f32 	%f105, [%r100+96];
	fma.rn.f32 	%f106, %f92, %f105, %f82;
	fma.rn.f32 	%f107, %f94, %f105, %f83;
	fma.rn.f32 	%f108, %f96, %f105, %f84;
	fma.rn.f32 	%f109, %f98, %f105, %f85;
	ld.shared.f32 	%f110, [%r100+112];
	fma.rn.f32 	%f111, %f92, %f110, %f87;
	fma.rn.f32 	%f112, %f94, %f110, %f88;
	fma.rn.f32 	%f113, %f96, %f110, %f89;
	fma.rn.f32 	%f114, %f98, %f110, %f90;
	ld.shared.f32 	%f115, [%r100+128];
	ld.shared.f32 	%f116, [%r14+1024];
	fma.rn.f32 	%f117, %f116, %f115, %f93;
	ld.shared.f32 	%f118, [%r14+1152];
	fma.rn.f32 	%f119, %f118, %f115, %f95;
	ld.shared.f32 	%f120, [%r14+1280];
	fma.rn.f32 	%f121, %f120, %f115, %f97;
	ld.shared.f32 	%f122, [%r14+1408];
	fma.rn.f32 	%f123, %f122, %f115, %f99;
	ld.shared.f32 	%f124, [%r100+144];
	fma.rn.f32 	%f125, %f116, %f124, %f101;
	fma.rn.f32 	%f126, %f118, %f124, %f102;
	fma.rn.f32 	%f127, %f120, %f124, %f103;
	fma.rn.f32 	%f128, %f122, %f124, %f104;
	ld.shared.f32 	%f129, [%r100+160];
	fma.rn.f32 	%f130, %f116, %f129, %f106;
	fma.rn.f32 	%f131, %f118, %f129, %f107;
	fma.rn.f32 	%f132, %f120, %f129, %f108;
	fma.rn.f32 	%f133, %f122, %f129, %f109;
	ld.shared.f32 	%f134, [%r100+176];
	fma.rn.f32 	%f135, %f116, %f134, %f111;
	fma.rn.f32 	%f136, %f118, %f134, %f112;
	fma.rn.f32 	%f137, %f120, %f134, %f113;
	fma.rn.f32 	%f138, %f122, %f134, %f114;
	ld.shared.f32 	%f139, [%r100+192];
	ld.shared.f32 	%f140, [%r14+1536];
	fma.rn.f32 	%f141, %f140, %f139, %f117;
	ld.shared.f32 	%f142, [%r14+1664];
	fma.rn.f32 	%f143, %f142, %f139, %f119;
	ld.shared.f32 	%f144, [%r14+1792];
	fma.rn.f32 	%f145, %f144, %f139, %f121;
	ld.shared.f32 	%f146, [%r14+1920];
	fma.rn.f32 	%f147, %f146, %f139, %f123;
	ld.shared.f32 	%f148, [%r100+208];
	fma.rn.f32 	%f149, %f140, %f148, %f125;
	fma.rn.f32 	%f150, %f142, %f148, %f126;
	fma.rn.f32 	%f151, %f144, %f148, %f127;
	fma.rn.f32 	%f152, %f146, %f148, %f128;
	ld.shared.f32 	%f153, [%r100+224];
	fma.rn.f32 	%f154, %f140, %f153, %f130;
	fma.rn.f32 	%f155, %f142, %f153, %f131;
	fma.rn.f32 	%f156, %f144, %f153, %f132;
	fma.rn.f32 	%f157, %f146, %f153, %f133;
	ld.shared.f32 	%f158, [%r100+240];
	fma.rn.f32 	%f159, %f140, %f158, %f135;
	fma.rn.f32 	%f160, %f142, %f158, %f136;
	fma.rn.f32 	%f161, %f144, %f158, %f137;
	fma.rn.f32 	%f162, %f146, %f158, %f138;
	ld.shared.f32 	%f163, [%r100+256];
	ld.shared.f32 	%f164, [%r14+2048];
	fma.rn.f32 	%f165, %f164, %f163, %f141;
	ld.shared.f32 	%f166, [%r14+2176];
	fma.rn.f32 	%f167, %f166, %f163, %f143;
	ld.shared.f32 	%f168, [%r14+2304];
	fma.rn.f32 	%f169, %f168, %f163, %f145;
	ld.shared.f32 	%f170, [%r14+2432];
	fma.rn.f32 	%f171, %f170, %f163, %f147;
	ld.shared.f32 	%f172, [%r100+272];
	fma.rn.f32 	%f173, %f164, %f172, %f149;
	fma.rn.f32 	%f174, %f166, %f172, %f150;
	fma.rn.f32 	%f175, %f168, %f172, %f151;
	fma.rn.f32 	%f176, %f170, %f172, %f152;
	ld.shared.f32 	%f177, [%r100+288];
	fma.rn.f32 	%f178, %f164, %f177, %f154;
	fma.rn.f32 	%f179, %f166, %f177, %f155;
	fma.rn.f32 	%f180, %f168, %f177, %f156;
	fma.rn.f32 	%f181, %f170, %f177, %f157;
	ld.shared.f32 	%f182, [%r100+304];
	fma.rn.f32 	%f183, %f164, %f182, %f159;
	fma.rn.f32 	%f184, %f166, %f182, %f160;
	fma.rn.f32 	%f185, %f168, %f182, %f161;
	fma.rn.f32 	%f186, %f170, %f182, %f162;
	ld.shared.f32 	%f187, [%r100+320];
	ld.shared.f32 	%f188, [%r14+2560];
	fma.rn.f32 	%f189, %f188, %f187, %f165;
	ld.shared.f32 	%f190, [%r14+2688];
	fma.rn.f32 	%f191, %f190, %f187, %f167;
	ld.shared.f32 	%f192, [%r14+2816];
	fma.rn.f32 	%f193, %f192, %f187, %f169;
	ld.shared.f32 	%f194, [%r14+2944];
	fma.rn.f32 	%f195, %f194, %f187, %f171;
	ld.shared.f32 	%f196, [%r100+336];
	fma.rn.f32 	%f197, %f188, %f196, %f173;
	fma.rn.f32 	%f198, %f190, %f196, %f174;
	fma.rn.f32 	%f199, %f192, %f196, %f175;
	fma.rn.f32 	%f200, %f194, %f196, %f176;
	ld.shared.f32 	%f201, [%r100+352];
	fma.rn.f32 	%f202, %f188, %f201, %f178;
	fma.rn.f32 	%f203, %f190, %f201, %f179;
	fma.rn.f32 	%f204, %f192, %f201, %f180;
	fma.rn.f32 	%f205, %f194, %f201, %f181;
	ld.shared.f32 	%f206, [%r100+368];
	fma.rn.f32 	%f207, %f188, %f206, %f183;
	fma.rn.f32 	%f208, %f190, %f206, %f184;
	fma.rn.f32 	%f209, %f192, %f206, %f185;
	fma.rn.f32 	%f210, %f194, %f206, %f186;
	ld.shared.f32 	%f211, [%r100+384];
	ld.shared.f32 	%f212, [%r14+3072];
	fma.rn.f32 	%f213, %f212, %f211, %f189;
	ld.shared.f32 	%f214, [%r14+3200];
	fma.rn.f32 	%f215, %f214, %f211, %f191;
	ld.shared.f32 	%f216, [%r14+3328];
	fma.rn.f32 	%f217, %f216, %f211, %f193;
	ld.shared.f32 	%f218, [%r14+3456];
	fma.rn.f32 	%f219, %f218, %f211, %f195;
	ld.shared.f32 	%f220, [%r100+400];
	fma.rn.f32 	%f221, %f212, %f220, %f197;
	fma.rn.f32 	%f222, %f214, %f220, %f198;
	fma.rn.f32 	%f223, %f216, %f220, %f199;
	fma.rn.f32 	%f224, %f218, %f220, %f200;
	ld.shared.f32 	%f225, [%r100+416];
	fma.rn.f32 	%f226, %f212, %f225, %f202;
	fma.rn.f32 	%f227, %f214, %f225, %f203;
	fma.rn.f32 	%f228, %f216, %f225, %f204;
	fma.rn.f32 	%f229, %f218, %f225, %f205;
	ld.shared.f32 	%f230, [%r100+432];
	fma.rn.f32 	%f231, %f212, %f230, %f207;
	fma.rn.f32 	%f232, %f214, %f230, %f208;
	fma.rn.f32 	%f233, %f216, %f230, %f209;
	fma.rn.f32 	%f234, %f218, %f230, %f210;
	ld.shared.f32 	%f235, [%r100+448];
	ld.shared.f32 	%f236, [%r14+3584];
	fma.rn.f32 	%f237, %f236, %f235, %f213;
	ld.shared.f32 	%f238, [%r14+3712];
	fma.rn.f32 	%f239, %f238, %f235, %f215;
	ld.shared.f32 	%f240, [%r14+3840];
	fma.rn.f32 	%f241, %f240, %f235, %f217;
	ld.shared.f32 	%f242, [%r14+3968];
	fma.rn.f32 	%f243, %f242, %f235, %f219;
	ld.shared.f32 	%f244, [%r100+464];
	fma.rn.f32 	%f245, %f236, %f244, %f221;
	fma.rn.f32 	%f246, %f238, %f244, %f222;
	fma.rn.f32 	%f247, %f240, %f244, %f223;
	fma.rn.f32 	%f248, %f242, %f244, %f224;
	ld.shared.f32 	%f249, [%r100+480];
	fma.rn.f32 	%f250, %f236, %f249, %f226;
	fma.rn.f32 	%f251, %f238, %f249, %f227;
	fma.rn.f32 	%f252, %f240, %f249, %f228;
	fma.rn.f32 	%f253, %f242, %f249, %f229;
	ld.shared.f32 	%f254, [%r100+496];
	fma.rn.f32 	%f255, %f236, %f254, %f231;
	fma.rn.f32 	%f256, %f238, %f254, %f232;
	fma.rn.f32 	%f257, %f240, %f254, %f233;
	fma.rn.f32 	%f258, %f242, %f254, %f234;
	ld.shared.f32 	%f259, [%r100+512];
	ld.shared.f32 	%f260, [%r14+4096];
	fma.rn.f32 	%f261, %f260, %f259, %f237;
	ld.shared.f32 	%f262, [%r14+4224];
	fma.rn.f32 	%f263, %f262, %f259, %f239;
	ld.shared.f32 	%f264, [%r14+4352];
	fma.rn.f32 	%f265, %f264, %f259, %f241;
	ld.shared.f32 	%f266, [%r14+4480];
	fma.rn.f32 	%f267, %f266, %f259, %f243;
	ld.shared.f32 	%f268, [%r100+528];
	fma.rn.f32 	%f269, %f260, %f268, %f245;
	fma.rn.f32 	%f270, %f262, %f268, %f246;
	fma.rn.f32 	%f271, %f264, %f268, %f247;
	fma.rn.f32 	%f272, %f266, %f268, %f248;
	ld.shared.f32 	%f273, [%r100+544];
	fma.rn.f32 	%f274, %f260, %f273, %f250;
	fma.rn.f32 	%f275, %f262, %f273, %f251;
	fma.rn.f32 	%f276, %f264, %f273, %f252;
	fma.rn.f32 	%f277, %f266, %f273, %f253;
	ld.shared.f32 	%f278, [%r100+560];
	fma.rn.f32 	%f279, %f260, %f278, %f255;
	fma.rn.f32 	%f280, %f262, %f278, %f256;
	fma.rn.f32 	%f281, %f264, %f278, %f257;
	fma.rn.f32 	%f282, %f266, %f278, %f258;
	ld.shared.f32 	%f283, [%r100+576];
	ld.shared.f32 	%f284, [%r14+4608];
	fma.rn.f32 	%f285, %f284, %f283, %f261;
	ld.shared.f32 	%f286, [%r14+4736];
	fma.rn.f32 	%f287, %f286, %f283, %f263;
	ld.shared.f32 	%f288, [%r14+4864];
	fma.rn.f32 	%f289, %f288, %f283, %f265;
	ld.shared.f32 	%f290, [%r14+4992];
	fma.rn.f32 	%f291, %f290, %f283, %f267;
	ld.shared.f32 	%f292, [%r100+592];
	fma.rn.f32 	%f293, %f284, %f292, %f269;
	fma.rn.f32 	%f294, %f286, %f292, %f270;
	fma.rn.f32 	%f295, %f288, %f292, %f271;
	fma.rn.f32 	%f296, %f290, %f292, %f272;
	ld.shared.f32 	%f297, [%r100+608];
	fma.rn.f32 	%f298, %f284, %f297, %f274;
	fma.rn.f32 	%f299, %f286, %f297, %f275;
	fma.rn.f32 	%f300, %f288, %f297, %f276;
	fma.rn.f32 	%f301, %f290, %f297, %f277;
	ld.shared.f32 	%f302, [%r100+624];
	fma.rn.f32 	%f303, %f284, %f302, %f279;
	fma.rn.f32 	%f304, %f286, %f302, %f280;
	fma.rn.f32 	%f305, %f288, %f302, %f281;
	fma.rn.f32 	%f306, %f290, %f302, %f282;
	ld.shared.f32 	%f307, [%r100+640];
	ld.shared.f32 	%f308, [%r14+5120];
	fma.rn.f32 	%f309, %f308, %f307, %f285;
	ld.shared.f32 	%f310, [%r14+5248];
	fma.rn.f32 	%f311, %f310, %f307, %f287;
	ld.shared.f32 	%f312, [%r14+5376];
	fma.rn.f32 	%f313, %f312, %f307, %f289;
	ld.shared.f32 	%f314, [%r14+5504];
	fma.rn.f32 	%f315, %f314, %f307, %f291;
	ld.shared.f32 	%f316, [%r100+656];
	fma.rn.f32 	%f317, %f308, %f316, %f293;
	fma.rn.f32 	%f318, %f310, %f316, %f294;
	fma.rn.f32 	%f319, %f312, %f316, %f295;
	fma.rn.f32 	%f320, %f314, %f316, %f296;
	ld.shared.f32 	%f321, [%r100+672];
	fma.rn.f32 	%f322, %f308, %f321, %f298;
	fma.rn.f32 	%f323, %f310, %f321, %f299;
	fma.rn.f32 	%f324, %f312, %f321, %f300;
	fma.rn.f32 	%f325, %f314, %f321, %f301;
	ld.shared.f32 	%f326, [%r100+688];
	fma.rn.f32 	%f327, %f308, %f326, %f303;
	fma.rn.f32 	%f328, %f310, %f326, %f304;
	fma.rn.f32 	%f329, %f312, %f326, %f305;
	fma.rn.f32 	%f330, %f314, %f326, %f306;
	ld.shared.f32 	%f331, [%r100+704];
	ld.shared.f32 	%f332, [%r14+5632];
	fma.rn.f32 	%f386, %f332, %f331, %f309;
	ld.shared.f32 	%f333, [%r14+5760];
	fma.rn.f32 	%f385, %f333, %f331, %f311;
	ld.shared.f32 	%f334, [%r14+5888];
	fma.rn.f32 	%f384, %f334, %f331, %f313;
	ld.shared.f32 	%f335, [%r14+6016];
	fma.rn.f32 	%f383, %f335, %f331, %f315;
	ld.shared.f32 	%f336, [%r100+720];
	fma.rn.f32 	%f382, %f332, %f336, %f317;
	fma.rn.f32 	%f381, %f333, %f336, %f318;
	fma.rn.f32 	%f380, %f334, %f336, %f319;
	fma.rn.f32 	%f379, %f335, %f336, %f320;
	ld.shared.f32 	%f337, [%r100+736];
	fma.rn.f32 	%f378, %f332, %f337, %f322;
	fma.rn.f32 	%f377, %f333, %f337, %f323;
	fma.rn.f32 	%f376, %f334, %f337, %f324;
	fma.rn.f32 	%f375, %f335, %f337, %f325;
	ld.shared.f32 	%f338, [%r100+752];
	fma.rn.f32 	%f374, %f332, %f338, %f327;
	fma.rn.f32 	%f373, %f333, %f338, %f328;
	fma.rn.f32 	%f372, %f334, %f338, %f329;
	fma.rn.f32 	%f371, %f335, %f338, %f330;
	bar.sync 	0;
	add.s32 	%r124, %r124, 4;
	shl.b32 	%r101, %r115, 2;
	add.s32 	%r123, %r123, %r101;
	add.s32 	%r122, %r122, %r101;
	add.s32 	%r121, %r121, %r101;
	add.s32 	%r120, %r120, 4;
	add.s32 	%r119, %r119, 4;
	setp.lt.u32 	%p19, %r124, %r1;
	@%p19 bra 	$L__BB10_4;
$L__BB10_24:
	ld.param.u64 	%rd40, [_Z20filterActs_YxX_colorILi4ELi32ELi4ELi4ELi3ELb0ELb1EEvPfS0_S0_iiiiiiiiiiffi_param_2];
	cvt.u32.u64 	%r102, %rd1;
	mul.lo.s32 	%r103, %r32, %r9;
	shl.b32 	%r104, %r103, 2;
	setp.lt.s32 	%p20, %r102, %r32;
	cvta.to.global.u64 	%rd34, %rd40;
	mul.wide.u32 	%rd35, %r10, 4;
	add.s64 	%rd5, %rd34, %rd35;
	mul.wide.s32 	%rd36, %r104, 4;
	add.s64 	%rd6, %rd5, %rd36;
	shl.b32 	%r105, %r103, 3;
	mul.wide.s32 	%rd37, %r105, 4;
	add.s64 	%rd7, %rd5, %rd37;
	mul.lo.s32 	%r106, %r103, 12;
	mul.wide.s32 	%rd38, %r106, 4;
	add.s64 	%rd8, %rd5, %rd38;
	@%p20 bra 	$L__BB10_25;
	bra.uni 	$L__BB10_26;
$L__BB10_25:
	mul.f32 	%f339, %f49, %f386;
	st.global.f32 	[%rd5], %f339;
	mul.f32 	%f340, %f49, %f382;
	st.global.f32 	[%rd6], %f340;
	mul.f32 	%f341, %f49, %f378;
	st.global.f32 	[%rd7], %f341;
	mul.f32 	%f342, %f49, %f374;
	st.global.f32 	[%rd8], %f342;
$L__BB10_26:
	add.s32 	%r108, %r102, 32;
	setp.ge.s32 	%p21, %r108, %r32;
	@%p21 bra 	$L__BB10_28;
	mul.f32 	%f343, %f49, %f385;
	st.global.f32 	[%rd5+128], %f343;
	mul.f32 	%f344, %f49, %f381;
	st.global.f32 	[%rd6+128], %f344;
	mul.f32 	%f345, %f49, %f377;
	st.global.f32 	[%rd7+128], %f345;
	mul.f32 	%f346, %f49, %f373;
	st.global.f32 	[%rd8+128], %f346;
$L__BB10_28:
	add.s32 	%r110, %r102, 64;
	setp.ge.s32 	%p22, %r110, %r32;
	@%p22 bra 	$L__BB10_30;
	mul.f32 	%f347, %f49, %f384;
	st.global.f32 	[%rd5+256], %f347;
	mul.f32 	%f348, %f49, %f380;
	st.global.f32 	[%rd6+256], %f348;
	mul.f32 	%f349, %f49, %f376;
	st.global.f32 	[%rd7+256], %f349;
	mul.f32 	%f350, %f49, %f372;
	st.global.f32 	[%rd8+256], %f350;
$L__BB10_30:
	add.s32 	%r112, %r102, 96;
	setp.ge.s32 	%p23, %r112, %r32;
	@%p23 bra 	$L__BB10_32;
	mul.f32 	%f351, %f49, %f383;
	st.global.f32 	[%rd5+384], %f351;
	mul.f32 	%f352, %f49, %f379;
	st.global.f32 	[%rd6+384], %f352;
	mul.f32 	%f353, %f49, %f375;
	st.global.f32 	[%rd7+384], %f353;
	mul.f32 	%f354, %f49, %f371;
	st.global.f32 	[%rd8+384], %f354;
$L__BB10_32:
	ret;

}
	// .globl	_Z20filterActs_YxX_colorILi4ELi32ELi4ELi8ELi3ELb0ELb0EEvPfS0_S0_iiiiiiiiiiffi
.visible .entry _Z20filterActs_YxX_colorILi4ELi32ELi4ELi8ELi3ELb0ELb0EEvPfS0_S0_iiiiiiiiiiffi(
	.param .u64 .ptr .align 1 _Z20filterActs_YxX_colorILi4ELi32ELi4ELi8ELi3ELb0ELb0EEvPfS0_S0_iiiiiiiiiiffi_param_0,
	.param .u64 .ptr .align 1 _Z20filterActs_YxX_colorILi4ELi32ELi4ELi8ELi3ELb0ELb0EEvPfS0_S0_iiiiiiiiiiffi_param_1,
	.param .u64 .ptr .align 1 _Z20filterActs_YxX_colorILi4ELi32ELi4ELi8ELi3ELb0ELb0EEvPfS0_S0_iiiiiiiiiiffi_param_2,
	.param .u32 _Z20filterActs_YxX_colorILi4ELi32ELi4ELi8ELi3ELb0ELb0EEvPfS0_S0_iiiiiiiiiiffi_param_3,
	.param .u32 _Z20filterActs_YxX_colorILi4ELi32ELi4ELi8ELi3ELb0ELb0EEvPfS0_S0_iiiiiiiiiiffi_param_4,
	.param .u32 _Z20filterActs_YxX_colorILi4ELi32ELi4ELi8ELi3ELb0ELb0EEvPfS0_S0_iiiiiiiiiiffi_param_5,
	.param .u32 _Z20filterActs_YxX_colorILi4ELi32ELi4ELi8ELi3ELb0ELb0EEvPfS0_S0_iiiiiiiiiiffi_param_6,
	.param .u32 _Z20filterActs_YxX_colorILi4ELi32ELi4ELi8ELi3ELb0ELb0EEvPfS0_S0_iiiiiiiiiiffi_param_7,
	.param .u32 _Z20filterActs_YxX_colorILi4ELi32ELi4ELi8ELi3ELb0ELb0EEvPfS0_S0_iiiiiiiiiiffi_param_8,
	.param .u32 _Z20filterActs_YxX_colorILi4ELi32ELi4ELi8ELi3ELb0ELb0EEvPfS0_S0_iiiiiiiiiiffi_param_9,
	.param .u32 _Z20filterActs_YxX_colorILi4ELi32ELi4ELi8ELi3ELb0ELb0EEvPfS0_S0_iiiiiiiiiiffi_param_10,
	.param .u32 _Z20filterActs_YxX_colorILi4ELi32ELi4ELi8ELi3ELb0ELb0EEvPfS0_S0_iiiiiiiiiiffi_param_11,
	.param .u32 _Z20filterActs_YxX_colorILi4ELi32ELi4ELi8ELi3ELb0ELb0EEvPfS0_S0_iiiiiiiiiiffi_param_12,
	.param .f32 _Z20filterActs_YxX_colorILi4ELi32ELi4ELi8ELi3ELb0ELb0EEvPfS0_S0_iiiiiiiiiiffi_param_13,
	.param .f32 _Z20filterActs_YxX_colorILi4ELi32ELi4ELi8ELi3ELb0ELb0EEvPfS0_S0_iiiiiiiiiiffi_param_14,
	.param .u32 _Z20filterActs_YxX_colorILi4ELi32ELi4ELi8ELi3ELb0ELb0EEvPfS0_S0_iiiiiiiiiiffi_param_15
)
{
	.reg .pred 	%p<16>;
	.reg .b32 	%r<108>;
	.reg .b32 	%f<708>;
	.reg .b64 	%rd<50>;
	// demoted variable
	.shared .align 4 .b8 _ZZ20filterActs_YxX_colorILi4ELi32ELi4ELi8ELi3ELb0ELb0EEvPfS0_S0_iiiiiiiiiiffiE9shFilters[1536];
	// demoted variable
	.shared .align 4 .b8 _ZZ20filterActs_YxX_colorILi4ELi32ELi4ELi8ELi3ELb0ELb0EEvPfS0_S0_iiiiiiiiiiffiE8shImages[6144];
	ld.param.u64 	%rd7, [_Z20filterActs_YxX_colorILi4ELi32ELi4ELi8ELi3ELb0ELb0EEvPfS0_S0_iiiiiiiiiiffi_param_1];
	ld.param.u32 	%r31, [_Z20filterActs_YxX_colorILi4ELi32ELi4ELi8ELi3ELb0ELb0EEvPfS0_S0_iiiiiiiiiiffi_param_3];
	ld.param.u32 	%r32, [_Z20filterActs_YxX_colorILi4ELi32ELi4ELi8ELi3ELb0ELb0EEvPfS0_S0_iiiiiiiiiiffi_param_4];
	ld.param.u32 	%r33, [_Z20filterActs_YxX_colorILi4ELi32ELi4ELi8ELi3ELb0ELb0EEvPfS0_S0_iiiiiiiiiiffi_param_5];
	ld.param.u32 	%r34, [_Z20filterActs_YxX_colorILi4ELi32ELi4ELi8ELi3ELb0ELb0EEvPfS0_S0_iiiiiiiiiiffi_param_6];
	ld.param.u32 	%r35, [_Z20filterActs_YxX_colorILi4ELi32ELi4ELi8ELi3ELb0ELb0EEvPfS0_S0_iiiiiiiiiiffi_param_7];
	ld.param.u32 	%r36, [_Z20filterActs_YxX_colorILi4ELi32ELi4ELi8ELi3ELb0ELb0EEvPfS0_S0_iiiiiiiiiiffi_param_8];
	ld.param.u32 	%r37, [_Z20filterActs_YxX_colorILi4ELi32ELi4ELi8ELi3ELb0ELb0EEvPfS0_S0_iiiiiiiiiiffi_param_9];
	ld.param.u32 	%r38, [_Z20filterActs_YxX_colorILi4ELi32ELi4ELi8ELi3ELb0ELb0EEvPfS0_S0_iiiiiiiiiiffi_param_10];
	ld.param.u32 	%r39, [_Z20filterActs_YxX_colorILi4ELi32ELi4ELi8ELi3ELb0ELb0EEvPfS0_S0_iiiiiiiiiiffi_param_11];
	ld.param.u32 	%r41, [_Z20filterActs_YxX_colorILi4ELi32ELi4ELi8ELi3ELb0ELb0EEvPfS0_S0_iiiiiiiiiiffi_param_15];
	cvta.to.global.u64 	%rd8, %rd7;
	mul.lo.s32 	%r1, %r35, %r35;
	shr.s32 	%r42, %r32, 31;
	shr.u32 	%r43, %r42, 27;
	add.s32 	%r44, %r32, %r43;
	shr.s32 	%r45, %r44, 5;
	mov.u32 	%r46, %ctaid.y;
	div.u32 	%r2, %r46, %r45;
	mul.lo.s32 	%r47, %r2, %r45;
	sub.s32 	%r48, %r46, %r47;
	mov.u32 	%r103, %tid.y;
	mov.u32 	%r4, %tid.x;
	shr.u32 	%r49, %r4, 5;
	add.s32 	%r5, %r49, %r103;
	and.b32  	%r6, %r4, 31;
	mov.u32 	%r50, %ctaid.x;
	shl.b32 	%r51, %r50, 7;
	add.s32 	%r52, %r51, %r4;
	cvt.s64.s32 	%rd1, %r52;
	shl.b32 	%r7, %r48, 5;
	mad.lo.s32 	%r53, %r32, %r5, %r6;
	add.s32 	%r54, %r53, %r7;
	mul.wide.s32 	%rd9, %r54, 4;
	add.s64 	%rd49, %rd8, %rd9;
	setp.ne.s32 	%p1, %r41, 0;
	@%p1 bra 	$L__BB11_2;
	ld.param.u32 	%r98, [_Z20filterActs_YxX_colorILi4ELi32ELi4ELi8ELi3ELb0ELb0EEvPfS0_S0_iiiiiiiiiiffi_param_4];
	mul.lo.s32 	%r55, %r98, %r1;
	mul.lo.s32 	%r56, %r55, %r2;
	mul.lo.s32 	%r57, %r56, 3;
	mul.wide.s32 	%rd10, %r57, 4;
	add.s64 	%rd49, %rd49, %rd10;
$L__BB11_2:
	cvt.u32.u64 	%r58, %rd1;
	add.s32 	%r59, %r7, %r103;
	mul.lo.s32 	%r8, %r39, %r38;
	mad.lo.s32 	%r60, %r8, %r59, %r2;
	mad.lo.s32 	%r9, %r60, %r31, %r58;
	setp.eq.s32 	%p2, %r35, 0;
	mov.f32 	%f676, 0f00000000;
	mov.f32 	%f677, %f676;
	mov.f32 	%f678, %f676;
	mov.f32 	%f679, %f676;
	mov.f32 	%f680, %f676;
	mov.f32 	%f681, %f676;
	mov.f32 	%f682, %f676;
	mov.f32 	%f683, %f676;
	mov.f32 	%f684, %f676;
	mov.f32 	%f685, %f676;
	mov.f32 	%f686, %f676;
	mov.f32 	%f687, %f676;
	mov.f32 	%f688, %f676;
	mov.f32 	%f689, %f676;
	mov.f32 	%f690, %f676;
	mov.f32 	%f691, %f676;
	mov.f32 	%f692, %f676;
	mov.f32 	%f693, %f676;
	mov.f32 	%f694, %f676;
	mov.f32 	%f695, %f676;
	mov.f32 	%f696, %f676;
	mov.f32 	%f697, %f676;
	mov.f32 	%f698, %f676;
	mov.f32 	%f699, %f676;
	mov.f32 	%f700, %f676;
	mov.f32 	%f701, %f676;
	mov.f32 	%f702, %f676;
	mov.f32 	%f703, %f676;
	mov.f32 	%f704, %f676;
	mov.f32 	%f705, %f676;
	mov.f32 	%f706, %f676;
	mov.f32 	%f707, %f676;
	@%p2 bra 	$L__BB11_13;
	ld.param.u32 	%r99, [_Z20filterActs_YxX_colorILi4ELi32ELi4ELi8ELi3ELb0ELb0EEvPfS0_S0_iiiiiiiiiiffi_param_4];
	shl.b32 	%r62, %r6, 2;
	mov.u32 	%r63, _ZZ20filterActs_YxX_colorILi4ELi32ELi4ELi8ELi3ELb0ELb0EEvPfS0_S0_iiiiiiiiiiffiE9shFilters;
	add.s32 	%r64, %r63, %r62;
	div.s32 	%r65, %r2, %r39;
	mul.lo.s32 	%r66, %r65, %r39;
	sub.s32 	%r67, %r2, %r66;
	mad.lo.s32 	%r10, %r67, %r37, %r36;
	mad.lo.s32 	%r11, %r65, %r37, %r36;
	shl.b32 	%r68, %r5, 7;
	add.s32 	%r12, %r64, %r68;
	shl.b32 	%r69, %r4, 2;
	mov.u32 	%r70, _ZZ20filterActs_YxX_colorILi4ELi32ELi4ELi8ELi3ELb0ELb0EEvPfS0_S0_iiiiiiiiiiffiE8shImages;
	add.s32 	%r13, %r70, %r69;
	shl.b32 	%r71, %r103, 9;
	add.s32 	%r14, %r13, %r71;
	mul.lo.s32 	%r104, %r1, %r99;
	shl.b32 	%r105, %r104, 1;
	mov.f32 	%f676, 0f00000000;
	mov.b32 	%r106, 0;
	mov.u32 	%r102, %r5;
	mov.u32 	%r107, %r106;
$L__BB11_4:
	setp.gt.u32 	%p3, %r5, 3;
	@%p3 bra 	$L__BB11_8;
	setp.ge.u32 	%p4, %r102, %r1;
	@%p4 bra 	$L__BB11_7;
	mul.wide.s32 	%rd11, %r106, 4;
	add.s64 	%rd12, %rd49, %rd11;
	ld.global.f32 	%f100, [%rd12];
	st.shared.f32 	[%r12], %f100;
	mul.wide.s32 	%rd13, %r104, 4;
	add.s64 	%rd14, %rd49, %rd13;
	ld.global.f32 	%f101, [%rd14];
	st.shared.f32 	[%r12+512], %f101;
	mul.wide.s32 	%rd15, %r105, 4;
	add.s64 	%rd16, %rd49, %rd15;
	ld.global.f32 	%f102, [%rd16];
	st.shared.f32 	[%r12+1024], %f102;
	bra.uni 	$L__BB11_8;
$L__BB11_7:
	mov.b32 	%r72, 0;
	st.shared.u32 	[%r12], %r72;
	st.shared.u32 	[%r12+512], %r72;
	st.shared.u32 	[%r12+1024], %r72;
$L__BB11_8:
	setp.ge.s32 	%p5, %r103, %r1;
	@%p5 bra 	$L__BB11_12;
	div.s32 	%r73, %r103, %r35;
	mul.lo.s32 	%r74, %r73, %r35;
	sub.s32 	%r75, %r103, %r74;
	add.s32 	%r23, %r10, %r75;
	add.s32 	%r24, %r11, %r73;
	setp.gt.s32 	%p6, %r24, -1;
	setp.lt.s32 	%p7, %r24, %r33;
	and.pred  	%p8, %p6, %p7;
	setp.gt.s32 	%p9, %r23, -1;
	setp.lt.s32 	%p10, %r23, %r34;
	and.pred  	%p11, %p9, %p10;
	and.pred  	%p13, %p8, %p11;
	not.pred 	%p14, %p13;
	@%p14 bra 	$L__BB11_11;
	ld.param.u32 	%r101, [_Z20filterActs_YxX_colorILi4ELi32ELi4ELi8ELi3ELb0ELb0EEvPfS0_S0_iiiiiiiiiiffi_param_12];
	ld.param.u64 	%rd47, [_Z20filterActs_YxX_colorILi4ELi32ELi4ELi8ELi3ELb0ELb0EEvPfS0_S0_iiiiiiiiiiffi_param_0];
	mad.lo.s32 	%r77, %r24, %r34, %r23;
	mul.lo.s32 	%r78, %r77, %r101;
	cvt.s64.s32 	%rd17, %r78;
	add.s64 	%rd18, %rd17, %rd1;
	cvta.to.global.u64 	%rd19, %rd47;
	shl.b64 	%rd20, %rd18, 2;
	add.s64 	%rd21, %rd19, %rd20;
	ld.global.f32 	%f103, [%rd21];
	st.shared.f32 	[%r14], %f103;
	add.s32 	%r79, %r33, %r24;
	mad.lo.s32 	%r80, %r79, %r34, %r23;
	mul.lo.s32 	%r81, %r80, %r101;
	cvt.s64.s32 	%rd22, %r81;
	add.s64 	%rd23, %rd22, %rd1;
	shl.b64 	%rd24, %rd23, 2;
	add.s64 	%rd25, %rd19, %rd24;
	ld.global.f32 	%f104, [%rd25];
	st.shared.f32 	[%r14+2048], %f104;
	add.s32 	%r82, %r79, %r33;
	mad.lo.s32 	%r83, %r82, %r34, %r23;
	mul.lo.s32 	%r84, %r83, %r101;
	cvt.s64.s32 	%rd26, %r84;
	add.s64 	%rd27, %rd26, %rd1;
	shl.b64 	%rd28, %rd27, 2;
	add.s64 	%rd29, %rd19, %rd28;
	ld.global.f32 	%f105, [%rd29];
	st.shared.f32 	[%r14+4096], %f105;
	ld.global.f32 	%f106, [%rd21+128];
	st.shared.f32 	[%r14+128], %f106;
	ld.global.f32 	%f107, [%rd25+128];
	st.shared.f32 	[%r14+2176], %f107;
	ld.global.f32 	%f108, [%rd29+128];
	st.shared.f32 	[%r14+4224], %f108;
	ld.global.f32 	%f109, [%rd21+256];
	st.shared.f32 	[%r14+256], %f109;
	ld.global.f32 	%f110, [%rd25+256];
	st.shared.f32 	[%r14+2304], %f110;
	ld.global.f32 	%f111, [%rd29+256];
	st.shared.f32 	[%r14+4352], %f111;
	ld.global.f32 	%f112, [%rd21+384];
	st.shared.f32 	[%r14+384], %f112;
	ld.global.f32 	%f113, [%rd25+384];
	st.shared.f32 	[%r14+2432], %f113;
	ld.global.f32 	%f114, [%rd29+384];
	st.shared.f32 	[%r14+4480], %f114;
	bra.uni 	$L__BB11_12;
$L__BB11_11:
	mov.b32 	%r76, 0;
	st.shared.u32 	[%r14], %r76;
	st.shared.u32 	[%r14+2048], %r76;
	st.shared.u32 	[%r14+4096], %r76;
	st.shared.u32 	[%r14+128], %r76;
	st.shared.u32 	[%r14+2176], %r76;
	st.shared.u32 	[%r14+4224], %r76;
	st.shared.u32 	[%r14+256], %r76;
	st.shared.u32 	[%r14+2304], %r76;
	st.shared.u32 	[%r14+4352], %r76;
	st.shared.u32 	[%r14+384], %r76;
	st.shared.u32 	[%r14+2432], %r76;
	st.shared.u32 	[%r14+4480], %r76;
$L__BB11_12:
	ld.param.u32 	%r100, [_Z20filterActs_YxX_colorILi4ELi32ELi4ELi8ELi3ELb0ELb0EEvPfS0_S0_iiiiiiiiiiffi_param_4];
	bar.sync 	0;
	mov.u32 	%r85, %tid.y;
	shl.b32 	%r86, %r85, 2;
	mov.u32 	%r87, _ZZ20filterActs_YxX_colorILi4ELi32ELi4ELi8ELi3ELb0ELb0EEvPfS0_S0_iiiiiiiiiiffiE9shFilters;
	add.s32 	%r88, %r87, %r86;
	ld.shared.f32 	%f115, [%r88];
	ld.shared.f32 	%f116, [%r13];
	fma.rn.f32 	%f117, %f116, %f115, %f707;
	ld.shared.f32 	%f118, [%r13+128];
	fma.rn.f32 	%f119, %f118, %f115, %f706;
	ld.shared.f32 	%f120, [%r13+256];
	fma.rn.f32 	%f121, %f120, %f115, %f705;
	ld.shared.f32 	%f122, [%r13+384];
	fma.rn.f32 	%f123, %f122, %f115, %f704;
	ld.shared.f32 	%f124, [%r88+16];
	fma.rn.f32 	%f125, %f116, %f124, %f703;
	fma.rn.f32 	%f126, %f118, %f124, %f702;
	fma.rn.f32 	%f127, %f120, %f124, %f701;
	fma.rn.f32 	%f128, %f122, %f124, %f700;
	ld.shared.f32 	%f129, [%r88+32];
	fma.rn.f32 	%f130, %f116, %f129, %f699;
	fma.rn.f32 	%f131, %f118, %f129, %f698;
	fma.rn.f32 	%f132, %f120, %f129, %f697;
	fma.rn.f32 	%f133, %f122, %f129, %f696;
	ld.shared.f32 	%f134, [%r88+48];
	fma.rn.f32 	%f135, %f116, %f134, %f695;
	fma.rn.f32 	%f136, %f118, %f134, %f694;
	fma.rn.f32 	%f137, %f120, %f134, %f693;
	fma.rn.f32 	%f138, %f122, %f134, %f692;
	ld.shared.f32 	%f139, [%r88+64];
	fma.rn.f32 	%f140, %f116, %f139, %f691;
	fma.rn.f32 	%f141, %f118, %f139, %f690;
	fma.rn.f32 	%f142, %f120, %f139, %f689;
	fma.rn.f32 	%f143, %f122, %f139, %f688;
	ld.shared.f32 	%f144, [%r88+80];
	fma.rn.f32 	%f145, %f116, %f144, %f687;
	fma.rn.f32 	%f146, %f118, %f144, %f686;
	fma.rn.f32 	%f147, %f120, %f144, %f685;
	fma.rn.f32 	%f148, %f122, %f144, %f684;
	ld.shared.f32 	%f149, [%r88+96];
	fma.rn.f32 	%f150, %f116, %f149, %f683;
	fma.rn.f32 	%f151, %f118, %f149, %f682;
	fma.rn.f32 	%f152, %f120, %f149, %f681;
	fma.rn.f32 	%f153, %f122, %f149, %f680;
	ld.shared.f32 	%f154, [%r88+112];
	fma.rn.f32 	%f155, %f116, %f154, %f679;
	fma.rn.f32 	%f156, %f118, %f154, %f678;
	fma.rn.f32 	%f157, %f120, %f154, %f677;
	fma.rn.f32 	%f158, %f122, %f154, %f676;
	ld.shared.f32 	%f159, [%r88+128];
	ld.shared.f32 	%f160, [%r13+512];
	fma.rn.f32 	%f161, %f160, %f159, %f117;
	ld.shared.f32 	%f162, [%r13+640];
	fma.rn.f32 	%f163, %f162, %f159, %f119;
	ld.shared.f32 	%f164, [%r13+768];
	fma.rn.f32 	%f165, %f164, %f159, %f121;
	ld.shared.f32 	%f166, [%r13+896];
	fma.rn.f32 	%f167, %f166, %f159, %f123;
	ld.shared.f32 	%f168, [%r88+144];
	fma.rn.f32 	%f169, %f160, %f168, %f125;
	fma.rn.f32 	%f170, %f162, %f168, %f126;
	fma.rn.f32 	%f171, %f164, %f168, %f127;
	fma.rn.f32 	%f172, %f166, %f168, %f128;
	ld.shared.f32 	%f173, [%r88+160];
	fma.rn.f32 	%f174, %f160, %f173, %f130;
	fma.rn.f32 	%f175, %f162, %f173, %f131;
	fma.rn.f32 	%f176, %f164, %f173, %f132;
	fma.rn.f32 	%f177, %f166, %f173, %f133;
	ld.shared.f32 	%f178, [%r88+176];
	fma.rn.f32 	%f179, %f160, %f178, %f135;
	fma.rn.f32 	%f180, %f162, %f178, %f136;
	fma.rn.f32 	%f181, %f164, %f178, %f137;
	fma.rn.f32 	%f182, %f166, %f178, %f138;
	ld.shared.f32 	%f183, [%r88+192];
	fma.rn.f32 	%f184, %f160, %f183, %f140;
	fma.rn.f32 	%f185, %f162, %f183, %f141;
	fma.rn.f32 	%f186, %f164, %f183, %f142;
	fma.rn.f32 	%f187, %f166, %f183, %f143;
	ld.shared.f32 	%f188, [%r88+208];
	fma.rn.f32 	%f189, %f160, %f188, %f145;
	fma.rn.f32 	%f190, %f162, %f188, %f146;
	fma.rn.f32 	%f191, %f164, %f188, %f147;
	fma.rn.f32 	%f192, %f166, %f188, %f148;
	ld.shared.f32 	%f193, [%r88+224];
	fma.rn.f32 	%f194, %f160, %f193, %f150;
	fma.rn.f32 	%f195, %f162, %f193, %f151;
	fma.rn.f32 	%f196, %f164, %f193, %f152;
	fma.rn.f32 	%f197, %f166, %f193, %f153;
	ld.shared.f32 	%f198, [%r88+240];
	fma.rn.f32 	%f199, %f160, %f198, %f155;
	fma.rn.f32 	%f200, %f162, %f198, %f156;
	fma.rn.f32 	%f201, %f164, %f198, %f157;
	fma.rn.f32 	%f202, %f166, %f198, %f158;
	ld.shared.f32 	%f203, [%r88+256];
	ld.shared.f32 	%f204, [%r13+1024];
	fma.rn.f32 	%f205, %f204, %f203, %f161;
	ld.shared.f32 	%f206, [%r13+1152];
	fma.rn.f32 	%f207, %f206, %f203, %f163;
	ld.shared.f32 	%f208, [%r13+1280];
	fma.rn.f32 	%f209, %f208, %f203, %f165;
	ld.shared.f32 	%f210, [%r13+1408];
	fma.rn.f32 	%f211, %f210, %f203, %f167;
	ld.shared.f32 	%f212, [%r88+272];
	fma.rn.f32 	%f213, %f204, %f212, %f169;
	fma.rn.f32 	%f214, %f206, %f212, %f170;
	fma.rn.f32 	%f215, %f208, %f212, %f171;
	fma.rn.f32 	%f216, %f210, %f212, %f172;
	ld.shared.f32 	%f217, [%r88+288];
	fma.rn.f32 	%f218, %f204, %f217, %f174;
	fma.rn.f32 	%f219, %f206, %f217, %f175;
	fma.rn.f32 	%f220, %f208, %f217, %f176;
	fma.rn.f32 	%f221, %f210, %f217, %f177;
	ld.shared.f32 	%f222, [%r88+304];
	fma.rn.f32 	%f223, %f204, %f222, %f179;
	fma.rn.f32 	%f224, %f206, %f222, %f180;
	fma.rn.f32 	%f225, %f208, %f222, %f181;
	fma.rn.f32 	%f226, %f210, %f222, %f182;
	ld.shared.f32 	%f227, [%r88+320];
	fma.rn.f32 	%f228, %f204, %f227, %f184;
	fma.rn.f32 	%f229, %f206, %f227, %f185;
	fma.rn.f32 	%f230, %f208, %f227, %f186;
	fma.rn.f32 	%f231, %f210, %f227, %f187;
	ld.shared.f32 	%f232, [%r88+336];
	fma.rn.f32 	%f233, %f204, %f232, %f189;
	fma.rn.f32 	%f234, %f206, %f232, %f190;
	fma.rn.f32 	%f235, %f208, %f232, %f191;
	fma.rn.f32 	%f236, %f210, %f232, %f192;
	ld.shared.f32 	%f237, [%r88+352];
	fma.rn.f32 	%f238, %f204, %f237, %f194;
	fma.rn.f32 	%f239, %f206, %f237, %f195;
	fma.rn.f32 	%f240, %f208, %f237, %f196;
	fma.rn.f32 	%f241, %f210, %f237, %f197;
	ld.shared.f32 	%f242, [%r88+368];
	fma.rn.f32 	%f243, %f204, %f242, %f199;
	fma.rn.f32 	%f244, %f206, %f242, %f200;
	fma.rn.f32 	%f245, %f208, %f242, %f201;
	fma.rn.f32 	%f246, %f210, %f242, %f202;
	ld.shared.f32 	%f247, [%r88+384];
	ld.shared.f32 	%f248, [%r13+1536];
	fma.rn.f32 	%f249, %f248, %f247, %f205;
	ld.shared.f32 	%f250, [%r13+1664];
	fma.rn.f32 	%f251, %f250, %f247, %f207;
	ld.shared.f32 	%f252, [%r13+1792];
	fma.rn.f32 	%f253, %f252, %f247, %f209;
	ld.shared.f32 	%f254, [%r13+1920];
	fma.rn.f32 	%f255, %f254, %f247, %f211;
	ld.shared.f32 	%f256, [%r88+400];
	fma.rn.f32 	%f257, %f248, %f256, %f213;
	fma.rn.f32 	%f258, %f250, %f256, %f214;
	fma.rn.f32 	%f259, %f252, %f256, %f215;
	fma.rn.f32 	%f260, %f254, %f256, %f216;
	ld.shared.f32 	%f261, [%r88+416];
	fma.rn.f32 	%f262, %f248, %f261, %f218;
	fma.rn.f32 	%f263, %f250, %f261, %f219;
	fma.rn.f32 	%f264, %f252, %f261, %f220;
	fma.rn.f32 	%f265, %f254, %f261, %f221;
	ld.shared.f32 	%f266, [%r88+432];
	fma.rn.f32 	%f267, %f248, %f266, %f223;
	fma.rn.f32 	%f268, %f250, %f266, %f224;
	fma.rn.f32 	%f269, %f252, %f266, %f225;
	fma.rn.f32 	%f270, %f254, %f266, %f226;
	ld.shared.f32 	%f271, [%r88+448];
	fma.rn.f32 	%f272, %f248, %f271, %f228;
	fma.rn.f32 	%f273, %f250, %f271, %f229;
	fma.rn.f32 	%f274, %f252, %f271, %f230;
	fma.rn.f32 	%f275, %f254, %f271, %f231;
	ld.shared.f32 	%f276, [%r88+464];
	fma.rn.f32 	%f277, %f248, %f276, %f233;
	fma.rn.f32 	%f278, %f250, %f276, %f234;
	fma.rn.f32 	%f279, %f252, %f276, %f235;
	fma.rn.f32 	%f280, %f254, %f276, %f236;
	ld.shared.f32 	%f281, [%r88+480];
	fma.rn.f32 	%f282, %f248, %f281, %f238;
	fma.rn.f32 	%f283, %f250, %f281, %f239;
	fma.rn.f32 	%f284, %f252, %f281, %f240;
	fma.rn.f32 	%f285, %f254, %f281, %f241;
	ld.shared.f32 	%f286, [%r88+496];
	fma.rn.f32 	%f287, %f248, %f286, %f243;
	fma.rn.f32 	%f288, %f250, %f286, %f244;
	fma.rn.f32 	%f289, %f252, %f286, %f245;
	fma.rn.f32 	%f290, %f254, %f286, %f246;
	ld.shared.f32 	%f291, [%r88+512];
	ld.shared.f32 	%f292, [%r13+2048];
	fma.rn.f32 	%f293, %f292, %f291, %f249;
	ld.shared.f32 	%f294, [%r13+2176];
	fma.rn.f32 	%f295, %f294, %f291, %f251;
	ld.shared.f32 	%f296, [%r13+2304];
	fma.rn.f32 	%f297, %f296, %f291, %f253;
	ld.shared.f32 	%f298, [%r13+2432];
	fma.rn.f32 	%f299, %f298, %f291, %f255;
	ld.shared.f32 	%f300, [%r88+528];
	fma.rn.f32 	%f301, %f292, %f300, %f257;
	fma.rn.f32 	%f302, %f294, %f300, %f258;
	fma.rn.f32 	%f303, %f296, %f300, %f259;
	fma.rn.f32 	%f304, %f298, %f300, %f260;
	ld.shared.f32 	%f305, [%r88+544];
	fma.rn.f32 	%f306, %f292, %f305, %f262;
	fma.rn.f32 	%f307, %f294, %f305, %f263;
	fma.rn.f32 	%f308, %f296, %f305, %f264;
	fma.rn.f32 	%f309, %f298, %f305, %f265;
	ld.shared.f32 	%f310, [%r88+560];
	fma.rn.f32 	%f311, %f292, %f310, %f267;
	fma.rn.f32 	%f312, %f294, %f310, %f268;
	fma.rn.f32 	%f313, %f296, %f310, %f269;
	fma.rn.f32 	%f314, %f298, %f310, %f270;
	ld.shared.f32 	%f315, [%r88+576];
	fma.rn.f32 	%f316, %f292, %f315, %f272;
	fma.rn.f32 	%f317, %f294, %f315, %f273;
	fma.rn.f32 	%f318, %f296, %f315, %f274;
	fma.rn.f32 	%f319, %f298, %f315, %f275;
	ld.shared.f32 	%f320, [%r88+592];
	fma.rn.f32 	%f321, %f292, %f320, %f277;
	fma.rn.f32 	%f322, %f294, %f320, %f278;
	fma.rn.f32 	%f323, %f296, %f320, %f279;
	fma.rn.f32 	%f324, %f298, %f320, %f280;
	ld.shared.f32 	%f325, [%r88+608];
	fma.rn.f32 	%f326, %f292, %f325, %f282;
	fma.rn.f32 	%f327, %f294, %f325, %f283;
	fma.rn.f32 	%f328, %f296, %f325, %f284;
	fma.rn.f32 	%f329, %f298, %f325, %f285;
	ld.shared.f32 	%f330, [%r88+624];
	fma.rn.f32 	%f331, %f292, %f330, %f287;
	fma.rn.f32 	%f332, %f294, %f330, %f288;
	fma.rn.f32 	%f333, %f296, %f330, %f289;
	fma.rn.f32 	%f334, %f298, %f330, %f290;
	ld.shared.f32 	%f335, [%r88+640];
	ld.shared.f32 	%f336, [%r13+2560];
	fma.rn.f32 	%f337, %f336, %f335, %f293;
	ld.shared.f32 	%f338, [%r13+2688];
	fma.rn.f32 	%f339, %f338, %f335, %f295;
	ld.shared.f32 	%f340, [%r13+2816];
	fma.rn.f32 	%f341, %f340, %f335, %f297;
	ld.shared.f32 	%f342, [%r13+2944];
	fma.rn.f32 	%f343, %f342, %f335, %f299;
	ld.shared.f32 	%f344, [%r88+656];
	fma.rn.f32 	%f345, %f336, %f344, %f301;
	fma.rn.f32 	%f346, %f338, %f344, %f302;
	fma.rn.f32 	%f347, %f340, %f344, %f303;
	fma.rn.f32 	%f348, %f342, %f344, %f304;
	ld.shared.f32 	%f349, [%r88+672];
	fma.rn.f32 	%f350, %f336, %f349, %f306;
	fma.rn.f32 	%f351, %f338, %f349, %f307;
	fma.rn.f32 	%f352, %f340, %f349, %f308;
	fma.rn.f32 	%f353, %f342, %f349, %f309;
	ld.shared.f32 	%f354, [%r88+688];
	fma.rn.f32 	%f355, %f336, %f354, %f311;
	fma.rn.f32 	%f356, %f338, %f354, %f312;
	fma.rn.f32 	%f357, %f340, %f354, %f313;
	fma.rn.f32 	%f358, %f342, %f354, %f314;
	ld.shared.f32 	%f359, [%r88+704];
	fma.rn.f32 	%f360, %f336, %f359, %f316;
	fma.rn.f32 	%f361, %f338, %f359, %f317;
	fma.rn.f32 	%f362, %f340, %f359, %f318;
	fma.rn.f32 	%f363, %f342, %f359, %f319;
	ld.shared.f32 	%f364, [%r88+720];
	fma.rn.f32 	%f365, %f336, %f364, %f321;
	fma.rn.f32 	%f366, %f338, %f364, %f322;
	fma.rn.f32 	%f367, %f340, %f364, %f323;
	fma.rn.f32 	%f368, %f342, %f364, %f324;
	ld.shared.f32 	%f369, [%r88+736];
	fma.rn.f32 	%f370, %f336, %f369, %f326;
	fma.rn.f32 	%f371, %f338, %f369, %f327;
	fma.rn.f32 	%f372, %f340, %f369, %f328;
	fma.rn.f32 	%f373, %f342, %f369, %f329;
	ld.shared.f32 	%f374, [%r88+752];
	fma.rn.f32 	%f375, %f336, %f374, %f331;
	fma.rn.f32 	%f376, %f338, %f374, %f332;
	fma.rn.f32 	%f377, %f340, %f374, %f333;
	fma.rn.f32 	%f378, %f342, %f374, %f334;
	ld.shared.f32 	%f379, [%r88+768];
	ld.shared.f32 	%f380, [%r13+3072];
	fma.rn.f32 	%f381, %f380, %f379, %f337;
	ld.shared.f32 	%f382, [%r13+3200];
	fma.rn.f32 	%f383, %f382, %f379, %f339;
	ld.shared.f32 	%f384, [%r13+3328];
	fma.rn.f32 	%f385, %f384, %f379, %f341;
	ld.shared.f32 	%f386, [%r13+3456];
	fma.rn.f32 	%f387, %f386, %f379, %f343;
	ld.shared.f32 	%f388, [%r88+784];
	fma.rn.f32 	%f389, %f380, %f388, %f345;
	fma.rn.f32 	%f390, %f382, %f388, %f346;
	fma.rn.f32 	%f391, %f384, %f388, %f347;
	fma.rn.f32 	%f392, %f386, %f388, %f348;
	ld.shared.f32 	%f393, [%r88+800];
	fma.rn.f32 	%f394, %f380, %f393, %f350;
	fma.rn.f32 	%f395, %f382, %f393, %f351;
	fma.rn.f32 	%f396, %f384, %f393, %f352;
	fma.rn.f32 	%f397, %f386, %f393, %f353;
	ld.shared.f32 	%f398, [%r88+816];
	fma.rn.f32 	%f399, %f380, %f398, %f355;
	fma.rn.f32 	%f400, %f382, %f398, %f356;
	fma.rn.f32 	%f401, %f384, %f398, %f357;
	fma.rn.f32 	%f402, %f386, %f398, %f358;
	ld.shared.f32 	%f403, [%r88+832];
	fma.rn.f32 	%f404, %f380, %f403, %f360;
	fma.rn.f32 	%f405, %f382, %f403, %f361;
	fma.rn.f32 	%f406, %f384, %f403, %f362;
	fma.rn.f32 	%f407, %f386, %f403, %f363;
	ld.shared.f32 	%f408, [%r88+848];
	fma.rn.f32 	%f409, %f380, %f408, %f365;
	fma.rn.f32 	%f410, %f382, %f408, %f366;
	fma.rn.f32 	%f411, %f384, %f408, %f367;
	fma.rn.f32 	%f412, %f386, %f408, %f368;
	ld.shared.f32 	%f413, [%r88+864];
	fma.rn.f32 	%f414, %f380, %f413, %f370;
	fma.rn.f32 	%f415, %f382, %f413, %f371;
	fma.rn.f32 	%f416, %f384, %f413, %f372;
	fma.rn.f32 	%f417, %f386, %f413, %f373;
	ld.shared.f32 	%f418, [%r88+880];
	fma.rn.f32 	%f419, %f380, %f418, %f375;
	fma.rn.f32 	%f420, %f382, %f418, %f376;
	fma.rn.f32 	%f421, %f384, %f418, %f377;
	fma.rn.f32 	%f422, %f386, %f418, %f378;
	ld.shared.f32 	%f423, [%r88+896];
	ld.shared.f32 	%f424, [%r13+3584];
	fma.rn.f32 	%f425, %f424, %f423, %f381;
	ld.shared.f32 	%f426, [%r13+3712];
	fma.rn.f32 	%f427, %f426, %f423, %f383;
	ld.shared.f32 	%f428, [%r13+3840];
	fma.rn.f32 	%f429, %f428, %f423, %f385;
	ld.shared.f32 	%f430, [%r13+3968];
	fma.rn.f32 	%f431, %f430, %f423, %f387;
	ld.shared.f32 	%f432, [%r88+912];
	fma.rn.f32 	%f433, %f424, %f432, %f389;
	fma.rn.f32 	%f434, %f426, %f432, %f390;
	fma.rn.f32 	%f435, %f428, %f432, %f391;
	fma.rn.f32 	%f436, %f430, %f432, %f392;
	ld.shared.f32 	%f437, [%r88+928];
	fma.rn.f32 	%f438, %f424, %f437, %f394;
	fma.rn.f32 	%f439, %f426, %f437, %f395;
	fma.rn.f32 	%f440, %f428, %f437, %f396;
	fma.rn.f32 	%f441, %f430, %f437, %f397;
	ld.shared.f32 	%f442, [%r88+944];
	fma.rn.f32 	%f443, %f424, %f442, %f399;
	fma.rn.f32 	%f444, %f426, %f442, %f400;
	fma.rn.f32 	%f445, %f428, %f442, %f401;
	fma.rn.f32 	%f446, %f430, %f442, %f402;
	ld.shared.f32 	%f447, [%r88+960];
	fma.rn.f32 	%f448, %f424, %f447, %f404;
	fma.rn.f32 	%f449, %f426, %f447, %f405;
	fma.rn.f32 	%f450, %f428, %f447, %f406;
	fma.rn.f32 	%f451, %f430, %f447, %f407;
	ld.shared.f32 	%f452, [%r88+976];
	fma.rn.f32 	%f453, %f424, %f452, %f409;
	fma.rn.f32 	%f454, %f426, %f452, %f410;
	fma.rn.f32 	%f455, %f428, %f452, %f411;
	fma.rn.f32 	%f456, %f430, %f452, %f412;
	ld.shared.f32 	%f457, [%r88+992];
	fma.rn.f32 	%f458, %f424, %f457, %f414;
	fma.rn.f32 	%f459, %f426, %f457, %f415;
	fma.rn.f32 	%f460, %f428, %f457, %f416;
	fma.rn.f32 	%f461, %f430, %f457, %f417;
	ld.shared.f32 	%f462, [%r88+1008];
	fma.rn.f32 	%f463, %f424, %f462, %f419;
	fma.rn.f32 	%f464, %f426, %f462, %f420;
	fma.rn.f32 	%f465, %f428, %f462, %f421;
	fma.rn.f32 	%f466, %f430, %f462, %f422;
	ld.shared.f32 	%f467, [%r88+1024];
	ld.shared.f32 	%f468, [%r13+4096];
	fma.rn.f32 	%f469, %f468, %f467, %f425;
	ld.shared.f32 	%f470, [%r13+4224];
	fma.rn.f32 	%f471, %f470, %f467, %f427;
	ld.shared.f32 	%f472, [%r13+4352];
	fma.rn.f32 	%f473, %f472, %f467, %f429;
	ld.shared.f32 	%f474, [%r13+4480];
	fma.rn.f32 	%f475, %f474, %f467, %f431;
	ld.shared.f32 	%f476, [%r88+1040];
	fma.rn.f32 	%f477, %f468, %f476, %f433;
	fma.rn.f32 	%f478, %f470, %f476, %f434;
	fma.rn.f32 	%f479, %f472, %f476, %f435;
	fma.rn.f32 	%f480, %f474, %f476, %f436;
	ld.shared.f32 	%f481, [%r88+1056];
	fma.rn.f32 	%f482, %f468, %f481, %f438;
	fma.rn.f32 	%f483, %f470, %f481, %f439;
	fma.rn.f32 	%f484, %f472, %f481, %f440;
	fma.rn.f32 	%f485, %f474, %f481, %f441;
	ld.shared.f32 	%f486, [%r88+1072];
	fma.rn.f32 	%f487, %f468, %f486, %f443;
	fma.rn.f32 	%f488, %f470, %f486, %f444;
	fma.rn.f32 	%f489, %f472, %f486, %f445;
	fma.rn.f32 	%f490, %f474, %f486, %f446;
	ld.shared.f32 	%f491, [%r88+1088];
	fma.rn.f32 	%f492, %f468, %f491, %f448;
	fma.rn.f32 	%f493, %f470, %f491, %f449;
	fma.rn.f32 	%f494, %f472, %f491, %f450;
	fma.rn.f32 	%f495, %f474, %f491, %f451;
	ld.shared.f32 	%f496, [%r88+1104];
	fma.rn.f32 	%f497, %f468, %f496, %f453;
	fma.rn.f32 	%f498, %f470, %f496, %f454;
	fma.rn.f32 	%f499, %f472, %f496, %f455;
	fma.rn.f32 	%f500, %f474, %f496, %f456;
	ld.shared.f32 	%f501, [%r88+1120];
	fma.rn.f32 	%f502, %f468, %f501, %f458;
	fma.rn.f32 	%f503, %f470, %f501, %f459;
	fma.rn.f32 	%f504, %f472, %f501, %f460;
	fma.rn.f32 	%f505, %f474, %f501, %f461;
	ld.shared.f32 	%f506, [%r88+1136];
	fma.rn.f32 	%f507, %f468, %f506, %f463;
	fma.rn.f32 	%f508, %f470, %f506, %f464;
	fma.rn.f32 	%f509, %f472, %f506, %f465;
	fma.rn.f32 	%f510, %f474, %f506, %f466;
	ld.shared.f32 	%f511, [%r88+1152];
	ld.shared.f32 	%f512, [%r13+4608];
	fma.rn.f32 	%f513, %f512, %f511, %f469;
	ld.shared.f32 	%f514, [%r13+4736];
	fma.rn.f32 	%f515, %f514, %f511, %f471;
	ld.shared.f32 	%f516, [%r13+4864];
	fma.rn.f32 	%f517, %f516, %f511, %f473;
	ld.shared.f32 	%f518, [%r13+4992];
	fma.rn.f32 	%f519, %f518, %f511, %f475;
	ld.shared.f32 	%f520, [%r88+1168];
	fma.rn.f32 	%f521, %f512, %f520, %f477;
	fma.rn.f32 	%f522, %f514, %f520, %f478;
	fma.rn.f32 	%f523, %f516, %f520, %f479;
	fma.rn.f32 	%f524, %f518, %f520, %f480;
	ld.shared.f32 	%f525, [%r88+1184];
	fma.rn.f32 	%f526, %f512, %f525, %f482;
	fma.rn.f32 	%f527, %f514, %f525, %f483;
	fma.rn.f32 	%f528, %f516, %f525, %f484;
	fma.rn.f32 	%f529, %f518, %f525, %f485;
	ld.shared.f32 	%f530, [%r88+1200];
	fma.rn.f32 	%f531, %f512, %f530, %f487;
	fma.rn.f32 	%f532, %f514, %f530, %f488;
	fma.rn.f32 	%f533, %f516, %f530, %f489;
	fma.rn.f32 	%f534, %f518, %f530, %f490;
	ld.shared.f32 	%f535, [%r88+1216];
	fma.rn.f32 	%f536, %f512, %f535, %f492;
	fma.rn.f32 	%f537, %f514, %f535, %f493;
	fma.rn.f32 	%f538, %f516, %f535, %f494;
	fma.rn.f32 	%f539, %f518, %f535, %f495;
	ld.shared.f32 	%f540, [%r88+1232];
	fma.rn.f32 	%f541, %f512, %f540, %f497;
	fma.rn.f32 	%f542, %f514, %f540, %f498;
	fma.rn.f32 	%f543, %f516, %f540, %f499;
	fma.rn.f32 	%f544, %f518, %f540, %f500;
	ld.shared.f32 	%f545, [%r88+1248];
	fma.rn.f32 	%f546, %f512, %f545, %f502;
	fma.rn.f32 	%f547, %f514, %f545, %f503;
	fma.rn.f32 	%f548, %f516, %f545, %f504;
	fma.rn.f32 	%f549, %f518, %f545, %f505;
	ld.shared.f32 	%f550, [%r88+1264];
	fma.rn.f32 	%f551, %f512, %f550, %f507;
	fma.rn.f32 	%f552, %f514, %f550, %f508;
	fma.rn.f32 	%f553, %f516, %f550, %f509;
	fma.rn.f32 	%f554, %f518, %f550, %f510;
	ld.shared.f32 	%f555, [%r88+1280];
	ld.shared.f32 	%f556, [%r13+5120];
	fma.rn.f32 	%f557, %f556, %f555, %f513;
	ld.shared.f32 	%f558, [%r13+5248];
	fma.rn.f32 	%f559, %f558, %f555, %f515;
	ld.shared.f32 	%f560, [%r13+5376];
	fma.rn.f32 	%f561, %f560, %f555, %f517;
	ld.shared.f32 	%f562, [%r13+5504];
	fma.rn.f32 	%f563, %f562, %f555, %f519;
	ld.shared.f32 	%f564, [%r88+1296];
	fma.rn.f32 	%f565, %f556, %f564, %f521;
	fma.rn.f32 	%f566, %f558, %f564, %f522;
	fma.rn.f32 	%f567, %f560, %f564, %f523;
	fma.rn.f32 	%f568, %f562, %f564, %f524;
	ld.shared.f32 	%f569, [%r88+1312];
	fma.rn.f32 	%f570, %f556, %f569, %f526;
	fma.rn.f32 	%f571, %f558, %f569, %f527;
	fma.rn.f32 	%f572, %f560, %f569, %f528;
	fma.rn.f32 	%f573, %f562, %f569, %f529;
	ld.shared.f32 	%f574, [%r88+1328];
	fma.rn.f32 	%f575, %f556, %f574, %f531;
	fma.rn.f32 	%f576, %f558, %f574, %f532;
	fma.rn.f32 	%f577, %f560, %f574, %f533;
	fma.rn.f32 	%f578, %f562, %f574, %f534;
	ld.shared.f32 	%f579, [%r88+1344];
	fma.rn.f32 	%f580, %f556, %f579, %f536;
	fma.rn.f32 	%f581, %f558, %f579, %f537;
	fma.rn.f32 	%f582, %f560, %f579, %f538;
	fma.rn.f32 	%f583, %f562, %f579, %f539;
	ld.shared.f32 	%f584, [%r88+1360];
	fma.rn.f32 	%f585, %f556, %f584, %f541;
	fma.rn.f32 	%f586, %f558, %f584, %f542;
	fma.rn.f32 	%f587, %f560, %f584, %f543;
	fma.rn.f32 	%f588, %f562, %f584, %f544;
	ld.shared.f32 	%f589, [%r88+1376];
	fma.rn.f32 	%f590, %f556, %f589, %f546;
	fma.rn.f32 	%f591, %f558, %f589, %f547;
	fma.rn.f32 	%f592, %f560, %f589, %f548;
	fma.rn.f32 	%f593, %f562, %f589, %f549;
	ld.shared.f32 	%f594, [%r88+1392];
	fma.rn.f32 	%f595, %f556, %f594, %f551;
	fma.rn.f32 	%f596, %f558, %f594, %f552;
	fma.rn.f32 	%f597, %f560, %f594, %f553;
	fma.rn.f32 	%f598, %f562, %f594, %f554;
	ld.shared.f32 	%f599, [%r88+1408];
	ld.shared.f32 	%f600, [%r13+5632];
	fma.rn.f32 	%f707, %f600, %f599, %f557;
	ld.shared.f32 	%f601, [%r13+5760];
	fma.rn.f32 	%f706, %f601, %f599, %f559;
	ld.shared.f32 	%f602, [%r13+5888];
	fma.rn.f32 	%f705, %f602, %f599, %f561;
	ld.shared.f32 	%f603, [%r13+6016];
	fma.rn.f32 	%f704, %f603, %f599, %f563;
	ld.shared.f32 	%f604, [%r88+1424];
	fma.rn.f32 	%f703, %f600, %f604, %f565;
	fma.rn.f32 	%f702, %f601, %f604, %f566;
	fma.rn.f32 	%f701, %f602, %f604, %f567;
	fma.rn.f32 	%f700, %f603, %f604, %f568;
	ld.shared.f32 	%f605, [%r88+1440];
	fma.rn.f32 	%f699, %f600, %f605, %f570;
	fma.rn.f32 	%f698, %f601, %f605, %f571;
	fma.rn.f32 	%f697, %f602, %f605, %f572;
	fma.rn.f32 	%f696, %f603, %f605, %f573;
	ld.shared.f32 	%f606, [%r88+1456];
	fma.rn.f32 	%f695, %f600, %f606, %f575;
	fma.rn.f32 	%f694, %f601, %f606, %f576;
	fma.rn.f32 	%f693, %f602, %f606, %f577;
	fma.rn.f32 	%f692, %f603, %f606, %f578;
	ld.shared.f32 	%f607, [%r88+1472];
	fma.rn.f32 	%f691, %f600, %f607, %f580;
	fma.rn.f32 	%f690, %f601, %f607, %f581;
	fma.rn.f32 	%f689, %f602, %f607, %f582;
	fma.rn.f32 	%f688, %f603, %f607, %f583;
	ld.shared.f32 	%f608, [%r88+1488];
	fma.rn.f32 	%f687, %f600, %f608, %f585;
	fma.rn.f32 	%f686, %f601, %f608, %f586;
	fma.rn.f32 	%f685, %f602, %f608, %f587;
	fma.rn.f32 	%f684, %f603, %f608, %f588;
	ld.shared.f32 	%f609, [%r88+1504];
	fma.rn.f32 	%f683, %f600, %f609, %f590;
	fma.rn.f32 	%f682, %f601, %f609, %f591;
	fma.rn.f32 	%f681, %f602, %f609, %f592;
	fma.rn.f32 	%f680, %f603, %f609, %f593;
	ld.shared.f32 	%f610, [%r88+1520];
	fma.rn.f32 	%f679, %f600, %f610, %f595;
	fma.rn.f32 	%f678, %f601, %f610, %f596;
	fma.rn.f32 	%f677, %f602, %f610, %f597;
	fma.rn.f32 	%f676, %f603, %f610, %f598;
	bar.sync 	0;
	add.s32 	%r107, %r107, 4;
	shl.b32 	%r89, %r100, 2;
	add.s32 	%r106, %r106, %r89;
	add.s32 	%r105, %r105, %r89;
	add.s32 	%r104, %r104, %r89;
	add.s32 	%r103, %r103, 4;
	add.s32 	%r102, %r102, 4;
	setp.lt.u32 	%p15, %r107, %r1;
	@%p15 bra 	$L__BB11_4;
$L__BB11_13:
	ld.param.f32 	%f643, [_Z20filterActs_YxX_colorILi4ELi32ELi4ELi8ELi3ELb0ELb0EEvPfS0_S0_iiiiiiiiiiffi_param_14];
	ld.param.u64 	%rd48, [_Z20filterActs_YxX_colorILi4ELi32ELi4ELi8ELi3ELb0ELb0EEvPfS0_S0_iiiiiiiiiiffi_param_2];
	cvta.to.global.u64 	%rd30, %rd48;
	mul.lo.s32 	%r90, %r31, %r8;
	shl.b32 	%r91, %r90, 2;
	mul.f32 	%f611, %f643, %f707;
	mul.wide.u32 	%rd31, %r9, 4;
	add.s64 	%rd32, %rd30, %rd31;
	st.global.f32 	[%rd32], %f611;
	mul.f32 	%f612, %f643, %f703;
	mul.wide.s32 	%rd33, %r91, 4;
	add.s64 	%rd34, %rd32, %rd33;
	st.global.f32 	[%rd34], %f612;
	mul.f32 	%f613, %f643, %f699;
	shl.b32 	%r92, %r90, 3;
	mul.wide.s32 	%rd35, %r92, 4;
	add.s64 	%rd36, %rd32, %rd35;
	st.global.f32 	[%rd36], %f613;
	mul.f32 	%f614, %f643, %f695;
	mul.lo.s32 	%r93, %r90, 12;
	mul.wide.s32 	%rd37, %r93, 4;
	add.s64 	%rd38, %rd32, %rd37;
	st.global.f32 	[%rd38], %f614;
	mul.f32 	%f615, %f643, %f691;
	shl.b32 	%r94, %r90, 4;
	mul.wide.s32 	%rd39, %r94, 4;
	add.s64 	%rd40, %rd32, %rd39;
	st.global.f32 	[%rd40], %f615;
	mul.f32 	%f616, %f643, %f687;
	mul.lo.s32 	%r95, %r90, 20;
	mul.wide.s32 	%rd41, %r95, 4;
	add.s64 	%rd42, %rd32, %rd41;
	st.global.f32 	[%rd42], %f616;
	mul.f32 	%f617, %f643, %f683;
	mul.lo.s32 	%r96, %r90, 24;
	mul.wide.s32 	%rd43, %r96, 4;
	add.s64 	%rd44, %rd32, %rd43;
	st.global.f32 	[%rd44], %f617;
	mul.f32 	%f618, %f643, %f679;
	mul.lo.s32 	%r97, %r90, 28;
	mul.wide.s32 	%rd45, %r97, 4;
	add.s64 	%rd46, %rd32, %rd45;
	st.global.f32 	[%rd46], %f618;
	mul.f32 	%f619, %f643, %f706;
	st.global.f32 	[%rd32+128], %f619;
	mul.f32 	%f620, %f643, %f702;
	st.global.f32 	[%rd34+128], %f620;
	mul.f32 	%f621, %f643, %f698;
	st.global.f32 	[%rd36+128], %f621;
	mul.f32 	%f622, %f643, %f694;
	st.global.f32 	[%rd38+128], %f622;
	mul.f32 	%f623, %f643, %f690;
	st.global.f32 	[%rd40+128], %f623;
	mul.f32 	%f624, %f643, %f686;
	st.global.f32 	[%rd42+128], %f624;
	mul.f32 	%f625, %f643, %f682;
	st.global.f32 	[%rd44+128], %f625;
	mul.f32 	%f626, %f643, %f678;
	st.global.f32 	[%rd46+128], %f626;
	mul.f32 	%f627, %f643, %f705;
	st.global.f32 	[%rd32+256], %f627;
	mul.f32 	%f628, %f643, %f701;
	st.global.f32 	[%rd34+256], %f628;
	mul.f32 	%f629, %f643, %f697;
	st.global.f32 	[%rd36+256], %f629;
	mul.f32 	%f630, %f643, %f693;
	st.global.f32 	[%rd38+256], %f630;
	mul.f32 	%f631, %f643, %f689;
	st.global.f32 	[%rd40+256], %f631;
	mul.f32 	%f632, %f643, %f685;
	st.global.f32 	[%rd42+256], %f632;
	mul.f32 	%f633, %f643, %f681;
	st.global.f32 	[%rd44+256], %f633;
	mul.f32 	%f634, %f643, %f677;
	st.global.f32 	[%rd46+256], %f634;
	mul.f32 	%f635, %f643, %f704;
	st.global.f32 	[%rd32+384], %f635;
	mul.f32 	%f636, %f643, %f700;
	st.global.f32 	[%rd34+384], %f636;
	mul.f32 	%f637, %f643, %f696;
	st.global.f32 	[%rd36+384], %f637;
	mul.f32 	%f638, %f643, %f692;
	st.global.f32 	[%rd38+384], %f638;
	mul.f32 	%f639, %f643, %f688;
	st.global.f32 	[%rd40+384], %f639;
	mul.f32 	%f640, %f643, %f684;
	st.global.f32 	[%rd42+384], %f640;
	mul.f32 	%f641, %f643, %f680;
	st.global.f32 	[%rd44+384], %f641;
	mul.f32 	%f642, %f643, %f676;
	st.global.f32 	[%rd46+384], %f642;
	ret;

}
	// .globl	_Z20filterActs_YxX_colorILi4ELi32ELi4ELi4ELi3ELb0ELb0EEvPfS0_S0_iiiiiiiiiiffi
.visible .entry _Z20filterActs_YxX_colorILi4ELi32ELi4ELi4ELi3ELb0ELb0EEvPfS0_S0_iiiiiiiiiiffi(
	.param .u64 .ptr .align 1 _Z20filterActs_YxX_colorILi4ELi32ELi4ELi4ELi3ELb0ELb0EEvPfS0_S0_iiiiiiiiiiffi_param_0,
	.param .u64 .ptr .align 1 _Z20filterActs_YxX_colorILi4ELi32ELi4ELi4ELi3ELb0ELb0EEvPfS0_S0_iiiiiiiiiiffi_param_1,
	.param .u64 .ptr .align 1 _Z20filterActs_YxX_colorILi4ELi32ELi4ELi4ELi3ELb0ELb0EEvPfS0_S0_iiiiiiiiiiffi_param_2,
	.param .u32 _Z20filterActs_YxX_colorILi4ELi32ELi4ELi4ELi3ELb0ELb0EEvPfS0_S0_iiiiiiiiiiffi_param_3,
	.param .u32 _Z20filterActs_YxX_colorILi4ELi32ELi4ELi4ELi3ELb0ELb0EEvPfS0_S0_iiiiiiiiiiffi_param_4,
	.param .u32 _Z20filterActs_YxX_colorILi4ELi32ELi4ELi4ELi3ELb0ELb0EEvPfS0_S0_iiiiiiiiiiffi_param_5,
	.param .u32 _Z20filterActs_YxX_colorILi4ELi32ELi4ELi4ELi3ELb0ELb0EEvPfS0_S0_iiiiiiiiiiffi_param_6,
	.param .u32 _Z20filterActs_YxX_colorILi4ELi32ELi4ELi4ELi3ELb0ELb0EEvPfS0_S0_iiiiiiiiiiffi_param_7,
	.param .u32 _Z20filterActs_YxX_colorILi4ELi32ELi4ELi4ELi3ELb0ELb0EEvPfS0_S0_iiiiiiiiiiffi_param_8,
	.param .u32 _Z20filterActs_YxX_colorILi4ELi32ELi4ELi4ELi3ELb0ELb0EEvPfS0_S0_iiiiiiiiiiffi_param_9,
	.param .u32 _Z20filterActs_YxX_colorILi4ELi32ELi4ELi4ELi3ELb0ELb0EEvPfS0_S0_iiiiiiiiiiffi_param_10,
	.param .u32 _Z20filterActs_YxX_colorILi4ELi32ELi4ELi4ELi3ELb0ELb0EEvPfS0_S0_iiiiiiiiiiffi_param_11,
	.param .u32 _Z20filterActs_YxX_colorILi4ELi32ELi4ELi4ELi3ELb0ELb0EEvPfS0_S0_iiiiiiiiiiffi_param_12,
	.param .f32 _Z20filterActs_YxX_colorILi4ELi32ELi4ELi4ELi3ELb0ELb0EEvPfS0_S0_iiiiiiiiiiffi_param_13,
	.param .f32 _Z20filterActs_YxX_colorILi4ELi32ELi4ELi4ELi3ELb0ELb0EEvPfS0_S0_iiiiiiiiiiffi_param_14,
	.param .u32 _Z20filterActs_YxX_colorILi4ELi32ELi4ELi4ELi3ELb0ELb0EEvPfS0_S0_iiiiiiiiiiffi_param_15
)
{
	.reg .pred 	%p<16>;
	.reg .b32 	%r<105>;
	.reg .b32 	%f<388>;
	.reg .b64 	%rd<42>;
	// demoted variable
	.shared .align 4 .b8 _ZZ20filterActs_YxX_colorILi4ELi32ELi4ELi4ELi3ELb0ELb0EEvPfS0_S0_iiiiiiiiiiffiE9shFilters[768];
	// demoted variable
	.shared .align 4 .b8 _ZZ20filterActs_YxX_colorILi4ELi32ELi4ELi4ELi3ELb0ELb0EEvPfS0_S0_iiiiiiiiiiffiE8shImages[6144];
	ld.param.u64 	%rd7, [_Z20filterActs_YxX_colorILi4ELi32ELi4ELi4ELi3ELb0ELb0EEvPfS0_S0_iiiiiiiiiiffi_param_1];
	ld.param.u32 	%r32, [_Z20filterActs_YxX_colorILi4ELi32ELi4ELi4ELi3ELb0ELb0EEvPfS0_S0_iiiiiiiiiiffi_param_3];
	ld.param.u32 	%r33, [_Z20filterActs_YxX_colorILi4ELi32ELi4ELi4ELi3ELb0ELb0EEvPfS0_S0_iiiiiiiiiiffi_param_4];
	ld.param.u32 	%r34, [_Z20filterActs_YxX_colorILi4ELi32ELi4ELi4ELi3ELb0ELb0EEvPfS0_S0_iiiiiiiiiiffi_param_5];
	ld.param.u32 	%r35, [_Z20filterActs_YxX_colorILi4ELi32ELi4ELi4ELi3ELb0ELb0EEvPfS0_S0_iiiiiiiiiiffi_param_6];
	ld.param.u32 	%r36, [_Z20filterActs_YxX_colorILi4ELi32ELi4ELi4ELi3ELb0ELb0EEvPfS0_S0_iiiiiiiiiiffi_param_7];
	ld.param.u32 	%r37, [_Z20filterActs_YxX_colorILi4ELi32ELi4ELi4ELi3ELb0ELb0EEvPfS0_S0_iiiiiiiiiiffi_param_8];
	ld.param.u32 	%r38, [_Z20filterActs_YxX_colorILi4ELi32ELi4ELi4ELi3ELb0ELb0EEvPfS0_S0_iiiiiiiiiiffi_param_9];
	ld.param.u32 	%r39, [_Z20filterActs_YxX_colorILi4ELi32ELi4ELi4ELi3ELb0ELb0EEvPfS0_S0_iiiiiiiiiiffi_param_10];
	ld.param.u32 	%r40, [_Z20filterActs_YxX_colorILi4ELi32ELi4ELi4ELi3ELb0ELb0EEvPfS0_S0_iiiiiiiiiiffi_param_11];
	ld.param.u32 	%r42, [_Z20filterActs_YxX_colorILi4ELi32ELi4ELi4ELi3ELb0ELb0EEvPfS0_S0_iiiiiiiiiiffi_param_15];
	cvta.to.global.u64 	%rd8, %rd7;
	mul.lo.s32 	%r1, %r36, %r36;
	shr.s32 	%r43, %r33, 31;
	shr.u32 	%r44, %r43, 28;
	add.s32 	%r45, %r33, %r44;
	shr.s32 	%r46, %r45, 4;
	mov.u32 	%r47, %ctaid.y;
	div.u32 	%r2, %r47, %r46;
	mul.lo.s32 	%r48, %r2, %r46;
	sub.s32 	%r49, %r47, %r48;
	mov.u32 	%r100, %tid.y;
	shl.b32 	%r50, %r100, 5;
	mov.u32 	%r4, %tid.x;
	add.s32 	%r5, %r50, %r4;
	shr.u32 	%r99, %r5, 4;
	and.b32  	%r7, %r4, 15;
	mov.u32 	%r51, %ctaid.x;
	shl.b32 	%r52, %r51, 7;
	add.s32 	%r53, %r52, %r4;
	cvt.s64.s32 	%rd1, %r53;
	shl.b32 	%r8, %r49, 4;
	mad.lo.s32 	%r54, %r33, %r99, %r7;
	add.s32 	%r55, %r54, %r8;
	mul.wide.s32 	%rd9, %r55, 4;
	add.s64 	%rd41, %rd8, %rd9;
	setp.ne.s32 	%p1, %r42, 0;
	@%p1 bra 	$L__BB12_2;
	ld.param.u32 	%r95, [_Z20filterActs_YxX_colorILi4ELi32ELi4ELi4ELi3ELb0ELb0EEvPfS0_S0_iiiiiiiiiiffi_param_4];
	mul.lo.s32 	%r56, %r95, %r1;
	mul.lo.s32 	%r57, %r56, %r2;
	mul.lo.s32 	%r58, %r57, 3;
	mul.wide.s32 	%rd10, %r58, 4;
	add.s64 	%rd41, %rd41, %rd10;
$L__BB12_2:
	cvt.u32.u64 	%r59, %rd1;
	add.s32 	%r60, %r8, %r100;
	mul.lo.s32 	%r9, %r40, %r39;
	mad.lo.s32 	%r61, %r9, %r60, %r2;
	mad.lo.s32 	%r10, %r61, %r32, %r59;
	setp.eq.s32 	%p2, %r36, 0;
	mov.f32 	%f372, 0f00000000;
	mov.f32 	%f373, %f372;
	mov.f32 	%f374, %f372;
	mov.f32 	%f375, %f372;
	mov.f32 	%f376, %f372;
	mov.f32 	%f377, %f372;
	mov.f32 	%f378, %f372;
	mov.f32 	%f379, %f372;
	mov.f32 	%f380, %f372;
	mov.f32 	%f381, %f372;
	mov.f32 	%f382, %f372;
	mov.f32 	%f383, %f372;
	mov.f32 	%f384, %f372;
	mov.f32 	%f385, %f372;
	mov.f32 	%f386, %f372;
	mov.f32 	%f387, %f372;
	@%p2 bra 	$L__BB12_13;
	ld.param.u32 	%r96, [_Z20filterActs_YxX_colorILi4ELi32ELi4ELi4ELi3ELb0ELb0EEvPfS0_S0_iiiiiiiiiiffi_param_4];
	shl.b32 	%r63, %r7, 2;
	mov.u32 	%r64, _ZZ20filterActs_YxX_colorILi4ELi32ELi4ELi4ELi3ELb0ELb0EEvPfS0_S0_iiiiiiiiiiffiE9shFilters;
	add.s32 	%r65, %r64, %r63;
	div.s32 	%r66, %r2, %r40;
	mul.lo.s32 	%r67, %r66, %r40;
	sub.s32 	%r68, %r2, %r67;
	mad.lo.s32 	%r11, %r68, %r38, %r37;
	mad.lo.s32 	%r12, %r66, %r38, %r37;
	shl.b32 	%r69, %r99, 6;
	add.s32 	%r13, %r65, %r69;
	shl.b32 	%r70, %r4, 2;
	mov.u32 	%r71, _ZZ20filterActs_YxX_colorILi4ELi32ELi4ELi4ELi3ELb0ELb0EEvPfS0_S0_iiiiiiiiiiffiE8shImages;
	add.s32 	%r14, %r71, %r70;
	shl.b32 	%r72, %r100, 9;
	add.s32 	%r15, %r14, %r72;
	mul.lo.s32 	%r101, %r1, %r96;
	shl.b32 	%r102, %r101, 1;
	mov.f32 	%f372, 0f00000000;
	mov.b32 	%r103, 0;
	mov.u32 	%r104, %r103;
$L__BB12_4:
	setp.gt.u32 	%p3, %r5, 63;
	@%p3 bra 	$L__BB12_8;
	setp.ge.u32 	%p4, %r99, %r1;
	@%p4 bra 	$L__BB12_7;
	mul.wide.s32 	%rd11, %r103, 4;
	add.s64 	%rd12, %rd41, %rd11;
	ld.global.f32 	%f52, [%rd12];
	st.shared.f32 	[%r13], %f52;
	mul.wide.s32 	%rd13, %r101, 4;
	add.s64 	%rd14, %rd41, %rd13;
	ld.global.f32 	%f53, [%rd14];
	st.shared.f32 	[%r13+256], %f53;
	mul.wide.s32 	%rd15, %r102, 4;
	add.s64 	%rd16, %rd41, %rd15;
	ld.global.f32 	%f54, [%rd16];
	st.shared.f32 	[%r13+512], %f54;
	bra.uni 	$L__BB12_8;
$L__BB12_7:
	mov.b32 	%r73, 0;
	st.shared.u32 	[%r13], %r73;
	st.shared.u32 	[%r13+256], %r73;
	st.shared.u32 	[%r13+512], %r73;
$L__BB12_8:
	setp.ge.s32 	%p5, %r100, %r1;
	@%p5 bra 	$L__BB12_12;
	div.s32 	%r74, %r100, %r36;
	mul.lo.s32 	%r75, %r74, %r36;
	sub.s32 	%r76, %r100, %r75;
	add.s32 	%r24, %r11, %r76;
	add.s32 	%r25, %r12, %r74;
	setp.gt.s32 	%p6, %r25, -1;
	setp.lt.s32 	%p7, %r25, %r34;
	and.pred  	%p8, %p6, %p7;
	setp.gt.s32 	%p9, %r24, -1;
	setp.lt.s32 	%p10, %r24, %r35;
	and.pred  	%p11, %p9, %p10;
	and.pred  	%p13, %p8, %p11;
	not.pred 	%p14, %p13;
	@%p14 bra 	$L__BB12_11;
	ld.param.u32 	%r98, [_Z20filterActs_YxX_colorILi4ELi32ELi4ELi4ELi3ELb0ELb0EEvPfS0_S0_iiiiiiiiiiffi_param_12];
	ld.param.u64 	%rd39, [_Z20filterActs_YxX_colorILi4ELi32ELi4ELi4ELi3ELb0ELb0EEvPfS0_S0_iiiiiiiiiiffi_param_0];
	mad.lo.s32 	%r78, %r25, %r35, %r24;
	mul.lo.s32 	%r79, %r78, %r98;
	cvt.s64.s32 	%rd17, %r79;
	add.s64 	%rd18, %rd17, %rd1;
	cvta.to.global.u64 	%rd19, %rd39;
	shl.b64 	%rd20, %rd18, 2;
	add.s64 	%rd21, %rd19, %rd20;
	ld.global.f32 	%f55, [%rd21];
	st.shared.f32 	[%r15], %f55;
	add.s32 	%r80, %r34, %r25;
	mad.lo.s32 	%r81, %r80, %r35, %r24;
	mul.lo.s32 	%r82, %r81, %r98;
	cvt.s64.s32 	%rd22, %r82;
	add.s64 	%rd23, %rd22, %rd1;
	shl.b64 	%rd24, %rd23, 2;
	add.s64 	%rd25, %rd19, %rd24;
	ld.global.f32 	%f56, [%rd25];
	st.shared.f32 	[%r15+2048], %f56;
	add.s32 	%r83, %r80, %r34;
	mad.lo.s32 	%r84, %r83, %r35, %r24;
	mul.lo.s32 	%r85, %r84, %r98;
	cvt.s64.s32 	%rd26, %r85;
	add.s64 	%rd27, %rd26, %rd1;
	shl.b64 	%rd28, %rd27, 2;
	add.s64 	%rd29, %rd19, %rd28;
	ld.global.f32 	%f57, [%rd29];
	st.shared.f32 	[%r15+4096], %f57;
	ld.global.f32 	%f58, [%rd21+128];
	st.shared.f32 	[%r15+128], %f58;
	ld.global.f32 	%f59, [%rd25+128];
	st.shared.f32 	[%r15+2176], %f59;
	ld.global.f32 	%f60, [%rd29+128];
	st.shared.f32 	[%r15+4224], %f60;
	ld.global.f32 	%f61, [%rd21+256];
	st.shared.f32 	[%r15+256], %f61;
	ld.global.f32 	%f62, [%rd25+256];
	st.shared.f32 	[%r15+2304], %f62;
	ld.global.f32 	%f63, [%rd29+256];
	st.shared.f32 	[%r15+4352], %f63;
	ld.global.f32 	%f64, [%rd21+384];
	st.shared.f32 	[%r15+384], %f64;
	ld.global.f32 	%f65, [%rd25+384];
	st.shared.f32 	[%r15+2432], %f65;
	ld.global.f32 	%f66, [%rd29+384];
	st.shared.f32 	[%r15+4480], %f66;
	bra.uni 	$L__BB12_12;
$L__BB12_11:
	mov.b32 	%r77, 0;
	st.shared.u32 	[%r15], %r77;
	st.shared.u32 	[%r15+2048], %r77;
	st.shared.u32 	[%r15+4096], %r77;
	st.shared.u32 	[%r15+128], %r77;
	st.shared.u32 	[%r15+2176], %r77;
	st.shared.u32 	[%r15+4224], %r77;
	st.shared.u32 	[%r15+256], %r77;
	st.shared.u32 	[%r15+2304], %r77;
	st.shared.u32 	[%r15+4352], %r77;
	st.shared.u32 	[%r15+384], %r77;
	st.shared.u32 	[%r15+2432], %r77;
	st.shared.u32 	[%r15+4480], %r77;
$L__BB12_12:
	ld.param.u32 	%r97, [_Z20filterActs_YxX_colorILi4ELi32ELi4ELi4ELi3ELb0ELb0EEvPfS0_S0_iiiiiiiiiiffi_param_4];
	bar.sync 	0;
	mov.u32 	%r86, %tid.y;
	shl.b32 	%r87, %r86, 2;
	mov.u32 	%r88, _ZZ20filterActs_YxX_colorILi4ELi32ELi4ELi4ELi3ELb0ELb0EEvPfS0_S0_iiiiiiiiiiffiE9shFilters;
	add.s32 	%r89, %r88, %r87;
	ld.shared.f32 	%f67, [%r89];
	ld.shared.f32 	%f68, [%r14];
	fma.rn.f32 	%f69, %f68, %f67, %f387;
	ld.shared.f32 	%f70, [%r14+128];
	fma.rn.f32 	%f71, %f70, %f67, %f386;
	ld.shared.f32 	%f72, [%r14+256];
	fma.rn.f32 	%f73, %f72, %f67, %f385;
	ld.shared.f32 	%f74, [%r14+384];
	fma.rn.f32 	%f75, %f74, %f67, %f384;
	ld.shared.f32 	%f76, [%r89+16];
	fma.rn.f32 	%f77, %f68, %f76, %f383;
	fma.rn.f32 	%f78, %f70, %f76, %f382;
	fma.rn.f32 	%f79, %f72, %f76, %f381;
	fma.rn.f32 	%f80, %f74, %f76, %f380;
	ld.shared.f32 	%f81, [%r89+32];
	fma.rn.f32 	%f82, %f68, %f81, %f379;
	fma.rn.f32 	%f83, %f70, %f81, %f378;
	fma.rn.f32 	%f84, %f72, %f81, %f377;
	fma.rn.f32 	%f85, %f74, %f81, %f376;
	ld.shared.f32 	%f86, [%r89+48];
	fma.rn.f32 	%f87, %f68, %f86, %f375;
	fma.rn.f32 	%f88, %f70, %f86, %f374;
	fma.rn.f32 	%f89, %f72, %f86, %f373;
	fma.rn.f32 	%f90, %f74, %f86, %f372;
	ld.shared.f32 	%f91, [%r89+64];
	ld.shared.f32 	%f92, [%r14+512];
	fma.rn.f32 	%f93, %f92, %f91, %f69;
	ld.shared.f32 	%f94, [%r14+640];
	fma.rn.f32 	%f95, %f94, %f91, %f71;
	ld.shared.f32 	%f96, [%r14+768];
	fma.rn.f32 	%f97, %f96, %f91, %f73;
	ld.shared.f32 	%f98, [%r14+896];
	fma.rn.f32 	%f99, %f98, %f91, %f75;
	ld.shared.f32 	%f100, [%r89+80];
	fma.rn.f32 	%f101, %f92, %f100, %f77;
	fma.rn.f32 	%f102, %f94, %f100, %f78;
	fma.rn.f32 	%f103, %f96, %f100, %f79;
	fma.rn.f32 	%f104, %f98, %f100, %f80;
	ld.shared.f32 	%f105, [%r89+96];
	fma.rn.f32 	%f106, %f92, %f105, %f82;
	fma.rn.f32 	%f107, %f94, %f105, %f83;
	fma.rn.f32 	%f108, %f96, %f105, %f84;
	fma.rn.f32 	%f109, %f98, %f105, %f85;
	ld.shared.f32 	%f110, [%r89+112];
	fma.rn.f32 	%f111, %f92, %f110, %f87;
	fma.rn.f32 	%f112, %f94, %f110, %f88;
	fma.rn.f32 	%f113, %f96, %f110, %f89;
	fma.rn.f32 	%f114, %f98, %f110, %f90;
	ld.shared.f32 	%f115, [%r89+128];
	ld.shared.f32 	%f116, [%r14+1024];
	fma.rn.f32 	%f117, %f116, %f115, %f93;
	ld.shared.f32 	%f118, [%r14+1152];
	fma.rn.f32 	%f119, %f118, %f115, %f95;
	ld.shared.f32 	%f120, [%r14+1280];
	fma.rn.f32 	%f121, %f120, %f115, %f97;
	ld.shared.f32 	%f122, [%r14+1408];
	fma.rn.f32 	%f123, %f122, %f115, %f99;
	ld.shared.f32 	%f124, [%r89+144];
	fma.rn.f32 	%f125, %f116, %f124, %f101;
	fma.rn.f32 	%f126, %f118, %f124, %f102;
	fma.rn.f32 	%f127, %f120, %f124, %f103;
	fma.rn.f32 	%f128, %f122, %f124, %f104;
	ld.shared.f32 	%f129, [%r89+160];
	fma.rn.f32 	%f130, %f116, %f129, %f106;
	fma.rn.f32 	%f131, %f118, %f129, %f107;
	fma.rn.f32 	%f132, %f120, %f129, %f108;
	fma.rn.f32 	%f133, %f122, %f129, %f109;
	ld.shared.f32 	%f134, [%r89+176];
	fma.rn.f32 	%f135, %f116, %f134, %f111;
	fma.rn.f32 	%f136, %f118, %f134, %f112;
	fma.rn.f32 	%f137, %f120, %f134, %f113;
	fma.rn.f32 	%f138, %f122, %f134, %f114;
	ld.shared.f32 	%f139, [%r89+192];
	ld.shared.f32 	%f140, [%r14+1536];
	fma.rn.f32 	%f141, %f140, %f139, %f117;
	ld.shared.f32 	%f142, [%r14+1664];
	fma.rn.f32 	%f143, %f142, %f139, %f119;
	ld.shared.f32 	%f144, [%r14+1792];
	fma.rn.f32 	%f145, %f144, %f139, %f121;
	ld.shared.f32 	%f146, [%r14+1920];
	fma.rn.f32 	%f147, %f146, %f139, %f123;
	ld.shared.f32 	%f148, [%r89+208];
	fma.rn.f32 	%f149, %f140, %f148, %f125;
	fma.rn.f32 	%f150, %f142, %f148, %f126;
	fma.rn.f32 	%f151, %f144, %f148, %f127;
	fma.rn.f32 	%f152, %f146, %f148, %f128;
	ld.shared.f32 	%f153, [%r89+224];
	fma.rn.f32 	%f154, %f140, %f153, %f130;
	fma.rn.f32 	%f155, %f142, %f153, %f131;
	fma.rn.f32 	%f156, %f144, %f153, %f132;
	fma.rn.f32 	%f157, %f146, %f153, %f133;
	ld.shared.f32 	%f158, [%r89+240];
	fma.rn.f32 	%f159, %f140, %f158, %f135;
	fma.rn.f32 	%f160, %f142, %f158, %f136;
	fma.rn.f32 	%f161, %f144, %f158, %f137;
	fma.rn.f32 	%f162, %f146, %f158, %f138;
	ld.shared.f32 	%f163, [%r89+256];
	ld.shared.f32 	%f164, [%r14+2048];
	fma.rn.f32 	%f165, %f164, %f163, %f141;
	ld.shared.f32 	%f166, [%r14+2176];
	fma.rn.f32 	%f167, %f166, %f163, %f143;
	ld.shared.f32 	%f168, [%r14+2304];
	fma.rn.f32 	%f169, %f168, %f163, %f145;
	ld.shared.f32 	%f170, [%r14+2432];
	fma.rn.f32 	%f171, %f170, %f163, %f147;
	ld.shared.f32 	%f172, [%r89+272];
	fma.rn.f32 	%f173, %f164, %f172, %f149;
	fma.rn.f32 	%f174, %f166, %f172, %f150;
	fma.rn.f32 	%f175, %f168, %f172, %f151;
	fma.rn.f32 	%f176, %f170, %f172, %f152;
	ld.shared.f32 	%f177, [%r89+288];
	fma.rn.f32 	%f178, %f164, %f177, %f154;
	fma.rn.f32 	%f179, %f166, %f177, %f155;
	fma.rn.f32 	%f180, %f168, %f177, %f156;
	fma.rn.f32 	%f181, %f170, %f177, %f157;
	ld.shared.f32 	%f182, [%r89+304];
	fma.rn.f32 	%f183, %f164, %f182, %f159;
	fma.rn.f32 	%f184, %f166, %f182, %f160;
	fma.rn.f32 	%f185, %f168, %f182, %f161;
	fma.rn.f32 	%f186, %f170, %f182, %f162;
	ld.shared.f32 	%f187, [%r89+320];
	ld.shared.f32 	%f188, [%r14+2560];
	fma.rn.f32 	%f189, %f188, %f187, %f165;
	ld.shared.f32 	%f190, [%r14+2688];
	fma.rn.f32 	%f191, %f190, %f187, %f167;
	ld.shared.f32 	%f192, [%r14+2816];
	fma.rn.f32 	%f193, %f192, %f187, %f169;
	ld.shared.f32 	%f194, [%r14+2944];
	fma.rn.f32 	%f195, %f194, %f187, %f171;
	ld.shared.f32 	%f196, [%r89+336];
	fma.rn.f32 	%f197, %f188, %f196, %f173;
	fma.rn.f32 	%f198, %f190, %f196, %f174;
	fma.rn.f32 	%f199, %f192, %f196, %f175;
	fma.rn.f32 	%f200, %f194, %f196, %f176;
	ld.shared.f32 	%f201, [%r89+352];
	fma.rn.f32 	%f202, %f188, %f201, %f178;
	fma.rn.f32 	%f203, %f190, %f201, %f179;
	fma.rn.f32 	%f204, %f192, %f201, %f180;
	fma.rn.f32 	%f205, %f194, %f201, %f181;
	ld.shared.f32 	%f206, [%r89+368];
	fma.rn.f32 	%f207, %f188, %f206, %f183;
	fma.rn.f32 	%f208, %f190, %f206, %f184;
	fma.rn.f32 	%f209, %f192, %f206, %f185;
	fma.rn.f32 	%f210, %f194, %f206, %f186;
	ld.shared.f32 	%f211, [%r89+384];
	ld.shared.f32 	%f212, [%r14+3072];
	fma.rn.f32 	%f213, %f212, %f211, %f189;
	ld.shared.f32 	%f214, [%r14+3200];
	fma.rn.f32 	%f215, %f214, %f211, %f191;
	ld.shared.f32 	%f216, [%r14+3328];
	fma.rn.f32 	%f217, %f216, %f211, %f193;
	ld.shared.f32 	%f218, [%r14+3456];
	fma.rn.f32 	%f219, %f218, %f211, %f195;
	ld.shared.f32 	%f220, [%r89+400];
	fma.rn.f32 	%f221, %f212, %f220, %f197;
	fma.rn.f32 	%f222, %f214, %f220, %f198;
	fma.rn.f32 	%f223, %f216, %f220, %f199;
	fma.rn.f32 	%f224, %f218, %f220, %f200;
	ld.shared.f32 	%f225, [%r89+416];
	fma.rn.f32 	%f226, %f212, %f225, %f202;
	fma.rn.f32 	%f227, %f214, %f225, %f203;
	fma.rn.f32 	%f228, %f216, %f225, %f204;
	fma.rn.f32 	%f229, %f218, %f225, %f205;
	ld.shared.f32 	%f230, [%r89+432];
	fma.rn.f32 	%f231, %f212, %f230, %f207;
	fma.rn.f32 	%f232, %f214, %f230, %f208;
	fma.rn.f32 	%f233, %f216, %f230, %f209;
	fma.rn.f32 	%f234, %f218, %f230, %f210;
	ld.shared.f32 	%f235, [%r89+448];
	ld.shared.f32 	%f236, [%r14+3584];
	fma.rn.f32 	%f237, %f236, %f235, %f213;
	ld.shared.f32 	%f238, [%r14+3712];
	fma.rn.f32 	%f239, %f238, %f235, %f215;
	ld.shared.f32 	%f240, [%r14+3840];
	fma.rn.f32 	%f241, %f240, %f235, %f217;
	ld.shared.f32 	%f242, [%r14+3968];
	fma.rn.f32 	%f243, %f242, %f235, %f219;
	ld.shared.f32 	%f244, [%r89+464];
	fma.rn.f32 	%f245, %f236, %f244, %f221;
	fma.rn.f32 	%f246, %f238, %f244, %f222;
	fma.rn.f32 	%f247, %f240, %f244, %f223;
	fma.rn.f32 	%f248, %f242, %f244, %f224;
	ld.shared.f32 	%f249, [%r89+480];
	fma.rn.f32 	%f250, %f236, %f249, %f226;
	fma.rn.f32 	%f251, %f238, %f249, %f227;
	fma.rn.f32 	%f252, %f240, %f249, %f228;
	fma.rn.f32 	%f253, %f242, %f249, %f229;
	ld.shared.f32 	%f254, [%r89+496];
	fma.rn.f32 	%f255, %f236, %f254, %f231;
	fma.rn.f32 	%f256, %f238, %f254, %f232;
	fma.rn.f32 	%f257, %f240, %f254, %f233;
	fma.rn.f32 	%f258, %f242, %f254, %f234;
	ld.shared.f32 	%f259, [%r89+512];
	ld.shared.f32 	%f260, [%r14+4096];
	fma.rn.f32 	%f261, %f260, %f259, %f237;
	ld.shared.f32 	%f262, [%r14+4224];
	fma.rn.f32 	%f263, %f262, %f259, %f239;
	ld.shared.f32 	%f264, [%r14+4352];
	fma.rn.f32 	%f265, %f264, %f259, %f241;
	ld.shared.f32 	%f266, [%r14+4480];
	fma.rn.f32 	%f267, %f266, %f259, %f243;
	ld.shared.f32 	%f268, [%r89+528];
	fma.rn.f32 	%f269, %f260, %f268, %f245;
	fma.rn.f32 	%f270, %f262, %f268, %f246;
	fma.rn.f32 	%f271, %f264, %f268, %f247;
	fma.rn.f32 	%f272, %f266, %f268, %f248;
	ld.shared.f32 	%f273, [%r89+544];
	fma.rn.f32 	%f274, %f260, %f273, %f250;
	fma.rn.f32 	%f275, %f262, %f273, %f251;
	fma.rn.f32 	%f276, %f264, %f273, %f252;
	fma.rn.f32 	%f277, %f266, %f273, %f253;
	ld.shared.f32 	%f278, [%r89+560];
	fma.rn.f32 	%f279, %f260, %f278, %f255;
	fma.rn.f32 	%f280, %f262, %f278, %f256;
	fma.rn.f32 	%f281, %f264, %f278, %f257;
	fma.rn.f32 	%f282, %f266, %f278, %f258;
	ld.shared.f32 	%f283, [%r89+576];
	ld.shared.f32 	%f284, [%r14+4608];
	fma.rn.f32 	%f285, %f284, %f283, %f261;
	ld.shared.f32 	%f286, [%r14+4736];
	fma.rn.f32 	%f287, %f286, %f283, %f263;
	ld.shared.f32 	%f288, [%r14+4864];
	fma.rn.f32 	%f289, %f288, %f283, %f265;
	ld.shared.f32 	%f290, [%r14+4992];
	fma.rn.f32 	%f291, %f290, %f283, %f267;
	ld.shared.f32 	%f292, [%r89+592];
	fma.rn.f32 	%f293, %f284, %f292, %f269;
	fma.rn.f32 	%f294, %f286, %f292, %f270;
	fma.rn.f32 	%f295, %f288, %f292, %f271;
	fma.rn.f32 	%f296, %f290, %f292, %f272;
	ld.shared.f32 	%f297, [%r89+608];
	fma.rn.f32 	%f298, %f284, %f297, %f274;
	fma.rn.f32 	%f299, %f286, %f297, %f275;
	fma.rn.f32 	%f300, %f288, %f297, %f276;
	fma.rn.f32 	%f301, %f290, %f297, %f277;
	ld.shared.f32 	%f302, [%r89+624];
	fma.rn.f32 	%f303, %f284, %f302, %f279;
	fma.rn.f32 	%f304, %f286, %f302, %f280;
	fma.rn.f32 	%f305, %f288, %f302, %f281;
	fma.rn.f32 	%f306, %f290, %f302, %f282;
	ld.shared.f32 	%f307, [%r89+640];
	ld.shared.f32 	%f308, [%r14+5120];
	fma.rn.f32 	%f309, %f308, %f307, %f285;
	ld.shared.f32 	%f310, [%r14+5248];
	fma.rn.f32 	%f311, %f310, %f307, %f287;
	ld.shared.f32 	%f312, [%r14+5376];
	fma.rn.f32 	%f313, %f312, %f307, %f289;
	ld.shared.f32 	%f314, [%r14+5504];
	fma.rn.f32 	%f315, %f314, %f307, %f291;
	ld.shared.f32 	%f316, [%r89+656];
	fma.rn.f32 	%f317, %f308, %f316, %f293;
	fma.rn.f32 	%f318, %f310, %f316, %f294;
	fma.rn.f32 	%f319, %f312, %f316, %f295;
	fma.rn.f32 	%f320, %f314, %f316, %f296;
	ld.shared.f32 	%f321, [%r89+672];
	fma.rn.f32 	%f322, %f308, %f321, %f298;
	fma.rn.f32 	%f323, %f310, %f321, %f299;
	fma.rn.f32 	%f324, %f312, %f321, %f300;
	fma.rn.f32 	%f325, %f314, %f321, %f301;
	ld.shared.f32 	%f326, [%r89+688];
	fma.rn.f32 	%f327, %f308, %f326, %f303;
	fma.rn.f32 	%f328, %f310, %f326, %f304;
	fma.rn.f32 	%f329, %f312, %f326, %f305;
	fma.rn.f32 	%f330, %f314, %f326, %f306;
	ld.shared.f32 	%f331, [%r89+704];
	ld.shared.f32 	%f332, [%r14+5632];
	fma.rn.f32 	%f387, %f332, %f331, %f309;
	ld.shared.f32 	%f333, [%r14+5760];
	fma.rn.f32 	%f386, %f333, %f331, %f311;
	ld.shared.f32 	%f334, [%r14+5888];
	fma.rn.f32 	%f385, %f334, %f331, %f313;
	ld.shared.f32 	%f335, [%r14+6016];
	fma.rn.f32 	%f384, %f335, %f331, %f315;
	ld.shared.f32 	%f336, [%r89+720];
	fma.rn.f32 	%f383, %f332, %f336, %f317;
	fma.rn.f32 	%f382, %f333, %f336, %f318;
	fma.rn.f32 	%f381, %f334, %f336, %f319;
	fma.rn.f32 	%f380, %f335, %f336, %f320;
	ld.shared.f32 	%f337, [%r89+736];
	fma.rn.f32 	%f379, %f332, %f337, %f322;
	fma.rn.f32 	%f378, %f333, %f337, %f323;
	fma.rn.f32 	%f377, %f334, %f337, %f324;
	fma.rn.f32 	%f376, %f335, %f337, %f325;
	ld.shared.f32 	%f338, [%r89+752];
	fma.rn.f32 	%f375, %f332, %f338, %f327;
	fma.rn.f32 	%f374, %f333, %f338, %f328;
	fma.rn.f32 	%f373, %f334, %f338, %f329;
	fma.rn.f32 	%f372, %f335, %f338, %f330;
	bar.sync 	0;
	add.s32 	%r104, %r104, 4;
	shl.b32 	%r90, %r97, 2;
	add.s32 	%r103, %r103, %r90;
	add.s32 	%r102, %r102, %r90;
	add.s32 	%r101, %r101, %r90;
	add.s32 	%r100, %r100, 4;
	add.s32 	%r99, %r99, 4;
	setp.lt.u32 	%p15, %r104, %r1;
	@%p15 bra 	$L__BB12_4;
$L__BB12_13:
	ld.param.f32 	%f355, [_Z20filterActs_YxX_colorILi4ELi32ELi4ELi4ELi3ELb0ELb0EEvPfS0_S0_iiiiiiiiiiffi_param_14];
	ld.param.u64 	%rd40, [_Z20filterActs_YxX_colorILi4ELi32ELi4ELi4ELi3ELb0ELb0EEvPfS0_S0_iiiiiiiiiiffi_param_2];
	cvta.to.global.u64 	%rd30, %rd40;
	mul.lo.s32 	%r91, %r32, %r9;
	shl.b32 	%r92, %r91, 2;
	mul.f32 	%f339, %f355, %f387;
	mul.wide.u32 	%rd31, %r10, 4;
	add.s64 	%rd32, %rd30, %rd31;
	st.global.f32 	[%rd32], %f339;
	mul.f32 	%f340, %f355, %f383;
	mul.wide.s32 	%rd33, %r92, 4;
	add.s64 	%rd34, %rd32, %rd33;
	st.global.f32 	[%rd34], %f340;
	mul.f32 	%f341, %f355, %f379;
	shl.b32 	%r93, %r91, 3;
	mul.wide.s32 	%rd35, %r93, 4;
	add.s64 	%rd36, %rd32, %rd35;
	st.global.f32 	[%rd36], %f341;
	mul.f32 	%f342, %f355, %f375;
	mul.lo.s32 	%r94, %r91, 12;
	mul.wide.s32 	%rd37, %r94, 4;
	add.s64 	%rd38, %rd32, %rd37;
	st.global.f32 	[%rd38], %f342;
	mul.f32 	%f343, %f355, %f386;
	st.global.f32 	[%rd32+128], %f343;
	mul.f32 	%f344, %f355, %f382;
	st.global.f32 	[%rd34+128], %f344;
	mul.f32 	%f345, %f355, %f378;
	st.global.f32 	[%rd36+128], %f345;
	mul.f32 	%f346, %f355, %f374;
	st.global.f32 	[%rd38+128], %f346;
	mul.f32 	%f347, %f355, %f385;
	st.global.f32 	[%rd32+256], %f347;
	mul.f32 	%f348, %f355, %f381;
	st.global.f32 	[%rd34+256], %f348;
	mul.f32 	%f349, %f355, %f377;
	st.global.f32 	[%rd36+256], %f349;
	mul.f32 	%f350, %f355, %f373;
	st.global.f32 	[%rd38+256], %f350;
	mul.f32 	%f351, %f355, %f384;
	st.global.f32 	[%rd32+384], %f351;
	mul.f32 	%f352, %f355, %f380;
	st.global.f32 	[%rd34+384], %f352;
	mul.f32 	%f353, %f355, %f376;
	st.global.f32 	[%rd36+384], %f353;
	mul.f32 	%f354, %f355, %f372;
	st.global.f32 	[%rd38+384], %f354;
	ret;

}
	// .globl	_Z20filterActs_YxX_colorILi4ELi32ELi4ELi8ELi1ELb1ELb1EEvPfS0_S0_iiiiiiiiiiffi
.visible .entry _Z20filterActs_YxX_colorILi4ELi32ELi4ELi8ELi1ELb1ELb1EEvPfS0_S0_iiiiiiiiiiffi(
	.param .u64 .ptr .align 1 _Z20filterActs_YxX_colorILi4ELi32ELi4ELi8ELi1ELb1ELb1EEvPfS0_S0_iiiiiiiiiiffi_param_0,
	.param .u64 .ptr .align 1 _Z20filterActs_YxX_colorILi4ELi32ELi4ELi8ELi1ELb1ELb1EEvPfS0_S0_iiiiiiiiiiffi_param_1,
	.param .u64 .ptr .align 1 _Z20filterActs_YxX_colorILi4ELi32ELi4ELi8ELi1ELb1ELb1EEvPfS0_S0_iiiiiiiiiiffi_param_2,
	.param .u32 _Z20filterActs_YxX_colorILi4ELi32ELi4ELi8ELi1ELb1ELb1EEvPfS0_S0_iiiiiiiiiiffi_param_3,
	.param .u32 _Z20filterActs_YxX_colorILi4ELi32ELi4ELi8ELi1ELb1ELb1EEvPfS0_S0_iiiiiiiiiiffi_param_4,
	.param .u32 _Z20filterActs_YxX_colorILi4ELi32ELi4ELi8ELi1ELb1ELb1EEvPfS0_S0_iiiiiiiiiiffi_param_5,
	.param .u32 _Z20filterActs_YxX_colorILi4ELi32ELi4ELi8ELi1ELb1ELb1EEvPfS0_S0_iiiiiiiiiiffi_param_6,
	.param .u32 _Z20filterActs_YxX_colorILi4ELi32ELi4ELi8ELi1ELb1ELb1EEvPfS0_S0_iiiiiiiiiiffi_param_7,
	.param .u32 _Z20filterActs_YxX_colorILi4ELi32ELi4ELi8ELi1ELb1ELb1EEvPfS0_S0_iiiiiiiiiiffi_param_8,
	.param .u32 _Z20filterActs_YxX_colorILi4ELi32ELi4ELi8ELi1ELb1ELb1EEvPfS0_S0_iiiiiiiiiiffi_param_9,
	.param .u32 _Z20filterActs_YxX_colorILi4ELi32ELi4ELi8ELi1ELb1ELb1EEvPfS0_S0_iiiiiiiiiiffi_param_10,
	.param .u32 _Z20filterActs_YxX_colorILi4ELi32ELi4ELi8ELi1ELb1ELb1EEvPfS0_S0_iiiiiiiiiiffi_param_11,
	.param .u32 _Z20filterActs_YxX_colorILi4ELi32ELi4ELi8ELi1ELb1ELb1EEvPfS0_S0_iiiiiiiiiiffi_param_12,
	.param .f32 _Z20filterActs_YxX_colorILi4ELi32ELi4ELi8ELi1ELb1ELb1EEvPfS0_S0_iiiiiiiiiiffi_param_13,
	.param .f32 _Z20filterActs_YxX_colorILi4ELi32ELi4ELi8ELi1ELb1ELb1EEvPfS0_S0_iiiiiiiiiiffi_param_14,
	.param .u32 _Z20filterActs_YxX_colorILi4ELi32ELi4ELi8ELi1ELb1ELb1EEvPfS0_S0_iiiiiiiiiiffi_param_15
)
{
	.reg .pred 	%p<24>;
	.reg .b32 	%r<110>;
	.reg .b32 	%f<413>;
	.reg .b64 	%rd<38>;
	// demoted variable
	.shared .align 4 .b8 _ZZ20filterActs_YxX_colorILi4ELi32ELi4ELi8ELi1ELb1ELb1EEvPfS0_S0_iiiiiiiiiiffiE9shFilters[512];
	// demoted variable
	.shared .align 4 .b8 _ZZ20filterActs_YxX_colorILi4ELi32ELi4ELi8ELi1ELb1ELb1EEvPfS0_S0_iiiiiiiiiiffiE8shImages[2048];
	ld.param.u32 	%r23, [_Z20filterActs_YxX_colorILi4ELi32ELi4ELi8ELi1ELb1ELb1EEvPfS0_S0_iiiiiiiiiiffi_param_3];
	ld.param.u32 	%r24, [_Z20filterActs_YxX_colorILi4ELi32ELi4ELi8ELi1ELb1ELb1EEvPfS0_S0_iiiiiiiiiiffi_param_4];
	ld.param.u32 	%r26, [_Z20filterActs_YxX_colorILi4ELi32ELi4ELi8ELi1ELb1ELb1EEvPfS0_S0_iiiiiiiiiiffi_param_6];
	ld.param.u32 	%r27, [_Z20filterActs_YxX_colorILi4ELi32ELi4ELi8ELi1ELb1ELb1EEvPfS0_S0_iiiiiiiiiiffi_param_7];
	ld.param.u32 	%r28, [_Z20filterActs_YxX_colorILi4ELi32ELi4ELi8ELi1ELb1ELb1EEvPfS0_S0_iiiiiiiiiiffi_param_8];
	ld.param.u32 	%r29, [_Z20filterActs_YxX_colorILi4ELi32ELi4ELi8ELi1ELb1ELb1EEvPfS0_S0_iiiiiiiiiiffi_param_9];
	ld.param.u32 	%r31, [_Z20filterActs_YxX_colorILi4ELi32ELi4ELi8ELi1ELb1ELb1EEvPfS0_S0_iiiiiiiiiiffi_param_11];
	ld.param.f32 	%f99, [_Z20filterActs_YxX_colorILi4ELi32ELi4ELi8ELi1ELb1ELb1EEvPfS0_S0_iiiiiiiiiiffi_param_13];
	ld.param.f32 	%f100, [_Z20filterActs_YxX_colorILi4ELi32ELi4ELi8ELi1ELb1ELb1EEvPfS0_S0_iiiiiiiiiiffi_param_14];
	ld.param.u32 	%r33, [_Z20filterActs_YxX_colorILi4ELi32ELi4ELi8ELi1ELb1ELb1EEvPfS0_S0_iiiiiiiiiiffi_param_15];
	mul.lo.s32 	%r1, %r27, %r27;
	shr.s32 	%r34, %r24, 31;
	shr.u32 	%r35, %r34, 27;
	add.s32 	%r36, %r24, %r35;
	shr.s32 	%r37, %r36, 5;
	mov.u32 	%r38, %ctaid.y;
	div.u32 	%r2, %r38, %r37;
	mul.lo.s32 	%r39, %r2, %r37;
	sub.s32 	%r40, %r38, %r39;
	mov.u32 	%r3, %tid.y;
	mov.u32 	%r4, %tid.x;
	shr.u32 	%r41, %r4, 5;
	add.s32 	%r5, %r41, %r3;
	mov.u32 	%r42, %ctaid.x;
	shl.b32 	%r43, %r42, 7;
	add.s32 	%r6, %r43, %r4;
	cvt.s64.s32 	%rd1, %r6;
	shl.b32 	%r7, %r40, 5;
	setp.eq.s32 	%p1, %r27, 0;
	mov.f32 	%f380, 0f00000000;
	mov.f32 	%f381, %f380;
	mov.f32 	%f382, %f380;
	mov.f32 	%f383, %f380;
	mov.f32 	%f384, %f380;
	mov.f32 	%f385, %f380;
	mov.f32 	%f386, %f380;
	mov.f32 	%f387, %f380;
	mov.f32 	%f388, %f380;
	mov.f32 	%f389, %f380;
	mov.f32 	%f390, %f380;
	mov.f32 	%f391, %f380;
	mov.f32 	%f392, %f380;
	mov.f32 	%f393, %f380;
	mov.f32 	%f394, %f380;
	mov.f32 	%f395, %f380;
	mov.f32 	%f396, %f380;
	mov.f32 	%f397, %f380;
	mov.f32 	%f398, %f380;
	mov.f32 	%f399, %f380;
	mov.f32 	%f400, %f380;
	mov.f32 	%f401, %f380;
	mov.f32 	%f402, %f380;
	mov.f32 	%f403, %f380;
	mov.f32 	%f404, %f380;
	mov.f32 	%f405, %f380;
	mov.f32 	%f406, %f380;
	mov.f32 	%f407, %f380;
	mov.f32 	%f408, %f380;
	mov.f32 	%f409, %f380;
	mov.f32 	%f410, %f380;
	mov.f32 	%f411, %f380;
	@%p1 bra 	$L__BB13_21;
	ld.param.u32 	%r101, [_Z20filterActs_YxX_colorILi4ELi32ELi4ELi8ELi1ELb1ELb1EEvPfS0_S0_iiiiiiiiiiffi_param_4];
	and.b32  	%r45, %r4, 31;
	shl.b32 	%r46, %r5, 7;
	mov.u32 	%r47, _ZZ20filterActs_YxX_colorILi4ELi32ELi4ELi8ELi1ELb1ELb1EEvPfS0_S0_iiiiiiiiiiffiE9shFilters;
	add.s32 	%r48, %r47, %r46;
	shl.b32 	%r49, %r4, 2;
	and.b32  	%r50, %r49, 124;
	add.s32 	%r8, %r48, %r50;
	div.s32 	%r51, %r2, %r31;
	mul.lo.s32 	%r52, %r51, %r31;
	sub.s32 	%r53, %r2, %r52;
	mad.lo.s32 	%r9, %r53, %r29, %r28;
	mad.lo.s32 	%r10, %r51, %r29, %r28;
	shl.b32 	%r54, %r3, 9;
	mov.u32 	%r55, _ZZ20filterActs_YxX_colorILi4ELi32ELi4ELi8ELi1ELb1ELb1EEvPfS0_S0_iiiiiiiiiiffiE8shImages;
	add.s32 	%r12, %r55, %r49;
	add.s32 	%r11, %r12, %r54;
	mul.lo.s32 	%r56, %r1, %r101;
	mul.lo.s32 	%r57, %r56, %r2;
	setp.eq.s32 	%p2, %r33, 0;
	selp.b32 	%r58, %r57, 0, %p2;
	cvt.s64.s32 	%rd15, %r58;
	mad.lo.s32 	%r59, %r101, %r5, %r45;
	add.s32 	%r60, %r59, %r7;
	cvt.s64.s32 	%rd16, %r60;
	add.s64 	%rd2, %rd16, %rd15;
	mov.f32 	%f380, 0f00000000;
	mov.b32 	%r106, 0;
	mov.u32 	%r107, %r5;
	mov.u32 	%r108, %r3;
	mov.u32 	%r109, %r106;
$L__BB13_2:
	setp.gt.u32 	%p3, %r5, 3;
	@%p3 bra 	$L__BB13_6;
	setp.ge.u32 	%p4, %r107, %r1;
	@%p4 bra 	$L__BB13_5;
	ld.param.u64 	%rd36, [_Z20filterActs_YxX_colorILi4ELi32ELi4ELi8ELi1ELb1ELb1EEvPfS0_S0_iiiiiiiiiiffi_param_1];
	cvt.s64.s32 	%rd17, %r106;
	add.s64 	%rd18, %rd2, %rd17;
	cvta.to.global.u64 	%rd19, %rd36;
	shl.b64 	%rd20, %rd18, 2;
	add.s64 	%rd21, %rd19, %rd20;
	ld.global.f32 	%f103, [%rd21];
	st.shared.f32 	[%r8], %f103;
	bra.uni 	$L__BB13_6;
$L__BB13_5:
	mov.b32 	%r61, 0;
	st.shared.u32 	[%r8], %r61;
$L__BB13_6:
	setp.ge.s32 	%p5, %r108, %r1;
	@%p5 bra 	$L__BB13_20;
	ld.param.u32 	%r103, [_Z20filterActs_YxX_colorILi4ELi32ELi4ELi8ELi1ELb1ELb1EEvPfS0_S0_iiiiiiiiiiffi_param_5];
	div.s32 	%r62, %r108, %r27;
	mul.lo.s32 	%r63, %r62, %r27;
	sub.s32 	%r64, %r108, %r63;
	add.s32 	%r17, %r9, %r64;
	add.s32 	%r18, %r10, %r62;
	setp.gt.s32 	%p6, %r18, -1;
	setp.lt.s32 	%p7, %r18, %r103;
	and.pred  	%p8, %p6, %p7;
	setp.gt.s32 	%p9, %r17, -1;
	setp.lt.s32 	%p10, %r17, %r26;
	and.pred  	%p11, %p9, %p10;
	and.pred  	%p13, %p8, %p11;
	not.pred 	%p14, %p13;
	@%p14 bra 	$L__BB13_19;
	ld.param.u32 	%r105, [_Z20filterActs_YxX_colorILi4ELi32ELi4ELi8ELi1ELb1ELb1EEvPfS0_S0_iiiiiiiiiiffi_param_12];
	ld.param.u64 	%rd35, [_Z20filterActs_YxX_colorILi4ELi32ELi4ELi8ELi1ELb1ELb1EEvPfS0_S0_iiiiiiiiiiffi_param_0];
	cvt.u32.u64 	%r66, %rd1;
	setp.ge.s32 	%p15, %r66, %r23;
	mad.lo.s32 	%r67, %r18, %r26, %r17;
	mul.lo.s32 	%r68, %r67, %r105;
	cvt.s64.s32 	%rd22, %r68;
	add.s64 	%rd23, %rd22, %rd1;
	cvta.to.global.u64 	%rd24, %rd35;
	shl.b64 	%rd25, %rd23, 2;
	add.s64 	%rd11, %rd24, %rd25;
	mov.f32 	%f412, 0f00000000;
	@%p15 bra 	$L__BB13_10;
	ld.global.f32 	%f412, [%rd11];
$L__BB13_10:
	cvt.u32.u64 	%r69, %rd1;
	add.s32 	%r70, %r69, 32;
	setp.lt.s32 	%p16, %r70, %r23;
	st.shared.f32 	[%r11], %f412;
	@%p16 bra 	$L__BB13_12;
	mov.b32 	%r71, 0;
	st.shared.u32 	[%r11+128], %r71;
	bra.uni 	$L__BB13_13;
$L__BB13_12:
	ld.global.f32 	%f105, [%rd11+128];
	st.shared.f32 	[%r11+128], %f105;
$L__BB13_13:
	cvt.u32.u64 	%r72, %rd1;
	add.s32 	%r73, %r72, 64;
	setp.lt.s32 	%p17, %r73, %r23;
	@%p17 bra 	$L__BB13_15;
	mov.b32 	%r74, 0;
	st.shared.u32 	[%r11+256], %r74;
	bra.uni 	$L__BB13_16;
$L__BB13_15:
	ld.global.f32 	%f106, [%rd11+256];
	st.shared.f32 	[%r11+256], %f106;
$L__BB13_16:
	cvt.u32.u64 	%r75, %rd1;
	add.s32 	%r76, %r75, 96;
	setp.lt.s32 	%p18, %r76, %r23;
	@%p18 bra 	$L__BB13_18;
	mov.b32 	%r77, 0;
	st.shared.u32 	[%r11+384], %r77;
	bra.uni 	$L__BB13_20;
$L__BB13_18:
	ld.global.f32 	%f107, [%rd11+384];
	st.shared.f32 	[%r11+384], %f107;
	bra.uni 	$L__BB13_20;
$L__BB13_19:
	mov.b32 	%r65, 0;
	st.shared.u32 	[%r11], %r65;
	st.shared.u32 	[%r11+128], %r65;
	st.shared.u32 	[%r11+256], %r65;
	st.shared.u32 	[%r11+384], %r65;
$L__BB13_20:
	ld.param.u32 	%r102, [_Z20filterActs_YxX_colorILi4ELi32ELi4ELi8ELi1ELb1ELb1EEvPfS0_S0_iiiiiiiiiiffi_param_4];
	bar.sync 	0;
	shl.b32 	%r78, %r3, 2;
	mov.u32 	%r79, _ZZ20filterActs_YxX_colorILi4ELi32ELi4ELi8ELi1ELb1ELb1EEvPfS0_S0_iiiiiiiiiiffiE9shFilters;
	add.s32 	%r80, %r79, %r78;
	ld.shared.f32 	%f108, [%r80];
	ld.shared.f32 	%f109, [%r12];
	fma.rn.f32 	%f110, %f109, %f108, %f411;
	ld.shared.f32 	%f111, [%r12+128];
	fma.rn.f32 	%f112, %f111, %f108, %f410;
	ld.shared.f32 	%f113, [%r12+256];
	fma.rn.f32 	%f114, %f113, %f108, %f409;
	ld.shared.f32 	%f115, [%r12+384];
	fma.rn.f32 	%f116, %f115, %f108, %f408;
	ld.shared.f32 	%f117, [%r80+16];
	fma.rn.f32 	%f118, %f109, %f117, %f407;
	fma.rn.f32 	%f119, %f111, %f117, %f406;
	fma.rn.f32 	%f120, %f113, %f117, %f405;
	fma.rn.f32 	%f121, %f115, %f117, %f404;
	ld.shared.f32 	%f122, [%r80+32];
	fma.rn.f32 	%f123, %f109, %f122, %f403;
	fma.rn.f32 	%f124, %f111, %f122, %f402;
	fma.rn.f32 	%f125, %f113, %f122, %f401;
	fma.rn.f32 	%f126, %f115, %f122, %f400;
	ld.shared.f32 	%f127, [%r80+48];
	fma.rn.f32 	%f128, %f109, %f127, %f399;
	fma.rn.f32 	%f129, %f111, %f127, %f398;
	fma.rn.f32 	%f130, %f113, %f127, %f397;
	fma.rn.f32 	%f131, %f115, %f127, %f396;
	ld.shared.f32 	%f132, [%r80+64];
	fma.rn.f32 	%f133, %f109, %f132, %f395;
	fma.rn.f32 	%f134, %f111, %f132, %f394;
	fma.rn.f32 	%f135, %f113, %f132, %f393;
	fma.rn.f32 	%f136, %f115, %f132, %f392;
	ld.shared.f32 	%f137, [%r80+80];
	fma.rn.f32 	%f138, %f109, %f137, %f391;
	fma.rn.f32 	%f139, %f111, %f137, %f390;
	fma.rn.f32 	%f140, %f113, %f137, %f389;
	fma.rn.f32 	%f141, %f115, %f137, %f388;
	ld.shared.f32 	%f142, [%r80+96];
	fma.rn.f32 	%f143, %f109, %f142, %f387;
	fma.rn.f32 	%f144, %f111, %f142, %f386;
	fma.rn.f32 	%f145, %f113, %f142, %f385;
	fma.rn.f32 	%f146, %f115, %f142, %f384;
	ld.shared.f32 	%f147, [%r80+112];
	fma.rn.f32 	%f148, %f109, %f147, %f383;
	fma.rn.f32 	%f149, %f111, %f147, %f382;
	fma.rn.f32 	%f150, %f113, %f147, %f381;
	fma.rn.f32 	%f151, %f115, %f147, %f380;
	ld.shared.f32 	%f152, [%r80+128];
	ld.shared.f32 	%f153, [%r12+512];
	fma.rn.f32 	%f154, %f153, %f152, %f110;
	ld.shared.f32 	%f155, [%r12+640];
	fma.rn.f32 	%f156, %f155, %f152, %f112;
	ld.shared.f32 	%f157, [%r12+768];
	fma.rn.f32 	%f158, %f157, %f152, %f114;
	ld.shared.f32 	%f159, [%r12+896];
	fma.rn.f32 	%f160, %f159, %f152, %f116;
	ld.shared.f32 	%f161, [%r80+144];
	fma.rn.f32 	%f162, %f153, %f161, %f118;
	fma.rn.f32 	%f163, %f155, %f161, %f119;
	fma.rn.f32 	%f164, %f157, %f161, %f120;
	fma.rn.f32 	%f165, %f159, %f161, %f121;
	ld.shared.f32 	%f166, [%r80+160];
	fma.rn.f32 	%f167, %f153, %f166, %f123;
	fma.rn.f32 	%f168, %f155, %f166, %f124;
	fma.rn.f32 	%f169, %f157, %f166, %f125;
	fma.rn.f32 	%f170, %f159, %f166, %f126;
	ld.shared.f32 	%f171, [%r80+176];
	fma.rn.f32 	%f172, %f153, %f171, %f128;
	fma.rn.f32 	%f173, %f155, %f171, %f129;
	fma.rn.f32 	%f174, %f157, %f171, %f130;
	fma.rn.f32 	%f175, %f159, %f171, %f131;
	ld.shared.f32 	%f176, [%r80+192];
	fma.rn.f32 	%f177, %f153, %f176, %f133;
	fma.rn.f32 	%f178, %f155, %f176, %f134;
	fma.rn.f32 	%f179, %f157, %f176, %f135;
	fma.rn.f32 	%f180, %f159, %f176, %f136;
	ld.shared.f32 	%f181, [%r80+208];
	fma.rn.f32 	%f182, %f153, %f181, %f138;
	fma.rn.f32 	%f183, %f155, %f181, %f139;
	fma.rn.f32 	%f184, %f157, %f181, %f140;
	fma.rn.f32 	%f185, %f159, %f181, %f141;
	ld.shared.f32 	%f186, [%r80+224];
	fma.rn.f32 	%f187, %f153, %f186, %f143;
	fma.rn.f32 	%f188, %f155, %f186, %f144;
	fma.rn.f32 	%f189, %f157, %f186, %f145;
	fma.rn.f32 	%f190, %f159, %f186, %f146;
	ld.shared.f32 	%f191, [%r80+240];
	fma.rn.f32 	%f192, %f153, %f191, %f148;
	fma.rn.f32 	%f193, %f155, %f191, %f149;
	fma.rn.f32 	%f194, %f157, %f191, %f150;
	fma.rn.f32 	%f195, %f159, %f191, %f151;
	ld.shared.f32 	%f196, [%r80+256];
	ld.shared.f32 	%f197, [%r12+1024];
	fma.rn.f32 	%f198, %f197, %f196, %f154;
	ld.shared.f32 	%f199, [%r12+1152];
	fma.rn.f32 	%f200, %f199, %f196, %f156;
	ld.shared.f32 	%f201, [%r12+1280];
	fma.rn.f32 	%f202, %f201, %f196, %f158;
	ld.shared.f32 	%f203, [%r12+1408];
	fma.rn.f32 	%f204, %f203, %f196, %f160;
	ld.shared.f32 	%f205, [%r80+272];
	fma.rn.f32 	%f206, %f197, %f205, %f162;
	fma.rn.f32 	%f207, %f199, %f205, %f163;
	fma.rn.f32 	%f208, %f201, %f205, %f164;
	fma.rn.f32 	%f209, %f203, %f205, %f165;
	ld.shared.f32 	%f210, [%r80+288];
	fma.rn.f32 	%f211, %f197, %f210, %f167;
	fma.rn.f32 	%f212, %f199, %f210, %f168;
	fma.rn.f32 	%f213, %f201, %f210, %f169;
	fma.rn.f32 	%f214, %f203, %f210, %f170;
	ld.shared.f32 	%f215, [%r80+304];
	fma.rn.f32 	%f216, %f197, %f215, %f172;
	fma.rn.f32 	%f217, %f199, %f215, %f173;
	fma.rn.f32 	%f218, %f201, %f215, %f174;
	fma.rn.f32 	%f219, %f203, %f215, %f175;
	ld.shared.f32 	%f220, [%r80+320];
	fma.rn.f32 	%f221, %f197, %f220, %f177;
	fma.rn.f32 	%f222, %f199, %f220, %f178;
	fma.rn.f32 	%f223, %f201, %f220, %f179;
	fma.rn.f32 	%f224, %f203, %f220, %f180;
	ld.shared.f32 	%f225, [%r80+336];
	fma.rn.f32 	%f226, %f197, %f225, %f182;
	fma.rn.f32 	%f227, %f199, %f225, %f183;
	fma.rn.f32 	%f228, %f201, %f225, %f184;
	fma.rn.f32 	%f229, %f203, %f225, %f185;
	ld.shared.f32 	%f230, [%r80+352];
	fma.rn.f32 	%f231, %f197, %f230, %f187;
	fma.rn.f32 	%f232, %f199, %f230, %f188;
	fma.rn.f32 	%f233, %f201, %f230, %f189;
	fma.rn.f32 	%f234, %f203, %f230, %f190;
	ld.shared.f32 	%f235, [%r80+368];
	fma.rn.f32 	%f236, %f197, %f235, %f192;
	fma.rn.f32 	%f237, %f199, %f235, %f193;
	fma.rn.f32 	%f238, %f201, %f235, %f194;
	fma.rn.f32 	%f239, %f203, %f235, %f195;
	ld.shared.f32 	%f240, [%r80+384];
	ld.shared.f32 	%f241, [%r12+1536];
	fma.rn.f32 	%f411, %f241, %f240, %f198;
	ld.shared.f32 	%f242, [%r12+1664];
	fma.rn.f32 	%f410, %f242, %f240, %f200;
	ld.shared.f32 	%f243, [%r12+1792];
	fma.rn.f32 	%f409, %f243, %f240, %f202;
	ld.shared.f32 	%f244, [%r12+1920];
	fma.rn.f32 	%f408, %f244, %f240, %f204;
	ld.shared.f32 	%f245, [%r80+400];
	fma.rn.f32 	%f407, %f241, %f245, %f206;
	fma.rn.f32 	%f406, %f242, %f245, %f207;
	fma.rn.f32 	%f405, %f243, %f245, %f208;
	fma.rn.f32 	%f404, %f244, %f245, %f209;
	ld.shared.f32 	%f246, [%r80+416];
	fma.rn.f32 	%f403, %f241, %f246, %f211;
	fma.rn.f32 	%f402, %f242, %f246, %f212;
	fma.rn.f32 	%f401, %f243, %f246, %f213;
	fma.rn.f32 	%f400, %f244, %f246, %f214;
	ld.shared.f32 	%f247, [%r80+432];
	fma.rn.f32 	%f399, %f241, %f247, %f216;
	fma.rn.f32 	%f398, %f242, %f247, %f217;
	fma.rn.f32 	%f397, %f243, %f247, %f218;
	fma.rn.f32 	%f396, %f244, %f247, %f219;
	ld.shared.f32 	%f248, [%r80+448];
	fma.rn.f32 	%f395, %f241, %f248, %f221;
	fma.rn.f32 	%f394, %f242, %f248, %f222;
	fma.rn.f32 	%f393, %f243, %f248, %f223;
	fma.rn.f32 	%f392, %f244, %f248, %f224;
	ld.shared.f32 	%f249, [%r80+464];
	fma.rn.f32 	%f391, %f241, %f249, %f226;
	fma.rn.f32 	%f390, %f242, %f249, %f227;
	fma.rn.f32 	%f389, %f243, %f249, %f228;
	fma.rn.f32 	%f388, %f244, %f249, %f229;
	ld.shared.f32 	%f250, [%r80+480];
	fma.rn.f32 	%f387, %f241, %f250, %f231;
	fma.rn.f32 	%f386, %f242, %f250, %f232;
	fma.rn.f32 	%f385, %f243, %f250, %f233;
	fma.rn.f32 	%f384, %f244, %f250, %f234;
	ld.shared.f32 	%f251, [%r80+496];
	fma.rn.f32 	%f383, %f241, %f251, %f236;
	fma.rn.f32 	%f382, %f242, %f251, %f237;
	fma.rn.f32 	%f381, %f243, %f251, %f238;
	fma.rn.f32 	%f380, %f244, %f251, %f239;
	bar.sync 	0;
	add.s32 	%r109, %r109, 4;
	add.s32 	%r108, %r108, 4;
	add.s32 	%r107, %r107, 4;
	shl.b32 	%r81, %r102, 2;
	add.s32 	%r106, %r106, %r81;
	setp.lt.u32 	%p19, %r109, %r1;
	@%p19 bra 	$L__BB13_2;
$L__BB13_21:
	ld.param.u32 	%r104, [_Z20filterActs_YxX_colorILi4ELi32ELi4ELi8ELi1ELb1ELb1EEvPfS0_S0_iiiiiiiiiiffi_param_10];
	ld.param.u64 	%rd37, [_Z20filterActs_YxX_colorILi4ELi32ELi4ELi8ELi1ELb1ELb1EEvPfS0_S0_iiiiiiiiiiffi_param_2];
	mul.lo.s32 	%r82, %r31, %r104;
	cvt.u32.u64 	%r83, %rd1;
	add.s32 	%r84, %r7, %r3;
	mad.lo.s32 	%r85, %r82, %r84, %r2;
	mad.lo.s32 	%r86, %r85, %r23, %r6;
	mul.lo.s32 	%r87, %r23, %r82;
	shl.b32 	%r88, %r87, 2;
	setp.lt.s32 	%p20, %r83, %r23;
	cvta.to.global.u64 	%rd26, %rd37;
	mul.wide.u32 	%rd27, %r86, 4;
	add.s64 	%rd3, %rd26, %rd27;
	mul.wide.s32 	%rd28, %r88, 4;
	add.s64 	%rd4, %rd3, %rd28;
	shl.b32 	%r89, %r87, 3;
	mul.wide.s32 	%rd29, %r89, 4;
	add.s64 	%rd5, %rd3, %rd29;
	mul.lo.s32 	%r90, %r87, 12;
	mul.wide.s32 	%rd30, %r90, 4;
	add.s64 	%rd6, %rd3, %rd30;
	shl.b32 	%r91, %r87, 4;
	mul.wide.s32 	%rd31, %r91, 4;
	add.s64 	%rd7, %rd3, %rd31;
	mul.lo.s32 	%r92, %r87, 20;
	mul.wide.s32 	%rd32, %r92, 4;
	add.s64 	%rd8, %rd3, %rd32;
	mul.lo.s32 	%r93, %r87, 24;
	mul.wide.s32 	%rd33, %r93, 4;
	add.s64 	%rd9, %rd3, %rd33;
	mul.lo.s32 	%r94, %r87, 28;
	mul.wide.s32 	%rd34, %r94, 4;
	add.s64 	%rd10, %rd3, %rd34;
	@%p20 bra 	$L__BB13_22;
	bra.uni 	$L__BB13_23;
$L__BB13_22:
	ld.global.f32 	%f252, [%rd3];
	mul.f32 	%f253, %f100, %f411;
	fma.rn.f32 	%f254, %f99, %f252, %f253;
	st.global.f32 	[%rd3], %f254;
	ld.global.f32 	%f255, [%rd4];
	mul.f32 	%f256, %f100, %f407;
	fma.rn.f32 	%f257, %f99, %f255, %f256;
	st.global.f32 	[%rd4], %f257;
	ld.global.f32 	%f258, [%rd5];
	mul.f32 	%f259, %f100, %f403;
	fma.rn.f32 	%f260, %f99, %f258, %f259;
	st.global.f32 	[%rd5], %f260;
	ld.global.f32 	%f261, [%rd6];
	mul.f32 	%f262, %f100, %f399;
	fma.rn.f32 	%f263, %f99, %f261, %f262;
	st.global.f32 	[%rd6], %f263;
	ld.global.f32 	%f264, [%rd7];
	mul.f32 	%f265, %f100, %f395;
	fma.rn.f32 	%f266, %f99, %f264, %f265;
	st.global.f32 	[%rd7], %f266;
	ld.global.f32 	%f267, [%rd8];
	mul.f32 	%f268, %f100, %f391;
	fma.rn.f32 	%f269, %f99, %f267, %f268;
	st.global.f32 	[%rd8], %f269;
	ld.global.f32 	%f270, [%rd9];
	mul.f32 	%f271, %f100, %f387;
	fma.rn.f32 	%f272, %f99, %f270, %f271;
	st.global.f32 	[%rd9], %f272;
	ld.global.f32 	%f273, [%rd10];
	mul.f32 	%f274, %f100, %f383;
	fma.rn.f32 	%f275, %f99, %f273, %f274;
	st.global.f32 	[%rd10], %f275;
$L__BB13_23:
	cvt.u32.u64 	%r95, %rd1;
	add.s32 	%r96, %r95, 32;
	setp.ge.s32 	%p21, %r96, %r23;
	@%p21 bra 	$L__BB13_25;
	ld.global.f32 	%f276, [%rd3+128];
	mul.f32 	%f277, %f100, %f410;
	fma.rn.f32 	%f278, %f99, %f276, %f277;
	st.global.f32 	[%rd3+128], %f278;
	ld.global.f32 	%f279, [%rd4+128];
	mul.f32 	%f280, %f100, %f406;
	fma.rn.f32 	%f281, %f99, %f279, %f280;
	st.global.f32 	[%rd4+128], %f281;
	ld.global.f32 	%f282, [%rd5+128];
	mul.f32 	%f283, %f100, %f402;
	fma.rn.f32 	%f284, %f99, %f282, %f283;
	st.global.f32 	[%rd5+128], %f284;
	ld.global.f32 	%f285, [%rd6+128];
	mul.f32 	%f286, %f100, %f398;
	fma.rn.f32 	%f287, %f99, %f285, %f286;
	st.global.f32 	[%rd6+128], %f287;
	ld.global.f32 	%f288, [%rd7+128];
	mul.f32 	%f289, %f100, %f394;
	fma.rn.f32 	%f290, %f99, %f288, %f289;
	st.global.f32 	[%rd7+128], %f290;
	ld.global.f32 	%f291, [%rd8+128];
	mul.f32 	%f292, %f100, %f390;
	fma.rn.f32 	%f293, %f99, %f291, %f292;
	st.global.f32 	[%rd8+128], %f293;
	ld.global.f32 	%f294, [%rd9+128];
	mul.f32 	%f295, %f100, %f386;
	fma.rn.f32 	%f296, %f99, %f294, %f295;
	st.global.f32 	[%rd9+128], %f296;
	ld.global.f32 	%f297, [%rd10+128];
	mul.f32 	%f298, %f100, %f382;
	fma.rn.f32 	%f299, %f99, %f297, %f298;
	st.global.f32 	[%rd10+128], %f299;
$L__BB13_25:
	add.s32 	%r98, %r95, 64;
	setp.ge.s32 	%p22, %r98, %r23;
	@%p22 bra 	$L__BB13_27;
	ld.global.f32 	%f300, [%rd3+256];
	mul.f32 	%f301, %f100, %f409;
	fma.rn.f32 	%f302, %f99, %f300, %f301;
	st.global.f32 	[%rd3+256], %f302;
	ld.global.f32 	%f303, [%rd4+256];
	mul.f32 	%f304, %f100, %f405;
	fma.rn.f32 	%f305, %f99, %f303, %f304;
	st.global.f32 	[%rd4+256], %f305;
	ld.global.f32 	%f306, [%rd5+256];
	mul.f32 	%f307, %f100, %f401;
	fma.rn.f32 	%f308, %f99, %f306, %f307;
	st.global.f32 	[%rd5+256], %f308;
	ld.global.f32 	%f309, [%rd6+256];
	mul.f32 	%f310, %f100, %f397;
	fma.rn.f32 	%f311, %f99, %f309, %f310;
	st.global.f32 	[%rd6+256], %f311;
	ld.global.f32 	%f312, [%rd7+256];
	mul.f32 	%f313, %f100, %f393;
	fma.rn.f32 	%f314, %f99, %f312, %f313;
	st.global.f32 	[%rd7+256], %f314;
	ld.global.f32 	%f315, [%rd8+256];
	mul.f32 	%f316, %f100, %f389;
	fma.rn.f32 	%f317, %f99, %f315, %f316;
	st.global.f32 	[%rd8+256], %f317;
	ld.global.f32 	%f318, [%rd9+256];
	mul.f32 	%f319, %f100, %f385;
	fma.rn.f32 	%f320, %f99, %f318, %f319;
	st.global.f32 	[%rd9+256], %f320;
	ld.global.f32 	%f321, [%rd10+256];
	mul.f32 	%f322, %f100, %f381;
	fma.rn.f32 	%f323, %f99, %f321, %f322;
	st.global.f32 	[%rd10+256], %f323;
$L__BB13_27:
	add.s32 	%r100, %r95, 96;
	setp.ge.s32 	%p23, %r100, %r23;
	@%p23 bra 	$L__BB13_29;
	ld.global.f32 	%f324, [%rd3+384];
	mul.f32 	%f325, %f100, %f408;
	fma.rn.f32 	%f326, %f99, %f324, %f325;
	st.global.f32 	[%rd3+384], %f326;
	ld.global.f32 	%f327, [%rd4+384];
	mul.f32 	%f328, %f100, %f404;
	fma.rn.f32 	%f329, %f99, %f327, %f328;
	st.global.f32 	[%rd4+384], %f329;
	ld.global.f32 	%f330, [%rd5+384];
	mul.f32 	%f331, %f100, %f400;
	fma.rn.f32 	%f332, %f99, %f330, %f331;
	st.global.f32 	[%rd5+384], %f332;
	ld.global.f32 	%f333, [%rd6+384];
	mul.f32 	%f334, %f100, %f396;
	fma.rn.f32 	%f335, %f99, %f333, %f334;
	st.global.f32 	[%rd6+384], %f335;
	ld.global.f32 	%f336, [%rd7+384];
	mul.f32 	%f337, %f100, %f392;
	fma.rn.f32 	%f338, %f99, %f336, %f337;
	st.global.f32 	[%rd7+384], %f338;
	ld.global.f32 	%f339, [%rd8+384];
	mul.f32 	%f340, %f100, %f388;
	fma.rn.f32 	%f341, %f99, %f339, %f340;
	st.global.f32 	[%rd8+384], %f341;
	ld.global.f32 	%f342, [%rd9+384];
	mul.f32 	%f343, %f100, %f384;
	fma.rn.f32 	%f344, %f99, %f342, %f343;
	st.global.f32 	[%rd9+384], %f344;
	ld.global.f32 	%f345, [%rd10+384];
	mul.f32 	%f346, %f100, %f380;
	fma.rn.f32 	%f347, %f99, %f345, %f346;
	st.global.f32 	[%rd10+384], %f347;
$L__BB13_29:
	ret;

}
	// .globl	_Z20filterActs_YxX_colorILi4ELi32ELi4ELi4ELi1ELb1ELb1EEvPfS0_S0_iiiiiiiiiiffi
.visible .entry _Z20filterActs_YxX_colorILi4ELi32ELi4ELi4ELi1ELb1ELb1EEvPfS0_S0_iiiiiiiiiiffi(
	.param .u64 .ptr .align 1 _Z20filterActs_YxX_colorILi4ELi32ELi4ELi4ELi1ELb1ELb1EEvPfS0_S0_iiiiiiiiiiffi_param_0,
	.param .u64 .ptr .align 1 _Z20filterActs_YxX_colorILi4ELi32ELi4ELi4ELi1ELb1ELb1EEvPfS0_S0_iiiiiiiiiiffi_param_1,
	.param .u64 .ptr .align 1 _Z20filterActs_YxX_colorILi4ELi32ELi4ELi4ELi1ELb1ELb1EEvPfS0_S0_iiiiiiiiiiffi_param_2,
	.param .u32 _Z20filterActs_YxX_colorILi4ELi32ELi4ELi4ELi1ELb1ELb1EEvPfS0_S0_iiiiiiiiiiffi_param_3,
	.param .u32 _Z20filterActs_YxX_colorILi4ELi32ELi4ELi4ELi1ELb1ELb1EEvPfS0_S0_iiiiiiiiiiffi_param_4,
	.param .u32 _Z20filterActs_YxX_colorILi4ELi32ELi4ELi4ELi1ELb1ELb1EEvPfS0_S0_iiiiiiiiiiffi_param_5,
	.param .u32 _Z20filterActs_YxX_colorILi4ELi32ELi4ELi4ELi1ELb1ELb1EEvPfS0_S0_iiiiiiiiiiffi_param_6,
	.param .u32 _Z20filterActs_YxX_colorILi4ELi32ELi4ELi4ELi1ELb1ELb1EEvPfS0_S0_iiiiiiiiiiffi_param_7,
	.param .u32 _Z20filterActs_YxX_colorILi4ELi32ELi4ELi4ELi1ELb1ELb1EEvPfS0_S0_iiiiiiiiiiffi_param_8,
	.param .u32 _Z20filterActs_YxX_colorILi4ELi32ELi4ELi4ELi1ELb1ELb1EEvPfS0_S0_iiiiiiiiiiffi_param_9,
	.param .u32 _Z20filterActs_YxX_colorILi4ELi32ELi4ELi4ELi1ELb1ELb1EEvPfS0_S0_iiiiiiiiiiffi_param_10,
	.param .u32 _Z20filterActs_YxX_colorILi4ELi32ELi4ELi4ELi1ELb1ELb1EEvPfS0_S0_iiiiiiiiiiffi_param_11,
	.param .u32 _Z20filterActs_YxX_colorILi4ELi32ELi4ELi4ELi1ELb1ELb1EEvPfS0_S0_iiiiiiiiiiffi_param_12,
	.param .f32 _Z20filterActs_YxX_colorILi4ELi32ELi4ELi4ELi1ELb1ELb1EEvPfS0_S0_iiiiiiiiiiffi_param_13,
	.param .f32 _Z20filterActs_YxX_colorILi4ELi32ELi4ELi4ELi1ELb1ELb1EEvPfS0_S0_iiiiiiiiiiffi_param_14,
	.param .u32 _Z20filterActs_YxX_colorILi4ELi32ELi4ELi4ELi1ELb1ELb1EEvPfS0_S0_iiiiiiiiiiffi_param_15
)
{
	.reg .pred 	%p<24>;
	.reg .b32 	%r<107>;
	.reg .b32 	%f<221>;
	.reg .b64 	%rd<30>;
	// demoted variable
	.shared .align 4 .b8 _ZZ20filterActs_YxX_colorILi4ELi32ELi4ELi4ELi1ELb1ELb1EEvPfS0_S0_iiiiiiiiiiffiE9shFilters[256];
	// demoted variable
	.shared .align 4 .b8 _ZZ20filterActs_YxX_colorILi4ELi32ELi4ELi4ELi1ELb1ELb1EEvPfS0_S0_iiiiiiiiiiffiE8shImages[2048];
	ld.param.u32 	%r24, [_Z20filterActs_YxX_colorILi4ELi32ELi4ELi4ELi1ELb1ELb1EEvPfS0_S0_iiiiiiiiiiffi_param_3];
	ld.param.u32 	%r25, [_Z20filterActs_YxX_colorILi4ELi32ELi4ELi4ELi1ELb1ELb1EEvPfS0_S0_iiiiiiiiiiffi_param_4];
	ld.param.u32 	%r27, [_Z20filterActs_YxX_colorILi4ELi32ELi4ELi4ELi1ELb1ELb1EEvPfS0_S0_iiiiiiiiiiffi_param_6];
	ld.param.u32 	%r28, [_Z20filterActs_YxX_colorILi4ELi32ELi4ELi4ELi1ELb1ELb1EEvPfS0_S0_iiiiiiiiiiffi_param_7];
	ld.param.u32 	%r29, [_Z20filterActs_YxX_colorILi4ELi32ELi4ELi4ELi1ELb1ELb1EEvPfS0_S0_iiiiiiiiiiffi_param_8];
	ld.param.u32 	%r30, [_Z20filterActs_YxX_colorILi4ELi32ELi4ELi4ELi1ELb1ELb1EEvPfS0_S0_iiiiiiiiiiffi_param_9];
	ld.param.u32 	%r32, [_Z20filterActs_YxX_colorILi4ELi32ELi4ELi4ELi1ELb1ELb1EEvPfS0_S0_iiiiiiiiiiffi_param_11];
	ld.param.f32 	%f51, [_Z20filterActs_YxX_colorILi4ELi32ELi4ELi4ELi1ELb1ELb1EEvPfS0_S0_iiiiiiiiiiffi_param_13];
	ld.param.f32 	%f52, [_Z20filterActs_YxX_colorILi4ELi32ELi4ELi4ELi1ELb1ELb1EEvPfS0_S0_iiiiiiiiiiffi_param_14];
	ld.param.u32 	%r34, [_Z20filterActs_YxX_colorILi4ELi32ELi4ELi4ELi1ELb1ELb1EEvPfS0_S0_iiiiiiiiiiffi_param_15];
	mul.lo.s32 	%r1, %r28, %r28;
	shr.s32 	%r35, %r25, 31;
	shr.u32 	%r36, %r35, 28;
	add.s32 	%r37, %r25, %r36;
	shr.s32 	%r38, %r37, 4;
	mov.u32 	%r39, %ctaid.y;
	div.u32 	%r2, %r39, %r38;
	mul.lo.s32 	%r40, %r2, %r38;
	sub.s32 	%r41, %r39, %r40;
	mov.u32 	%r3, %tid.y;
	shl.b32 	%r42, %r3, 5;
	mov.u32 	%r4, %tid.x;
	add.s32 	%r5, %r42, %r4;
	shr.u32 	%r104, %r5, 4;
	mov.u32 	%r43, %ctaid.x;
	shl.b32 	%r44, %r43, 7;
	add.s32 	%r7, %r44, %r4;
	cvt.s64.s32 	%rd1, %r7;
	shl.b32 	%r8, %r41, 4;
	setp.eq.s32 	%p1, %r28, 0;
	mov.f32 	%f204, 0f00000000;
	mov.f32 	%f205, %f204;
	mov.f32 	%f206, %f204;
	mov.f32 	%f207, %f204;
	mov.f32 	%f208, %f204;
	mov.f32 	%f209, %f204;
	mov.f32 	%f210, %f204;
	mov.f32 	%f211, %f204;
	mov.f32 	%f212, %f204;
	mov.f32 	%f213, %f204;
	mov.f32 	%f214, %f204;
	mov.f32 	%f215, %f204;
	mov.f32 	%f216, %f204;
	mov.f32 	%f217, %f204;
	mov.f32 	%f218, %f204;
	mov.f32 	%f219, %f204;
	@%p1 bra 	$L__BB14_21;
	ld.param.u32 	%r98, [_Z20filterActs_YxX_colorILi4ELi32ELi4ELi4ELi1ELb1ELb1EEvPfS0_S0_iiiiiiiiiiffi_param_4];
	and.b32  	%r46, %r4, 15;
	shl.b32 	%r47, %r104, 6;
	mov.u32 	%r48, _ZZ20filterActs_YxX_colorILi4ELi32ELi4ELi4ELi1ELb1ELb1EEvPfS0_S0_iiiiiiiiiiffiE9shFilters;
	add.s32 	%r49, %r48, %r47;
	shl.b32 	%r50, %r4, 2;
	and.b32  	%r51, %r50, 60;
	add.s32 	%r9, %r49, %r51;
	div.s32 	%r52, %r2, %r32;
	mul.lo.s32 	%r53, %r52, %r32;
	sub.s32 	%r54, %r2, %r53;
	mad.lo.s32 	%r10, %r54, %r30, %r29;
	mad.lo.s32 	%r11, %r52, %r30, %r29;
	shl.b32 	%r55, %r3, 9;
	mov.u32 	%r56, _ZZ20filterActs_YxX_colorILi4ELi32ELi4ELi4ELi1ELb1ELb1EEvPfS0_S0_iiiiiiiiiiffiE8shImages;
	add.s32 	%r13, %r56, %r50;
	add.s32 	%r12, %r13, %r55;
	mul.lo.s32 	%r57, %r1, %r98;
	mul.lo.s32 	%r58, %r57, %r2;
	setp.eq.s32 	%p2, %r34, 0;
	selp.b32 	%r59, %r58, 0, %p2;
	cvt.s64.s32 	%rd11, %r59;
	mad.lo.s32 	%r60, %r98, %r104, %r46;
	add.s32 	%r61, %r60, %r8;
	cvt.s64.s32 	%rd12, %r61;
	add.s64 	%rd2, %rd12, %rd11;
	mov.f32 	%f204, 0f00000000;
	mov.b32 	%r103, 0;
	mov.u32 	%r105, %r3;
	mov.u32 	%r106, %r103;
$L__BB14_2:
	setp.gt.u32 	%p3, %r5, 63;
	@%p3 bra 	$L__BB14_6;
	setp.ge.u32 	%p4, %r104, %r1;
	@%p4 bra 	$L__BB14_5;
	ld.param.u64 	%rd28, [_Z20filterActs_YxX_colorILi4ELi32ELi4ELi4ELi1ELb1ELb1EEvPfS0_S0_iiiiiiiiiiffi_param_1];
	cvt.s64.s32 	%rd13, %r103;
	add.s64 	%rd14, %rd2, %rd13;
	cvta.to.global.u64 	%rd15, %rd28;
	shl.b64 	%rd16, %rd14, 2;
	add.s64 	%rd17, %rd15, %rd16;
	ld.global.f32 	%f55, [%rd17];
	st.shared.f32 	[%r9], %f55;
	bra.uni 	$L__BB14_6;
$L__BB14_5:
	mov.b32 	%r62, 0;
	st.shared.u32 	[%r9], %r62;
$L__BB14_6:
	setp.ge.s32 	%p5, %r105, %r1;
	@%p5 bra 	$L__BB14_20;
	ld.param.u32 	%r100, [_Z20filterActs_YxX_colorILi4ELi32ELi4ELi4ELi1ELb1ELb1EEvPfS0_S0_iiiiiiiiiiffi_param_5];
	div.s32 	%r63, %r105, %r28;
	mul.lo.s32 	%r64, %r63, %r28;
	sub.s32 	%r65, %r105, %r64;
	add.s32 	%r18, %r10, %r65;
	add.s32 	%r19, %r11, %r63;
	setp.gt.s32 	%p6, %r19, -1;
	setp.lt.s32 	%p7, %r19, %r100;
	and.pred  	%p8, %p6, %p7;
	setp.gt.s32 	%p9, %r18, -1;
	setp.lt.s32 	%p10, %r18, %r27;
	and.pred  	%p11, %p9, %p10;
	and.pred  	%p13, %p8, %p11;
	not.pred 	%p14, %p13;
	@%p14 bra 	$L__BB14_19;
	ld.param.u32 	%r102, [_Z20filterActs_YxX_colorILi4ELi32ELi4ELi4ELi1ELb1ELb1EEvPfS0_S0_iiiiiiiiiiffi_param_12];
	ld.param.u64 	%rd27, [_Z20filterActs_YxX_colorILi4ELi32ELi4ELi4ELi1ELb1ELb1EEvPfS0_S0_iiiiiiiiiiffi_param_0];
	cvt.u32.u64 	%r67, %rd1;
	setp.ge.s32 	%p15, %r67, %r24;
	mad.lo.s32 	%r68, %r19, %r27, %r18;
	mul.lo.s32 	%r69, %r68, %r102;
	cvt.s64.s32 	%rd18, %r69;
	add.s64 	%rd19, %rd18, %rd1;
	cvta.to.global.u64 	%rd20, %rd27;
	shl.b64 	%rd21, %rd19, 2;
	add.s64 	%rd7, %rd20, %rd21;
	mov.f32 	%f220, 0f00000000;
	@%p15 bra 	$L__BB14_10;
	ld.global.f32 	%f220, [%rd7];
$L__BB14_10:
	cvt.u32.u64 	%r70, %rd1;
	add.s32 	%r71, %r70, 32;
	setp.lt.s32 	%p16, %r71, %r24;
	st.shared.f32 	[%r12], %f220;
	@%p16 bra 	$L__BB14_12;
	mov.b32 	%r72, 0;
	st.shared.u32 	[%r12+128], %r72;
	bra.uni 	$L__BB14_13;
$L__BB14_12:
	ld.global.f32 	%f57, [%rd7+128];
	st.shared.f32 	[%r12+128], %f57;
$L__BB14_13:
	cvt.u32.u64 	%r73, %rd1;
	add.s32 	%r74, %r73, 64;
	setp.lt.s32 	%p17, %r74, %r24;
	@%p17 bra 	$L__BB14_15;
	mov.b32 	%r75, 0;
	st.shared.u32 	[%r12+256], %r75;
	bra.uni 	$L__BB14_16;
$L__BB14_15:
	ld.global.f32 	%f58, [%rd7+256];
	st.shared.f32 	[%r12+256], %f58;
$L__BB14_16:
	cvt.u32.u64 	%r76, %rd1;
	add.s32 	%r77, %r76, 96;
	setp.lt.s32 	%p18, %r77, %r24;
	@%p18 bra 	$L__BB14_18;
	mov.b32 	%r78, 0;
	st.shared.u32 	[%r12+384], %r78;
	bra.uni 	$L__BB14_20;
$L__BB14_18:
	ld.global.f32 	%f59, [%rd7+384];
	st.shared.f32 	[%r12+384], %f59;
	bra.uni 	$L__BB14_20;
$L__BB14_19:
	mov.b32 	%r66, 0;
	st.shared.u32 	[%r12], %r66;
	st.shared.u32 	[%r12+128], %r66;
	st.shared.u32 	[%r12+256], %r66;
	st.shared.u32 	[%r12+384], %r66;
$L__BB14_20:
	ld.param.u32 	%r99, [_Z20filterActs_YxX_colorILi4ELi32ELi4ELi4ELi1ELb1ELb1EEvPfS0_S0_iiiiiiiiiiffi_param_4];
	bar.sync 	0;
	shl.b32 	%r79, %r3, 2;
	mov.u32 	%r80, _ZZ20filterActs_YxX_colorILi4ELi32ELi4ELi4ELi1ELb1ELb1EEvPfS0_S0_iiiiiiiiiiffiE9shFilters;
	add.s32 	%r81, %r80, %r79;
	ld.shared.f32 	%f60, [%r81];
	ld.shared.f32 	%f61, [%r13];
	fma.rn.f32 	%f62, %f61, %f60, %f219;
	ld.shared.f32 	%f63, [%r13+128];
	fma.rn.f32 	%f64, %f63, %f60, %f218;
	ld.shared.f32 	%f65, [%r13+256];
	fma.rn.f32 	%f66, %f65, %f60, %f217;
	ld.shared.f32 	%f67, [%r13+384];
	fma.rn.f32 	%f68, %f67, %f60, %f216;
	ld.shared.f32 	%f69, [%r81+16];
	fma.rn.f32 	%f70, %f61, %f69, %f215;
	fma.rn.f32 	%f71, %f63, %f69, %f214;
	fma.rn.f32 	%f72, %f65, %f69, %f213;
	fma.rn.f32 	%f73, %f67, %f69, %f212;
	ld.shared.f32 	%f74, [%r81+32];
	fma.rn.f32 	%f75, %f61, %f74, %f211;
	fma.rn.f32 	%f76, %f63, %f74, %f210;
	fma.rn.f32 	%f77, %f65, %f74, %f209;
	fma.rn.f32 	%f78, %f67, %f74, %f208;
	ld.shared.f32 	%f79, [%r81+48];
	fma.rn.f32 	%f80, %f61, %f79, %f207;
	fma.rn.f32 	%f81, %f63, %f79, %f206;
	fma.rn.f32 	%f82, %f65, %f79, %f205;
	fma.rn.f32 	%f83, %f67, %f79, %f204;
	ld.shared.f32 	%f84, [%r81+64];
	ld.shared.f32 	%f85, [%r13+512];
	fma.rn.f32 	%f86, %f85, %f84, %f62;
	ld.shared.f32 	%f87, [%r13+640];
	fma.rn.f32 	%f88, %f87, %f84, %f64;
	ld.shared.f32 	%f89, [%r13+768];
	fma.rn.f32 	%f90, %f89, %f84, %f66;
	ld.shared.f32 	%f91, [%r13+896];
	fma.rn.f32 	%f92, %f91, %f84, %f68;
	ld.shared.f32 	%f93, [%r81+80];
	fma.rn.f32 	%f94, %f85, %f93, %f70;
	fma.rn.f32 	%f95, %f87, %f93, %f71;
	fma.rn.f32 	%f96, %f89, %f93, %f72;
	fma.rn.f32 	%f97, %f91, %f93, %f73;
	ld.shared.f32 	%f98, [%r81+96];
	fma.rn.f32 	%f99, %f85, %f98, %f75;
	fma.rn.f32 	%f100, %f87, %f98, %f76;
	fma.rn.f32 	%f101, %f89, %f98, %f77;
	fma.rn.f32 	%f102, %f91, %f98, %f78;
	ld.shared.f32 	%f103, [%r81+112];
	fma.rn.f32 	%f104, %f85, %f103, %f80;
	fma.rn.f32 	%f105, %f87, %f103, %f81;
	fma.rn.f32 	%f106, %f89, %f103, %f82;
	fma.rn.f32 	%f107, %f91, %f103, %f83;
	ld.shared.f32 	%f108, [%r81+128];
	ld.shared.f32 	%f109, [%r13+1024];
	fma.rn.f32 	%f110, %f109, %f108, %f86;
	ld.shared.f32 	%f111, [%r13+1152];
	fma.rn.f32 	%f112, %f111, %f108, %f88;
	ld.shared.f32 	%f113, [%r13+1280];
	fma.rn.f32 	%f114, %f113, %f108, %f90;
	ld.shared.f32 	%f115, [%r13+1408];
	fma.rn.f32 	%f116, %f115, %f108, %f92;
	ld.shared.f32 	%f117, [%r81+144];
	fma.rn.f32 	%f118, %f109, %f117, %f94;
	fma.rn.f32 	%f119, %f111, %f117, %f95;
	fma.rn.f32 	%f120, %f113, %f117, %f96;
	fma.rn.f32 	%f121, %f115, %f117, %f97;
	ld.shared.f32 	%f122, [%r81+160];
	fma.rn.f32 	%f123, %f109, %f122, %f99;
	fma.rn.f32 	%f124, %f111, %f122, %f100;
	fma.rn.f32 	%f125, %f113, %f122, %f101;
	fma.rn.f32 	%f126, %f115, %f122, %f102;
	ld.shared.f32 	%f127, [%r81+176];
	fma.rn.f32 	%f128, %f109, %f127, %f104;
	fma.rn.f32 	%f129, %f111, %f127, %f105;
	fma.rn.f32 	%f130, %f113, %f127, %f106;
	fma.rn.f32 	%f131, %f115, %f127, %f107;
	ld.shared.f32 	%f132, [%r81+192];
	ld.shared.f32 	%f133, [%r13+1536];
	fma.rn.f32 	%f219, %f133, %f132, %f110;
	ld.shared.f32 	%f134, [%r13+1664];
	fma.rn.f32 	%f218, %f134, %f132, %f112;
	ld.shared.f32 	%f135, [%r13+1792];
	fma.rn.f32 	%f217, %f135, %f132, %f114;
	ld.shared.f32 	%f136, [%r13+1920];
	fma.rn.f32 	%f216, %f136, %f132, %f116;
	ld.shared.f32 	%f137, [%r81+208];
	fma.rn.f32 	%f215, %f133, %f137, %f118;
	fma.rn.f32 	%f214, %f134, %f137, %f119;
	fma.rn.f32 	%f213, %f135, %f137, %f120;
	fma.rn.f32 	%f212, %f136, %f137, %f121;
	ld.shared.f32 	%f138, [%r81+224];
	fma.rn.f32 	%f211, %f133, %f138, %f123;
	fma.rn.f32 	%f210, %f134, %f138, %f124;
	fma.rn.f32 	%f209, %f135, %f138, %f125;
	fma.rn.f32 	%f208, %f136, %f138, %f126;
	ld.shared.f32 	%f139, [%r81+240];
	fma.rn.f32 	%f207, %f133, %f139, %f128;
	fma.rn.f32 	%f206, %f134, %f139, %f129;
	fma.rn.f32 	%f205, %f135, %f139, %f130;
	fma.rn.f32 	%f204, %f136, %f139, %f131;
	bar.sync 	0;
	add.s32 	%r106, %r106, 4;
	add.s32 	%r105, %r105, 4;
	add.s32 	%r104, %r104, 4;
	shl.b32 	%r82, %r99, 2;
	add.s32 	%r103, %r103, %r82;
	setp.lt.u32 	%p19, %r106, %r1;
	@%p19 bra 	$L__BB14_2;
$L__BB14_21:
	ld.param.u32 	%r101, [_Z20filterActs_YxX_colorILi4ELi32ELi4ELi4ELi1ELb1ELb1EEvPfS0_S0_iiiiiiiiiiffi_param_10];
	ld.param.u64 	%rd29, [_Z20filterActs_YxX_colorILi4ELi32ELi4ELi4ELi1ELb1ELb1EEvPfS0_S0_iiiiiiiiiiffi_param_2];
	mul.lo.s32 	%r83, %r32, %r101;
	cvt.u32.u64 	%r84, %rd1;
	add.s32 	%r85, %r8, %r3;
	mad.lo.s32 	%r86, %r83, %r85, %r2;
	mad.lo.s32 	%r87, %r86, %r24, %r7;
	mul.lo.s32 	%r88, %r24, %r83;
	shl.b32 	%r89, %r88, 2;
	setp.lt.s32 	%p20, %r84, %r24;
	cvta.to.global.u64 	%rd22, %rd29;
	mul.wide.u32 	%rd23, %r87, 4;
	add.s64 	%rd3, %rd22, %rd23;
	mul.wide.s32 	%rd24, %r89, 4;
	add.s64 	%rd4, %rd3, %rd24;
	shl.b32 	%r90, %r88, 3;
	mul.wide.s32 	%rd25, %r90, 4;
	add.s64 	%rd5, %rd3, %rd25;
	mul.lo.s32 	%r91, %r88, 12;
	mul.wide.s32 	%rd26, %r91, 4;
	add.s64 	%rd6, %rd3, %rd26;
	@%p20 bra 	$L__BB14_22;
	bra.uni 	$L__BB14_23;
$L__BB14_22:
	ld.global.f32 	%f140, [%rd3];
	mul.f32 	%f141, %f52, %f219;
	fma.rn.f32 	%f142, %f51, %f140, %f141;
	st.global.f32 	[%rd3], %f142;
	ld.global.f32 	%f143, [%rd4];
	mul.f32 	%f144, %f52, %f215;
	fma.rn.f32 	%f145, %f51, %f143, %f144;
	st.global.f32 	[%rd4], %f145;
	ld.global.f32 	%f146, [%rd5];
	mul.f32 	%f147, %f52, %f211;
	fma.rn.f32 	%f148, %f51, %f146, %f147;
	st.global.f32 	[%rd5], %f148;
	ld.global.f32 	%f149, [%rd6];
	mul.f32 	%f150, %f52, %f207;
	fma.rn.f32 	%f151, %f51, %f149, %f150;
	st.global.f32 	[%rd6], %f151;
$L__BB14_23:
	add.s32 	%r93, %r84, 32;
	setp.ge.s32 	%p21, %r93, %r24;
	@%p21 bra 	$L__BB14_25;
	ld.global.f32 	%f152, [%rd3+128];
	mul.f32 	%f153, %f52, %f218;
	fma.rn.f32 	%f154, %f51, %f152, %f153;
	st.global.f32 	[%rd3+128], %f154;
	ld.global.f32 	%f155, [%rd4+128];
	mul.f32 	%f156, %f52, %f214;
	fma.rn.f32 	%f157, %f51, %f155, %f156;
	st.global.f32 	[%rd4+128], %f157;
	ld.global.f32 	%f158, [%rd5+128];
	mul.f32 	%f159, %f52, %f210;
	fma.rn.f32 	%f160, %f51, %f158, %f159;
	st.global.f32 	[%rd5+128], %f160;
	ld.global.f32 	%f161, [%rd6+128];
	mul.f32 	%f162, %f52, %f206;
	fma.rn.f32 	%f163, %f51, %f161, %f162;
	st.global.f32 	[%rd6+128], %f163;
$L__BB14_25:
	add.s32 	%r95, %r84, 64;
	setp.ge.s32 	%p22, %r95, %r24;
	@%p22 bra 	$L__BB14_27;
	ld.global.f32 	%f164, [%rd3+256];
	mul.f32 	%f165, %f52, %f217;
	fma.rn.f32 	%f166, %f51, %f164, %f165;
	st.global.f32 	[%rd3+256], %f166;
	ld.global.f32 	%f167, [%rd4+256];
	mul.f32 	%f168, %f52, %f213;
	fma.rn.f32 	%f169, %f51, %f167, %f168;
	st.global.f32 	[%rd4+256], %f169;
	ld.global.f32 	%f170, [%rd5+256];
	mul.f32 	%f171, %f52, %f209;
	fma.rn.f32 	%f172, %f51, %f170, %f171;
	st.global.f32 	[%rd5+256], %f172;
	ld.global.f32 	%f173, [%rd6+256];
	mul.f32 	%f174, %f52, %f205;
	fma.rn.f32 	%f175, %f51, %f173, %f174;
	st.global.f32 	[%rd6+256], %f175;
$L__BB14_27:
	add.s32 	%r97, %r84, 96;
	setp.ge.s32 	%p23, %r97, %r24;
	@%p23 bra 	$L__BB14_29;
	ld.global.f32 	%f176, [%rd3+384];
	mul.f32 	%f177, %f52, %f216;
	fma.rn.f32 	%f178, %f51, %f176, %f177;
	st.global.f32 	[%rd3+384], %f178;
	ld.global.f32 	%f179, [%rd4+384];
	mul.f32 	%f180, %f52, %f212;
	fma.rn.f32 	%f181, %f51, %f179, %f180;
	st.global.f32 	[%rd4+384], %f181;
	ld.global.f32 	%f182, [%rd5+384];
	mul.f32 	%f183, %f52, %f208;
	fma.rn.f32 	%f184, %f51, %f182, %f183;
	st.global.f32 	[%rd5+384], %f184;
	ld.global.f32 	%f185, [%rd6+384];
	mul.f32 	%f186, %f52, %f204;
	fma.rn.f32 	%f187, %f51, %f185, %f186;
	st.global.f32 	[%rd6+384], %f187;
$L__BB14_29:
	ret;

}
	// .globl	_Z20filterActs_YxX_colorILi4ELi32ELi4ELi8ELi1ELb1ELb0EEvPfS0_S0_iiiiiiiiiiffi
.visible .entry _Z20filterActs_YxX_colorILi4ELi32ELi4ELi8ELi1ELb1ELb0EEvPfS0_S0_iiiiiiiiiiffi(
	.param .u64 .ptr .align 1 _Z20filterActs_YxX_colorILi4ELi32ELi4ELi8ELi1ELb1ELb0EEvPfS0_S0_iiiiiiiiiiffi_param_0,
	.param .u64 .ptr .align 1 _Z20filterActs_YxX_colorILi4ELi32ELi4ELi8ELi1ELb1ELb0EEvPfS0_S0_iiiiiiiiiiffi_param_1,
	.param .u64 .ptr .align 1 _Z20filterActs_YxX_colorILi4ELi32ELi4ELi8ELi1ELb1ELb0EEvPfS0_S0_iiiiiiiiiiffi_param_2,
	.param .u32 _Z20filterActs_YxX_colorILi4ELi32ELi4ELi8ELi1ELb1ELb0EEvPfS0_S0_iiiiiiiiiiffi_param_3,
	.param .u32 _Z20filterActs_YxX_colorILi4ELi32ELi4ELi8ELi1ELb1ELb0EEvPfS0_S0_iiiiiiiiiiffi_param_4,
	.param .u32 _Z20filterActs_YxX_colorILi4ELi32ELi4ELi8ELi1ELb1ELb0EEvPfS0_S0_iiiiiiiiiiffi_param_5,
	.param .u32 _Z20filterActs_YxX_colorILi4ELi32ELi4ELi8ELi1ELb1ELb0EEvPfS0_S0_iiiiiiiiiiffi_param_6,
	.param .u32 _Z20filterActs_YxX_colorILi4ELi32ELi4ELi8ELi1ELb1ELb0EEvPfS0_S0_iiiiiiiiiiffi_param_7,
	.param .u32 _Z20filterActs_YxX_colorILi4ELi32ELi4ELi8ELi1ELb1ELb0EEvPfS0_S0_iiiiiiiiiiffi_param_8,
	.param .u32 _Z20filterActs_YxX_colorILi4ELi32ELi4ELi8ELi1ELb1ELb0EEvPfS0_S0_iiiiiiiiiiffi_param_9,
	.param .u32 _Z20filterActs_YxX_colorILi4ELi32ELi4ELi8ELi1ELb1ELb0EEvPfS0_S0_iiiiiiiiiiffi_param_10,
	.param .u32 _Z20filterActs_YxX_colorILi4ELi32ELi4ELi8ELi1ELb1ELb0EEvPfS0_S0_iiiiiiiiiiffi_param_11,
	.param .u32 _Z20filterActs_YxX_colorILi4ELi32ELi4ELi8ELi1ELb1ELb0EEvPfS0_S0_iiiiiiiiiiffi_param_12,
	.param .f32 _Z20filterActs_YxX_colorILi4ELi32ELi4ELi8ELi1ELb1ELb0EEvPfS0_S0_iiiiiiiiiiffi_param_13,
	.param .f32 _Z20filterActs_YxX_colorILi4ELi32ELi4ELi8ELi1ELb1ELb0EEvPfS0_S0_iiiiiiiiiiffi_param_14,
	.param .u32 _Z20filterActs_YxX_colorILi4ELi32ELi4ELi8ELi1ELb1ELb0EEvPfS0_S0_iiiiiiiiiiffi_param_15
)
{
	.reg .pred 	%p<16>;
	.reg .b32 	%r<94>;
	.reg .b32 	%f<412>;
	.reg .b64 	%rd<36>;
	// demoted variable
	.shared .align 4 .b8 _ZZ20filterActs_YxX_colorILi4ELi32ELi4ELi8ELi1ELb1ELb0EEvPfS0_S0_iiiiiiiiiiffiE9shFilters[512];
	// demoted variable
	.shared .align 4 .b8 _ZZ20filterActs_YxX_colorILi4ELi32ELi4ELi8ELi1ELb1ELb0EEvPfS0_S0_iiiiiiiiiiffiE8shImages[2048];
	ld.param.u64 	%rd4, [_Z20filterActs_YxX_colorILi4ELi32ELi4ELi8ELi1ELb1ELb0EEvPfS0_S0_iiiiiiiiiiffi_param_0];
	ld.param.u64 	%rd5, [_Z20filterActs_YxX_colorILi4ELi32ELi4ELi8ELi1ELb1ELb0EEvPfS0_S0_iiiiiiiiiiffi_param_1];
	ld.param.u32 	%r27, [_Z20filterActs_YxX_colorILi4ELi32ELi4ELi8ELi1ELb1ELb0EEvPfS0_S0_iiiiiiiiiiffi_param_4];
	ld.param.u32 	%r29, [_Z20filterActs_YxX_colorILi4ELi32ELi4ELi8ELi1ELb1ELb0EEvPfS0_S0_iiiiiiiiiiffi_param_6];
	ld.param.u32 	%r30, [_Z20filterActs_YxX_colorILi4ELi32ELi4ELi8ELi1ELb1ELb0EEvPfS0_S0_iiiiiiiiiiffi_param_7];
	ld.param.u32 	%r31, [_Z20filterActs_YxX_colorILi4ELi32ELi4ELi8ELi1ELb1ELb0EEvPfS0_S0_iiiiiiiiiiffi_param_8];
	ld.param.u32 	%r36, [_Z20filterActs_YxX_colorILi4ELi32ELi4ELi8ELi1ELb1ELb0EEvPfS0_S0_iiiiiiiiiiffi_param_9];
	ld.param.u32 	%r33, [_Z20filterActs_YxX_colorILi4ELi32ELi4ELi8ELi1ELb1ELb0EEvPfS0_S0_iiiiiiiiiiffi_param_11];
	ld.param.u32 	%r35, [_Z20filterActs_YxX_colorILi4ELi32ELi4ELi8ELi1ELb1ELb0EEvPfS0_S0_iiiiiiiiiiffi_param_15];
	mul.lo.s32 	%r1, %r30, %r30;
	shr.s32 	%r37, %r27, 31;
	shr.u32 	%r38, %r37, 27;
	add.s32 	%r39, %r27, %r38;
	shr.s32 	%r40, %r39, 5;
	mov.u32 	%r41, %ctaid.y;
	div.u32 	%r2, %r41, %r40;
	mul.lo.s32 	%r42, %r2, %r40;
	sub.s32 	%r43, %r41, %r42;
	mov.u32 	%r3, %tid.y;
	mov.u32 	%r4, %tid.x;
	div.s32 	%r44, %r2, %r33;
	mul.lo.s32 	%r5, %r44, %r36;
	mul.lo.s32 	%r45, %r44, %r33;
	sub.s32 	%r46, %r2, %r45;
	mul.lo.s32 	%r6, %r46, %r36;
	shr.u32 	%r47, %r4, 5;
	add.s32 	%r7, %r47, %r3;
	mov.u32 	%r48, %ctaid.x;
	shl.b32 	%r49, %r48, 7;
	add.s32 	%r8, %r49, %r4;
	shl.b32 	%r9, %r43, 5;
	setp.eq.s32 	%p1, %r30, 0;
	mov.f32 	%f380, 0f00000000;
	mov.f32 	%f381, %f380;
	mov.f32 	%f382, %f380;
	mov.f32 	%f383, %f380;
	mov.f32 	%f384, %f380;
	mov.f32 	%f385, %f380;
	mov.f32 	%f386, %f380;
	mov.f32 	%f387, %f380;
	mov.f32 	%f388, %f380;
	mov.f32 	%f389, %f380;
	mov.f32 	%f390, %f380;
	mov.f32 	%f391, %f380;
	mov.f32 	%f392, %f380;
	mov.f32 	%f393, %f380;
	mov.f32 	%f394, %f380;
	mov.f32 	%f395, %f380;
	mov.f32 	%f396, %f380;
	mov.f32 	%f397, %f380;
	mov.f32 	%f398, %f380;
	mov.f32 	%f399, %f380;
	mov.f32 	%f400, %f380;
	mov.f32 	%f401, %f380;
	mov.f32 	%f402, %f380;
	mov.f32 	%f403, %f380;
	mov.f32 	%f404, %f380;
	mov.f32 	%f405, %f380;
	mov.f32 	%f406, %f380;
	mov.f32 	%f407, %f380;
	mov.f32 	%f408, %f380;
	mov.f32 	%f409, %f380;
	mov.f32 	%f410, %f380;
	mov.f32 	%f411, %f380;
	@%p1 bra 	$L__BB15_11;
	and.b32  	%r51, %r4, 31;
	shl.b32 	%r52, %r7, 7;
	mov.u32 	%r53, _ZZ20filterActs_YxX_colorILi4ELi32ELi4ELi8ELi1ELb1ELb0EEvPfS0_S0_iiiiiiiiiiffiE9shFilters;
	add.s32 	%r54, %r53, %r52;
	shl.b32 	%r55, %r4, 2;
	and.b32  	%r56, %r55, 124;
	add.s32 	%r10, %r54, %r56;
	add.s32 	%r11, %r6, %r31;
	add.s32 	%r12, %r5, %r31;
	shl.b32 	%r57, %r3, 9;
	mov.u32 	%r58, _ZZ20filterActs_YxX_colorILi4ELi32ELi4ELi8ELi1ELb1ELb0EEvPfS0_S0_iiiiiiiiiiffiE8shImages;
	add.s32 	%r14, %r58, %r55;
	add.s32 	%r13, %r14, %r57;
	shl.b32 	%r15, %r27, 2;
	mul.lo.s32 	%r59, %r1, %r27;
	mul.lo.s32 	%r60, %r59, %r2;
	setp.eq.s32 	%p2, %r35, 0;
	selp.b32 	%r61, %r60, 0, %p2;
	cvt.s64.s32 	%rd7, %r61;
	mad.lo.s32 	%r62, %r27, %r7, %r51;
	add.s32 	%r63, %r62, %r9;
	cvt.s64.s32 	%rd8, %r63;
	add.s64 	%rd1, %rd8, %rd7;
	cvta.to.global.u64 	%rd2, %rd4;
	cvta.to.global.u64 	%rd3, %rd5;
	mov.f32 	%f380, 0f00000000;
	mov.b32 	%r90, 0;
	cvt.s64.s32 	%rd14, %r8;
	mov.u32 	%r91, %r7;
	mov.u32 	%r92, %r3;
	mov.u32 	%r93, %r90;
$L__BB15_2:
	setp.gt.u32 	%p3, %r7, 3;
	@%p3 bra 	$L__BB15_6;
	setp.ge.u32 	%p4, %r91, %r1;
	@%p4 bra 	$L__BB15_5;
	cvt.s64.s32 	%rd9, %r90;
	add.s64 	%rd10, %rd1, %rd9;
	shl.b64 	%rd11, %rd10, 2;
	add.s64 	%rd12, %rd3, %rd11;
	ld.global.f32 	%f101, [%rd12];
	st.shared.f32 	[%r10], %f101;
	bra.uni 	$L__BB15_6;
$L__BB15_5:
	mov.b32 	%r64, 0;
	st.shared.u32 	[%r10], %r64;
$L__BB15_6:
	setp.ge.s32 	%p5, %r92, %r1;
	@%p5 bra 	$L__BB15_10;
	ld.param.u32 	%r87, [_Z20filterActs_YxX_colorILi4ELi32ELi4ELi8ELi1ELb1ELb0EEvPfS0_S0_iiiiiiiiiiffi_param_5];
	div.s32 	%r65, %r92, %r30;
	mul.lo.s32 	%r66, %r65, %r30;
	sub.s32 	%r67, %r92, %r66;
	add.s32 	%r20, %r11, %r67;
	add.s32 	%r21, %r12, %r65;
	setp.gt.s32 	%p6, %r21, -1;
	setp.lt.s32 	%p7, %r21, %r87;
	and.pred  	%p8, %p6, %p7;
	setp.gt.s32 	%p9, %r20, -1;
	setp.lt.s32 	%p10, %r20, %r29;
	and.pred  	%p11, %p9, %p10;
	and.pred  	%p13, %p8, %p11;
	not.pred 	%p14, %p13;
	@%p14 bra 	$L__BB15_9;
	ld.param.u32 	%r89, [_Z20filterActs_YxX_colorILi4ELi32ELi4ELi8ELi1ELb1ELb0EEvPfS0_S0_iiiiiiiiiiffi_param_12];
	mad.lo.s32 	%r69, %r21, %r29, %r20;
	mul.lo.s32 	%r70, %r69, %r89;
	cvt.s64.s32 	%rd13, %r70;
	add.s64 	%rd15, %rd13, %rd14;
	shl.b64 	%rd16, %rd15, 2;
	add.s64 	%rd17, %rd2, %rd16;
	ld.global.f32 	%f102, [%rd17];
	st.shared.f32 	[%r13], %f102;
	ld.global.f32 	%f103, [%rd17+128];
	st.shared.f32 	[%r13+128], %f103;
	ld.global.f32 	%f104, [%rd17+256];
	st.shared.f32 	[%r13+256], %f104;
	ld.global.f32 	%f105, [%rd17+384];
	st.shared.f32 	[%r13+384], %f105;
	bra.uni 	$L__BB15_10;
$L__BB15_9:
	mov.b32 	%r68, 0;
	st.shared.u32 	[%r13], %r68;
	st.shared.u32 	[%r13+128], %r68;
	st.shared.u32 	[%r13+256], %r68;
	st.shared.u32 	[%r13+384], %r68;
$L__BB15_10:
	bar.sync 	0;
	shl.b32 	%r71, %r3, 2;
	mov.u32 	%r72, _ZZ20filterActs_YxX_colorILi4ELi32ELi4ELi8ELi1ELb1ELb0EEvPfS0_S0_iiiiiiiiiiffiE9shFilters;
	add.s32 	%r73, %r72, %r71;
	ld.shared.f32 	%f106, [%r73];
	ld.shared.f32 	%f107, [%r14];
	fma.rn.f32 	%f108, %f107, %f106, %f411;
	ld.shared.f32 	%f109, [%r14+128];
	fma.rn.f32 	%f110, %f109, %f106, %f410;
	ld.shared.f32 	%f111, [%r14+256];
	fma.rn.f32 	%f112, %f111, %f106, %f409;
	ld.shared.f32 	%f113, [%r14+384];
	fma.rn.f32 	%f114, %f113, %f106, %f408;
	ld.shared.f32 	%f115, [%r73+16];
	fma.rn.f32 	%f116, %f107, %f115, %f407;
	fma.rn.f32 	%f117, %f109, %f115, %f406;
	fma.rn.f32 	%f118, %f111, %f115, %f405;
	fma.rn.f32 	%f119, %f113, %f115, %f404;
	ld.shared.f32 	%f120, [%r73+32];
	fma.rn.f32 	%f121, %f107, %f120, %f403;
	fma.rn.f32 	%f122, %f109, %f120, %f402;
	fma.rn.f32 	%f123, %f111, %f120, %f401;
	fma.rn.f32 	%f124, %f113, %f120, %f400;
	ld.shared.f32 	%f125, [%r73+48];
	fma.rn.f32 	%f126, %f107, %f125, %f399;
	fma.rn.f32 	%f127, %f109, %f125, %f398;
	fma.rn.f32 	%f128, %f111, %f125, %f397;
	fma.rn.f32 	%f129, %f113, %f125, %f396;
	ld.shared.f32 	%f130, [%r73+64];
	fma.rn.f32 	%f131, %f107, %f130, %f395;
	fma.rn.f32 	%f132, %f109, %f130, %f394;
	fma.rn.f32 	%f133, %f111, %f130, %f393;
	fma.rn.f32 	%f134, %f113, %f130, %f392;
	ld.shared.f32 	%f135, [%r73+80];
	fma.rn.f32 	%f136, %f107, %f135, %f391;
	fma.rn.f32 	%f137, %f109, %f135, %f390;
	fma.rn.f32 	%f138, %f111, %f135, %f389;
	fma.rn.f32 	%f139, %f113, %f135, %f388;
	ld.shared.f32 	%f140, [%r73+96];
	fma.rn.f32 	%f141, %f107, %f140, %f387;
	fma.rn.f32 	%f142, %f109, %f140, %f386;
	fma.rn.f32 	%f143, %f111, %f140, %f385;
	fma.rn.f32 	%f144, %f113, %f140, %f384;
	ld.shared.f32 	%f145, [%r73+112];
	fma.rn.f32 	%f146, %f107, %f145, %f383;
	fma.rn.f32 	%f147, %f109, %f145, %f382;
	fma.rn.f32 	%f148, %f111, %f145, %f381;
	fma.rn.f32 	%f149, %f113, %f145, %f380;
	ld.shared.f32 	%f150, [%r73+128];
	ld.shared.f32 	%f151, [%r14+512];
	fma.rn.f32 	%f152, %f151, %f150, %f108;
	ld.shared.f32 	%f153, [%r14+640];
	fma.rn.f32 	%f154, %f153, %f150, %f110;
	ld.shared.f32 	%f155, [%r14+768];
	fma.rn.f32 	%f156, %f155, %f150, %f112;
	ld.shared.f32 	%f157, [%r14+896];
	fma.rn.f32 	%f158, %f157, %f150, %f114;
	ld.shared.f32 	%f159, [%r73+144];
	fma.rn.f32 	%f160, %f151, %f159, %f116;
	fma.rn.f32 	%f161, %f153, %f159, %f117;
	fma.rn.f32 	%f162, %f155, %f159, %f118;
	fma.rn.f32 	%f163, %f157, %f159, %f119;
	ld.shared.f32 	%f164, [%r73+160];
	fma.rn.f32 	%f165, %f151, %f164, %f121;
	fma.rn.f32 	%f166, %f153, %f164, %f122;
	fma.rn.f32 	%f167, %f155, %f164, %f123;
	fma.rn.f32 	%f168, %f157, %f164, %f124;
	ld.shared.f32 	%f169, [%r73+176];
	fma.rn.f32 	%f170, %f151, %f169, %f126;
	fma.rn.f32 	%f171, %f153, %f169, %f127;
	fma.rn.f32 	%f172, %f155, %f169, %f128;
	fma.rn.f32 	%f173, %f157, %f169, %f129;
	ld.shared.f32 	%f174, [%r73+192];
	fma.rn.f32 	%f175, %f151, %f174, %f131;
	fma.rn.f32 	%f176, %f153, %f174, %f132;
	fma.rn.f32 	%f177, %f155, %f174, %f133;
	fma.rn.f32 	%f178, %f157, %f174, %f134;
	ld.shared.f32 	%f179, [%r73+208];
	fma.rn.f32 	%f180, %f151, %f179, %f136;
	fma.rn.f32 	%f181, %f153, %f179, %f137;
	fma.rn.f32 	%f182, %f155, %f179, %f138;
	fma.rn.f32 	%f183, %f157, %f179, %f139;
	ld.shared.f32 	%f184, [%r73+224];
	fma.rn.f32 	%f185, %f151, %f184, %f141;
	fma.rn.f32 	%f186, %f153, %f184, %f142;
	fma.rn.f32 	%f187, %f155, %f184, %f143;
	fma.rn.f32 	%f188, %f157, %f184, %f144;
	ld.shared.f32 	%f189, [%r73+240];
	fma.rn.f32 	%f190, %f151, %f189, %f146;
	fma.rn.f32 	%f191, %f153, %f189, %f147;
	fma.rn.f32 	%f192, %f155, %f189, %f148;
	fma.rn.f32 	%f193, %f157, %f189, %f149;
	ld.shared.f32 	%f194, [%r73+256];
	ld.shared.f32 	%f195, [%r14+1024];
	fma.rn.f32 	%f196, %f195, %f194, %f152;
	ld.shared.f32 	%f197, [%r14+1152];
	fma.rn.f32 	%f198, %f197, %f194, %f154;
	ld.shared.f32 	%f199, [%r14+1280];
	fma.rn.f32 	%f200, %f199, %f194, %f156;
	ld.shared.f32 	%f201, [%r14+1408];
	fma.rn.f32 	%f202, %f201, %f194, %f158;
	ld.shared.f32 	%f203, [%r73+272];
	fma.rn.f32 	%f204, %f195, %f203, %f160;
	fma.rn.f32 	%f205, %f197, %f203, %f161;
	fma.rn.f32 	%f206, %f199, %f203, %f162;
	fma.rn.f32 	%f207, %f201, %f203, %f163;
	ld.shared.f32 	%f208, [%r73+288];
	fma.rn.f32 	%f209, %f195, %f208, %f165;
	fma.rn.f32 	%f210, %f197, %f208, %f166;
	fma.rn.f32 	%f211, %f199, %f208, %f167;
	fma.rn.f32 	%f212, %f201, %f208, %f168;
	ld.shared.f32 	%f213, [%r73+304];
	fma.rn.f32 	%f214, %f195, %f213, %f170;
	fma.rn.f32 	%f215, %f197, %f213, %f171;
	fma.rn.f32 	%f216, %f199, %f213, %f172;
	fma.rn.f32 	%f217, %f201, %f213, %f173;
	ld.shared.f32 	%f218, [%r73+320];
	fma.rn.f32 	%f219, %f195, %f218, %f175;
	fma.rn.f32 	%f220, %f197, %f218, %f176;
	fma.rn.f32 	%f221, %f199, %f218, %f177;
	fma.rn.f32 	%f222, %f201, %f218, %f178;
	ld.shared.f32 	%f223, [%r73+336];
	fma.rn.f32 	%f224, %f195, %f223, %f180;
	fma.rn.f32 	%f225, %f197, %f223, %f181;
	fma.rn.f32 	%f226, %f199, %f223, %f182;
	fma.rn.f32 	%f227, %f201, %f223, %f183;
	ld.shared.f32 	%f228, [%r73+352];
	fma.rn.f32 	%f229, %f195, %f228, %f185;
	fma.rn.f32 	%f230, %f197, %f228, %f186;
	fma.rn.f32 	%f231, %f199, %f228, %f187;
	fma.rn.f32 	%f232, %f201, %f228, %f188;
	ld.shared.f32 	%f233, [%r73+368];
	fma.rn.f32 	%f234, %f195, %f233, %f190;
	fma.rn.f32 	%f235, %f197, %f233, %f191;
	fma.rn.f32 	%f236, %f199, %f233, %f192;
	fma.rn.f32 	%f237, %f201, %f233, %f193;
	ld.shared.f32 	%f238, [%r73+384];
	ld.shared.f32 	%f239, [%r14+1536];
	fma.rn.f32 	%f411, %f239, %f238, %f196;
	ld.shared.f32 	%f240, [%r14+1664];
	fma.rn.f32 	%f410, %f240, %f238, %f198;
	ld.shared.f32 	%f241, [%r14+1792];
	fma.rn.f32 	%f409, %f241, %f238, %f200;
	ld.shared.f32 	%f242, [%r14+1920];
	fma.rn.f32 	%f408, %f242, %f238, %f202;
	ld.shared.f32 	%f243, [%r73+400];
	fma.rn.f32 	%f407, %f239, %f243, %f204;
	fma.rn.f32 	%f406, %f240, %f243, %f205;
	fma.rn.f32 	%f405, %f241, %f243, %f206;
	fma.rn.f32 	%f404, %f242, %f243, %f207;
	ld.shared.f32 	%f244, [%r73+416];
	fma.rn.f32 	%f403, %f239, %f244, %f209;
	fma.rn.f32 	%f402, %f240, %f244, %f210;
	fma.rn.f32 	%f401, %f241, %f244, %f211;
	fma.rn.f32 	%f400, %f242, %f244, %f212;
	ld.shared.f32 	%f245, [%r73+432];
	fma.rn.f32 	%f399, %f239, %f245, %f214;
	fma.rn.f32 	%f398, %f240, %f245, %f215;
	fma.rn.f32 	%f397, %f241, %f245, %f216;
	fma.rn.f32 	%f396, %f242, %f245, %f217;
	ld.shared.f32 	%f246, [%r73+448];
	fma.rn.f32 	%f395, %f239, %f246, %f219;
	fma.rn.f32 	%f394, %f240, %f246, %f220;
	fma.rn.f32 	%f393, %f241, %f246, %f221;
	fma.rn.f32 	%f392, %f242, %f246, %f222;
	ld.shared.f32 	%f247, [%r73+464];
	fma.rn.f32 	%f391, %f239, %f247, %f224;
	fma.rn.f32 	%f390, %f240, %f247, %f225;
	fma.rn.f32 	%f389, %f241, %f247, %f226;
	fma.rn.f32 	%f388, %f242, %f247, %f227;
	ld.shared.f32 	%f248, [%r73+480];
	fma.rn.f32 	%f387, %f239, %f248, %f229;
	fma.rn.f32 	%f386, %f240, %f248, %f230;
	fma.rn.f32 	%f385, %f241, %f248, %f231;
	fma.rn.f32 	%f384, %f242, %f248, %f232;
	ld.shared.f32 	%f249, [%r73+496];
	fma.rn.f32 	%f383, %f239, %f249, %f234;
	fma.rn.f32 	%f382, %f240, %f249, %f235;
	fma.rn.f32 	%f381, %f241, %f249, %f236;
	fma.rn.f32 	%f380, %f242, %f249, %f237;
	bar.sync 	0;
	add.s32 	%r93, %r93, 4;
	add.s32 	%r92, %r92, 4;
	add.s32 	%r91, %r91, 4;
	add.s32 	%r90, %r90, %r15;
	setp.lt.u32 	%p15, %r93, %r1;
	@%p15 bra 	$L__BB15_2;
$L__BB15_11:
	ld.param.f32 	%f347, [_Z20filterActs_YxX_colorILi4ELi32ELi4ELi8ELi1ELb1ELb0EEvPfS0_S0_iiiiiiiiiiffi_param_14];
	ld.param.f32 	%f346, [_Z20filterActs_YxX_colorILi4ELi32ELi4ELi8ELi1ELb1ELb0EEvPfS0_S0_iiiiiiiiiiffi_param_13];
	ld.param.u32 	%r88, [_Z20filterActs_YxX_colorILi4ELi32ELi4ELi8ELi1ELb1ELb0EEvPfS0_S0_iiiiiiiiiiffi_param_10];
	ld.param.u32 	%r86, [_Z20filterActs_YxX_colorILi4ELi32ELi4ELi8ELi1ELb1ELb0EEvPfS0_S0_iiiiiiiiiiffi_param_3];
	ld.param.u64 	%rd35, [_Z20filterActs_YxX_colorILi4ELi32ELi4ELi8ELi1ELb1ELb0EEvPfS0_S0_iiiiiiiiiiffi_param_2];
	mul.lo.s32 	%r74, %r33, %r88;
	add.s32 	%r75, %r9, %r3;
	mad.lo.s32 	%r76, %r74, %r75, %r2;
	mad.lo.s32 	%r77, %r76, %r86, %r8;
	cvta.to.global.u64 	%rd18, %rd35;
	mul.lo.s32 	%r78, %r86, %r74;
	shl.b32 	%r79, %r78, 2;
	mul.wide.u32 	%rd19, %r77, 4;
	add.s64 	%rd20, %rd18, %rd19;
	ld.global.f32 	%f250, [%rd20];
	mul.f32 	%f251, %f347, %f411;
	fma.rn.f32 	%f252, %f346, %f250, %f251;
	st.global.f32 	[%rd20], %f252;
	mul.wide.s32 	%rd21, %r79, 4;
	add.s64 	%rd22, %rd20, %rd21;
	ld.global.f32 	%f253, [%rd22];
	mul.f32 	%f254, %f347, %f407;
	fma.rn.f32 	%f255, %f346, %f253, %f254;
	st.global.f32 	[%rd22], %f255;
	shl.b32 	%r80, %r78, 3;
	mul.wide.s32 	%rd23, %r80, 4;
	add.s64 	%rd24, %rd20, %rd23;
	ld.global.f32 	%f256, [%rd24];
	mul.f32 	%f257, %f347, %f403;
	fma.rn.f32 	%f258, %f346, %f256, %f257;
	st.global.f32 	[%rd24], %f258;
	mul.lo.s32 	%r81, %r78, 12;
	mul.wide.s32 	%rd25, %r81, 4;
	add.s64 	%rd26, %rd20, %rd25;
	ld.global.f32 	%f259, [%rd26];
	mul.f32 	%f260, %f347, %f399;
	fma.rn.f32 	%f261, %f346, %f259, %f260;
	st.global.f32 	[%rd26], %f261;
	shl.b32 	%r82, %r78, 4;
	mul.wide.s32 	%rd27, %r82, 4;
	add.s64 	%rd28, %rd20, %rd27;
	ld.global.f32 	%f262, [%rd28];
	mul.f32 	%f263, %f347, %f395;
	fma.rn.f32 	%f264, %f346, %f262, %f263;
	st.global.f32 	[%rd28], %f264;
	mul.lo.s32 	%r83, %r78, 20;
	mul.wide.s32 	%rd29, %r83, 4;
	add.s64 	%rd30, %rd20, %rd29;
	ld.global.f32 	%f265, [%rd30];
	mul.f32 	%f266, %f347, %f391;
	fma.rn.f32 	%f267, %f346, %f265, %f266;
	st.global.f32 	[%rd30], %f267;
	mul.lo.s32 	%r84, %r78, 24;
	mul.wide.s32 	%rd31, %r84, 4;
	add.s64 	%rd32, %rd20, %rd31;
	ld.global.f32 	%f268, [%rd32];
	mul.f32 	%f269, %f347, %f387;
	fma.rn.f32 	%f270, %f346, %f268, %f269;
	st.global.f32 	[%rd32], %f270;
	mul.lo.s32 	%r85, %r78, 28;
	mul.wide.s32 	%rd33, %r85, 4;
	add.s64 	%rd34, %rd20, %rd33;
	ld.global.f32 	%f271, [%rd34];
	mul.f32 	%f272, %f347, %f383;
	fma.rn.f32 	%f273, %f346, %f271, %f272;
	st.global.f32 	[%rd34], %f273;
	ld.global.f32 	%f274, [%rd20+128];
	mul.f32 	%f275, %f347, %f410;
	fma.rn.f32 	%f276, %f346, %f274, %f275;
	st.global.f32 	[%rd20+128], %f276;
	ld.global.f32 	%f277, [%rd22+128];
	mul.f32 	%f278, %f347, %f406;
	fma.rn.f32 	%f279, %f346, %f277, %f278;
	st.global.f32 	[%rd22+128], %f279;
	ld.global.f32 	%f280, [%rd24+128];
	mul.f32 	%f281, %f347, %f402;
	fma.rn.f32 	%f282, %f346, %f280, %f281;
	st.global.f32 	[%rd24+128], %f282;
	ld.global.f32 	%f283, [%rd26+128];
	mul.f32 	%f284, %f347, %f398;
	fma.rn.f32 	%f285, %f346, %f283, %f284;
	st.global.f32 	[%rd26+128], %f285;
	ld.global.f32 	%f286, [%rd28+128];
	mul.f32 	%f287, %f347, %f394;
	fma.rn.f32 	%f288, %f346, %f286, %f287;
	st.global.f32 	[%rd28+128], %f288;
	ld.global.f32 	%f289, [%rd30+128];
	mul.f32 	%f290, %f347, %f390;
	fma.rn.f32 	%f291, %f346, %f289, %f290;
	st.global.f32 	[%rd30+128], %f291;
	ld.global.f32 	%f292, [%rd32+128];
	mul.f32 	%f293, %f347, %f386;
	fma.rn.f32 	%f294, %f346, %f292, %f293;
	st.global.f32 	[%rd32+128], %f294;
	ld.global.f32 	%f295, [%rd34+128];
	mul.f32 	%f296, %f347, %f382;
	fma.rn.f32 	%f297, %f346, %f295, %f296;
	st.global.f32 	[%rd34+128], %f297;
	ld.global.f32 	%f298, [%rd20+256];
	mul.f32 	%f299, %f347, %f409;
	fma.rn.f32 	%f300, %f346, %f298, %f299;
	st.global.f32 	[%rd20+256], %f300;
	ld.global.f32 	%f301, [%rd22+256];
	mul.f32 	%f302, %f347, %f405;
	fma.rn.f32 	%f303, %f346, %f301, %f302;
	st.global.f32 	[%rd22+256], %f303;
	ld.global.f32 	%f304, [%rd24+256];
	mul.f32 	%f305, %f347, %f401;
	fma.rn.f32 	%f306, %f346, %f304, %f305;
	st.global.f32 	[%rd24+256], %f306;
	ld.global.f32 	%f307, [%rd26+256];
	mul.f32 	%f308, %f347, %f397;
	fma.rn.f32 	%f309, %f346, %f307, %f308;
	st.global.f32 	[%rd26+256], %f309;
	ld.global.f32 	%f310, [%rd28+256];
	mul.f32 	%f311, %f347, %f393;
	fma.rn.f32 	%f312, %f346, %f310, %f311;
	st.global.f32 	[%rd28+256], %f312;
	ld.global.f32 	%f313, [%rd30+256];
	mul.f32 	%f314, %f347, %f389;
	fma.rn.f32 	%f315, %f346, %f313, %f314;
	st.global.f32 	[%rd30+256], %f315;
	ld.global.f32 	%f316, [%rd32+256];
	mul.f32 	%f317, %f347, %f385;
	fma.rn.f32 	%f318, %f346, %f316, %f317;
	st.global.f32 	[%rd32+256], %f318;
	ld.global.f32 	%f319, [%rd34+256];
	mul.f32 	%f320, %f347, %f381;
	fma.rn.f32 	%f321, %f346, %f319, %f320;
	st.global.f32 	[%rd34+256], %f321;
	ld.global.f32 	%f322, [%rd20+384];
	mul.f32 	%f323, %f347, %f408;
	fma.rn.f32 	%f324, %f346, %f322, %f323;
	st.global.f32 	[%rd20+384], %f324;
	ld.global.f32 	%f325, [%rd22+384];
	mul.f32 	%f326, %f347, %f404;
	fma.rn.f32 	%f327, %f346, %f325, %f326;
	st.global.f32 	[%rd22+384], %f327;
	ld.global.f32 	%f328, [%rd24+384];
	mul.f32 	%f329, %f347, %f400;
	fma.rn.f32 	%f330, %f346, %f328, %f329;
	st.global.f32 	[%rd24+384], %f330;
	ld.global.f32 	%f331, [%rd26+384];
	mul.f32 	%f332, %f347, %f396;
	fma.rn.f32 	%f333, %f346, %f331, %f332;
	st.global.f32 	[%rd26+384], %f333;
	ld.global.f32 	%f334, [%rd28+384];
	mul.f32 	%f335, %f347, %f392;
	fma.rn.f32 	%f336, %f346, %f334, %f335;
	st.global.f32 	[%rd28+384], %f336;
	ld.global.f32 	%f337, [%rd30+384];
	mul.f32 	%f338, %f347, %f388;
	fma.rn.f32 	%f339, %f346, %f337, %f338;
	st.global.f32 	[%rd30+384], %f339;
	ld.global.f32 	%f340, [%rd32+384];
	mul.f32 	%f341, %f347, %f384;
	fma.rn.f32 	%f342, %f346, %f340, %f341;
	st.global.f32 	[%rd32+384], %f342;
	ld.global.f32 	%f343, [%rd34+384];
	mul.f32 	%f344, %f347, %f380;
	fma.rn.f32 	%f345, %f346, %f343, %f344;
	st.global.f32 	[%rd34+384], %f345;
	ret;

}
	// .globl	_Z20filterActs_YxX_colorILi4ELi32ELi4ELi4ELi1ELb1ELb0EEvPfS0_S0_iiiiiiiiiiffi
.visible .entry _Z20filterActs_YxX_colorILi4ELi32ELi4ELi4ELi1ELb1ELb0EEvPfS0_S0_iiiiiiiiiiffi(
	.param .u64 .ptr .align 1 _Z20filterActs_YxX_colorILi4ELi32ELi4ELi4ELi1ELb1ELb0EEvPfS0_S0_iiiiiiiiiiffi_param_0,
	.param .u64 .ptr .align 1 _Z20filterActs_YxX_colorILi4ELi32ELi4ELi4ELi1ELb1ELb0EEvPfS0_S0_iiiiiiiiiiffi_param_1,
	.param .u64 .ptr .align 1 _Z20filterActs_YxX_colorILi4ELi32ELi4ELi4ELi1ELb1ELb0EEvPfS0_S0_iiiiiiiiiiffi_param_2,
	.param .u32 _Z20filterActs_YxX_colorILi4ELi32ELi4ELi4ELi1ELb1ELb0EEvPfS0_S0_iiiiiiiiiiffi_param_3,
	.param .u32 _Z20filterActs_YxX_colorILi4ELi32ELi4ELi4ELi1ELb1ELb0EEvPfS0_S0_iiiiiiiiiiffi_param_4,
	.param .u32 _Z20filterActs_YxX_colorILi4ELi32ELi4ELi4ELi1ELb1ELb0EEvPfS0_S0_iiiiiiiiiiffi_param_5,
	.param .u32 _Z20filterActs_YxX_colorILi4ELi32ELi4ELi4ELi1ELb1ELb0EEvPfS0_S0_iiiiiiiiiiffi_param_6,
	.param .u32 _Z20filterActs_YxX_colorILi4ELi32ELi4ELi4ELi1ELb1ELb0EEvPfS0_S0_iiiiiiiiiiffi_param_7,
	.param .u32 _Z20filterActs_YxX_colorILi4ELi32ELi4ELi4ELi1ELb1ELb0EEvPfS0_S0_iiiiiiiiiiffi_param_8,
	.param .u32 _Z20filterActs_YxX_colorILi4ELi32ELi4ELi4ELi1ELb1ELb0EEvPfS0_S0_iiiiiiiiiiffi_param_9,
	.param .u32 _Z20filterActs_YxX_colorILi4ELi32ELi4ELi4ELi1ELb1ELb0EEvPfS0_S0_iiiiiiiiiiffi_param_10,
	.param .u32 _Z20filterActs_YxX_colorILi4ELi32ELi4ELi4ELi1ELb1ELb0EEvPfS0_S0_iiiiiiiiiiffi_param_11,
	.param .u32 _Z20filterActs_YxX_colorILi4ELi32ELi4ELi4ELi1ELb1ELb0EEvPfS0_S0_iiiiiiiiiiffi_param_12,
	.param .f32 _Z20filterActs_YxX_colorILi4ELi32ELi4ELi4ELi1ELb1ELb0EEvPfS0_S0_iiiiiiiiiiffi_param_13,
	.param .f32 _Z20filterActs_YxX_colorILi4ELi32ELi4ELi4ELi1ELb1ELb0EEvPfS0_S0_iiiiiiiiiiffi_param_14,
	.param .u32 _Z20filterActs_YxX_colorILi4ELi32ELi4ELi4ELi1ELb1ELb0EEvPfS0_S0_iiiiiiiiiiffi_param_15
)
{
	.reg .pred 	%p<16>;
	.reg .b32 	%r<91>;
	.reg .b32 	%f<220>;
	.reg .b64 	%rd<28>;
	// demoted variable
	.shared .align 4 .b8 _ZZ20filterActs_YxX_colorILi4ELi32ELi4ELi4ELi1ELb1ELb0EEvPfS0_S0_iiiiiiiiiiffiE9shFilters[256];
	// demoted variable
	.shared .align 4 .b8 _ZZ20filterActs_YxX_colorILi4ELi32ELi4ELi4ELi1ELb1ELb0EEvPfS0_S0_iiiiiiiiiiffiE8shImages[2048];
	ld.param.u64 	%rd4, [_Z20filterActs_YxX_colorILi4ELi32ELi4ELi4ELi1ELb1ELb0EEvPfS0_S0_iiiiiiiiiiffi_param_0];
	ld.param.u64 	%rd5, [_Z20filterActs_YxX_colorILi4ELi32ELi4ELi4ELi1ELb1ELb0EEvPfS0_S0_iiiiiiiiiiffi_param_1];
	ld.param.u32 	%r28, [_Z20filterActs_YxX_colorILi4ELi32ELi4ELi4ELi1ELb1ELb0EEvPfS0_S0_iiiiiiiiiiffi_param_4];
	ld.param.u32 	%r30, [_Z20filterActs_YxX_colorILi4ELi32ELi4ELi4ELi1ELb1ELb0EEvPfS0_S0_iiiiiiiiiiffi_param_6];
	ld.param.u32 	%r31, [_Z20filterActs_YxX_colorILi4ELi32ELi4ELi4ELi1ELb1ELb0EEvPfS0_S0_iiiiiiiiiiffi_param_7];
	ld.param.u32 	%r32, [_Z20filterActs_YxX_colorILi4ELi32ELi4ELi4ELi1ELb1ELb0EEvPfS0_S0_iiiiiiiiiiffi_param_8];
	ld.param.u32 	%r37, [_Z20filterActs_YxX_colorILi4ELi32ELi4ELi4ELi1ELb1ELb0EEvPfS0_S0_iiiiiiiiiiffi_param_9];
	ld.param.u32 	%r34, [_Z20filterActs_YxX_colorILi4ELi32ELi4ELi4ELi1ELb1ELb0EEvPfS0_S0_iiiiiiiiiiffi_param_11];
	ld.param.u32 	%r36, [_Z20filterActs_YxX_colorILi4ELi32ELi4ELi4ELi1ELb1ELb0EEvPfS0_S0_iiiiiiiiiiffi_param_15];
	mul.lo.s32 	%r1, %r31, %r31;
	shr.s32 	%r38, %r28, 31;
	shr.u32 	%r39, %r38, 28;
	add.s32 	%r40, %r28, %r39;
	shr.s32 	%r41, %r40, 4;
	mov.u32 	%r42, %ctaid.y;
	div.u32 	%r2, %r42, %r41;
	mul.lo.s32 	%r43, %r2, %r41;
	sub.s32 	%r44, %r42, %r43;
	mov.u32 	%r3, %tid.y;
	shl.b32 	%r45, %r3, 5;
	mov.u32 	%r4, %tid.x;
	add.s32 	%r5, %r45, %r4;
	div.s32 	%r46, %r2, %r34;
	mul.lo.s32 	%r6, %r46, %r37;
	mul.lo.s32 	%r47, %r46, %r34;
	sub.s32 	%r48, %r2, %r47;
	mul.lo.s32 	%r7, %r48, %r37;
	shr.u32 	%r88, %r5, 4;
	mov.u32 	%r49, %ctaid.x;
	shl.b32 	%r50, %r49, 7;
	add.s32 	%r9, %r50, %r4;
	shl.b32 	%r10, %r44, 4;
	setp.eq.s32 	%p1, %r31, 0;
	mov.f32 	%f204, 0f00000000;
	mov.f32 	%f205, %f204;
	mov.f32 	%f206, %f204;
	mov.f32 	%f207, %f204;
	mov.f32 	%f208, %f204;
	mov.f32 	%f209, %f204;
	mov.f32 	%f210, %f204;
	mov.f32 	%f211, %f204;
	mov.f32 	%f212, %f204;
	mov.f32 	%f213, %f204;
	mov.f32 	%f214, %f204;
	mov.f32 	%f215, %f204;
	mov.f32 	%f216, %f204;
	mov.f32 	%f217, %f204;
	mov.f32 	%f218, %f204;
	mov.f32 	%f219, %f204;
	@%p1 bra 	$L__BB16_11;
	and.b32  	%r52, %r4, 15;
	shl.b32 	%r53, %r88, 6;
	mov.u32 	%r54, _ZZ20filterActs_YxX_colorILi4ELi32ELi4ELi4ELi1ELb1ELb0EEvPfS0_S0_iiiiiiiiiiffiE9shFilters;
	add.s32 	%r55, %r54, %r53;
	shl.b32 	%r56, %r4, 2;
	and.b32  	%r57, %r56, 60;
	add.s32 	%r11, %r55, %r57;
	add.s32 	%r12, %r7, %r32;
	add.s32 	%r13, %r6, %r32;
	shl.b32 	%r58, %r3, 9;
	mov.u32 	%r59, _ZZ20filterActs_YxX_colorILi4ELi32ELi4ELi4ELi1ELb1ELb0EEvPfS0_S0_iiiiiiiiiiffiE8shImages;
	add.s32 	%r15, %r59, %r56;
	add.s32 	%r14, %r15, %r58;
	shl.b32 	%r16, %r28, 2;
	mul.lo.s32 	%r60, %r1, %r28;
	mul.lo.s32 	%r61, %r60, %r2;
	setp.eq.s32 	%p2, %r36, 0;
	selp.b32 	%r62, %r61, 0, %p2;
	cvt.s64.s32 	%rd7, %r62;
	mad.lo.s32 	%r63, %r28, %r88, %r52;
	add.s32 	%r64, %r63, %r10;
	cvt.s64.s32 	%rd8, %r64;
	add.s64 	%rd1, %rd8, %rd7;
	cvta.to.global.u64 	%rd2, %rd4;
	cvta.to.global.u64 	%rd3, %rd5;
	mov.f32 	%f204, 0f00000000;
	mov.b32 	%r87, 0;
	cvt.s64.s32 	%rd14, %r9;
	mov.u32 	%r89, %r3;
	mov.u32 	%r90, %r87;
$L__BB16_2:
	setp.gt.u32 	%p3, %r5, 63;
	@%p3 bra 	$L__BB16_6;
	setp.ge.u32 	%p4, %r88, %r1;
	@%p4 bra 	$L__BB16_5;
	cvt.s64.s32 	%rd9, %r87;
	add.s64 	%rd10, %rd1, %rd9;
	shl.b64 	%rd11, %rd10, 2;
	add.s64 	%rd12, %rd3, %rd11;
	ld.global.f32 	%f53, [%rd12];
	st.shared.f32 	[%r11], %f53;
	bra.uni 	$L__BB16_6;
$L__BB16_5:
	mov.b32 	%r65, 0;
	st.shared.u32 	[%r11], %r65;
$L__BB16_6:
	setp.ge.s32 	%p5, %r89, %r1;
	@%p5 bra 	$L__BB16_10;
	ld.param.u32 	%r84, [_Z20filterActs_YxX_colorILi4ELi32ELi4ELi4ELi1ELb1ELb0EEvPfS0_S0_iiiiiiiiiiffi_param_5];
	div.s32 	%r66, %r89, %r31;
	mul.lo.s32 	%r67, %r66, %r31;
	sub.s32 	%r68, %r89, %r67;
	add.s32 	%r21, %r12, %r68;
	add.s32 	%r22, %r13, %r66;
	setp.gt.s32 	%p6, %r22, -1;
	setp.lt.s32 	%p7, %r22, %r84;
	and.pred  	%p8, %p6, %p7;
	setp.gt.s32 	%p9, %r21, -1;
	setp.lt.s32 	%p10, %r21, %r30;
	and.pred  	%p11, %p9, %p10;
	and.pred  	%p13, %p8, %p11;
	not.pred 	%p14, %p13;
	@%p14 bra 	$L__BB16_9;
	ld.param.u32 	%r86, [_Z20filterActs_YxX_colorILi4ELi32ELi4ELi4ELi1ELb1ELb0EEvPfS0_S0_iiiiiiiiiiffi_param_12];
	mad.lo.s32 	%r70, %r22, %r30, %r21;
	mul.lo.s32 	%r71, %r70, %r86;
	cvt.s64.s32 	%rd13, %r71;
	add.s64 	%rd15, %rd13, %rd14;
	shl.b64 	%rd16, %rd15, 2;
	add.s64 	%rd17, %rd2, %rd16;
	ld.global.f32 	%f54, [%rd17];
	st.shared.f32 	[%r14], %f54;
	ld.global.f32 	%f55, [%rd17+128];
	st.shared.f32 	[%r14+128], %f55;
	ld.global.f32 	%f56, [%rd17+256];
	st.shared.f32 	[%r14+256], %f56;
	ld.global.f32 	%f57, [%rd17+384];
	st.shared.f32 	[%r14+384], %f57;
	bra.uni 	$L__BB16_10;
$L__BB16_9:
	mov.b32 	%r69, 0;
	st.shared.u32 	[%r14], %r69;
	st.shared.u32 	[%r14+128], %r69;
	st.shared.u32 	[%r14+256], %r69;
	st.shared.u32 	[%r14+384], %r69;
$L__BB16_10:
	bar.sync 	0;
	shl.b32 	%r72, %r3, 2;
	mov.u32 	%r73, _ZZ20filterActs_YxX_colorILi4ELi32ELi4ELi4ELi1ELb1ELb0EEvPfS0_S0_iiiiiiiiiiffiE9shFilters;
	add.s32 	%r74, %r73, %r72;
	ld.shared.f32 	%f58, [%r74];
	ld.shared.f32 	%f59, [%r15];
	fma.rn.f32 	%f60, %f59, %f58, %f219;
	ld.shared.f32 	%f61, [%r15+128];
	fma.rn.f32 	%f62, %f61, %f58, %f218;
	ld.shared.f32 	%f63, [%r15+256];
	fma.rn.f32 	%f64, %f63, %f58, %f217;
	ld.shared.f32 	%f65, [%r15+384];
	fma.rn.f32 	%f66, %f65, %f58, %f216;
	ld.shared.f32 	%f67, [%r74+16];
	fma.rn.f32 	%f68, %f59, %f67, %f215;
	fma.rn.f32 	%f69, %f61, %f67, %f214;
	fma.rn.f32 	%f70, %f63, %f67, %f213;
	fma.rn.f32 	%f71, %f65, %f67, %f212;
	ld.shared.f32 	%f72, [%r74+32];
	fma.rn.f32 	%f73, %f59, %f72, %f211;
	fma.rn.f32 	%f74, %f61, %f72, %f210;
	fma.rn.f32 	%f75, %f63, %f72, %f209;
	fma.rn.f32 	%f76, %f65, %f72, %f208;
	ld.shared.f32 	%f77, [%r74+48];
	fma.rn.f32 	%f78, %f59, %f77, %f207;
	fma.rn.f32 	%f79, %f61, %f77, %f206;
	fma.rn.f32 	%f80, %f63, %f77, %f205;
	fma.rn.f32 	%f81, %f65, %f77, %f204;
	ld.shared.f32 	%f82, [%r74+64];
	ld.shared.f32 	%f83, [%r15+512];
	fma.rn.f32 	%f84, %f83, %f82, %f60;
	ld.shared.f32 	%f85, [%r15+640];
	fma.rn.f32 	%f86, %f85, %f82, %f62;
	ld.shared.f32 	%f87, [%r15+768];
	fma.rn.f32 	%f88, %f87, %f82, %f64;
	ld.shared.f32 	%f89, [%r15+896];
	fma.rn.f32 	%f90, %f89, %f82, %f66;
	ld.shared.f32 	%f91, [%r74+80];
	fma.rn.f32 	%f92, %f83, %f91, %f68;
	fma.rn.f32 	%f93, %f85, %f91, %f69;
	fma.rn.f32 	%f94, %f87, %f91, %f70;
	fma.rn.f32 	%f95, %f89, %f91, %f71;
	ld.shared.f32 	%f96, [%r74+96];
	fma.rn.f32 	%f97, %f83, %f96, %f73;
	fma.rn.f32 	%f98, %f85, %f96, %f74;
	fma.rn.f32 	%f99, %f87, %f96, %f75;
	fma.rn.f32 	%f100, %f89, %f96, %f76;
	ld.shared.f32 	%f101, [%r74+112];
	fma.rn.f32 	%f102, %f83, %f101, %f78;
	fma.rn.f32 	%f103, %f85, %f101, %f79;
	fma.rn.f32 	%f104, %f87, %f101, %f80;
	fma.rn.f32 	%f105, %f89, %f101, %f81;
	ld.shared.f32 	%f106, [%r74+128];
	ld.shared.f32 	%f107, [%r15+1024];
	fma.rn.f32 	%f108, %f107, %f106, %f84;
	ld.shared.f32 	%f109, [%r15+1152];
	fma.rn.f32 	%f110, %f109, %f106, %f86;
	ld.shared.f32 	%f111, [%r15+1280];
	fma.rn.f32 	%f112, %f111, %f106, %f88;
	ld.shared.f32 	%f113, [%r15+1408];
	fma.rn.f32 	%f114, %f113, %f106, %f90;
	ld.shared.f32 	%f115, [%r74+144];
	fma.rn.f32 	%f116, %f107, %f115, %f92;
	fma.rn.f32 	%f117, %f109, %f115, %f93;
	fma.rn.f32 	%f118, %f111, %f115, %f94;
	fma.rn.f32 	%f119, %f113, %f115, %f95;
	ld.shared.f32 	%f120, [%r74+160];
	fma.rn.f32 	%f121, %f107, %f120, %f97;
	fma.rn.f32 	%f122, %f109, %f120, %f98;
	fma.rn.f32 	%f123, %f111, %f120, %f99;
	fma.rn.f32 	%f124, %f113, %f120, %f100;
	ld.shared.f32 	%f125, [%r74+176];
	fma.rn.f32 	%f126, %f107, %f125, %f102;
	fma.rn.f32 	%f127, %f109, %f125, %f103;
	fma.rn.f32 	%f128, %f111, %f125, %f104;
	fma.rn.f32 	%f129, %f113, %f125, %f105;
	ld.shared.f32 	%f130, [%r74+192];
	ld.shared.f32 	%f131, [%r15+1536];
	fma.rn.f32 	%f219, %f131, %f130, %f108;
	ld.shared.f32 	%f132, [%r15+1664];
	fma.rn.f32 	%f218, %f132, %f130, %f110;
	ld.shared.f32 	%f133, [%r15+1792];
	fma.rn.f32 	%f217, %f133, %f130, %f112;
	ld.shared.f32 	%f134, [%r15+1920];
	fma.rn.f32 	%f216, %f134, %f130, %f114;
	ld.shared.f32 	%f135, [%r74+208];
	fma.rn.f32 	%f215, %f131, %f135, %f116;
	fma.rn.f32 	%f214, %f132, %f135, %f117;
	fma.rn.f32 	%f213, %f133, %f135, %f118;
	fma.rn.f32 	%f212, %f134, %f135, %f119;
	ld.shared.f32 	%f136, [%r74+224];
	fma.rn.f32 	%f211, %f131, %f136, %f121;
	fma.rn.f32 	%f210, %f132, %f136, %f122;
	fma.rn.f32 	%f209, %f133, %f136, %f123;
	fma.rn.f32 	%f208, %f134, %f136, %f124;
	ld.shared.f32 	%f137, [%r74+240];
	fma.rn.f32 	%f207, %f131, %f137, %f126;
	fma.rn.f32 	%f206, %f132, %f137, %f127;
	fma.rn.f32 	%f205, %f133, %f137, %f128;
	fma.rn.f32 	%f204, %f134, %f137, %f129;
	bar.sync 	0;
	add.s32 	%r90, %r90, 4;
	add.s32 	%r89, %r89, 4;
	add.s32 	%r88, %r88, 4;
	add.s32 	%r87, %r87, %r16;
	setp.lt.u32 	%p15, %r90, %r1;
	@%p15 bra 	$L__BB16_2;
$L__BB16_11:
	ld.param.f32 	%f187, [_Z20filterActs_YxX_colorILi4ELi32ELi4ELi4ELi1ELb1ELb0EEvPfS0_S0_iiiiiiiiiiffi_param_14];
	ld.param.f32 	%f186, [_Z20filterActs_YxX_colorILi4ELi32ELi4ELi4ELi1ELb1ELb0EEvPfS0_S0_iiiiiiiiiiffi_param_13];
	ld.param.u32 	%r85, [_Z20filterActs_YxX_colorILi4ELi32ELi4ELi4ELi1ELb1ELb0EEvPfS0_S0_iiiiiiiiiiffi_param_10];
	ld.param.u32 	%r83, [_Z20filterActs_YxX_colorILi4ELi32ELi4ELi4ELi1ELb1ELb0EEvPfS0_S0_iiiiiiiiiiffi_param_3];
	ld.param.u64 	%rd27, [_Z20filterActs_YxX_colorILi4ELi32ELi4ELi4ELi1ELb1ELb0EEvPfS0_S0_iiiiiiiiiiffi_param_2];
	mul.lo.s32 	%r75, %r34, %r85;
	add.s32 	%r76, %r10, %r3;
	mad.lo.s32 	%r77, %r75, %r76, %r2;
	mad.lo.s32 	%r78, %r77, %r83, %r9;
	cvta.to.global.u64 	%rd18, %rd27;
	mul.lo.s32 	%r79, %r83, %r75;
	shl.b32 	%r80, %r79, 2;
	mul.wide.u32 	%rd19, %r78, 4;
	add.s64 	%rd20, %rd18, %rd19;
	ld.global.f32 	%f138, [%rd20];
	mul.f32 	%f139, %f187, %f219;
	fma.rn.f32 	%f140, %f186, %f138, %f139;
	st.global.f32 	[%rd20], %f140;
	mul.wide.s32 	%rd21, %r80, 4;
	add.s64 	%rd22, %rd20, %rd21;
	ld.global.f32 	%f141, [%rd22];
	mul.f32 	%f142, %f187, %f215;
	fma.rn.f32 	%f143, %f186, %f141, %f142;
	st.global.f32 	[%rd22], %f143;
	shl.b32 	%r81, %r79, 3;
	mul.wide.s32 	%rd23, %r81, 4;
	add.s64 	%rd24, %rd20, %rd23;
	ld.global.f32 	%f144, [%rd24];
	mul.f32 	%f145, %f187, %f211;
	fma.rn.f32 	%f146, %f186, %f144, %f145;
	st.global.f32 	[%rd24], %f146;
	mul.lo.s32 	%r82, %r79, 12;
	mul.wide.s32 	%rd25, %r82, 4;
	add.s64 	%rd26, %rd20, %rd25;
	ld.global.f32 	%f147, [%rd26];
	mul.f32 	%f148, %f187, %f207;
	fma.rn.f32 	%f149, %f186, %f147, %f148;
	st.global.f32 	[%rd26], %f149;
	ld.global.f32 	%f150, [%rd20+128];
	mul.f32 	%f151, %f187, %f218;
	fma.rn.f32 	%f152, %f186, %f150, %f151;
	st.global.f32 	[%rd20+128], %f152;
	ld.global.f32 	%f153, [%rd22+128];
	mul.f32 	%f154, %f187, %f214;
	fma.rn.f32 	%f155, %f186, %f153, %f154;
	st.global.f32 	[%rd22+128], %f155;
	ld.global.f32 	%f156, [%rd24+128];
	mul.f32 	%f157, %f187, %f210;
	fma.rn.f32 	%f158, %f186, %f156, %f157;
	st.global.f32 	[%rd24+128], %f158;
	ld.global.f32 	%f159, [%rd26+128];
	mul.f32 	%f160, %f187, %f206;
	fma.rn.f32 	%f161, %f186, %f159, %f160;
	st.global.f32 	[%rd26+128], %f161;
	ld.global.f32 	%f162, [%rd20+256];
	mul.f32 	%f163, %f187, %f217;
	fma.rn.f32 	%f164, %f186, %f162, %f163;
	st.global.f32 	[%rd20+256], %f164;
	ld.global.f32 	%f165, [%rd22+256];
	mul.f32 	%f166, %f187, %f213;
	fma.rn.f32 	%f167, %f186, %f165, %f166;
	st.global.f32 	[%rd22+256], %f167;
	ld.global.f32 	%f168, [%rd24+256];
	mul.f32 	%f169, %f187, %f209;
	fma.rn.f32 	%f170, %f186, %f168, %f169;
	st.global.f32 	[%rd24+256], %f170;
	ld.global.f32 	%f171, [%rd26+256];
	mul.f32 	%f172, %f187, %f205;
	fma.rn.f32 	%f173, %f186, %f171, %f172;
	st.global.f32 	[%rd26+256], %f173;
	ld.global.f32 	%f174, [%rd20+384];
	mul.f32 	%f175, %f187, %f216;
	fma.rn.f32 	%f176, %f186, %f174, %f175;
	st.global.f32 	[%rd20+384], %f176;
	ld.global.f32 	%f177, [%rd22+384];
	mul.f32 	%f178, %f187, %f212;
	fma.rn.f32 	%f179, %f186, %f177, %f178;
	st.global.f32 	[%rd22+384], %f179;
	ld.global.f32 	%f180, [%rd24+384];
	mul.f32 	%f181, %f187, %f208;
	fma.rn.f32 	%f182, %f186, %f180, %f181;
	st.global.f32 	[%rd24+384], %f182;
	ld.global.f32 	%f183, [%rd26+384];
	mul.f32 	%f184, %f187, %f204;
	fma.rn.f32 	%f185, %f186, %f183, %f184;
	st.global.f32 	[%rd26+384], %f185;
	ret;

}
	// .globl	_Z20filterActs_YxX_colorILi4ELi32ELi4ELi8ELi2ELb1ELb1EEvPfS0_S0_iiiiiiiiiiffi
.visible .entry _Z20filterActs_YxX_colorILi4ELi32ELi4ELi8ELi2ELb1ELb1EEvPfS0_S0_iiiiiiiiiiffi(
	.param .u64 .ptr .align 1 _Z20filterActs_YxX_colorILi4ELi32ELi4ELi8ELi2ELb1ELb1EEvPfS0_S0_iiiiiiiiiiffi_param_0,
	.param .u64 .ptr .align 1 _Z20filterActs_YxX_colorILi4ELi32ELi4ELi8ELi2ELb1ELb1EEvPfS0_S0_iiiiiiiiiiffi_param_1,
	.param .u64 .ptr .align 1 _Z20filterActs_YxX_colorILi4ELi32ELi4ELi8ELi2ELb1ELb1EEvPfS0_S0_iiiiiiiiiiffi_param_2,
	.param .u32 _Z20filterActs_YxX_colorILi4ELi32ELi4ELi8ELi2ELb1ELb1EEvPfS0_S0_iiiiiiiiiiffi_param_3,
	.param .u32 _Z20filterActs_YxX_colorILi4ELi32ELi4ELi8ELi2ELb1ELb1EEvPfS0_S0_iiiiiiiiiiffi_param_4,
	.param .u32 _Z20filterActs_YxX_colorILi4ELi32ELi4ELi8ELi2ELb1ELb1EEvPfS0_S0_iiiiiiiiiiffi_param_5,
	.param .u32 _Z20filterActs_YxX_colorILi4ELi32ELi4ELi8ELi2ELb1ELb1EEvPfS0_S0_iiiiiiiiiiffi_param_6,
	.param .u32 _Z20filterActs_YxX_colorILi4ELi32ELi4ELi8ELi2ELb1ELb1EEvPfS0_S0_iiiiiiiiiiffi_param_7,
	.param .u32 _Z20filterActs_YxX_colorILi4ELi32ELi4ELi8ELi2ELb1ELb1EEvPfS0_S0_iiiiiiiiiiffi_param_8,
	.param .u32 _Z20filterActs_YxX_colorILi4ELi32ELi4ELi8ELi2ELb1ELb1EEvPfS0_S0_iiiiiiiiiiffi_param_9,
	.param .u32 _Z20filterActs_YxX_colorILi4ELi32ELi4ELi8ELi2ELb1ELb1EEvPfS0_S0_iiiiiiiiiiffi_param_10,
	.param .u32 _Z20filterActs_YxX_colorILi4ELi32ELi4ELi8ELi2ELb1ELb1EEvPfS0_S0_iiiiiiiiiiffi_param_11,
	.param .u32 _Z20filterActs_YxX_colorILi4ELi32ELi4ELi8ELi2ELb1ELb1EEvPfS0_S0_iiiiiiiiiiffi_param_12,
	.param .f32 _Z20filterActs_YxX_colorILi4ELi32ELi4ELi8ELi2ELb1ELb1EEvPfS0_S0_iiiiiiiiiiffi_param_13,
	.param .f32 _Z20filterActs_YxX_colorILi4ELi32ELi4ELi8ELi2ELb1ELb1EEvPfS0_S0_iiiiiiiiiiffi_param_14,
	.param .u32 _Z20filterActs_YxX_colorILi4ELi32ELi4ELi8ELi2ELb1ELb1EEvPfS0_S0_iiiiiiiiiiffi_param_15
)
{
	.reg .pred 	%p<24>;
	.reg .b32 	%r<118>;
	.reg .b32 	%f<591>;
	.reg .b64 	%rd<44>;
	// demoted variable
	.shared .align 4 .b8 _ZZ20filterActs_YxX_colorILi4ELi32ELi4ELi8ELi2ELb1ELb1EEvPfS0_S0_iiiiiiiiiiffiE9shFilters[1024];
	// demoted variable
	.shared .align 4 .b8 _ZZ20filterActs_YxX_colorILi4ELi32ELi4ELi8ELi2ELb1ELb1EEvPfS0_S0_iiiiiiiiiiffiE8shImages[4096];
	ld.param.u64 	%rd17, [_Z20filterActs_YxX_colorILi4ELi32ELi4ELi8ELi2ELb1ELb1EEvPfS0_S0_iiiiiiiiiiffi_param_1];
	ld.param.u32 	%r29, [_Z20filterActs_YxX_colorILi4ELi32ELi4ELi8ELi2ELb1ELb1EEvPfS0_S0_iiiiiiiiiiffi_param_3];
	ld.param.u32 	%r30, [_Z20filterActs_YxX_colorILi4ELi32ELi4ELi8ELi2ELb1ELb1EEvPfS0_S0_iiiiiiiiiiffi_param_4];
	ld.param.u32 	%r31, [_Z20filterActs_YxX_colorILi4ELi32ELi4ELi8ELi2ELb1ELb1EEvPfS0_S0_iiiiiiiiiiffi_param_5];
	ld.param.u32 	%r32, [_Z20filterActs_YxX_colorILi4ELi32ELi4ELi8ELi2ELb1ELb1EEvPfS0_S0_iiiiiiiiiiffi_param_6];
	ld.param.u32 	%r33, [_Z20filterActs_YxX_colorILi4ELi32ELi4ELi8ELi2ELb1ELb1EEvPfS0_S0_iiiiiiiiiiffi_param_7];
	ld.param.u32 	%r34, [_Z20filterActs_YxX_colorILi4ELi32ELi4ELi8ELi2ELb1ELb1EEvPfS0_S0_iiiiiiiiiiffi_param_8];
	ld.param.u32 	%r35, [_Z20filterActs_YxX_colorILi4ELi32ELi4ELi8ELi2ELb1ELb1EEvPfS0_S0_iiiiiiiiiiffi_param_9];
	ld.param.u32 	%r36, [_Z20filterActs_YxX_colorILi4ELi32ELi4ELi8ELi2ELb1ELb1EEvPfS0_S0_iiiiiiiiiiffi_param_10];
	ld.param.u32 	%r37, [_Z20filterActs_YxX_colorILi4ELi32ELi4ELi8ELi2ELb1ELb1EEvPfS0_S0_iiiiiiiiiiffi_param_11];
	ld.param.f32 	%f97, [_Z20filterActs_YxX_colorILi4ELi32ELi4ELi8ELi2ELb1ELb1EEvPfS0_S0_iiiiiiiiiiffi_param_13];
	ld.param.f32 	%f98, [_Z20filterActs_YxX_colorILi4ELi32ELi4ELi8ELi2ELb1ELb1EEvPfS0_S0_iiiiiiiiiiffi_param_14];
	ld.param.u32 	%r39, [_Z20filterActs_YxX_colorILi4ELi32ELi4ELi8ELi2ELb1ELb1EEvPfS0_S0_iiiiiiiiiiffi_param_15];
	cvta.to.global.u64 	%rd18, %rd17;
	mul.lo.s32 	%r1, %r33, %r33;
	shr.s32 	%r40, %r30, 31;
	shr.u32 	%r41, %r40, 27;
	add.s32 	%r42, %r30, %r41;
	shr.s32 	%r43, %r42, 5;
	mov.u32 	%r44, %ctaid.y;
	div.u32 	%r2, %r44, %r43;
	mul.lo.s32 	%r45, %r2, %r43;
	sub.s32 	%r46, %r44, %r45;
	mov.u32 	%r114, %tid.y;
	mov.u32 	%r4, %tid.x;
	shr.u32 	%r47, %r4, 5;
	add.s32 	%r5, %r47, %r114;
	and.b32  	%r6, %r4, 31;
	mov.u32 	%r48, %ctaid.x;
	shl.b32 	%r49, %r48, 7;
	add.s32 	%r50, %r49, %r4;
	cvt.s64.s32 	%rd1, %r50;
	shl.b32 	%r7, %r46, 5;
	mad.lo.s32 	%r51, %r30, %r5, %r6;
	add.s32 	%r52, %r51, %r7;
	mul.wide.s32 	%rd19, %r52, 4;
	add.s64 	%rd43, %rd18, %rd19;
	setp.ne.s32 	%p1, %r39, 0;
	@%p1 bra 	$L__BB17_2;
	ld.param.u32 	%r109, [_Z20filterActs_YxX_colorILi4ELi32ELi4ELi8ELi2ELb1ELb1EEvPfS0_S0_iiiiiiiiiiffi_param_4];
	mul.lo.s32 	%r53, %r109, %r1;
	mul.lo.s32 	%r54, %r53, %r2;
	shl.b32 	%r55, %r54, 1;
	mul.wide.s32 	%rd20, %r55, 4;
	add.s64 	%rd43, %rd43, %rd20;
$L__BB17_2:
	cvt.u32.u64 	%r56, %rd1;
	add.s32 	%r57, %r7, %r114;
	mul.lo.s32 	%r8, %r37, %r36;
	mad.lo.s32 	%r58, %r8, %r57, %r2;
	mad.lo.s32 	%r9, %r58, %r29, %r56;
	setp.eq.s32 	%p2, %r33, 0;
	mov.f32 	%f559, 0f00000000;
	mov.f32 	%f560, %f559;
	mov.f32 	%f561, %f559;
	mov.f32 	%f562, %f559;
	mov.f32 	%f563, %f559;
	mov.f32 	%f564, %f559;
	mov.f32 	%f565, %f559;
	mov.f32 	%f566, %f559;
	mov.f32 	%f567, %f559;
	mov.f32 	%f568, %f559;
	mov.f32 	%f569, %f559;
	mov.f32 	%f570, %f559;
	mov.f32 	%f571, %f559;
	mov.f32 	%f572, %f559;
	mov.f32 	%f573, %f559;
	mov.f32 	%f574, %f559;
	mov.f32 	%f575, %f559;
	mov.f32 	%f576, %f559;
	mov.f32 	%f577, %f559;
	mov.f32 	%f578, %f559;
	mov.f32 	%f579, %f559;
	mov.f32 	%f580, %f559;
	mov.f32 	%f581, %f559;
	mov.f32 	%f582, %f559;
	mov.f32 	%f583, %f559;
	mov.f32 	%f584, %f559;
	mov.f32 	%f585, %f559;
	mov.f32 	%f586, %f559;
	mov.f32 	%f587, %f559;
	mov.f32 	%f588, %f559;
	mov.f32 	%f589, %f559;
	mov.f32 	%f590, %f559;
	@%p2 bra 	$L__BB17_24;
	ld.param.u32 	%r110, [_Z20filterActs_YxX_colorILi4ELi32ELi4ELi8ELi2ELb1ELb1EEvPfS0_S0_iiiiiiiiiiffi_param_4];
	shl.b32 	%r60, %r6, 2;
	mov.u32 	%r61, _ZZ20filterActs_YxX_colorILi4ELi32ELi4ELi8ELi2ELb1ELb1EEvPfS0_S0_iiiiiiiiiiffiE9shFilters;
	add.s32 	%r62, %r61, %r60;
	div.s32 	%r63, %r2, %r37;
	mul.lo.s32 	%r64, %r63, %r37;
	sub.s32 	%r65, %r2, %r64;
	mad.lo.s32 	%r10, %r65, %r35, %r34;
	mad.lo.s32 	%r11, %r63, %r35, %r34;
	shl.b32 	%r66, %r114, 2;
	add.s32 	%r67, %r61, %r66;
	add.s32 	%r12, %r67, 896;
	shl.b32 	%r68, %r5, 7;
	add.s32 	%r13, %r62, %r68;
	shl.b32 	%r69, %r4, 2;
	mov.u32 	%r70, _ZZ20filterActs_YxX_colorILi4ELi32ELi4ELi8ELi2ELb1ELb1EEvPfS0_S0_iiiiiiiiiiffiE8shImages;
	add.s32 	%r14, %r70, %r69;
	shl.b32 	%r71, %r114, 9;
	add.s32 	%r15, %r14, %r71;
	mul.lo.s32 	%r115, %r1, %r110;
	mov.f32 	%f559, 0f00000000;
	mov.b32 	%r116, 0;
	mov.u32 	%r113, %r5;
	mov.u32 	%r117, %r116;
$L__BB17_4:
	setp.gt.u32 	%p3, %r5, 3;
	@%p3 bra 	$L__BB17_8;
	setp.ge.u32 	%p4, %r113, %r1;
	@%p4 bra 	$L__BB17_7;
	mul.wide.s32 	%rd21, %r116, 4;
	add.s64 	%rd22, %rd43, %rd21;
	ld.global.f32 	%f101, [%rd22];
	st.shared.f32 	[%r13], %f101;
	mul.wide.s32 	%rd23, %r115, 4;
	add.s64 	%rd24, %rd43, %rd23;
	ld.global.f32 	%f102, [%rd24];
	st.shared.f32 	[%r13+512], %f102;
	bra.uni 	$L__BB17_8;
$L__BB17_7:
	mov.b32 	%r72, 0;
	st.shared.u32 	[%r13], %r72;
	st.shared.u32 	[%r13+512], %r72;
$L__BB17_8:
	setp.ge.s32 	%p5, %r114, %r1;
	@%p5 bra 	$L__BB17_23;
	div.s32 	%r73, %r114, %r33;
	mul.lo.s32 	%r74, %r73, %r33;
	sub.s32 	%r75, %r114, %r74;
	add.s32 	%r22, %r10, %r75;
	add.s32 	%r23, %r11, %r73;
	setp.gt.s32 	%p6, %r23, -1;
	setp.lt.s32 	%p7, %r23, %r31;
	and.pred  	%p8, %p6, %p7;
	setp.gt.s32 	%p9, %r22, -1;
	setp.lt.s32 	%p10, %r22, %r32;
	and.pred  	%p11, %p9, %p10;
	and.pred  	%p13, %p8, %p11;
	not.pred 	%p14, %p13;
	@%p14 bra 	$L__BB17_22;
	ld.param.u32 	%r112, [_Z20filterActs_YxX_colorILi4ELi32ELi4ELi8ELi2ELb1ELb1EEvPfS0_S0_iiiiiiiiiiffi_param_12];
	ld.param.u64 	%rd41, [_Z20filterActs_YxX_colorILi4ELi32ELi4ELi8ELi2ELb1ELb1EEvPfS0_S0_iiiiiiiiiiffi_param_0];
	cvt.u32.u64 	%r77, %rd1;
	setp.ge.s32 	%p15, %r77, %r29;
	mad.lo.s32 	%r78, %r23, %r32, %r22;
	mul.lo.s32 	%r79, %r78, %r112;
	cvt.s64.s32 	%rd25, %r79;
	add.s64 	%rd26, %rd25, %rd1;
	cvta.to.global.u64 	%rd27, %rd41;
	shl.b64 	%rd28, %rd26, 2;
	add.s64 	%rd13, %rd27, %rd28;
	add.s32 	%r80, %r31, %r23;
	mad.lo.s32 	%r81, %r80, %r32, %r22;
	mul.lo.s32 	%r82, %r81, %r112;
	cvt.s64.s32 	%rd29, %r82;
	add.s64 	%rd30, %rd29, %rd1;
	shl.b64 	%rd31, %rd30, 2;
	add.s64 	%rd14, %rd27, %rd31;
	@%p15 bra 	$L__BB17_12;
	ld.global.f32 	%f103, [%rd13];
	st.shared.f32 	[%r15], %f103;
	ld.global.f32 	%f104, [%rd14];
	st.shared.f32 	[%r15+2048], %f104;
	bra.uni 	$L__BB17_13;
$L__BB17_12:
	mov.b32 	%r83, 0;
	st.shared.u32 	[%r15], %r83;
	st.shared.u32 	[%r15+2048], %r83;
$L__BB17_13:
	add.s32 	%r85, %r77, 32;
	setp.lt.s32 	%p16, %r85, %r29;
	@%p16 bra 	$L__BB17_15;
	mov.b32 	%r86, 0;
	st.shared.u32 	[%r15+128], %r86;
	st.shared.u32 	[%r15+2176], %r86;
	bra.uni 	$L__BB17_16;
$L__BB17_15:
	ld.global.f32 	%f105, [%rd13+128];
	st.shared.f32 	[%r15+128], %f105;
	ld.global.f32 	%f106, [%rd14+128];
	st.shared.f32 	[%r15+2176], %f106;
$L__BB17_16:
	add.s32 	%r88, %r77, 64;
	setp.lt.s32 	%p17, %r88, %r29;
	@%p17 bra 	$L__BB17_18;
	mov.b32 	%r89, 0;
	st.shared.u32 	[%r15+256], %r89;
	st.shared.u32 	[%r15+2304], %r89;
	bra.uni 	$L__BB17_19;
$L__BB17_18:
	ld.global.f32 	%f107, [%rd13+256];
	st.shared.f32 	[%r15+256], %f107;
	ld.global.f32 	%f108, [%rd14+256];
	st.shared.f32 	[%r15+2304], %f108;
$L__BB17_19:
	add.s32 	%r91, %r77, 96;
	setp.lt.s32 	%p18, %r91, %r29;
	@%p18 bra 	$L__BB17_21;
	mov.b32 	%r92, 0;
	st.shared.u32 	[%r15+384], %r92;
	st.shared.u32 	[%r15+2432], %r92;
	bra.uni 	$L__BB17_23;
$L__BB17_21:
	ld.global.f32 	%f109, [%rd13+384];
	st.shared.f32 	[%r15+384], %f109;
	ld.global.f32 	%f110, [%rd14+384];
	st.shared.f32 	[%r15+2432], %f110;
	bra.uni 	$L__BB17_23;
$L__BB17_22:
	mov.b32 	%r76, 0;
	st.shared.u32 	[%r15], %r76;
	st.shared.u32 	[%r15+2048], %r76;
	st.shared.u32 	[%r15+128], %r76;
	st.shared.u32 	[%r15+2176], %r76;
	st.shared.u32 	[%r15+256], %r76;
	st.shared.u32 	[%r15+2304], %r76;
	st.shared.u32 	[%r15+384], %r76;
	st.shared.u32 	[%r15+2432], %r76;
$L__BB17_23:
	ld.param.u32 	%r111, [_Z20filterActs_YxX_colorILi4ELi32ELi4ELi8ELi2ELb1ELb1EEvPfS0_S0_iiiiiiiiiiffi_param_4];
	bar.sync 	0;
	ld.shared.f32 	%f111, [%r12+-896];
	ld.shared.f32 	%f112, [%r14];
	fma.rn.f32 	%f113, %f112, %f111, %f590;
	ld.shared.f32 	%f114, [%r14+128];
	fma.rn.f32 	%f115, %f114, %f111, %f589;
	ld.shared.f32 	%f116, [%r14+256];
	fma.rn.f32 	%f117, %f116, %f111, %f588;
	ld.shared.f32 	%f118, [%r14+384];
	fma.rn.f32 	%f119, %f118, %f111, %f587;
	ld.shared.f32 	%f120, [%r12+-880];
	fma.rn.f32 	%f121, %f112, %f120, %f586;
	fma.rn.f32 	%f122, %f114, %f120, %f585;
	fma.rn.f32 	%f123, %f116, %f120, %f584;
	fma.rn.f32 	%f124, %f118, %f120, %f583;
	ld.shared.f32 	%f125, [%r12+-864];
	fma.rn.f32 	%f126, %f112, %f125, %f582;
	fma.rn.f32 	%f127, %f114, %f125, %f581;
	fma.rn.f32 	%f128, %f116, %f125, %f580;
	fma.rn.f32 	%f129, %f118, %f125, %f579;
	ld.shared.f32 	%f130, [%r12+-848];
	fma.rn.f32 	%f131, %f112, %f130, %f578;
	fma.rn.f32 	%f132, %f114, %f130, %f577;
	fma.rn.f32 	%f133, %f116, %f130, %f576;
	fma.rn.f32 	%f134, %f118, %f130, %f575;
	ld.shared.f32 	%f135, [%r12+-832];
	fma.rn.f32 	%f136, %f112, %f135, %f574;
	fma.rn.f32 	%f137, %f114, %f135, %f573;
	fma.rn.f32 	%f138, %f116, %f135, %f572;
	fma.rn.f32 	%f139, %f118, %f135, %f571;
	ld.shared.f32 	%f140, [%r12+-816];
	fma.rn.f32 	%f141, %f112, %f140, %f570;
	fma.rn.f32 	%f142, %f114, %f140, %f569;
	fma.rn.f32 	%f143, %f116, %f140, %f568;
	fma.rn.f32 	%f144, %f118, %f140, %f567;
	ld.shared.f32 	%f145, [%r12+-800];
	fma.rn.f32 	%f146, %f112, %f145, %f566;
	fma.rn.f32 	%f147, %f114, %f145, %f565;
	fma.rn.f32 	%f148, %f116, %f145, %f564;
	fma.rn.f32 	%f149, %f118, %f145, %f563;
	ld.shared.f32 	%f150, [%r12+-784];
	fma.rn.f32 	%f151, %f112, %f150, %f562;
	fma.rn.f32 	%f152, %f114, %f150, %f561;
	fma.rn.f32 	%f153, %f116, %f150, %f560;
	fma.rn.f32 	%f154, %f118, %f150, %f559;
	ld.shared.f32 	%f155, [%r12+-768];
	ld.shared.f32 	%f156, [%r14+512];
	fma.rn.f32 	%f157, %f156, %f155, %f113;
	ld.shared.f32 	%f158, [%r14+640];
	fma.rn.f32 	%f159, %f158, %f155, %f115;
	ld.shared.f32 	%f160, [%r14+768];
	fma.rn.f32 	%f161, %f160, %f155, %f117;
	ld.shared.f32 	%f162, [%r14+896];
	fma.rn.f32 	%f163, %f162, %f155, %f119;
	ld.shared.f32 	%f164, [%r12+-752];
	fma.rn.f32 	%f165, %f156, %f164, %f121;
	fma.rn.f32 	%f166, %f158, %f164, %f122;
	fma.rn.f32 	%f167, %f160, %f164, %f123;
	fma.rn.f32 	%f168, %f162, %f164, %f124;
	ld.shared.f32 	%f169, [%r12+-736];
	fma.rn.f32 	%f170, %f156, %f169, %f126;
	fma.rn.f32 	%f171, %f158, %f169, %f127;
	fma.rn.f32 	%f172, %f160, %f169, %f128;
	fma.rn.f32 	%f173, %f162, %f169, %f129;
	ld.shared.f32 	%f174, [%r12+-720];
	fma.rn.f32 	%f175, %f156, %f174, %f131;
	fma.rn.f32 	%f176, %f158, %f174, %f132;
	fma.rn.f32 	%f177, %f160, %f174, %f133;
	fma.rn.f32 	%f178, %f162, %f174, %f134;
	ld.shared.f32 	%f179, [%r12+-704];
	fma.rn.f32 	%f180, %f156, %f179, %f136;
	fma.rn.f32 	%f181, %f158, %f179, %f137;
	fma.rn.f32 	%f182, %f160, %f179, %f138;
	fma.rn.f32 	%f183, %f162, %f179, %f139;
	ld.shared.f32 	%f184, [%r12+-688];
	fma.rn.f32 	%f185, %f156, %f184, %f141;
	fma.rn.f32 	%f186, %f158, %f184, %f142;
	fma.rn.f32 	%f187, %f160, %f184, %f143;
	fma.rn.f32 	%f188, %f162, %f184, %f144;
	ld.shared.f32 	%f189, [%r12+-672];
	fma.rn.f32 	%f190, %f156, %f189, %f146;
	fma.rn.f32 	%f191, %f158, %f189, %f147;
	fma.rn.f32 	%f192, %f160, %f189, %f148;
	fma.rn.f32 	%f193, %f162, %f189, %f149;
	ld.shared.f32 	%f194, [%r12+-656];
	fma.rn.f32 	%f195, %f156, %f194, %f151;
	fma.rn.f32 	%f196, %f158, %f194, %f152;
	fma.rn.f32 	%f197, %f160, %f194, %f153;
	fma.rn.f32 	%f198, %f162, %f194, %f154;
	ld.shared.f32 	%f199, [%r12+-640];
	ld.shared.f32 	%f200, [%r14+1024];
	fma.rn.f32 	%f201, %f200, %f199, %f157;
	ld.shared.f32 	%f202, [%r14+1152];
	fma.rn.f32 	%f203, %f202, %f199, %f159;
	ld.shared.f32 	%f204, [%r14+1280];
	fma.rn.f32 	%f205, %f204, %f199, %f161;
	ld.shared.f32 	%f206, [%r14+1408];
	fma.rn.f32 	%f207, %f206, %f199, %f163;
	ld.shared.f32 	%f208, [%r12+-624];
	fma.rn.f32 	%f209, %f200, %f208, %f165;
	fma.rn.f32 	%f210, %f202, %f208, %f166;
	fma.rn.f32 	%f211, %f204, %f208, %f167;
	fma.rn.f32 	%f212, %f206, %f208, %f168;
	ld.shared.f32 	%f213, [%r12+-608];
	fma.rn.f32 	%f214, %f200, %f213, %f170;
	fma.rn.f32 	%f215, %f202, %f213, %f171;
	fma.rn.f32 	%f216, %f204, %f213, %f172;
	fma.rn.f32 	%f217, %f206, %f213, %f173;
	ld.shared.f32 	%f218, [%r12+-592];
	fma.rn.f32 	%f219, %f200, %f218, %f175;
	fma.rn.f32 	%f220, %f202, %f218, %f176;
	fma.rn.f32 	%f221, %f204, %f218, %f177;
	fma.rn.f32 	%f222, %f206, %f218, %f178;
	ld.shared.f32 	%f223, [%r12+-576];
	fma.rn.f32 	%f224, %f200, %f223, %f180;
	fma.rn.f32 	%f225, %f202, %f223, %f181;
	fma.rn.f32 	%f226, %f204, %f223, %f182;
	fma.rn.f32 	%f227, %f206, %f223, %f183;
	ld.shared.f32 	%f228, [%r12+-560];
	fma.rn.f32 	%f229, %f200, %f228, %f185;
	fma.rn.f32 	%f230, %f202, %f228, %f186;
	fma.rn.f32 	%f231, %f204, %f228, %f187;
	fma.rn.f32 	%f232, %f206, %f228, %f188;
	ld.shared.f32 	%f233, [%r12+-544];
	fma.rn.f32 	%f234, %f200, %f233, %f190;
	fma.rn.f32 	%f235, %f202, %f233, %f191;
	fma.rn.f32 	%f236, %f204, %f233, %f192;
	fma.rn.f32 	%f237, %f206, %f233, %f193;
	ld.shared.f32 	%f238, [%r12+-528];
	fma.rn.f32 	%f239, %f200, %f238, %f195;
	fma.rn.f32 	%f240, %f202, %f238, %f196;
	fma.rn.f32 	%f241, %f204, %f238, %f197;
	fma.rn.f32 	%f242, %f206, %f238, %f198;
	ld.shared.f32 	%f243, [%r12+-512];
	ld.shared.f32 	%f244, [%r14+1536];
	fma.rn.f32 	%f245, %f244, %f243, %f201;
	ld.shared.f32 	%f246, [%r14+1664];
	fma.rn.f32 	%f247, %f246, %f243, %f203;
	ld.shared.f32 	%f248, [%r14+1792];
	fma.rn.f32 	%f249, %f248, %f243, %f205;
	ld.shared.f32 	%f250, [%r14+1920];
	fma.rn.f32 	%f251, %f250, %f243, %f207;
	ld.shared.f32 	%f252, [%r12+-496];
	fma.rn.f32 	%f253, %f244, %f252, %f209;
	fma.rn.f32 	%f254, %f246, %f252, %f210;
	fma.rn.f32 	%f255, %f248, %f252, %f211;
	fma.rn.f32 	%f256, %f250, %f252, %f212;
	ld.shared.f32 	%f257, [%r12+-480];
	fma.rn.f32 	%f258, %f244, %f257, %f214;
	fma.rn.f32 	%f259, %f246, %f257, %f215;
	fma.rn.f32 	%f260, %f248, %f257, %f216;
	fma.rn.f32 	%f261, %f250, %f257, %f217;
	ld.shared.f32 	%f262, [%r12+-464];
	fma.rn.f32 	%f263, %f244, %f262, %f219;
	fma.rn.f32 	%f264, %f246, %f262, %f220;
	fma.rn.f32 	%f265, %f248, %f262, %f221;
	fma.rn.f32 	%f266, %f250, %f262, %f222;
	ld.shared.f32 	%f267, [%r12+-448];
	fma.rn.f32 	%f268, %f244, %f267, %f224;
	fma.rn.f32 	%f269, %f246, %f267, %f225;
	fma.rn.f32 	%f270, %f248, %f267, %f226;
	fma.rn.f32 	%f271, %f250, %f267, %f227;
	ld.shared.f32 	%f272, [%r12+-432];
	fma.rn.f32 	%f273, %f244, %f272, %f229;
	fma.rn.f32 	%f274, %f246, %f272, %f230;
	fma.rn.f32 	%f275, %f248, %f272, %f231;
	fma.rn.f32 	%f276, %f250, %f272, %f232;
	ld.shared.f32 	%f277, [%r12+-416];
	fma.rn.f32 	%f278, %f244, %f277, %f234;
	fma.rn.f32 	%f279, %f246, %f277, %f235;
	fma.rn.f32 	%f280, %f248, %f277, %f236;
	fma.rn.f32 	%f281, %f250, %f277, %f237;
	ld.shared.f32 	%f282, [%r12+-400];
	fma.rn.f32 	%f283, %f244, %f282, %f239;
	fma.rn.f32 	%f284, %f246, %f282, %f240;
	fma.rn.f32 	%f285, %f248, %f282, %f241;
	fma.rn.f32 	%f286, %f250, %f282, %f242;
	ld.shared.f32 	%f287, [%r12+-384];
	ld.shared.f32 	%f288, [%r14+2048];
	fma.rn.f32 	%f289, %f288, %f287, %f245;
	ld.shared.f32 	%f290, [%r14+2176];
	fma.rn.f32 	%f291, %f290, %f287, %f247;
	ld.shared.f32 	%f292, [%r14+2304];
	fma.rn.f32 	%f293, %f292, %f287, %f249;
	ld.shared.f32 	%f294, [%r14+2432];
	fma.rn.f32 	%f295, %f294, %f287, %f251;
	ld.shared.f32 	%f296, [%r12+-368];
	fma.rn.f32 	%f297, %f288, %f296, %f253;
	fma.rn.f32 	%f298, %f290, %f296, %f254;
	fma.rn.f32 	%f299, %f292, %f296, %f255;
	fma.rn.f32 	%f300, %f294, %f296, %f256;
	ld.shared.f32 	%f301, [%r12+-352];
	fma.rn.f32 	%f302, %f288, %f301, %f258;
	fma.rn.f32 	%f303, %f290, %f301, %f259;
	fma.rn.f32 	%f304, %f292, %f301, %f260;
	fma.rn.f32 	%f305, %f294, %f301, %f261;
	ld.shared.f32 	%f306, [%r12+-336];
	fma.rn.f32 	%f307, %f288, %f306, %f263;
	fma.rn.f32 	%f308, %f290, %f306, %f264;
	fma.rn.f32 	%f309, %f292, %f306, %f265;
	fma.rn.f32 	%f310, %f294, %f306, %f266;
	ld.shared.f32 	%f311, [%r12+-320];
	fma.rn.f32 	%f312, %f288, %f311, %f268;
	fma.rn.f32 	%f313, %f290, %f311, %f269;
	fma.rn.f32 	%f314, %f292, %f311, %f270;
	fma.rn.f32 	%f315, %f294, %f311, %f271;
	ld.shared.f32 	%f316, [%r12+-304];
	fma.rn.f32 	%f317, %f288, %f316, %f273;
	fma.rn.f32 	%f318, %f290, %f316, %f274;
	fma.rn.f32 	%f319, %f292, %f316, %f275;
	fma.rn.f32 	%f320, %f294, %f316, %f276;
	ld.shared.f32 	%f321, [%r12+-288];
	fma.rn.f32 	%f322, %f288, %f321, %f278;
	fma.rn.f32 	%f323, %f290, %f321, %f279;
	fma.rn.f32 	%f324, %f292, %f321, %f280;
	fma.rn.f32 	%f325, %f294, %f321, %f281;
	ld.shared.f32 	%f326, [%r12+-272];
	fma.rn.f32 	%f327, %f288, %f326, %f283;
	fma.rn.f32 	%f328, %f290, %f326, %f284;
	fma.rn.f32 	%f329, %f292, %f326, %f285;
	fma.rn.f32 	%f330, %f294, %f326, %f286;
	ld.shared.f32 	%f331, [%r12+-256];
	ld.shared.f32 	%f332, [%r14+2560];
	fma.rn.f32 	%f333, %f332, %f331, %f289;
	ld.shared.f32 	%f334, [%r14+2688];
	fma.rn.f32 	%f335, %f334, %f331, %f291;
	ld.shared.f32 	%f336, [%r14+2816];
	fma.rn.f32 	%f337, %f336, %f331, %f293;
	ld.shared.f32 	%f338, [%r14+2944];
	fma.rn.f32 	%f339, %f338, %f331, %f295;
	ld.shared.f32 	%f340, [%r12+-240];
	fma.rn.f32 	%f341, %f332, %f340, %f297;
	fma.rn.f32 	%f342, %f334, %f340, %f298;
	fma.rn.f32 	%f343, %f336, %f340, %f299;
	fma.rn.f32 	%f344, %f338, %f340, %f300;
	ld.shared.f32 	%f345, [%r12+-224];
	fma.rn.f32 	%f346, %f332, %f345, %f302;
	fma.rn.f32 	%f347, %f334, %f345, %f303;
	fma.rn.f32 	%f348, %f336, %f345, %f304;
	fma.rn.f32 	%f349, %f338, %f345, %f305;
	ld.shared.f32 	%f350, [%r12+-208];
	fma.rn.f32 	%f351, %f332, %f350, %f307;
	fma.rn.f32 	%f352, %f334, %f350, %f308;
	fma.rn.f32 	%f353, %f336, %f350, %f309;
	fma.rn.f32 	%f354, %f338, %f350, %f310;
	ld.shared.f32 	%f355, [%r12+-192];
	fma.rn.f32 	%f356, %f332, %f355, %f312;
	fma.rn.f32 	%f357, %f334, %f355, %f313;
	fma.rn.f32 	%f358, %f336, %f355, %f314;
	fma.rn.f32 	%f359, %f338, %f355, %f315;
	ld.shared.f32 	%f360, [%r12+-176];
	fma.rn.f32 	%f361, %f332, %f360, %f317;
	fma.rn.f32 	%f362, %f334, %f360, %f318;
	fma.rn.f32 	%f363, %f336, %f360, %f319;
	fma.rn.f32 	%f364, %f338, %f360, %f320;
	ld.shared.f32 	%f365, [%r12+-160];
	fma.rn.f32 	%f366, %f332, %f365, %f322;
	fma.rn.f32 	%f367, %f334, %f365, %f323;
	fma.rn.f32 	%f368, %f336, %f365, %f324;
	fma.rn.f32 	%f369, %f338, %f365, %f325;
	ld.shared.f32 	%f370, [%r12+-144];
	fma.rn.f32 	%f371, %f332, %f370, %f327;
	fma.rn.f32 	%f372, %f334, %f370, %f328;
	fma.rn.f32 	%f373, %f336, %f370, %f329;
	fma.rn.f32 	%f374, %f338, %f370, %f330;
	ld.shared.f32 	%f375, [%r12+-128];
	ld.shared.f32 	%f376, [%r14+3072];
	fma.rn.f32 	%f377, %f376, %f375, %f333;
	ld.shared.f32 	%f378, [%r14+3200];
	fma.rn.f32 	%f379, %f378, %f375, %f335;
	ld.shared.f32 	%f380, [%r14+3328];
	fma.rn.f32 	%f381, %f380, %f375, %f337;
	ld.shared.f32 	%f382, [%r14+3456];
	fma.rn.f32 	%f383, %f382, %f375, %f339;
	ld.shared.f32 	%f384, [%r12+-112];
	fma.rn.f32 	%f385, %f376, %f384, %f341;
	fma.rn.f32 	%f386, %f378, %f384, %f342;
	fma.rn.f32 	%f387, %f380, %f384, %f343;
	fma.rn.f32 	%f388, %f382, %f384, %f344;
	ld.shared.f32 	%f389, [%r12+-96];
	fma.rn.f32 	%f390, %f376, %f389, %f346;
	fma.rn.f32 	%f391, %f378, %f389, %f347;
	fma.rn.f32 	%f392, %f380, %f389, %f348;
	fma.rn.f32 	%f393, %f382, %f389, %f349;
	ld.shared.f32 	%f394, [%r12+-80];
	fma.rn.f32 	%f395, %f376, %f394, %f351;
	fma.rn.f32 	%f396, %f378, %f394, %f352;
	fma.rn.f32 	%f397, %f380, %f394, %f353;
	fma.rn.f32 	%f398, %f382, %f394, %f354;
	ld.shared.f32 	%f399, [%r12+-64];
	fma.rn.f32 	%f400, %f376, %f399, %f356;
	fma.rn.f32 	%f401, %f378, %f399, %f357;
	fma.rn.f32 	%f402, %f380, %f399, %f358;
	fma.rn.f32 	%f403, %f382, %f399, %f359;
	ld.shared.f32 	%f404, [%r12+-48];
	fma.rn.f32 	%f405, %f376, %f404, %f361;
	fma.rn.f32 	%f406, %f378, %f404, %f362;
	fma.rn.f32 	%f407, %f380, %f404, %f363;
	fma.rn.f32 	%f408, %f382, %f404, %f364;
	ld.shared.f32 	%f409, [%r12+-32];
	fma.rn.f32 	%f410, %f376, %f409, %f366;
	fma.rn.f32 	%f411, %f378, %f409, %f367;
	fma.rn.f32 	%f412, %f380, %f409, %f368;
	fma.rn.f32 	%f413, %f382, %f409, %f369;
	ld.shared.f32 	%f414, [%r12+-16];
	fma.rn.f32 	%f415, %f376, %f414, %f371;
	fma.rn.f32 	%f416, %f378, %f414, %f372;
	fma.rn.f32 	%f417, %f380, %f414, %f373;
	fma.rn.f32 	%f418, %f382, %f414, %f374;
	ld.shared.f32 	%f419, [%r12];
	ld.shared.f32 	%f420, [%r14+3584];
	fma.rn.f32 	%f590, %f420, %f419, %f377;
	ld.shared.f32 	%f421, [%r14+3712];
	fma.rn.f32 	%f589, %f421, %f419, %f379;
	ld.shared.f32 	%f422, [%r14+3840];
	fma.rn.f32 	%f588, %f422, %f419, %f381;
	ld.shared.f32 	%f423, [%r14+3968];
	fma.rn.f32 	%f587, %f423, %f419, %f383;
	ld.shared.f32 	%f424, [%r12+16];
	fma.rn.f32 	%f586, %f420, %f424, %f385;
	fma.rn.f32 	%f585, %f421, %f424, %f386;
	fma.rn.f32 	%f584, %f422, %f424, %f387;
	fma.rn.f32 	%f583, %f423, %f424, %f388;
	ld.shared.f32 	%f425, [%r12+32];
	fma.rn.f32 	%f582, %f420, %f425, %f390;
	fma.rn.f32 	%f581, %f421, %f425, %f391;
	fma.rn.f32 	%f580, %f422, %f425, %f392;
	fma.rn.f32 	%f579, %f423, %f425, %f393;
	ld.shared.f32 	%f426, [%r12+48];
	fma.rn.f32 	%f578, %f420, %f426, %f395;
	fma.rn.f32 	%f577, %f421, %f426, %f396;
	fma.rn.f32 	%f576, %f422, %f426, %f397;
	fma.rn.f32 	%f575, %f423, %f426, %f398;
	ld.shared.f32 	%f427, [%r12+64];
	fma.rn.f32 	%f574, %f420, %f427, %f400;
	fma.rn.f32 	%f573, %f421, %f427, %f401;
	fma.rn.f32 	%f572, %f422, %f427, %f402;
	fma.rn.f32 	%f571, %f423, %f427, %f403;
	ld.shared.f32 	%f428, [%r12+80];
	fma.rn.f32 	%f570, %f420, %f428, %f405;
	fma.rn.f32 	%f569, %f421, %f428, %f406;
	fma.rn.f32 	%f568, %f422, %f428, %f407;
	fma.rn.f32 	%f567, %f423, %f428, %f408;
	ld.shared.f32 	%f429, [%r12+96];
	fma.rn.f32 	%f566, %f420, %f429, %f410;
	fma.rn.f32 	%f565, %f421, %f429, %f411;
	fma.rn.f32 	%f564, %f422, %f429, %f412;
	fma.rn.f32 	%f563, %f423, %f429, %f413;
	ld.shared.f32 	%f430, [%r12+112];
	fma.rn.f32 	%f562, %f420, %f430, %f415;
	fma.rn.f32 	%f561, %f421, %f430, %f416;
	fma.rn.f32 	%f560, %f422, %f430, %f417;
	fma.rn.f32 	%f559, %f423, %f430, %f418;
	bar.sync 	0;
	add.s32 	%r117, %r117, 4;
	shl.b32 	%r93, %r111, 2;
	add.s32 	%r116, %r116, %r93;
	add.s32 	%r115, %r115, %r93;
	add.s32 	%r114, %r114, 4;
	add.s32 	%r113, %r113, 4;
	setp.lt.u32 	%p19, %r117, %r1;
	@%p19 bra 	$L__BB17_4;
$L__BB17_24:
	ld.param.u64 	%rd42, [_Z20filterActs_YxX_colorILi4ELi32ELi4ELi8ELi2ELb1ELb1EEvPfS0_S0_iiiiiiiiiiffi_param_2];
	cvt.u32.u64 	%r94, %rd1;
	mul.lo.s32 	%r95, %r29, %r8;
	shl.b32 	%r96, %r95, 2;
	setp.lt.s32 	%p20, %r94, %r29;
	cvta.to.global.u64 	%rd32, %rd42;
	mul.wide.u32 	%rd33, %r9, 4;
	add.s64 	%rd5, %rd32, %rd33;
	mul.wide.s32 	%rd34, %r96, 4;
	add.s64 	%rd6, %rd5, %rd34;
	shl.b32 	%r97, %r95, 3;
	mul.wide.s32 	%rd35, %r97, 4;
	add.s64 	%rd7, %rd5, %rd35;
	mul.lo.s32 	%r98, %r95, 12;
	mul.wide.s32 	%rd36, %r98, 4;
	add.s64 	%rd8, %rd5, %rd36;
	shl.b32 	%r99, %r95, 4;
	mul.wide.s32 	%rd37, %r99, 4;
	add.s64 	%rd9, %rd5, %rd37;
	mul.lo.s32 	%r100, %r95, 20;
	mul.wide.s32 	%rd38, %r100, 4;
	add.s64 	%rd10, %rd5, %rd38;
	mul.lo.s32 	%r101, %r95, 24;
	mul.wide.s32 	%rd39, %r101, 4;
	add.s64 	%rd11, %rd5, %rd39;
	mul.lo.s32 	%r102, %r95, 28;
	mul.wide.s32 	%rd40, %r102, 4;
	add.s64 	%rd12, %rd5, %rd40;
	@%p20 bra 	$L__BB17_25;
	bra.uni 	$L__BB17_26;
$L__BB17_25:
	ld.global.f32 	%f431, [%rd5];
	mul.f32 	%f432, %f98, %f590;
	fma.rn.f32 	%f433, %f97, %f431, %f432;
	st.global.f32 	[%rd5], %f433;
	ld.global.f32 	%f434, [%rd6];
	mul.f32 	%f435, %f98, %f586;
	fma.rn.f32 	%f436, %f97, %f434, %f435;
	st.global.f32 	[%rd6], %f436;
	ld.global.f32 	%f437, [%rd7];
	mul.f32 	%f438, %f98, %f582;
	fma.rn.f32 	%f439, %f97, %f437, %f438;
	st.global.f32 	[%rd7], %f439;
	ld.global.f32 	%f440, [%rd8];
	mul.f32 	%f441, %f98, %f578;
	fma.rn.f32 	%f442, %f97, %f440, %f441;
	st.global.f32 	[%rd8], %f442;
	ld.global.f32 	%f443, [%rd9];
	mul.f32 	%f444, %f98, %f574;
	fma.rn.f32 	%f445, %f97, %f443, %f444;
	st.global.f32 	[%rd9], %f445;
	ld.global.f32 	%f446, [%rd10];
	mul.f32 	%f447, %f98, %f570;
	fma.rn.f32 	%f448, %f97, %f446, %f447;
	st.global.f32 	[%rd10], %f448;
	ld.global.f32 	%f449, [%rd11];
	mul.f32 	%f450, %f98, %f566;
	fma.rn.f32 	%f451, %f97, %f449, %f450;
	st.global.f32 	[%rd11], %f451;
	ld.global.f32 	%f452, [%rd12];
	mul.f32 	%f453, %f98, %f562;
	fma.rn.f32 	%f454, %f97, %f452, %f453;
	st.global.f32 	[%rd12], %f454;
$L__BB17_26:
	add.s32 	%r104, %r94, 32;
	setp.ge.s32 	%p21, %r104, %r29;
	@%p21 bra 	$L__BB17_28;
	ld.global.f32 	%f455, [%rd5+128];
	mul.f32 	%f456, %f98, %f589;
	fma.rn.f32 	%f457, %f97, %f455, %f456;
	st.global.f32 	[%rd5+128], %f457;
	ld.global.f32 	%f458, [%rd6+128];
	mul.f32 	%f459, %f98, %f585;
	fma.rn.f32 	%f460, %f97, %f458, %f459;
	st.global.f32 	[%rd6+128], %f460;
	ld.global.f32 	%f461, [%rd7+128];
	mul.f32 	%f462, %f98, %f581;
	fma.rn.f32 	%f463, %f97, %f461, %f462;
	st.global.f32 	[%rd7+128], %f463;
	ld.global.f32 	%f464, [%rd8+128];
	mul.f32 	%f465, %f98, %f577;
	fma.rn.f32 	%f466, %f97, %f464, %f465;
	st.global.f32 	[%rd8+128], %f466;
	ld.global.f32 	%f467, [%rd9+128];
	mul.f32 	%f468, %f98, %f573;
	fma.rn.f32 	%f469, %f97, %f467, %f468;
	st.global.f32 	[%rd9+128], %f469;
	ld.global.f32 	%f470, [%rd10+128];
	mul.f32 	%f471, %f98, %f569;
	fma.rn.f32 	%f472, %f97, %f470, %f471;
	st.global.f32 	[%rd10+128], %f472;
	ld.global.f32 	%f473, [%rd11+128];
	mul.f32 	%f474, %f98, %f565;
	fma.rn.f32 	%f475, %f97, %f473, %f474;
	st.global.f32 	[%rd11+128], %f475;
	ld.global.f32 	%f476, [%rd12+128];
	mul.f32 	%f477, %f98, %f561;
	fma.rn.f32 	%f478, %f97, %f476, %f477;
	st.global.f32 	[%rd12+128], %f478;
$L__BB17_28:
	add.s32 	%r106, %r94, 64;
	setp.ge.s32 	%p22, %r106, %r29;
	@%p22 bra 	$L__BB17_30;
	ld.global.f32 	%f479, [%rd5+256];
	mul.f32 	%f480, %f98, %f588;
	fma.rn.f32 	%f481, %f97, %f479, %f480;
	st.global.f32 	[%rd5+256], %f481;
	ld.global.f32 	%f482, [%rd6+256];
	mul.f32 	%f483, %f98, %f584;
	fma.rn.f32 	%f484, %f97, %f482, %f483;
	st.global.f32 	[%rd6+256], %f484;
	ld.global.f32 	%f485, [%rd7+256];
	mul.f32 	%f486, %f98, %f580;
	fma.rn.f32 	%f487, %f97, %f485, %f486;
	st.global.f32 	[%rd7+256], %f487;
	ld.global.f32 	%f488, [%rd8+256];
	mul.f32 	%f489, %f98, %f576;
	fma.rn.f32 	%f490, %f97, %f488, %f489;
	st.global.f32 	[%rd8+256], %f490;
	ld.global.f32 	%f491, [%rd9+256];
	mul.f32 	%f492, %f98, %f572;
	fma.rn.f32 	%f493, %f97, %f491, %f492;
	st.global.f32 	[%rd9+256], %f493;
	ld.global.f32 	%f494, [%rd10+256];
	mul.f32 	%f495, %f98, %f568;
	fma.rn.f32 	%f496, %f97, %f494, %f495;
	st.global.f32 	[%rd10+256], %f496;
	ld.global.f32 	%f497, [%rd11+256];
	mul.f32 	%f498, %f98, %f564;
	fma.rn.f32 	%f499, %f97, %f497, %f498;
	st.global.f32 	[%rd11+256], %f499;
	ld.global.f32 	%f500, [%rd12+256];
	mul.f32 	%f501, %f98, %f560;
	fma.rn.f32 	%f502, %f97, %f500, %f501;
	st.global.f32 	[%rd12+256], %f502;
$L__BB17_30:
	add.s32 	%r108, %r94, 96;
	setp.ge.s32 	%p23, %r108, %r29;
	@%p23 bra 	$L__BB17_32;
	ld.global.f32 	%f503, [%rd5+384];
	mul.f32 	%f504, %f98, %f587;
	fma.rn.f32 	%f505, %f97, %f503, %f504;
	st.global.f32 	[%rd5+384], %f505;
	ld.global.f32 	%f506, [%rd6+384];
	mul.f32 	%f507, %f98, %f583;
	fma.rn.f32 	%f508, %f97, %f506, %f507;
	st.global.f32 	[%rd6+384], %f508;
	ld.global.f32 	%f509, [%rd7+384];
	mul.f32 	%f510, %f98, %f579;
	fma.rn.f32 	%f511, %f97, %f509, %f510;
	st.global.f32 	[%rd7+384], %f511;
	ld.global.f32 	%f512, [%rd8+384];
	mul.f32 	%f513, %f98, %f575;
	fma.rn.f32 	%f514, %f97, %f512, %f513;
	st.global.f32 	[%rd8+384], %f514;
	ld.global.f32 	%f515, [%rd9+384];
	mul.f32 	%f516, %f98, %f571;
	fma.rn.f32 	%f517, %f97, %f515, %f516;
	st.global.f32 	[%rd9+384], %f517;
	ld.global.f32 	%f518, [%rd10+384];
	mul.f32 	%f519, %f98, %f567;
	fma.rn.f32 	%f520, %f97, %f518, %f519;
	st.global.f32 	[%rd10+384], %f520;
	ld.global.f32 	%f521, [%rd11+384];
	mul.f32 	%f522, %f98, %f563;
	fma.rn.f32 	%f523, %f97, %f521, %f522;
	st.global.f32 	[%rd11+384], %f523;
	ld.global.f32 	%f524, [%rd12+384];
	mul.f32 	%f525, %f98, %f559;
	fma.rn.f32 	%f526, %f97, %f524, %f525;
	st.global.f32 	[%rd12+384], %f526;
$L__BB17_32:
	ret;

}
	// .globl	_Z20filterActs_YxX_colorILi4ELi32ELi4ELi4ELi2ELb1ELb1EEvPfS0_S0_iiiiiiiiiiffi
.visible .entry _Z20filterActs_YxX_colorILi4ELi32ELi4ELi4ELi2ELb1ELb1EEvPfS0_S0_iiiiiiiiiiffi(
	.param .u64 .ptr .align 1 _Z20filterActs_YxX_colorILi4ELi32ELi4ELi4ELi2ELb1ELb1EEvPfS0_S0_iiiiiiiiiiffi_param_0,
	.param .u64 .ptr .align 1 _Z20filterActs_YxX_colorILi4ELi32ELi4ELi4ELi2ELb1ELb1EEvPfS0_S0_iiiiiiiiiiffi_param_1,
	.param .u64 .ptr .align 1 _Z20filterActs_YxX_colorILi4ELi32ELi4ELi4ELi2ELb1ELb1EEvPfS0_S0_iiiiiiiiiiffi_param_2,
	.param .u32 _Z20filterActs_YxX_colorILi4ELi32ELi4ELi4ELi2ELb1ELb1EEvPfS0_S0_iiiiiiiiiiffi_param_3,
	.param .u32 _Z20filterActs_YxX_colorILi4ELi32ELi4ELi4ELi2ELb1ELb1EEvPfS0_S0_iiiiiiiiiiffi_param_4,
	.param .u32 _Z20filterActs_YxX_colorILi4ELi32ELi4ELi4ELi2ELb1ELb1EEvPfS0_S0_iiiiiiiiiiffi_param_5,
	.param .u32 _Z20filterActs_YxX_colorILi4ELi32ELi4ELi4ELi2ELb1ELb1EEvPfS0_S0_iiiiiiiiiiffi_param_6,
	.param .u32 _Z20filterActs_YxX_colorILi4ELi32ELi4ELi4ELi2ELb1ELb1EEvPfS0_S0_iiiiiiiiiiffi_param_7,
	.param .u32 _Z20filterActs_YxX_colorILi4ELi32ELi4ELi4ELi2ELb1ELb1EEvPfS0_S0_iiiiiiiiiiffi_param_8,
	.param .u32 _Z20filterActs_YxX_colorILi4ELi32ELi4ELi4ELi2ELb1ELb1EEvPfS0_S0_iiiiiiiiiiffi_param_9,
	.param .u32 _Z20filterActs_YxX_colorILi4ELi32ELi4ELi4ELi2ELb1ELb1EEvPfS0_S0_iiiiiiiiiiffi_param_10,
	.param .u32 _Z20filterActs_YxX_colorILi4ELi32ELi4ELi4ELi2ELb1ELb1EEvPfS0_S0_iiiiiiiiiiffi_param_11,
	.param .u32 _Z20filterActs_YxX_colorILi4ELi32ELi4ELi4ELi2ELb1ELb1EEvPfS0_S0_iiiiiiiiiiffi_param_12,
	.param .f32 _Z20filterActs_YxX_colorILi4ELi32ELi4ELi4ELi2ELb1ELb1EEvPfS0_S0_iiiiiiiiiiffi_param_13,
	.param .f32 _Z20filterActs_YxX_colorILi4ELi32ELi4ELi4ELi2ELb1ELb1EEvPfS0_S0_iiiiiiiiiiffi_param_14,
	.param .u32 _Z20filterActs_YxX_colorILi4ELi32ELi4ELi4ELi2ELb1ELb1EEvPfS0_S0_iiiiiiiiiiffi_param_15
)
{
	.reg .pred 	%p<24>;
	.reg .b32 	%r<115>;
	.reg .b32 	%f<319>;
	.reg .b64 	%rd<36>;
	// demoted variable
	.shared .align 4 .b8 _ZZ20filterActs_YxX_colorILi4ELi32ELi4ELi4ELi2ELb1ELb1EEvPfS0_S0_iiiiiiiiiiffiE9shFilters[512];
	// demoted variable
	.shared .align 4 .b8 _ZZ20filterActs_YxX_colorILi4ELi32ELi4ELi4ELi2ELb1ELb1EEvPfS0_S0_iiiiiiiiiiffiE8shImages[4096];
	ld.param.u64 	%rd13, [_Z20filterActs_YxX_colorILi4ELi32ELi4ELi4ELi2ELb1ELb1EEvPfS0_S0_iiiiiiiiiiffi_param_1];
	ld.param.u32 	%r30, [_Z20filterActs_YxX_colorILi4ELi32ELi4ELi4ELi2ELb1ELb1EEvPfS0_S0_iiiiiiiiiiffi_param_3];
	ld.param.u32 	%r31, [_Z20filterActs_YxX_colorILi4ELi32ELi4ELi4ELi2ELb1ELb1EEvPfS0_S0_iiiiiiiiiiffi_param_4];
	ld.param.u32 	%r32, [_Z20filterActs_YxX_colorILi4ELi32ELi4ELi4ELi2ELb1ELb1EEvPfS0_S0_iiiiiiiiiiffi_param_5];
	ld.param.u32 	%r33, [_Z20filterActs_YxX_colorILi4ELi32ELi4ELi4ELi2ELb1ELb1EEvPfS0_S0_iiiiiiiiiiffi_param_6];
	ld.param.u32 	%r34, [_Z20filterActs_YxX_colorILi4ELi32ELi4ELi4ELi2ELb1ELb1EEvPfS0_S0_iiiiiiiiiiffi_param_7];
	ld.param.u32 	%r35, [_Z20filterActs_YxX_colorILi4ELi32ELi4ELi4ELi2ELb1ELb1EEvPfS0_S0_iiiiiiiiiiffi_param_8];
	ld.param.u32 	%r36, [_Z20filterActs_YxX_colorILi4ELi32ELi4ELi4ELi2ELb1ELb1EEvPfS0_S0_iiiiiiiiiiffi_param_9];
	ld.param.u32 	%r37, [_Z20filterActs_YxX_colorILi4ELi32ELi4ELi4ELi2ELb1ELb1EEvPfS0_S0_iiiiiiiiiiffi_param_10];
	ld.param.u32 	%r38, [_Z20filterActs_YxX_colorILi4ELi32ELi4ELi4ELi2ELb1ELb1EEvPfS0_S0_iiiiiiiiiiffi_param_11];
	ld.param.f32 	%f49, [_Z20filterActs_YxX_colorILi4ELi32ELi4ELi4ELi2ELb1ELb1EEvPfS0_S0_iiiiiiiiiiffi_param_13];
	ld.param.f32 	%f50, [_Z20filterActs_YxX_colorILi4ELi32ELi4ELi4ELi2ELb1ELb1EEvPfS0_S0_iiiiiiiiiiffi_param_14];
	ld.param.u32 	%r40, [_Z20filterActs_YxX_colorILi4ELi32ELi4ELi4ELi2ELb1ELb1EEvPfS0_S0_iiiiiiiiiiffi_param_15];
	cvta.to.global.u64 	%rd14, %rd13;
	mul.lo.s32 	%r1, %r34, %r34;
	shr.s32 	%r41, %r31, 31;
	shr.u32 	%r42, %r41, 28;
	add.s32 	%r43, %r31, %r42;
	shr.s32 	%r44, %r43, 4;
	mov.u32 	%r45, %ctaid.y;
	div.u32 	%r2, %r45, %r44;
	mul.lo.s32 	%r46, %r2, %r44;
	sub.s32 	%r47, %r45, %r46;
	mov.u32 	%r111, %tid.y;
	shl.b32 	%r48, %r111, 5;
	mov.u32 	%r4, %tid.x;
	add.s32 	%r5, %r48, %r4;
	shr.u32 	%r110, %r5, 4;
	and.b32  	%r7, %r4, 15;
	mov.u32 	%r49, %ctaid.x;
	shl.b32 	%r50, %r49, 7;
	add.s32 	%r51, %r50, %r4;
	cvt.s64.s32 	%rd1, %r51;
	shl.b32 	%r8, %r47, 4;
	mad.lo.s32 	%r52, %r31, %r110, %r7;
	add.s32 	%r53, %r52, %r8;
	mul.wide.s32 	%rd15, %r53, 4;
	add.s64 	%rd35, %rd14, %rd15;
	setp.ne.s32 	%p1, %r40, 0;
	@%p1 bra 	$L__BB18_2;
	ld.param.u32 	%r106, [_Z20filterActs_YxX_colorILi4ELi32ELi4ELi4ELi2ELb1ELb1EEvPfS0_S0_iiiiiiiiiiffi_param_4];
	mul.lo.s32 	%r54, %r106, %r1;
	mul.lo.s32 	%r55, %r54, %r2;
	shl.b32 	%r56, %r55, 1;
	mul.wide.s32 	%rd16, %r56, 4;
	add.s64 	%rd35, %rd35, %rd16;
$L__BB18_2:
	cvt.u32.u64 	%r57, %rd1;
	add.s32 	%r58, %r8, %r111;
	mul.lo.s32 	%r9, %r38, %r37;
	mad.lo.s32 	%r59, %r9, %r58, %r2;
	mad.lo.s32 	%r10, %r59, %r30, %r57;
	setp.eq.s32 	%p2, %r34, 0;
	mov.f32 	%f303, 0f00000000;
	mov.f32 	%f304, %f303;
	mov.f32 	%f305, %f303;
	mov.f32 	%f306, %f303;
	mov.f32 	%f307, %f303;
	mov.f32 	%f308, %f303;
	mov.f32 	%f309, %f303;
	mov.f32 	%f310, %f303;
	mov.f32 	%f311, %f303;
	mov.f32 	%f312, %f303;
	mov.f32 	%f313, %f303;
	mov.f32 	%f314, %f303;
	mov.f32 	%f315, %f303;
	mov.f32 	%f316, %f303;
	mov.f32 	%f317, %f303;
	mov.f32 	%f318, %f303;
	@%p2 bra 	$L__BB18_24;
	ld.param.u32 	%r107, [_Z20filterActs_YxX_colorILi4ELi32ELi4ELi4ELi2ELb1ELb1EEvPfS0_S0_iiiiiiiiiiffi_param_4];
	shl.b32 	%r61, %r7, 2;
	mov.u32 	%r62, _ZZ20filterActs_YxX_colorILi4ELi32ELi4ELi4ELi2ELb1ELb1EEvPfS0_S0_iiiiiiiiiiffiE9shFilters;
	add.s32 	%r63, %r62, %r61;
	div.s32 	%r64, %r2, %r38;
	mul.lo.s32 	%r65, %r64, %r38;
	sub.s32 	%r66, %r2, %r65;
	mad.lo.s32 	%r11, %r66, %r36, %r35;
	mad.lo.s32 	%r12, %r64, %r36, %r35;
	shl.b32 	%r67, %r111, 2;
	add.s32 	%r68, %r62, %r67;
	add.s32 	%r13, %r68, 448;
	shl.b32 	%r69, %r110, 6;
	add.s32 	%r14, %r63, %r69;
	shl.b32 	%r70, %r4, 2;
	mov.u32 	%r71, _ZZ20filterActs_YxX_colorILi4ELi32ELi4ELi4ELi2ELb1ELb1EEvPfS0_S0_iiiiiiiiiiffiE8shImages;
	add.s32 	%r15, %r71, %r70;
	shl.b32 	%r72, %r111, 9;
	add.s32 	%r16, %r15, %r72;
	mul.lo.s32 	%r112, %r1, %r107;
	mov.f32 	%f303, 0f00000000;
	mov.b32 	%r113, 0;
	mov.u32 	%r114, %r113;
$L__BB18_4:
	setp.gt.u32 	%p3, %r5, 63;
	@%p3 bra 	$L__BB18_8;
	setp.ge.u32 	%p4, %r110, %r1;
	@%p4 bra 	$L__BB18_7;
	mul.wide.s32 	%rd17, %r113, 4;
	add.s64 	%rd18, %rd35, %rd17;
	ld.global.f32 	%f53, [%rd18];
	st.shared.f32 	[%r14], %f53;
	mul.wide.s32 	%rd19, %r112, 4;
	add.s64 	%rd20, %rd35, %rd19;
	ld.global.f32 	%f54, [%rd20];
	st.shared.f32 	[%r14+256], %f54;
	bra.uni 	$L__BB18_8;
$L__BB18_7:
	mov.b32 	%r73, 0;
	st.shared.u32 	[%r14], %r73;
	st.shared.u32 	[%r14+256], %r73;
$L__BB18_8:
	setp.ge.s32 	%p5, %r111, %r1;
	@%p5 bra 	$L__BB18_23;
	div.s32 	%r74, %r111, %r34;
	mul.lo.s32 	%r75, %r74, %r34;
	sub.s32 	%r76, %r111, %r75;
	add.s32 	%r23, %r11, %r76;
	add.s32 	%r24, %r12, %r74;
	setp.gt.s32 	%p6, %r24, -1;
	setp.lt.s32 	%p7, %r24, %r32;
	and.pred  	%p8, %p6, %p7;
	setp.gt.s32 	%p9, %r23, -1;
	setp.lt.s32 	%p10, %r23, %r33;
	and.pred  	%p11, %p9, %p10;
	and.pred  	%p13, %p8, %p11;
	not.pred 	%p14, %p13;
	@%p14 bra 	$L__BB18_22;
	ld.param.u32 	%r109, [_Z20filterActs_YxX_colorILi4ELi32ELi4ELi4ELi2ELb1ELb1EEvPfS0_S0_iiiiiiiiiiffi_param_12];
	ld.param.u64 	%rd33, [_Z20filterActs_YxX_colorILi4ELi32ELi4ELi4ELi2ELb1ELb1EEvPfS0_S0_iiiiiiiiiiffi_param_0];
	cvt.u32.u64 	%r78, %rd1;
	setp.ge.s32 	%p15, %r78, %r30;
	mad.lo.s32 	%r79, %r24, %r33, %r23;
	mul.lo.s32 	%r80, %r79, %r109;
	cvt.s64.s32 	%rd21, %r80;
	add.s64 	%rd22, %rd21, %rd1;
	cvta.to.global.u64 	%rd23, %rd33;
	shl.b64 	%rd24, %rd22, 2;
	add.s64 	%rd9, %rd23, %rd24;
	add.s32 	%r81, %r32, %r24;
	mad.lo.s32 	%r82, %r81, %r33, %r23;
	mul.lo.s32 	%r83, %r82, %r109;
	cvt.s64.s32 	%rd25, %r83;
	add.s64 	%rd26, %rd25, %rd1;
	shl.b64 	%rd27, %rd26, 2;
	add.s64 	%rd10, %rd23, %rd27;
	@%p15 bra 	$L__BB18_12;
	ld.global.f32 	%f55, [%rd9];
	st.shared.f32 	[%r16], %f55;
	ld.global.f32 	%f56, [%rd10];
	st.shared.f32 	[%r16+2048], %f56;
	bra.uni 	$L__BB18_13;
$L__BB18_12:
	mov.b32 	%r84, 0;
	st.shared.u32 	[%r16], %r84;
	st.shared.u32 	[%r16+2048], %r84;
$L__BB18_13:
	add.s32 	%r86, %r78, 32;
	setp.lt.s32 	%p16, %r86, %r30;
	@%p16 bra 	$L__BB18_15;
	mov.b32 	%r87, 0;
	st.shared.u32 	[%r16+128], %r87;
	st.shared.u32 	[%r16+2176], %r87;
	bra.uni 	$L__BB18_16;
$L__BB18_15:
	ld.global.f32 	%f57, [%rd9+128];
	st.shared.f32 	[%r16+128], %f57;
	ld.global.f32 	%f58, [%rd10+128];
	st.shared.f32 	[%r16+2176], %f58;
$L__BB18_16:
	add.s32 	%r89, %r78, 64;
	setp.lt.s32 	%p17, %r89, %r30;
	@%p17 bra 	$L__BB18_18;
	mov.b32 	%r90, 0;
	st.shared.u32 	[%r16+256], %r90;
	st.shared.u32 	[%r16+2304], %r90;
	bra.uni 	$L__BB18_19;
$L__BB18_18:
	ld.global.f32 	%f59, [%rd9+256];
	st.shared.f32 	[%r16+256], %f59;
	ld.global.f32 	%f60, [%rd10+256];
	st.shared.f32 	[%r16+2304], %f60;
$L__BB18_19:
	add.s32 	%r92, %r78, 96;
	setp.lt.s32 	%p18, %r92, %r30;
	@%p18 bra 	$L__BB18_21;
	mov.b32 	%r93, 0;
	st.shared.u32 	[%r16+384], %r93;
	st.shared.u32 	[%r16+2432], %r93;
	bra.uni 	$L__BB18_23;
$L__BB18_21:
	ld.global.f32 	%f61, [%rd9+384];
	st.shared.f32 	[%r16+384], %f61;
	ld.global.f32 	%f62, [%rd10+384];
	st.shared.f32 	[%r16+2432], %f62;
	bra.uni 	$L__BB18_23;
$L__BB18_22:
	mov.b32 	%r77, 0;
	st.shared.u32 	[%r16], %r77;
	st.shared.u32 	[%r16+2048], %r77;
	st.shared.u32 	[%r16+128], %r77;
	st.shared.u32 	[%r16+2176], %r77;
	st.shared.u32 	[%r16+256], %r77;
	st.shared.u32 	[%r16+2304], %r77;
	st.shared.u32 	[%r16+384], %r77;
	st.shared.u32 	[%r16+2432], %r77;
$L__BB18_23:
	ld.param.u32 	%r108, [_Z20filterActs_YxX_colorILi4ELi32ELi4ELi4ELi2ELb1ELb1EEvPfS0_S0_iiiiiiiiiiffi_param_4];
	bar.sync 	0;
	ld.shared.f32 	%f63, [%r13+-448];
	ld.shared.f32 	%f64, [%r15];
	fma.rn.f32 	%f65, %f64, %f63, %f318;
	ld.shared.f32 	%f66, [%r15+128];
	fma.rn.f32 	%f67, %f66, %f63, %f317;
	ld.shared.f32 	%f68, [%r15+256];
	fma.rn.f32 	%f69, %f68, %f63, %f316;
	ld.shared.f32 	%f70, [%r15+384];
	fma.rn.f32 	%f71, %f70, %f63, %f315;
	ld.shared.f32 	%f72, [%r13+-432];
	fma.rn.f32 	%f73, %f64, %f72, %f314;
	fma.rn.f32 	%f74, %f66, %f72, %f313;
	fma.rn.f32 	%f75, %f68, %f72, %f312;
	fma.rn.f32 	%f76, %f70, %f72, %f311;
	ld.shared.f32 	%f77, [%r13+-416];
	fma.rn.f32 	%f78, %f64, %f77, %f310;
	fma.rn.f32 	%f79, %f66, %f77, %f309;
	fma.rn.f32 	%f80, %f68, %f77, %f308;
	fma.rn.f32 	%f81, %f70, %f77, %f307;
	ld.shared.f32 	%f82, [%r13+-400];
	fma.rn.f32 	%f83, %f64, %f82, %f306;
	fma.rn.f32 	%f84, %f66, %f82, %f305;
	fma.rn.f32 	%f85, %f68, %f82, %f304;
	fma.rn.f32 	%f86, %f70, %f82, %f303;
	ld.shared.f32 	%f87, [%r13+-384];
	ld.shared.f32 	%f88, [%r15+512];
	fma.rn.f32 	%f89, %f88, %f87, %f65;
	ld.shared.f32 	%f90, [%r15+640];
	fma.rn.f32 	%f91, %f90, %f87, %f67;
	ld.shared.f32 	%f92, [%r15+768];
	fma.rn.f32 	%f93, %f92, %f87, %f69;
	ld.shared.f32 	%f94, [%r15+896];
	fma.rn.f32 	%f95, %f94, %f87, %f71;
	ld.shared.f32 	%f96, [%r13+-368];
	fma.rn.f32 	%f97, %f88, %f96, %f73;
	fma.rn.f32 	%f98, %f90, %f96, %f74;
	fma.rn.f32 	%f99, %f92, %f96, %f75;
	fma.rn.f32 	%f100, %f94, %f96, %f76;
	ld.shared.f32 	%f101, [%r13+-352];
	fma.rn.f32 	%f102, %f88, %f101, %f78;
	fma.rn.f32 	%f103, %f90, %f101, %f79;
	fma.rn.f32 	%f104, %f92, %f101, %f80;
	fma.rn.f32 	%f105, %f94, %f101, %f81;
	ld.shared.f32 	%f106, [%r13+-336];
	fma.rn.f32 	%f107, %f88, %f106, %f83;
	fma.rn.f32 	%f108, %f90, %f106, %f84;
	fma.rn.f32 	%f109, %f92, %f106, %f85;
	fma.rn.f32 	%f110, %f94, %f106, %f86;
	ld.shared.f32 	%f111, [%r13+-320];
	ld.shared.f32 	%f112, [%r15+1024];
	fma.rn.f32 	%f113, %f112, %f111, %f89;
	ld.shared.f32 	%f114, [%r15+1152];
	fma.rn.f32 	%f115, %f114, %f111, %f91;
	ld.shared.f32 	%f116, [%r15+1280];
	fma.rn.f32 	%f117, %f116, %f111, %f93;
	ld.shared.f32 	%f118, [%r15+1408];
	fma.rn.f32 	%f119, %f118, %f111, %f95;
	ld.shared.f32 	%f120, [%r13+-304];
	fma.rn.f32 	%f121, %f112, %f120, %f97;
	fma.rn.f32 	%f122, %f114, %f120, %f98;
	fma.rn.f32 	%f123, %f116, %f120, %f99;
	fma.rn.f32 	%f124, %f118, %f120, %f100;
	ld.shared.f32 	%f125, [%r13+-288];
	fma.rn.f32 	%f126, %f112, %f125, %f102;
	fma.rn.f32 	%f127, %f114, %f125, %f103;
	fma.rn.f32 	%f128, %f116, %f125, %f104;
	fma.rn.f32 	%f129, %f118, %f125, %f105;
	ld.shared.f32 	%f130, [%r13+-272];
	fma.rn.f32 	%f131, %f112, %f130, %f107;
	fma.rn.f32 	%f132, %f114, %f130, %f108;
	fma.rn.f32 	%f133, %f116, %f130, %f109;
	fma.rn.f32 	%f134, %f118, %f130, %f110;
	ld.shared.f32 	%f135, [%r13+-256];
	ld.shared.f32 	%f136, [%r15+1536];
	fma.rn.f32 	%f137, %f136, %f135, %f113;
	ld.shared.f32 	%f138, [%r15+1664];
	fma.rn.f32 	%f139, %f138, %f135, %f115;
	ld.shared.f32 	%f140, [%r15+1792];
	fma.rn.f32 	%f141, %f140, %f135, %f117;
	ld.shared.f32 	%f142, [%r15+1920];
	fma.rn.f32 	%f143, %f142, %f135, %f119;
	ld.shared.f32 	%f144, [%r13+-240];
	fma.rn.f32 	%f145, %f136, %f144, %f121;
	fma.rn.f32 	%f146, %f138, %f144, %f122;
	fma.rn.f32 	%f147, %f140, %f144, %f123;
	fma.rn.f32 	%f148, %f142, %f144, %f124;
	ld.shared.f32 	%f149, [%r13+-224];
	fma.rn.f32 	%f150, %f136, %f149, %f126;
	fma.rn.f32 	%f151, %f138, %f149, %f127;
	fma.rn.f32 	%f152, %f140, %f149, %f128;
	fma.rn.f32 	%f153, %f142, %f149, %f129;
	ld.shared.f32 	%f154, [%r13+-208];
	fma.rn.f32 	%f155, %f136, %f154, %f131;
	fma.rn.f32 	%f156, %f138, %f154, %f132;
	fma.rn.f32 	%f157, %f140, %f154, %f133;
	fma.rn.f32 	%f158, %f142, %f154, %f134;
	ld.shared.f32 	%f159, [%r13+-192];
	ld.shared.f32 	%f160, [%r15+2048];
	fma.rn.f32 	%f161, %f160, %f159, %f137;
	ld.shared.f32 	%f162, [%r15+2176];
	fma.rn.f32 	%f163, %f162, %f159, %f139;
	ld.shared.f32 	%f164, [%r15+2304];
	fma.rn.f32 	%f165, %f164, %f159, %f141;
	ld.shared.f32 	%f166, [%r15+2432];
	fma.rn.f32 	%f167, %f166, %f159, %f143;
	ld.shared.f32 	%f168, [%r13+-176];
	fma.rn.f32 	%f169, %f160, %f168, %f145;
	fma.rn.f32 	%f170, %f162, %f168, %f146;
	fma.rn.f32 	%f171, %f164, %f168, %f147;
	fma.rn.f32 	%f172, %f166, %f168, %f148;
	ld.shared.f32 	%f173, [%r13+-160];
	fma.rn.f32 	%f174, %f160, %f173, %f150;
	fma.rn.f32 	%f175, %f162, %f173, %f151;
	fma.rn.f32 	%f176, %f164, %f173, %f152;
	fma.rn.f32 	%f177, %f166, %f173, %f153;
	ld.shared.f32 	%f178, [%r13+-144];
	fma.rn.f32 	%f179, %f160, %f178, %f155;
	fma.rn.f32 	%f180, %f162, %f178, %f156;
	fma.rn.f32 	%f181, %f164, %f178, %f157;
	fma.rn.f32 	%f182, %f166, %f178, %f158;
	ld.shared.f32 	%f183, [%r13+-128];
	ld.shared.f32 	%f184, [%r15+2560];
	fma.rn.f32 	%f185, %f184, %f183, %f161;
	ld.shared.f32 	%f186, [%r15+2688];
	fma.rn.f32 	%f187, %f186, %f183, %f163;
	ld.shared.f32 	%f188, [%r15+2816];
	fma.rn.f32 	%f189, %f188, %f183, %f165;
	ld.shared.f32 	%f190, [%r15+2944];
	fma.rn.f32 	%f191, %f190, %f183, %f167;
	ld.shared.f32 	%f192, [%r13+-112];
	fma.rn.f32 	%f193, %f184, %f192, %f169;
	fma.rn.f32 	%f194, %f186, %f192, %f170;
	fma.rn.f32 	%f195, %f188, %f192, %f171;
	fma.rn.f32 	%f196, %f190, %f192, %f172;
	ld.shared.f32 	%f197, [%r13+-96];
	fma.rn.f32 	%f198, %f184, %f197, %f174;
	fma.rn.f32 	%f199, %f186, %f197, %f175;
	fma.rn.f32 	%f200, %f188, %f197, %f176;
	fma.rn.f32 	%f201, %f190, %f197, %f177;
	ld.shared.f32 	%f202, [%r13+-80];
	fma.rn.f32 	%f203, %f184, %f202, %f179;
	fma.rn.f32 	%f204, %f186, %f202, %f180;
	fma.rn.f32 	%f205, %f188, %f202, %f181;
	fma.rn.f32 	%f206, %f190, %f202, %f182;
	ld.shared.f32 	%f207, [%r13+-64];
	ld.shared.f32 	%f208, [%r15+3072];
	fma.rn.f32 	%f209, %f208, %f207, %f185;
	ld.shared.f32 	%f210, [%r15+3200];
	fma.rn.f32 	%f211, %f210, %f207, %f187;
	ld.shared.f32 	%f212, [%r15+3328];
	fma.rn.f32 	%f213, %f212, %f207, %f189;
	ld.shared.f32 	%f214, [%r15+3456];
	fma.rn.f32 	%f215, %f214, %f207, %f191;
	ld.shared.f32 	%f216, [%r13+-48];
	fma.rn.f32 	%f217, %f208, %f216, %f193;
	fma.rn.f32 	%f218, %f210, %f216, %f194;
	fma.rn.f32 	%f219, %f212, %f216, %f195;
	fma.rn.f32 	%f220, %f214, %f216, %f196;
	ld.shared.f32 	%f221, [%r13+-32];
	fma.rn.f32 	%f222, %f208, %f221, %f198;
	fma.rn.f32 	%f223, %f210, %f221, %f199;
	fma.rn.f32 	%f224, %f212, %f221, %f200;
	fma.rn.f32 	%f225, %f214, %f221, %f201;
	ld.shared.f32 	%f226, [%r13+-16];
	fma.rn.f32 	%f227, %f208, %f226, %f203;
	fma.rn.f32 	%f228, %f210, %f226, %f204;
	fma.rn.f32 	%f229, %f212, %f226, %f205;
	fma.rn.f32 	%f230, %f214, %f226, %f206;
	ld.shared.f32 	%f231, [%r13];
	ld.shared.f32 	%f232, [%r15+3584];
	fma.rn.f32 	%f318, %f232, %f231, %f209;
	ld.shared.f32 	%f233, [%r15+3712];
	fma.rn.f32 	%f317, %f233, %f231, %f211;
	ld.shared.f32 	%f234, [%r15+3840];
	fma.rn.f32 	%f316, %f234, %f231, %f213;
	ld.shared.f32 	%f235, [%r15+3968];
	fma.rn.f32 	%f315, %f235, %f231, %f215;
	ld.shared.f32 	%f236, [%r13+16];
	fma.rn.f32 	%f314, %f232, %f236, %f217;
	fma.rn.f32 	%f313, %f233, %f236, %f218;
	fma.rn.f32 	%f312, %f234, %f236, %f219;
	fma.rn.f32 	%f311, %f235, %f236, %f220;
	ld.shared.f32 	%f237, [%r13+32];
	fma.rn.f32 	%f310, %f232, %f237, %f222;
	fma.rn.f32 	%f309, %f233, %f237, %f223;
	fma.rn.f32 	%f308, %f234, %f237, %f224;
	fma.rn.f32 	%f307, %f235, %f237, %f225;
	ld.shared.f32 	%f238, [%r13+48];
	fma.rn.f32 	%f306, %f232, %f238, %f227;
	fma.rn.f32 	%f305, %f233, %f238, %f228;
	fma.rn.f32 	%f304, %f234, %f238, %f229;
	fma.rn.f32 	%f303, %f235, %f238, %f230;
	bar.sync 	0;
	add.s32 	%r114, %r114, 4;
	shl.b32 	%r94, %r108, 2;
	add.s32 	%r113, %r113, %r94;
	add.s32 	%r112, %r112, %r94;
	add.s32 	%r111, %r111, 4;
	add.s32 	%r110, %r110, 4;
	setp.lt.u32 	%p19, %r114, %r1;
	@%p19 bra 	$L__BB18_4;
$L__BB18_24:
	ld.param.u64 	%rd34, [_Z20filterActs_YxX_colorILi4ELi32ELi4ELi4ELi2ELb1ELb1EEvPfS0_S0_iiiiiiiiiiffi_param_2];
	cvt.u32.u64 	%r95, %rd1;
	mul.lo.s32 	%r96, %r30, %r9;
	shl.b32 	%r97, %r96, 2;
	setp.lt.s32 	%p20, %r95, %r30;
	cvta.to.global.u64 	%rd28, %rd34;
	mul.wide.u32 	%rd29, %r10, 4;
	add.s64 	%rd5, %rd28, %rd29;
	mul.wide.s32 	%rd30, %r97, 4;
	add.s64 	%rd6, %rd5, %rd30;
	shl.b32 	%r98, %r96, 3;
	mul.wide.s32 	%rd31, %r98, 4;
	add.s64 	%rd7, %rd5, %rd31;
	mul.lo.s32 	%r99, %r96, 12;
	mul.wide.s32 	%rd32, %r99, 4;
	add.s64 	%rd8, %rd5, %rd32;
	@%p20 bra 	$L__BB18_25;
	bra.uni 	$L__BB18_26;
$L__BB18_25:
	ld.global.f32 	%f239, [%rd5];
	mul.f32 	%f240, %f50, %f318;
	fma.rn.f32 	%f241, %f49, %f239, %f240;
	st.global.f32 	[%rd5], %f241;
	ld.global.f32 	%f242, [%rd6];
	mul.f32 	%f243, %f50, %f314;
	fma.rn.f32 	%f244, %f49, %f242, %f243;
	st.global.f32 	[%rd6], %f244;
	ld.global.f32 	%f245, [%rd7];
	mul.f32 	%f246, %f50, %f310;
	fma.rn.f32 	%f247, %f49, %f245, %f246;
	st.global.f32 	[%rd7], %f247;
	ld.global.f32 	%f248, [%rd8];
	mul.f32 	%f249, %f50, %f306;
	fma.rn.f32 	%f250, %f49, %f248, %f249;
	st.global.f32 	[%rd8], %f250;
$L__BB18_26:
	add.s32 	%r101, %r95, 32;
	setp.ge.s32 	%p21, %r101, %r30;
	@%p21 bra 	$L__BB18_28;
	ld.global.f32 	%f251, [%rd5+128];
	mul.f32 	%f252, %f50, %f317;
	fma.rn.f32 	%f253, %f49, %f251, %f252;
	st.global.f32 	[%rd5+128], %f253;
	ld.global.f32 	%f254, [%rd6+128];
	mul.f32 	%f255, %f50, %f313;
	fma.rn.f32 	%f256, %f49, %f254, %f255;
	st.global.f32 	[%rd6+128], %f256;
	ld.global.f32 	%f257, [%rd7+128];
	mul.f32 	%f258, %f50, %f309;
	fma.rn.f32 	%f259, %f49, %f257, %f258;
	st.global.f32 	[%rd7+128], %f259;
	ld.global.f32 	%f260, [%rd8+128];
	mul.f32 	%f261, %f50, %f305;
	fma.rn.f32 	%f262, %f49, %f260, %f261;
	st.global.f32 	[%rd8+128], %f262;
$L__BB18_28:
	add.s32 	%r103, %r95, 64;
	setp.ge.s32 	%p22, %r103, %r30;
	@%p22 bra 	$L__BB18_30;
	ld.global.f32 	%f263, [%rd5+256];
	mul.f32 	%f264, %f50, %f316;
	fma.rn.f32 	%f265, %f49, %f263, %f264;
	st.global.f32 	[%rd5+256], %f265;
	ld.global.f32 	%f266, [%rd6+256];
	mul.f32 	%f267, %f50, %f312;
	fma.rn.f32 	%f268, %f49, %f266, %f267;
	st.global.f32 	[%rd6+256], %f268;
	ld.global.f32 	%f269, [%rd7+256];
	mul.f32 	%f270, %f50, %f308;
	fma.rn.f32 	%f271, %f49, %f269, %f270;
	st.global.f32 	[%rd7+256], %f271;
	ld.global.f32 	%f272, [%rd8+256];
	mul.f32 	%f273, %f50, %f304;
	fma.rn.f32 	%f274, %f49, %f272, %f273;
	st.global.f32 	[%rd8+256], %f274;
$L__BB18_30:
	add.s32 	%r105, %r95, 96;
	setp.ge.s32 	%p23, %r105, %r30;
	@%p23 bra 	$L__BB18_32;
	ld.global.f32 	%f275, [%rd5+384];
	mul.f32 	%f276, %f50, %f315;
	fma.rn.f32 	%f277, %f49, %f275, %f276;
	st.global.f32 	[%rd5+384], %f277;
	ld.global.f32 	%f278, [%rd6+384];
	mul.f32 	%f279, %f50, %f311;
	fma.rn.f32 	%f280, %f49, %f278, %f279;
	st.global.f32 	[%rd6+384], %f280;
	ld.global.f32 	%f281, [%rd7+384];
	mul.f32 	%f282, %f50, %f307;
	fma.rn.f32 	%f283, %f49, %f281, %f282;
	st.global.f32 	[%rd7+384], %f283;
	ld.global.f32 	%f284, [%rd8+384];
	mul.f32 	%f285, %f50, %f303;
	fma.rn.f32 	%f286, %f49, %f284, %f285;
	st.global.f32 	[%rd8+384], %f286;
$L__BB18_32:
	ret;

}
	// .globl	_Z20filterActs_YxX_colorILi4ELi32ELi4ELi8ELi2ELb1ELb0EEvPfS0_S0_iiiiiiiiiiffi
.visible .entry _Z20filterActs_YxX_colorILi4ELi32ELi4ELi8ELi2ELb1ELb0EEvPfS0_S0_iiiiiiiiiiffi(
	.param .u64 .ptr .align 1 _Z20filterActs_YxX_colorILi4ELi32ELi4ELi8ELi2ELb1ELb0EEvPfS0_S0_iiiiiiiiiiffi_param_0,
	.param .u64 .ptr .align 1 _Z20filterActs_YxX_colorILi4ELi32ELi4ELi8ELi2ELb1ELb0EEvPfS0_S0_iiiiiiiiiiffi_param_1,
	.param .u64 .ptr .align 1 _Z20filterActs_YxX_colorILi4ELi32ELi4ELi8ELi2ELb1ELb0EEvPfS0_S0_iiiiiiiiiiffi_param_2,
	.param .u32 _Z20filterActs_YxX_colorILi4ELi32ELi4ELi8ELi2ELb1ELb0EEvPfS0_S0_iiiiiiiiiiffi_param_3,
	.param .u32 _Z20filterActs_YxX_colorILi4ELi32ELi4ELi8ELi2ELb1ELb0EEvPfS0_S0_iiiiiiiiiiffi_param_4,
	.param .u32 _Z20filterActs_YxX_colorILi4ELi32ELi4ELi8ELi2ELb1ELb0EEvPfS0_S0_iiiiiiiiiiffi_param_5,
	.param .u32 _Z20filterActs_YxX_colorILi4ELi32ELi4ELi8ELi2ELb1ELb0EEvPfS0_S0_iiiiiiiiiiffi_param_6,
	.param .u32 _Z20filterActs_YxX_colorILi4ELi32ELi4ELi8ELi2ELb1ELb0EEvPfS0_S0_iiiiiiiiiiffi_param_7,
	.param .u32 _Z20filterActs_YxX_colorILi4ELi32ELi4ELi8ELi2ELb1ELb0EEvPfS0_S0_iiiiiiiiiiffi_param_8,
	.param .u32 _Z20filterActs_YxX_colorILi4ELi32ELi4ELi8ELi2ELb1ELb0EEvPfS0_S0_iiiiiiiiiiffi_param_9,
	.param .u32 _Z20filterActs_YxX_colorILi4ELi32ELi4ELi8ELi2ELb1ELb0EEvPfS0_S0_iiiiiiiiiiffi_param_10,
	.param .u32 _Z20filterActs_YxX_colorILi4ELi32ELi4ELi8ELi2ELb1ELb0EEvPfS0_S0_iiiiiiiiiiffi_param_11,
	.param .u32 _Z20filterActs_YxX_colorILi4ELi32ELi4ELi8ELi2ELb1ELb0EEvPfS0_S0_iiiiiiiiiiffi_param_12,
	.param .f32 _Z20filterActs_YxX_colorILi4ELi32ELi4ELi8ELi2ELb1ELb0EEvPfS0_S0_iiiiiiiiiiffi_param_13,
	.param .f32 _Z20filterActs_YxX_colorILi4ELi32ELi4ELi8ELi2ELb1ELb0EEvPfS0_S0_iiiiiiiiiiffi_param_14,
	.param .u32 _Z20filterActs_YxX_colorILi4ELi32ELi4ELi8ELi2ELb1ELb0EEvPfS0_S0_iiiiiiiiiiffi_param_15
)
{
	.reg .pred 	%p<16>;
	.reg .b32 	%r<97>;
	.reg .b32 	%f<593>;
	.reg .b64 	%rd<44>;
	// demoted variable
	.shared .align 4 .b8 _ZZ20filterActs_YxX_colorILi4ELi32ELi4ELi8ELi2ELb1ELb0EEvPfS0_S0_iiiiiiiiiiffiE9shFilters[1024];
	// demoted variable
	.shared .align 4 .b8 _ZZ20filterActs_YxX_colorILi4ELi32ELi4ELi8ELi2ELb1ELb0EEvPfS0_S0_iiiiiiiiiiffiE8shImages[4096];
	ld.param.u64 	%rd7, [_Z20filterActs_YxX_colorILi4ELi32ELi4ELi8ELi2ELb1ELb0EEvPfS0_S0_iiiiiiiiiiffi_param_1];
	ld.param.u32 	%r30, [_Z20filterActs_YxX_colorILi4ELi32ELi4ELi8ELi2ELb1ELb0EEvPfS0_S0_iiiiiiiiiiffi_param_3];
	ld.param.u32 	%r31, [_Z20filterActs_YxX_colorILi4ELi32ELi4ELi8ELi2ELb1ELb0EEvPfS0_S0_iiiiiiiiiiffi_param_4];
	ld.param.u32 	%r32, [_Z20filterActs_YxX_colorILi4ELi32ELi4ELi8ELi2ELb1ELb0EEvPfS0_S0_iiiiiiiiiiffi_param_5];
	ld.param.u32 	%r33, [_Z20filterActs_YxX_colorILi4ELi32ELi4ELi8ELi2ELb1ELb0EEvPfS0_S0_iiiiiiiiiiffi_param_6];
	ld.param.u32 	%r34, [_Z20filterActs_YxX_colorILi4ELi32ELi4ELi8ELi2ELb1ELb0EEvPfS0_S0_iiiiiiiiiiffi_param_7];
	ld.param.u32 	%r35, [_Z20filterActs_YxX_colorILi4ELi32ELi4ELi8ELi2ELb1ELb0EEvPfS0_S0_iiiiiiiiiiffi_param_8];
	ld.param.u32 	%r36, [_Z20filterActs_YxX_colorILi4ELi32ELi4ELi8ELi2ELb1ELb0EEvPfS0_S0_iiiiiiiiiiffi_param_9];
	ld.param.u32 	%r37, [_Z20filterActs_YxX_colorILi4ELi32ELi4ELi8ELi2ELb1ELb0EEvPfS0_S0_iiiiiiiiiiffi_param_10];
	ld.param.u32 	%r38, [_Z20filterActs_YxX_colorILi4ELi32ELi4ELi8ELi2ELb1ELb0EEvPfS0_S0_iiiiiiiiiiffi_param_11];
	ld.param.u32 	%r40, [_Z20filterActs_YxX_colorILi4ELi32ELi4ELi8ELi2ELb1ELb0EEvPfS0_S0_iiiiiiiiiiffi_param_15];
	cvta.to.global.u64 	%rd8, %rd7;
	mul.lo.s32 	%r1, %r34, %r34;
	shr.s32 	%r41, %r31, 31;
	shr.u32 	%r42, %r41, 27;
	add.s32 	%r43, %r31, %r42;
	shr.s32 	%r44, %r43, 5;
	mov.u32 	%r45, %ctaid.y;
	div.u32 	%r2, %r45, %r44;
	mul.lo.s32 	%r46, %r2, %r44;
	sub.s32 	%r47, %r45, %r46;
	mov.u32 	%r93, %tid.y;
	mov.u32 	%r4, %tid.x;
	shr.u32 	%r48, %r4, 5;
	add.s32 	%r5, %r48, %r93;
	and.b32  	%r6, %r4, 31;
	mov.u32 	%r49, %ctaid.x;
	shl.b32 	%r50, %r49, 7;
	add.s32 	%r51, %r50, %r4;
	cvt.s64.s32 	%rd1, %r51;
	shl.b32 	%r7, %r47, 5;
	mad.lo.s32 	%r52, %r31, %r5, %r6;
	add.s32 	%r53, %r52, %r7;
	mul.wide.s32 	%rd9, %r53, 4;
	add.s64 	%rd43, %rd8, %rd9;
	setp.ne.s32 	%p1, %r40, 0;
	@%p1 bra 	$L__BB19_2;
	mul.lo.s32 	%r54, %r31, %r1;
	mul.lo.s32 	%r55, %r54, %r2;
	shl.b32 	%r56, %r55, 1;
	mul.wide.s32 	%rd10, %r56, 4;
	add.s64 	%rd43, %rd43, %rd10;
$L__BB19_2:
	cvt.u32.u64 	%r57, %rd1;
	add.s32 	%r58, %r7, %r93;
	mul.lo.s32 	%r8, %r38, %r37;
	mad.lo.s32 	%r59, %r8, %r58, %r2;
	mad.lo.s32 	%r9, %r59, %r30, %r57;
	setp.eq.s32 	%p2, %r34, 0;
	mov.f32 	%f561, 0f00000000;
	mov.f32 	%f562, %f561;
	mov.f32 	%f563, %f561;
	mov.f32 	%f564, %f561;
	mov.f32 	%f565, %f561;
	mov.f32 	%f566, %f561;
	mov.f32 	%f567, %f561;
	mov.f32 	%f568, %f561;
	mov.f32 	%f569, %f561;
	mov.f32 	%f570, %f561;
	mov.f32 	%f571, %f561;
	mov.f32 	%f572, %f561;
	mov.f32 	%f573, %f561;
	mov.f32 	%f574, %f561;
	mov.f32 	%f575, %f561;
	mov.f32 	%f576, %f561;
	mov.f32 	%f577, %f561;
	mov.f32 	%f578, %f561;
	mov.f32 	%f579, %f561;
	mov.f32 	%f580, %f561;
	mov.f32 	%f581, %f561;
	mov.f32 	%f582, %f561;
	mov.f32 	%f583, %f561;
	mov.f32 	%f584, %f561;
	mov.f32 	%f585, %f561;
	mov.f32 	%f586, %f561;
	mov.f32 	%f587, %f561;
	mov.f32 	%f588, %f561;
	mov.f32 	%f589, %f561;
	mov.f32 	%f590, %f561;
	mov.f32 	%f591, %f561;
	mov.f32 	%f592, %f561;
	@%p2 bra 	$L__BB19_13;
	shl.b32 	%r61, %r6, 2;
	mov.u32 	%r62, _ZZ20filterActs_YxX_colorILi4ELi32ELi4ELi8ELi2ELb1ELb0EEvPfS0_S0_iiiiiiiiiiffiE9shFilters;
	add.s32 	%r63, %r62, %r61;
	div.s32 	%r64, %r2, %r38;
	mul.lo.s32 	%r65, %r64, %r38;
	sub.s32 	%r66, %r2, %r65;
	mad.lo.s32 	%r10, %r66, %r36, %r35;
	mad.lo.s32 	%r11, %r64, %r36, %r35;
	shl.b32 	%r67, %r93, 2;
	add.s32 	%r68, %r62, %r67;
	add.s32 	%r12, %r68, 896;
	shl.b32 	%r69, %r5, 7;
	add.s32 	%r13, %r63, %r69;
	shl.b32 	%r70, %r4, 2;
	mov.u32 	%r71, _ZZ20filterActs_YxX_colorILi4ELi32ELi4ELi8ELi2ELb1ELb0EEvPfS0_S0_iiiiiiiiiiffiE8shImages;
	add.s32 	%r14, %r71, %r70;
	shl.b32 	%r72, %r93, 9;
	add.s32 	%r15, %r14, %r72;
	shl.b32 	%r16, %r31, 2;
	mul.lo.s32 	%r94, %r1, %r31;
	mov.f32 	%f561, 0f00000000;
	mov.b32 	%r95, 0;
	mov.u32 	%r92, %r5;
	mov.u32 	%r96, %r95;
$L__BB19_4:
	setp.gt.u32 	%p3, %r5, 3;
	@%p3 bra 	$L__BB19_8;
	setp.ge.u32 	%p4, %r92, %r1;
	@%p4 bra 	$L__BB19_7;
	mul.wide.s32 	%rd11, %r95, 4;
	add.s64 	%rd12, %rd43, %rd11;
	ld.global.f32 	%f101, [%rd12];
	st.shared.f32 	[%r13], %f101;
	mul.wide.s32 	%rd13, %r94, 4;
	add.s64 	%rd14, %rd43, %rd13;
	ld.global.f32 	%f102, [%rd14];
	st.shared.f32 	[%r13+512], %f102;
	bra.uni 	$L__BB19_8;
$L__BB19_7:
	mov.b32 	%r73, 0;
	st.shared.u32 	[%r13], %r73;
	st.shared.u32 	[%r13+512], %r73;
$L__BB19_8:
	setp.ge.s32 	%p5, %r93, %r1;
	@%p5 bra 	$L__BB19_12;
	div.s32 	%r74, %r93, %r34;
	mul.lo.s32 	%r75, %r74, %r34;
	sub.s32 	%r76, %r93, %r75;
	add.s32 	%r23, %r10, %r76;
	add.s32 	%r24, %r11, %r74;
	setp.gt.s32 	%p6, %r24, -1;
	setp.lt.s32 	%p7, %r24, %r32;
	and.pred  	%p8, %p6, %p7;
	setp.gt.s32 	%p9, %r23, -1;
	setp.lt.s32 	%p10, %r23, %r33;
	and.pred  	%p11, %p9, %p10;
	and.pred  	%p13, %p8, %p11;
	not.pred 	%p14, %p13;
	@%p14 bra 	$L__BB19_11;
	ld.param.u32 	%r91, [_Z20filterActs_YxX_colorILi4ELi32ELi4ELi8ELi2ELb1ELb0EEvPfS0_S0_iiiiiiiiiiffi_param_12];
	ld.param.u64 	%rd41, [_Z20filterActs_YxX_colorILi4ELi32ELi4ELi8ELi2ELb1ELb0EEvPfS0_S0_iiiiiiiiiiffi_param_0];
	mad.lo.s32 	%r78, %r24, %r33, %r23;
	mul.lo.s32 	%r79, %r78, %r91;
	cvt.s64.s32 	%rd15, %r79;
	add.s64 	%rd16, %rd15, %rd1;
	cvta.to.global.u64 	%rd17, %rd41;
	shl.b64 	%rd18, %rd16, 2;
	add.s64 	%rd19, %rd17, %rd18;
	ld.global.f32 	%f103, [%rd19];
	st.shared.f32 	[%r15], %f103;
	add.s32 	%r80, %r32, %r24;
	mad.lo.s32 	%r81, %r80, %r33, %r23;
	mul.lo.s32 	%r82, %r81, %r91;
	cvt.s64.s32 	%rd20, %r82;
	add.s64 	%rd21, %rd20, %rd1;
	shl.b64 	%rd22, %rd21, 2;
	add.s64 	%rd23, %rd17, %rd22;
	ld.global.f32 	%f104, [%rd23];
	st.shared.f32 	[%r15+2048], %f104;
	ld.global.f32 	%f105, [%rd19+128];
	st.shared.f32 	[%r15+128], %f105;
	ld.global.f32 	%f106, [%rd23+128];
	st.shared.f32 	[%r15+2176], %f106;
	ld.global.f32 	%f107, [%rd19+256];
	st.shared.f32 	[%r15+256], %f107;
	ld.global.f32 	%f108, [%rd23+256];
	st.shared.f32 	[%r15+2304], %f108;
	ld.global.f32 	%f109, [%rd19+384];
	st.shared.f32 	[%r15+384], %f109;
	ld.global.f32 	%f110, [%rd23+384];
	st.shared.f32 	[%r15+2432], %f110;
	bra.uni 	$L__BB19_12;
$L__BB19_11:
	mov.b32 	%r77, 0;
	st.shared.u32 	[%r15], %r77;
	st.shared.u32 	[%r15+2048], %r77;
	st.shared.u32 	[%r15+128], %r77;
	st.shared.u32 	[%r15+2176], %r77;
	st.shared.u32 	[%r15+256], %r77;
	st.shared.u32 	[%r15+2304], %r77;
	st.shared.u32 	[%r15+384], %r77;
	st.shared.u32 	[%r15+2432], %r77;
$L__BB19_12:
	bar.sync 	0;
	ld.shared.f32 	%f111, [%r12+-896];
	ld.shared.f32 	%f112, [%r14];
	fma.rn.f32 	%f113, %f112, %f111, %f592;
	ld.shared.f32 	%f114, [%r14+128];
	fma.rn.f32 	%f115, %f114, %f111, %f591;
	ld.shared.f32 	%f116, [%r14+256];
	fma.rn.f32 	%f117, %f116, %f111, %f590;
	ld.shared.f32 	%f118, [%r14+384];
	fma.rn.f32 	%f119, %f118, %f111, %f589;
	ld.shared.f32 	%f120, [%r12+-880];
	fma.rn.f32 	%f121, %f112, %f120, %f588;
	fma.rn.f32 	%f122, %f114, %f120, %f587;
	fma.rn.f32 	%f123, %f116, %f120, %f586;
	fma.rn.f32 	%f124, %f118, %f120, %f585;
	ld.shared.f32 	%f125, [%r12+-864];
	fma.rn.f32 	%f126, %f112, %f125, %f584;
	fma.rn.f32 	%f127, %f114, %f125, %f583;
	fma.rn.f32 	%f128, %f116, %f125, %f582;
	fma.rn.f32 	%f129, %f118, %f125, %f581;
	ld.shared.f32 	%f130, [%r12+-848];
	fma.rn.f32 	%f131, %f112, %f130, %f580;
	fma.rn.f32 	%f132, %f114, %f130, %f579;
	fma.rn.f32 	%f133, %f116, %f130, %f578;
	fma.rn.f32 	%f134, %f118, %f130, %f577;
	ld.shared.f32 	%f135, [%r12+-832];
	fma.rn.f32 	%f136, %f112, %f135, %f576;
	fma.rn.f32 	%f137, %f114, %f135, %f575;
	fma.rn.f32 	%f138, %f116, %f135, %f574;
	fma.rn.f32 	%f139, %f118, %f135, %f573;
	ld.shared.f32 	%f140, [%r12+-816];
	fma.rn.f32 	%f141, %f112, %f140, %f572;
	fma.rn.f32 	%f142, %f114, %f140, %f571;
	fma.rn.f32 	%f143, %f116, %f140, %f570;
	fma.rn.f32 	%f144, %f118, %f140, %f569;
	ld.shared.f32 	%f145, [%r12+-800];
	fma.rn.f32 	%f146, %f112, %f145, %f568;
	fma.rn.f32 	%f147, %f114, %f145, %f567;
	fma.rn.f32 	%f148, %f116, %f145, %f566;
	fma.rn.f32 	%f149, %f118, %f145, %f565;
	ld.shared.f32 	%f150, [%r12+-784];
	fma.rn.f32 	%f151, %f112, %f150, %f564;
	fma.rn.f32 	%f152, %f114, %f150, %f563;
	fma.rn.f32 	%f153, %f116, %f150, %f562;
	fma.rn.f32 	%f154, %f118, %f150, %f561;
	ld.shared.f32 	%f155, [%r12+-768];
	ld.shared.f32 	%f156, [%r14+512];
	fma.rn.f32 	%f157, %f156, %f155, %f113;
	ld.shared.f32 	%f158, [%r14+640];
	fma.rn.f32 	%f159, %f158, %f155, %f115;
	ld.shared.f32 	%f160, [%r14+768];
	fma.rn.f32 	%f161, %f160, %f155, %f117;
	ld.shared.f32 	%f162, [%r14+896];
	fma.rn.f32 	%f163, %f162, %f155, %f119;
	ld.shared.f32 	%f164, [%r12+-752];
	fma.rn.f32 	%f165, %f156, %f164, %f121;
	fma.rn.f32 	%f166, %f158, %f164, %f122;
	fma.rn.f32 	%f167, %f160, %f164, %f123;
	fma.rn.f32 	%f168, %f162, %f164, %f124;
	ld.shared.f32 	%f169, [%r12+-736];
	fma.rn.f32 	%f170, %f156, %f169, %f126;
	fma.rn.f32 	%f171, %f158, %f169, %f127;
	fma.rn.f32 	%f172, %f160, %f169, %f128;
	fma.rn.f32 	%f173, %f162, %f169, %f129;
	ld.shared.f32 	%f174, [%r12+-720];
	fma.rn.f32 	%f175, %f156, %f174, %f131;
	fma.rn.f32 	%f176, %f158, %f174, %f132;
	fma.rn.f32 	%f177, %f160, %f174, %f133;
	fma.rn.f32 	%f178, %f162, %f174, %f134;
	ld.shared.f32 	%f179, [%r12+-704];
	fma.rn.f32 	%f180, %f156, %f179, %f136;
	fma.rn.f32 	%f181, %f158, %f179, %f137;
	fma.rn.f32 	%f182, %f160, %f179, %f138;
	fma.rn.f32 	%f183, %f162, %f179, %f139;
	ld.shared.f32 	%f184, [%r12+-688];
	fma.rn.f32 	%f185, %f156, %f184, %f141;
	fma.rn.f32 	%f186, %f158, %f184, %f142;
	fma.rn.f32 	%f187, %f160, %f184, %f143;
	fma.rn.f32 	%f188, %f162, %f184, %f144;
	ld.shared.f32 	%f189, [%r12+-672];
	fma.rn.f32 	%f190, %f156, %f189, %f146;
	fma.rn.f32 	%f191, %f158, %f189, %f147;
	fma.rn.f32 	%f192, %f160, %f189, %f148;
	fma.rn.f32 	%f193, %f162, %f189, %f149;
	ld.shared.f32 	%f194, [%r12+-656];
	fma.rn.f32 	%f195, %f156, %f194, %f151;
	fma.rn.f32 	%f196, %f158, %f194, %f152;
	fma.rn.f32 	%f197, %f160, %f194, %f153;
	fma.rn.f32 	%f198, %f162, %f194, %f154;
	ld.shared.f32 	%f199, [%r12+-640];
	ld.shared.f32 	%f200, [%r14+1024];
	fma.rn.f32 	%f201, %f200, %f199, %f157;
	ld.shared.f32 	%f202, [%r14+1152];
	fma.rn.f32 	%f203, %f202, %f199, %f159;
	ld.shared.f32 	%f204, [%r14+1280];
	fma.rn.f32 	%f205, %f204, %f199, %f161;
	ld.shared.f32 	%f206, [%r14+1408];
	fma.rn.f32 	%f207, %f206, %f199, %f163;
	ld.shared.f32 	%f208, [%r12+-624];
	fma.rn.f32 	%f209, %f200, %f208, %f165;
	fma.rn.f32 	%f210, %f202, %f208, %f166;
	fma.rn.f32 	%f211, %f204, %f208, %f167;
	fma.rn.f32 	%f212, %f206, %f208, %f168;
	ld.shared.f32 	%f213, [%r12+-608];
	fma.rn.f32 	%f214, %f200, %f213, %f170;
	fma.rn.f32 	%f215, %f202, %f213, %f171;
	fma.rn.f32 	%f216, %f204, %f213, %f172;
	fma.rn.f32 	%f217, %f206, %f213, %f173;
	ld.shared.f32 	%f218, [%r12+-592];
	fma.rn.f32 	%f219, %f200, %f218, %f175;
	fma.rn.f32 	%f220, %f202, %f218, %f176;
	fma.rn.f32 	%f221, %f204, %f218, %f177;
	fma.rn.f32 	%f222, %f206, %f218, %f178;
	ld.shared.f32 	%f223, [%r12+-576];
	fma.rn.f32 	%f224, %f200, %f223, %f180;
	fma.rn.f32 	%f225, %f202, %f223, %f181;
	fma.rn.f32 	%f226, %f204, %f223, %f182;
	fma.rn.f32 	%f227, %f206, %f223, %f183;
	ld.shared.f32 	%f228, [%r12+-560];
	fma.rn.f32 	%f229, %f200, %f228, %f185;
	fma.rn.f32 	%f230, %f202, %f228, %f186;
	fma.rn.f32 	%f231, %f204, %f228, %f187;
	fma.rn.f32 	%f232, %f206, %f228, %f188;
	ld.shared.f32 	%f233, [%r12+-544];
	fma.rn.f32 	%f234, %f200, %f233, %f190;
	fma.rn.f32 	%f235, %f202, %f233, %f191;
	fma.rn.f32 	%f236, %f204, %f233, %f192;
	fma.rn.f32 	%f237, %f206, %f233, %f193;
	ld.shared.f32 	%f238, [%r12+-528];
	fma.rn.f32 	%f239, %f200, %f238, %f195;
	fma.rn.f32 	%f240, %f202, %f238, %f196;
	fma.rn.f32 	%f241, %f204, %f238, %f197;
	fma.rn.f32 	%f242, %f206, %f238, %f198;
	ld.shared.f32 	%f243, [%r12+-512];
	ld.shared.f32 	%f244, [%r14+1536];
	fma.rn.f32 	%f245, %f244, %f243, %f201;
	ld.shared.f32 	%f246, [%r14+1664];
	fma.rn.f32 	%f247, %f246, %f243, %f203;
	ld.shared.f32 	%f248, [%r14+1792];
	fma.rn.f32 	%f249, %f248, %f243, %f205;
	ld.shared.f32 	%f250, [%r14+1920];
	fma.rn.f32 	%f251, %f250, %f243, %f207;
	ld.shared.f32 	%f252, [%r12+-496];
	fma.rn.f32 	%f253, %f244, %f252, %f209;
	fma.rn.f32 	%f254, %f246, %f252, %f210;
	fma.rn.f32 	%f255, %f248, %f252, %f211;
	fma.rn.f32 	%f256, %f250, %f252, %f212;
	ld.shared.f32 	%f257, [%r12+-480];
	fma.rn.f32 	%f258, %f244, %f257, %f214;
	fma.rn.f32 	%f259, %f246, %f257, %f215;
	fma.rn.f32 	%f260, %f248, %f257, %f216;
	fma.rn.f32 	%f261, %f250, %f257, %f217;
	ld.shared.f32 	%f262, [%r12+-464];
	fma.rn.f32 	%f263, %f244, %f262, %f219;
	fma.rn.f32 	%f264, %f246, %f262, %f220;
	fma.rn.f32 	%f265, %f248, %f262, %f221;
	fma.rn.f32 	%f266, %f250, %f262, %f222;
	ld.shared.f32 	%f267, [%r12+-448];
	fma.rn.f32 	%f268, %f244, %f267, %f224;
	fma.rn.f32 	%f269, %f246, %f267, %f225;
	fma.rn.f32 	%f270, %f248, %f267, %f226;
	fma.rn.f32 	%f271, %f250, %f267, %f227;
	ld.shared.f32 	%f272, [%r12+-432];
	fma.rn.f32 	%f273, %f244, %f272, %f229;
	fma.rn.f32 	%f274, %f246, %f272, %f230;
	fma.rn.f32 	%f275, %f248, %f272, %f231;
	fma.rn.f32 	%f276, %f250, %f272, %f232;
	ld.shared.f32 	%f277, [%r12+-416];
	fma.rn.f32 	%f278, %f244, %f277, %f234;
	fma.rn.f32 	%f279, %f246, %f277, %f235;
	fma.rn.f32 	%f280, %f248, %f277, %f236;
	fma.rn.f32 	%f281, %f250, %f277, %f237;
	ld.shared.f32 	%f282, [%r12+-400];
	fma.rn.f32 	%f283, %f244, %f282, %f239;
	fma.rn.f32 	%f284, %f246, %f282, %f240;
	fma.rn.f32 	%f285, %f248, %f282, %f241;
	fma.rn.f32 	%f286, %f250, %f282, %f242;
	ld.shared.f32 	%f287, [%r12+-384];
	ld.shared.f32 	%f288, [%r14+2048];
	fma.rn.f32 	%f289, %f288, %f287, %f245;
	ld.shared.f32 	%f290, [%r14+2176];
	fma.rn.f32 	%f291, %f290, %f287, %f247;
	ld.shared.f32 	%f292, [%r14+2304];
	fma.rn.f32 	%f293, %f292, %f287, %f249;
	ld.shared.f32 	%f294, [%r14+2432];
	fma.rn.f32 	%f295, %f294, %f287, %f251;
	ld.shared.f32 	%f296, [%r12+-368];
	fma.rn.f32 	%f297, %f288, %f296, %f253;
	fma.rn.f32 	%f298, %f290, %f296, %f254;
	fma.rn.f32 	%f299, %f292, %f296, %f255;
	fma.rn.f32 	%f300, %f294, %f296, %f256;
	ld.shared.f32 	%f301, [%r12+-352];
	fma.rn.f32 	%f302, %f288, %f301, %f258;
	fma.rn.f32 	%f303, %f290, %f301, %f259;
	fma.rn.f32 	%f304, %f292, %f301, %f260;
	fma.rn.f32 	%f305, %f294, %f301, %f261;
	ld.shared.f32 	%f306, [%r12+-336];
	fma.rn.f32 	%f307, %f288, %f306, %f263;
	fma.rn.f32 	%f308, %f290, %f306, %f264;
	fma.rn.f32 	%f309, %f292, %f306, %f265;
	fma.rn.f32 	%f310, %f294, %f306, %f266;
	ld.shared.f32 	%f311, [%r12+-320];
	fma.rn.f32 	%f312, %f288, %f311, %f268;
	fma.rn.f32 	%f313, %f290, %f311, %f269;
	fma.rn.f32 	%f314, %f292, %f311, %f270;
	fma.rn.f32 	%f315, %f294, %f311, %f271;
	ld.shared.f32 	%f316, [%r12+-304];
	fma.rn.f32 	%f317, %f288, %f316, %f273;
	fma.rn.f32 	%f318, %f290, %f316, %f274;
	fma.rn.f32 	%f319, %f292, %f316, %f275;
	fma.rn.f32 	%f320, %f294, %f316, %f276;
	ld.shared.f32 	%f321, [%r12+-288];
	fma.rn.f32 	%f322, %f288, %f321, %f278;
	fma.rn.f32 	%f323, %f290, %f321, %f279;
	fma.rn.f32 	%f324, %f292, %f321, %f280;
	fma.rn.f32 	%f325, %f294, %f321, %f281;
	ld.shared.f32 	%f326, [%r12+-272];
	fma.rn.f32 	%f327, %f288, %f326, %f283;
	fma.rn.f32 	%f328, %f290, %f326, %f284;
	fma.rn.f32 	%f329, %f292, %f326, %f285;
	fma.rn.f32 	%f330, %f294, %f326, %f286;
	ld.shared.f32 	%f331, [%r12+-256];
	ld.shared.f32 	%f332, [%r14+2560];
	fma.rn.f32 	%f333, %f332, %f331, %f289;
	ld.shared.f32 	%f334, [%r14+2688];
	fma.rn.f32 	%f335, %f334, %f331, %f291;
	ld.shared.f32 	%f336, [%r14+2816];
	fma.rn.f32 	%f337, %f336, %f331, %f293;
	ld.shared.f32 	%f338, [%r14+2944];
	fma.rn.f32 	%f339, %f338, %f331, %f295;
	ld.shared.f32 	%f340, [%r12+-240];
	fma.rn.f32 	%f341, %f332, %f340, %f297;
	fma.rn.f32 	%f342, %f334, %f340, %f298;
	fma.rn.f32 	%f343, %f336, %f340, %f299;
	fma.rn.f32 	%f344, %f338, %f340, %f300;
	ld.shared.f32 	%f345, [%r12+-224];
	fma.rn.f32 	%f346, %f332, %f345, %f302;
	fma.rn.f32 	%f347, %f334, %f345, %f303;
	fma.rn.f32 	%f348, %f336, %f345, %f304;
	fma.rn.f32 	%f349, %f338, %f345, %f305;
	ld.shared.f32 	%f350, [%r12+-208];
	fma.rn.f32 	%f351, %f332, %f350, %f307;
	fma.rn.f32 	%f352, %f334, %f350, %f308;
	fma.rn.f32 	%f353, %f336, %f350, %f309;
	fma.rn.f32 	%f354, %f338, %f350, %f310;
	ld.shared.f32 	%f355, [%r12+-192];
	fma.rn.f32 	%f356, %f332, %f355, %f312;
	fma.rn.f32 	%f357, %f334, %f355, %f313;
	fma.rn.f32 	%f358, %f336, %f355, %f314;
	fma.rn.f32 	%f359, %f338, %f355, %f315;
	ld.shared.f32 	%f360, [%r12+-176];
	fma.rn.f32 	%f361, %f332, %f360, %f317;
	fma.rn.f32 	%f362, %f334, %f360, %f318;
	fma.rn.f32 	%f363, %f336, %f360, %f319;
	fma.rn.f32 	%f364, %f338, %f360, %f320;
	ld.shared.f32 	%f365, [%r12+-160];
	fma.rn.f32 	%f366, %f332, %f365, %f322;
	fma.rn.f32 	%f367, %f334, %f365, %f323;
	fma.rn.f32 	%f368, %f336, %f365, %f324;
	fma.rn.f32 	%f369, %f338, %f365, %f325;
	ld.shared.f32 	%f370, [%r12+-144];
	fma.rn.f32 	%f371, %f332, %f370, %f327;
	fma.rn.f32 	%f372, %f334, %f370, %f328;
	fma.rn.f32 	%f373, %f336, %f370, %f329;
	fma.rn.f32 	%f374, %f338, %f370, %f330;
	ld.shared.f32 	%f375, [%r12+-128];
	ld.shared.f32 	%f376, [%r14+3072];
	fma.rn.f32 	%f377, %f376, %f375, %f333;
	ld.shared.f32 	%f378, [%r14+3200];
	fma.rn.f32 	%f379, %f378, %f375, %f335;
	ld.shared.f32 	%f380, [%r14+3328];
	fma.rn.f32 	%f381, %f380, %f375, %f337;
	ld.shared.f32 	%f382, [%r14+3456];
	fma.rn.f32 	%f383, %f382, %f375, %f339;
	ld.shared.f32 	%f384, [%r12+-112];
	fma.rn.f32 	%f385, %f376, %f384, %f341;
	fma.rn.f32 	%f386, %f378, %f384, %f342;
	fma.rn.f32 	%f387, %f380, %f384, %f343;
	fma.rn.f32 	%f388, %f382, %f384, %f344;
	ld.shared.f32 	%f389, [%r12+-96];
	fma.rn.f32 	%f390, %f376, %f389, %f346;
	fma.rn.f32 	%f391, %f378, %f389, %f347;
	fma.rn.f32 	%f392, %f380, %f389, %f348;
	fma.rn.f32 	%f393, %f382, %f389, %f349;
	ld.shared.f32 	%f394, [%r12+-80];
	fma.rn.f32 	%f395, %f376, %f394, %f351;
	fma.rn.f32 	%f396, %f378, %f394, %f352;
	fma.rn.f32 	%f397, %f380, %f394, %f353;
	fma.rn.f32 	%f398, %f382, %f394, %f354;
	ld.shared.f32 	%f399, [%r12+-64];
	fma.rn.f32 	%f400, %f376, %f399, %f356;
	fma.rn.f32 	%f401, %f378, %f399, %f357;
	fma.rn.f32 	%f402, %f380, %f399, %f358;
	fma.rn.f32 	%f403, %f382, %f399, %f359;
	ld.shared.f32 	%f404, [%r12+-48];
	fma.rn.f32 	%f405, %f376, %f404, %f361;
	fma.rn.f32 	%f406, %f378, %f404, %f362;
	fma.rn.f32 	%f407, %f380, %f404, %f363;
	fma.rn.f32 	%f408, %f382, %f404, %f364;
	ld.shared.f32 	%f409, [%r12+-32];
	fma.rn.f32 	%f410, %f376, %f409, %f366;
	fma.rn.f32 	%f411, %f378, %f409, %f367;
	fma.rn.f32 	%f412, %f380, %f409, %f368;
	fma.rn.f32 	%f413, %f382, %f409, %f369;
	ld.shared.f32 	%f414, [%r12+-16];
	fma.rn.f32 	%f415, %f376, %f414, %f371;
	fma.rn.f32 	%f416, %f378, %f414, %f372;
	fma.rn.f32 	%f417, %f380, %f414, %f373;
	fma.rn.f32 	%f418, %f382, %f414, %f374;
	ld.shared.f32 	%f419, [%r12];
	ld.shared.f32 	%f420, [%r14+3584];
	fma.rn.f32 	%f592, %f420, %f419, %f377;
	ld.shared.f32 	%f421, [%r14+3712];
	fma.rn.f32 	%f591, %f421, %f419, %f379;
	ld.shared.f32 	%f422, [%r14+3840];
	fma.rn.f32 	%f590, %f422, %f419, %f381;
	ld.shared.f32 	%f423, [%r14+3968];
	fma.rn.f32 	%f589, %f423, %f419, %f383;
	ld.shared.f32 	%f424, [%r12+16];
	fma.rn.f32 	%f588, %f420, %f424, %f385;
	fma.rn.f32 	%f587, %f421, %f424, %f386;
	fma.rn.f32 	%f586, %f422, %f424, %f387;
	fma.rn.f32 	%f585, %f423, %f424, %f388;
	ld.shared.f32 	%f425, [%r12+32];
	fma.rn.f32 	%f584, %f420, %f425, %f390;
	fma.rn.f32 	%f583, %f421, %f425, %f391;
	fma.rn.f32 	%f582, %f422, %f425, %f392;
	fma.rn.f32 	%f581, %f423, %f425, %f393;
	ld.shared.f32 	%f426, [%r12+48];
	fma.rn.f32 	%f580, %f420, %f426, %f395;
	fma.rn.f32 	%f579, %f421, %f426, %f396;
	fma.rn.f32 	%f578, %f422, %f426, %f397;
	fma.rn.f32 	%f577, %f423, %f426, %f398;
	ld.shared.f32 	%f427, [%r12+64];
	fma.rn.f32 	%f576, %f420, %f427, %f400;
	fma.rn.f32 	%f575, %f421, %f427, %f401;
	fma.rn.f32 	%f574, %f422, %f427, %f402;
	fma.rn.f32 	%f573, %f423, %f427, %f403;
	ld.shared.f32 	%f428, [%r12+80];
	fma.rn.f32 	%f572, %f420, %f428, %f405;
	fma.rn.f32 	%f571, %f421, %f428, %f406;
	fma.rn.f32 	%f570, %f422, %f428, %f407;
	fma.rn.f32 	%f569, %f423, %f428, %f408;
	ld.shared.f32 	%f429, [%r12+96];
	fma.rn.f32 	%f568, %f420, %f429, %f410;
	fma.rn.f32 	%f567, %f421, %f429, %f411;
	fma.rn.f32 	%f566, %f422, %f429, %f412;
	fma.rn.f32 	%f565, %f423, %f429, %f413;
	ld.shared.f32 	%f430, [%r12+112];
	fma.rn.f32 	%f564, %f420, %f430, %f415;
	fma.rn.f32 	%f563, %f421, %f430, %f416;
	fma.rn.f32 	%f562, %f422, %f430, %f417;
	fma.rn.f32 	%f561, %f423, %f430, %f418;
	bar.sync 	0;
	add.s32 	%r96, %r96, 4;
	add.s32 	%r95, %r95, %r16;
	add.s32 	%r94, %r94, %r16;
	add.s32 	%r93, %r93, 4;
	add.s32 	%r92, %r92, 4;
	setp.lt.u32 	%p15, %r96, %r1;
	@%p15 bra 	$L__BB19_4;
$L__BB19_13:
	ld.param.f32 	%f528, [_Z20filterActs_YxX_colorILi4ELi32ELi4ELi8ELi2ELb1ELb0EEvPfS0_S0_iiiiiiiiiiffi_param_14];
	ld.param.f32 	%f527, [_Z20filterActs_YxX_colorILi4ELi32ELi4ELi8ELi2ELb1ELb0EEvPfS0_S0_iiiiiiiiiiffi_param_13];
	ld.param.u64 	%rd42, [_Z20filterActs_YxX_colorILi4ELi32ELi4ELi8ELi2ELb1ELb0EEvPfS0_S0_iiiiiiiiiiffi_param_2];
	cvta.to.global.u64 	%rd24, %rd42;
	mul.lo.s32 	%r83, %r30, %r8;
	shl.b32 	%r84, %r83, 2;
	mul.wide.u32 	%rd25, %r9, 4;
	add.s64 	%rd26, %rd24, %rd25;
	ld.global.f32 	%f431, [%rd26];
	mul.f32 	%f432, %f528, %f592;
	fma.rn.f32 	%f433, %f527, %f431, %f432;
	st.global.f32 	[%rd26], %f433;
	mul.wide.s32 	%rd27, %r84, 4;
	add.s64 	%rd28, %rd26, %rd27;
	ld.global.f32 	%f434, [%rd28];
	mul.f32 	%f435, %f528, %f588;
	fma.rn.f32 	%f436, %f527, %f434, %f435;
	st.global.f32 	[%rd28], %f436;
	shl.b32 	%r85, %r83, 3;
	mul.wide.s32 	%rd29, %r85, 4;
	add.s64 	%rd30, %rd26, %rd29;
	ld.global.f32 	%f437, [%rd30];
	mul.f32 	%f438, %f528, %f584;
	fma.rn.f32 	%f439, %f527, %f437, %f438;
	st.global.f32 	[%rd30], %f439;
	mul.lo.s32 	%r86, %r83, 12;
	mul.wide.s32 	%rd31, %r86, 4;
	add.s64 	%rd32, %rd26, %rd31;
	ld.global.f32 	%f440, [%rd32];
	mul.f32 	%f441, %f528, %f580;
	fma.rn.f32 	%f442, %f527, %f440, %f441;
	st.global.f32 	[%rd32], %f442;
	shl.b32 	%r87, %r83, 4;
	mul.wide.s32 	%rd33, %r87, 4;
	add.s64 	%rd34, %rd26, %rd33;
	ld.global.f32 	%f443, [%rd34];
	mul.f32 	%f444, %f528, %f576;
	fma.rn.f32 	%f445, %f527, %f443, %f444;
	st.global.f32 	[%rd34], %f445;
	mul.lo.s32 	%r88, %r83, 20;
	mul.wide.s32 	%rd35, %r88, 4;
	add.s64 	%rd36, %rd26, %rd35;
	ld.global.f32 	%f446, [%rd36];
	mul.f32 	%f447, %f528, %f572;
	fma.rn.f32 	%f448, %f527, %f446, %f447;
	st.global.f32 	[%rd36], %f448;
	mul.lo.s32 	%r89, %r83, 24;
	mul.wide.s32 	%rd37, %r89, 4;
	add.s64 	%rd38, %rd26, %rd37;
	ld.global.f32 	%f449, [%rd38];
	mul.f32 	%f450, %f528, %f568;
	fma.rn.f32 	%f451, %f527, %f449, %f450;
	st.global.f32 	[%rd38], %f451;
	mul.lo.s32 	%r90, %r83, 28;
	mul.wide.s32 	%rd39, %r90, 4;
	add.s64 	%rd40, %rd26, %rd39;
	ld.global.f32 	%f452, [%rd40];
	mul.f32 	%f453, %f528, %f564;
	fma.rn.f32 	%f454, %f527, %f452, %f453;
	st.global.f32 	[%rd40], %f454;
	ld.global.f32 	%f455, [%rd26+128];
	mul.f32 	%f456, %f528, %f591;
	fma.rn.f32 	%f457, %f527, %f455, %f456;
	st.global.f32 	[%rd26+128], %f457;
	ld.global.f32 	%f458, [%rd28+128];
	mul.f32 	%f459, %f528, %f587;
	fma.rn.f32 	%f460, %f527, %f458, %f459;
	st.global.f32 	[%rd28+128], %f460;
	ld.global.f32 	%f461, [%rd30+128];
	mul.f32 	%f462, %f528, %f583;
	fma.rn.f32 	%f463, %f527, %f461, %f462;
	st.global.f32 	[%rd30+128], %f463;
	ld.global.f32 	%f464, [%rd32+128];
	mul.f32 	%f465, %f528, %f579;
	fma.rn.f32 	%f466, %f527, %f464, %f465;
	st.global.f32 	[%rd32+128], %f466;
	ld.global.f32 	%f467, [%rd34+128];
	mul.f32 	%f468, %f528, %f575;
	fma.rn.f32 	%f469, %f527, %f467, %f468;
	st.global.f32 	[%rd34+128], %f469;
	ld.global.f32 	%f470, [%rd36+128];
	mul.f32 	%f471, %f528, %f571;
	fma.rn.f32 	%f472, %f527, %f470, %f471;
	st.global.f32 	[%rd36+128], %f472;
	ld.global.f32 	%f473, [%rd38+128];
	mul.f32 	%f474, %f528, %f567;
	fma.rn.f32 	%f475, %f527, %f473, %f474;
	st.global.f32 	[%rd38+128], %f475;
	ld.global.f32 	%f476, [%rd40+128];
	mul.f32 	%f477, %f528, %f563;
	fma.rn.f32 	%f478, %f527, %f476, %f477;
	st.global.f32 	[%rd40+128], %f478;
	ld.global.f32 	%f479, [%rd26+256];
	mul.f32 	%f480, %f528, %f590;
	fma.rn.f32 	%f481, %f527, %f479, %f480;
	st.global.f32 	[%rd26+256], %f481;
	ld.global.f32 	%f482, [%rd28+256];
	mul.f32 	%f483, %f528, %f586;
	fma.rn.f32 	%f484, %f527, %f482, %f483;
	st.global.f32 	[%rd28+256], %f484;
	ld.global.f32 	%f485, [%rd30+256];
	mul.f32 	%f486, %f528, %f582;
	fma.rn.f32 	%f487, %f527, %f485, %f486;
	st.global.f32 	[%rd30+256], %f487;
	ld.global.f32 	%f488, [%rd32+256];
	mul.f32 	%f489, %f528, %f578;
	fma.rn.f32 	%f490, %f527, %f488, %f489;
	st.global.f32 	[%rd32+256], %f490;
	ld.global.f32 	%f491, [%rd34+256];
	mul.f32 	%f492, %f528, %f574;
	fma.rn.f32 	%f493, %f527, %f491, %f492;
	st.global.f32 	[%rd34+256], %f493;
	ld.global.f32 	%f494, [%rd36+256];
	mul.f32 	%f495, %f528, %f570;
	fma.rn.f32 	%f496, %f527, %f494, %f495;
	st.global.f32 	[%rd36+256], %f496;
	ld.global.f32 	%f497, [%rd38+256];
	mul.f32 	%f498, %f528, %f566;
	fma.rn.f32 	%f499, %f527, %f497, %f498;
	st.global.f32 	[%rd38+256], %f499;
	ld.global.f32 	%f500, [%rd40+256];
	mul.f32 	%f501, %f528, %f562;
	fma.rn.f32 	%f502, %f527, %f500, %f501;
	st.global.f32 	[%rd40+256], %f502;
	ld.global.f32 	%f503, [%rd26+384];
	mul.f32 	%f504, %f528, %f589;
	fma.rn.f32 	%f505, %f527, %f503, %f504;
	st.global.f32 	[%rd26+384], %f505;
	ld.global.f32 	%f506, [%rd28+384];
	mul.f32 	%f507, %f528, %f585;
	fma.rn.f32 	%f508, %f527, %f506, %f507;
	st.global.f32 	[%rd28+384], %f508;
	ld.global.f32 	%f509, [%rd30+384];
	mul.f32 	%f510, %f528, %f581;
	fma.rn.f32 	%f511, %f527, %f509, %f510;
	st.global.f32 	[%rd30+384], %f511;
	ld.global.f32 	%f512, [%rd32+384];
	mul.f32 	%f513, %f528, %f577;
	fma.rn.f32 	%f514, %f527, %f512, %f513;
	st.global.f32 	[%rd32+384], %f514;
	ld.global.f32 	%f515, [%rd34+384];
	mul.f32 	%f516, %f528, %f573;
	fma.rn.f32 	%f517, %f527, %f515, %f516;
	st.global.f32 	[%rd34+384], %f517;
	ld.global.f32 	%f518, [%rd36+384];
	mul.f32 	%f519, %f528, %f569;
	fma.rn.f32 	%f520, %f527, %f518, %f519;
	st.global.f32 	[%rd36+384], %f520;
	ld.global.f32 	%f521, [%rd38+384];
	mul.f32 	%f522, %f528, %f565;
	fma.rn.f32 	%f523, %f527, %f521, %f522;
	st.global.f32 	[%rd38+384], %f523;
	ld.global.f32 	%f524, [%rd40+384];
	mul.f32 	%f525, %f528, %f561;
	fma.rn.f32 	%f526, %f527, %f524, %f525;
	st.global.f32 	[%rd40+384], %f526;
	ret;

}
	// .globl	_Z20filterActs_YxX_colorILi4ELi32ELi4ELi4ELi2ELb1ELb0EEvPfS0_S0_iiiiiiiiiiffi
.visible .entry _Z20filterActs_YxX_colorILi4ELi32ELi4ELi4ELi2ELb1ELb0EEvPfS0_S0_iiiiiiiiiiffi(
	.param .u64 .ptr .align 1 _Z20filterActs_YxX_colorILi4ELi32ELi4ELi4ELi2ELb1ELb0EEvPfS0_S0_iiiiiiiiiiffi_param_0,
	.param .u64 .ptr .align 1 _Z20filterActs_YxX_colorILi4ELi32ELi4ELi4ELi2ELb1ELb0EEvPfS0_S0_iiiiiiiiiiffi_param_1,
	.param .u64 .ptr .align 1 _Z20filterActs_YxX_colorILi4ELi32ELi4ELi4ELi2ELb1ELb0EEvPfS0_S0_iiiiiiiiiiffi_param_2,
	.param .u32 _Z20filterActs_YxX_colorILi4ELi32ELi4ELi4ELi2ELb1ELb0EEvPfS0_S0_iiiiiiiiiiffi_param_3,
	.param .u32 _Z20filterActs_YxX_colorILi4ELi32ELi4ELi4ELi2ELb1ELb0EEvPfS0_S0_iiiiiiiiiiffi_param_4,
	.param .u32 _Z20filterActs_YxX_colorILi4ELi32ELi4ELi4ELi2ELb1ELb0EEvPfS0_S0_iiiiiiiiiiffi_param_5,
	.param .u32 _Z20filterActs_YxX_colorILi4ELi32ELi4ELi4ELi2ELb1ELb0EEvPfS0_S0_iiiiiiiiiiffi_param_6,
	.param .u32 _Z20filterActs_YxX_colorILi4ELi32ELi4ELi4ELi2ELb1ELb0EEvPfS0_S0_iiiiiiiiiiffi_param_7,
	.param .u32 _Z20filterActs_YxX_colorILi4ELi32ELi4ELi4ELi2ELb1ELb0EEvPfS0_S0_iiiiiiiiiiffi_param_8,
	.param .u32 _Z20filterActs_YxX_colorILi4ELi32ELi4ELi4ELi2ELb1ELb0EEvPfS0_S0_iiiiiiiiiiffi_param_9,
	.param .u32 _Z20filterActs_YxX_colorILi4ELi32ELi4ELi4ELi2ELb1ELb0EEvPfS0_S0_iiiiiiiiiiffi_param_10,
	.param .u32 _Z20filterActs_YxX_colorILi4ELi32ELi4ELi4ELi2ELb1ELb0EEvPfS0_S0_iiiiiiiiiiffi_param_11,
	.param .u32 _Z20filterActs_YxX_colorILi4ELi32ELi4ELi4ELi2ELb1ELb0EEvPfS0_S0_iiiiiiiiiiffi_param_12,
	.param .f32 _Z20filterActs_YxX_colorILi4ELi32ELi4ELi4ELi2ELb1ELb0EEvPfS0_S0_iiiiiiiiiiffi_param_13,
	.param .f32 _Z20filterActs_YxX_colorILi4ELi32ELi4ELi4ELi2ELb1ELb0EEvPfS0_S0_iiiiiiiiiiffi_param_14,
	.param .u32 _Z20filterActs_YxX_colorILi4ELi32ELi4ELi4ELi2ELb1ELb0EEvPfS0_S0_iiiiiiiiiiffi_param_15
)
{
	.reg .pred 	%p<16>;
	.reg .b32 	%r<94>;
	.reg .b32 	%f<321>;
	.reg .b64 	%rd<36>;
	// demoted variable
	.shared .align 4 .b8 _ZZ20filterActs_YxX_colorILi4ELi32ELi4ELi4ELi2ELb1ELb0EEvPfS0_S0_iiiiiiiiiiffiE9shFilters[512];
	// demoted variable
	.shared .align 4 .b8 _ZZ20filterActs_YxX_colorILi4ELi32ELi4ELi4ELi2ELb1ELb0EEvPfS0_S0_iiiiiiiiiiffiE8shImages[4096];
	ld.param.u64 	%rd7, [_Z20filterActs_YxX_colorILi4ELi32ELi4ELi4ELi2ELb1ELb0EEvPfS0_S0_iiiiiiiiiiffi_param_1];
	ld.param.u32 	%r31, [_Z20filterActs_YxX_colorILi4ELi32ELi4ELi4ELi2ELb1ELb0EEvPfS0_S0_iiiiiiiiiiffi_param_3];
	ld.param.u32 	%r32, [_Z20filterActs_YxX_colorILi4ELi32ELi4ELi4ELi2ELb1ELb0EEvPfS0_S0_iiiiiiiiiiffi_param_4];
	ld.param.u32 	%r33, [_Z20filterActs_YxX_colorILi4ELi32ELi4ELi4ELi2ELb1ELb0EEvPfS0_S0_iiiiiiiiiiffi_param_5];
	ld.param.u32 	%r34, [_Z20filterActs_YxX_colorILi4ELi32ELi4ELi4ELi2ELb1ELb0EEvPfS0_S0_iiiiiiiiiiffi_param_6];
	ld.param.u32 	%r35, [_Z20filterActs_YxX_colorILi4ELi32ELi4ELi4ELi2ELb1ELb0EEvPfS0_S0_iiiiiiiiiiffi_param_7];
	ld.param.u32 	%r36, [_Z20filterActs_YxX_colorILi4ELi32ELi4ELi4ELi2ELb1ELb0EEvPfS0_S0_iiiiiiiiiiffi_param_8];
	ld.param.u32 	%r37, [_Z20filterActs_YxX_colorILi4ELi32ELi4ELi4ELi2ELb1ELb0EEvPfS0_S0_iiiiiiiiiiffi_param_9];
	ld.param.u32 	%r38, [_Z20filterActs_YxX_colorILi4ELi32ELi4ELi4ELi2ELb1ELb0EEvPfS0_S0_iiiiiiiiiiffi_param_10];
	ld.param.u32 	%r39, [_Z20filterActs_YxX_colorILi4ELi32ELi4ELi4ELi2ELb1ELb0EEvPfS0_S0_iiiiiiiiiiffi_param_11];
	ld.param.u32 	%r41, [_Z20filterActs_YxX_colorILi4ELi32ELi4ELi4ELi2ELb1ELb0EEvPfS0_S0_iiiiiiiiiiffi_param_15];
	cvta.to.global.u64 	%rd8, %rd7;
	mul.lo.s32 	%r1, %r35, %r35;
	shr.s32 	%r42, %r32, 31;
	shr.u32 	%r43, %r42, 28;
	add.s32 	%r44, %r32, %r43;
	shr.s32 	%r45, %r44, 4;
	mov.u32 	%r46, %ctaid.y;
	div.u32 	%r2, %r46, %r45;
	mul.lo.s32 	%r47, %r2, %r45;
	sub.s32 	%r48, %r46, %r47;
	mov.u32 	%r90, %tid.y;
	shl.b32 	%r49, %r90, 5;
	mov.u32 	%r4, %tid.x;
	add.s32 	%r5, %r49, %r4;
	shr.u32 	%r89, %r5, 4;
	and.b32  	%r7, %r4, 15;
	mov.u32 	%r50, %ctaid.x;
	shl.b32 	%r51, %r50, 7;
	add.s32 	%r52, %r51, %r4;
	cvt.s64.s32 	%rd1, %r52;
	shl.b32 	%r8, %r48, 4;
	mad.lo.s32 	%r53, %r32, %r89, %r7;
	add.s32 	%r54, %r53, %r8;
	mul.wide.s32 	%rd9, %r54, 4;
	add.s64 	%rd35, %rd8, %rd9;
	setp.ne.s32 	%p1, %r41, 0;
	@%p1 bra 	$L__BB20_2;
	mul.lo.s32 	%r55, %r32, %r1;
	mul.lo.s32 	%r56, %r55, %r2;
	shl.b32 	%r57, %r56, 1;
	mul.wide.s32 	%rd10, %r57, 4;
	add.s64 	%rd35, %rd35, %rd10;
$L__BB20_2:
	cvt.u32.u64 	%r58, %rd1;
	add.s32 	%r59, %r8, %r90;
	mul.lo.s32 	%r9, %r39, %r38;
	mad.lo.s32 	%r60, %r9, %r59, %r2;
	mad.lo.s32 	%r10, %r60, %r31, %r58;
	setp.eq.s32 	%p2, %r35, 0;
	mov.f32 	%f305, 0f00000000;
	mov.f32 	%f306, %f305;
	mov.f32 	%f307, %f305;
	mov.f32 	%f308, %f305;
	mov.f32 	%f309, %f305;
	mov.f32 	%f310, %f305;
	mov.f32 	%f311, %f305;
	mov.f32 	%f312, %f305;
	mov.f32 	%f313, %f305;
	mov.f32 	%f314, %f305;
	mov.f32 	%f315, %f305;
	mov.f32 	%f316, %f305;
	mov.f32 	%f317, %f305;
	mov.f32 	%f318, %f305;
	mov.f32 	%f319, %f305;
	mov.f32 	%f320, %f305;
	@%p2 bra 	$L__BB20_13;
	shl.b32 	%r62, %r7, 2;
	mov.u32 	%r63, _ZZ20filterActs_YxX_colorILi4ELi32ELi4ELi4ELi2ELb1ELb0EEvPfS0_S0_iiiiiiiiiiffiE9shFilters;
	add.s32 	%r64, %r63, %r62;
	div.s32 	%r65, %r2, %r39;
	mul.lo.s32 	%r66, %r65, %r39;
	sub.s32 	%r67, %r2, %r66;
	mad.lo.s32 	%r11, %r67, %r37, %r36;
	mad.lo.s32 	%r12, %r65, %r37, %r36;
	shl.b32 	%r68, %r90, 2;
	add.s32 	%r69, %r63, %r68;
	add.s32 	%r13, %r69, 448;
	shl.b32 	%r70, %r89, 6;
	add.s32 	%r14, %r64, %r70;
	shl.b32 	%r71, %r4, 2;
	mov.u32 	%r72, _ZZ20filterActs_YxX_colorILi4ELi32ELi4ELi4ELi2ELb1ELb0EEvPfS0_S0_iiiiiiiiiiffiE8shImages;
	add.s32 	%r15, %r72, %r71;
	shl.b32 	%r73, %r90, 9;
	add.s32 	%r16, %r15, %r73;
	shl.b32 	%r17, %r32, 2;
	mul.lo.s32 	%r91, %r1, %r32;
	mov.f32 	%f305, 0f00000000;
	mov.b32 	%r92, 0;
	mov.u32 	%r93, %r92;
$L__BB20_4:
	setp.gt.u32 	%p3, %r5, 63;
	@%p3 bra 	$L__BB20_8;
	setp.ge.u32 	%p4, %r89, %r1;
	@%p4 bra 	$L__BB20_7;
	mul.wide.s32 	%rd11, %r92, 4;
	add.s64 	%rd12, %rd35, %rd11;
	ld.global.f32 	%f53, [%rd12];
	st.shared.f32 	[%r14], %f53;
	mul.wide.s32 	%rd13, %r91, 4;
	add.s64 	%rd14, %rd35, %rd13;
	ld.global.f32 	%f54, [%rd14];
	st.shared.f32 	[%r14+256], %f54;
	bra.uni 	$L__BB20_8;
$L__BB20_7:
	mov.b32 	%r74, 0;
	st.shared.u32 	[%r14], %r74;
	st.shared.u32 	[%r14+256], %r74;
$L__BB20_8:
	setp.ge.s32 	%p5, %r90, %r1;
	@%p5 bra 	$L__BB20_12;
	div.s32 	%r75, %r90, %r35;
	mul.lo.s32 	%r76, %r75, %r35;
	sub.s32 	%r77, %r90, %r76;
	add.s32 	%r24, %r11, %r77;
	add.s32 	%r25, %r12, %r75;
	setp.gt.s32 	%p6, %r25, -1;
	setp.lt.s32 	%p7, %r25, %r33;
	and.pred  	%p8, %p6, %p7;
	setp.gt.s32 	%p9, %r24, -1;
	setp.lt.s32 	%p10, %r24, %r34;
	and.pred  	%p11, %p9, %p10;
	and.pred  	%p13, %p8, %p11;
	not.pred 	%p14, %p13;
	@%p14 bra 	$L__BB20_11;
	ld.param.u32 	%r88, [_Z20filterActs_YxX_colorILi4ELi32ELi4ELi4ELi2ELb1ELb0EEvPfS0_S0_iiiiiiiiiiffi_param_12];
	ld.param.u64 	%rd33, [_Z20filterActs_YxX_colorILi4ELi32ELi4ELi4ELi2ELb1ELb0EEvPfS0_S0_iiiiiiiiiiffi_param_0];
	mad.lo.s32 	%r79, %r25, %r34, %r24;
	mul.lo.s32 	%r80, %r79, %r88;
	cvt.s64.s32 	%rd15, %r80;
	add.s64 	%rd16, %rd15, %rd1;
	cvta.to.global.u64 	%rd17, %rd33;
	shl.b64 	%rd18, %rd16, 2;
	add.s64 	%rd19, %rd17, %rd18;
	ld.global.f32 	%f55, [%rd19];
	st.shared.f32 	[%r16], %f55;
	add.s32 	%r81, %r33, %r25;
	mad.lo.s32 	%r82, %r81, %r34, %r24;
	mul.lo.s32 	%r83, %r82, %r88;
	cvt.s64.s32 	%rd20, %r83;
	add.s64 	%rd21, %rd20, %rd1;
	shl.b64 	%rd22, %rd21, 2;
	add.s64 	%rd23, %rd17, %rd22;
	ld.global.f32 	%f56, [%rd23];
	st.shared.f32 	[%r16+2048], %f56;
	ld.global.f32 	%f57, [%rd19+128];
	st.shared.f32 	[%r16+128], %f57;
	ld.global.f32 	%f58, [%rd23+128];
	st.shared.f32 	[%r16+2176], %f58;
	ld.global.f32 	%f59, [%rd19+256];
	st.shared.f32 	[%r16+256], %f59;
	ld.global.f32 	%f60, [%rd23+256];
	st.shared.f32 	[%r16+2304], %f60;
	ld.global.f32 	%f61, [%rd19+384];
	st.shared.f32 	[%r16+384], %f61;
	ld.global.f32 	%f62, [%rd23+384];
	st.shared.f32 	[%r16+2432], %f62;
	bra.uni 	$L__BB20_12;
$L__BB20_11:
	mov.b32 	%r78, 0;
	st.shared.u32 	[%r16], %r78;
	st.shared.u32 	[%r16+2048], %r78;
	st.shared.u32 	[%r16+128], %r78;
	st.shared.u32 	[%r16+2176], %r78;
	st.shared.u32 	[%r16+256], %r78;
	st.shared.u32 	[%r16+2304], %r78;
	st.shared.u32 	[%r16+384], %r78;
	st.shared.u32 	[%r16+2432], %r78;
$L__BB20_12:
	bar.sync 	0;
	ld.shared.f32 	%f63, [%r13+-448];
	ld.shared.f32 	%f64, [%r15];
	fma.rn.f32 	%f65, %f64, %f63, %f320;
	ld.shared.f32 	%f66, [%r15+128];
	fma.rn.f32 	%f67, %f66, %f63, %f319;
	ld.shared.f32 	%f68, [%r15+256];
	fma.rn.f32 	%f69, %f68, %f63, %f318;
	ld.shared.f32 	%f70, [%r15+384];
	fma.rn.f32 	%f71, %f70, %f63, %f317;
	ld.shared.f32 	%f72, [%r13+-432];
	fma.rn.f32 	%f73, %f64, %f72, %f316;
	fma.rn.f32 	%f74, %f66, %f72, %f315;
	fma.rn.f32 	%f75, %f68, %f72, %f314;
	fma.rn.f32 	%f76, %f70, %f72, %f313;
	ld.shared.f32 	%f77, [%r13+-416];
	fma.rn.f32 	%f78, %f64, %f77, %f312;
	fma.rn.f32 	%f79, %f66, %f77, %f311;
	fma.rn.f32 	%f80, %f68, %f77, %f310;
	fma.rn.f32 	%f81, %f70, %f77, %f309;
	ld.shared.f32 	%f82, [%r13+-400];
	fma.rn.f32 	%f83, %f64, %f82, %f308;
	fma.rn.f32 	%f84, %f66, %f82, %f307;
	fma.rn.f32 	%f85, %f68, %f82, %f306;
	fma.rn.f32 	%f86, %f70, %f82, %f305;
	ld.shared.f32 	%f87, [%r13+-384];
	ld.shared.f32 	%f88, [%r15+512];
	fma.rn.f32 	%f89, %f88, %f87, %f65;
	ld.shared.f32 	%f90, [%r15+640];
	fma.rn.f32 	%f91, %f90, %f87, %f67;
	ld.shared.f32 	%f92, [%r15+768];
	fma.rn.f32 	%f93, %f92, %f87, %f69;
	ld.shared.f32 	%f94, [%r15+896];
	fma.rn.f32 	%f95, %f94, %f87, %f71;
	ld.shared.f32 	%f96, [%r13+-368];
	fma.rn.f32 	%f97, %f88, %f96, %f73;
	fma.rn.f32 	%f98, %f90, %f96, %f74;
	fma.rn.f32 	%f99, %f92, %f96, %f75;
	fma.rn.f32 	%f100, %f94, %f96, %f76;
	ld.shared.f32 	%f101, [%r13+-352];
	fma.rn.f32 	%f102, %f88, %f101, %f78;
	fma.rn.f32 	%f103, %f90, %f101, %f79;
	fma.rn.f32 	%f104, %f92, %f101, %f80;
	fma.rn.f32 	%f105, %f94, %f101, %f81;
	ld.shared.f32 	%f106, [%r13+-336];
	fma.rn.f32 	%f107, %f88, %f106, %f83;
	fma.rn.f32 	%f108, %f90, %f106, %f84;
	fma.rn.f32 	%f109, %f92, %f106, %f85;
	fma.rn.f32 	%f110, %f94, %f106, %f86;
	ld.shared.f32 	%f111, [%r13+-320];
	ld.shared.f32 	%f112, [%r15+1024];
	fma.rn.f32 	%f113, %f112, %f111, %f89;
	ld.shared.f32 	%f114, [%r15+1152];
	fma.rn.f32 	%f115, %f114, %f111, %f91;
	ld.shared.f32 	%f116, [%r15+1280];
	fma.rn.f32 	%f117, %f116, %f111, %f93;
	ld.shared.f32 	%f118, [%r15+1408];
	fma.rn.f32 	%f119, %f118, %f111, %f95;
	ld.shared.f32 	%f120, [%r13+-304];
	fma.rn.f32 	%f121, %f112, %f120, %f97;
	fma.rn.f32 	%f122, %f114, %f120, %f98;
	fma.rn.f32 	%f123, %f116, %f120, %f99;
	fma.rn.f32 	%f124, %f118, %f120, %f100;
	ld.shared.f32 	%f125, [%r13+-288];
	fma.rn.f32 	%f126, %f112, %f125, %f102;
	fma.rn.f32 	%f127, %f114, %f125, %f103;
	fma.rn.f32 	%f128, %f116, %f125, %f104;
	fma.rn.f32 	%f129, %f118, %f125, %f105;
	ld.shared.f32 	%f130, [%r13+-272];
	fma.rn.f32 	%f131, %f112, %f130, %f107;
	fma.rn.f32 	%f132, %f114, %f130, %f108;
	fma.rn.f32 	%f133, %f116, %f130, %f109;
	fma.rn.f32 	%f134, %f118, %f130, %f110;
	ld.shared.f32 	%f135, [%r13+-256];
	ld.shared.f32 	%f136, [%r15+1536];
	fma.rn.f32 	%f137, %f136, %f135, %f113;
	ld.shared.f32 	%f138, [%r15+1664];
	fma.rn.f32 	%f139, %f138, %f135, %f115;
	ld.shared.f32 	%f140, [%r15+1792];
	fma.rn.f32 	%f141, %f140, %f135, %f117;
	ld.shared.f32 	%f142, [%r15+1920];
	fma.rn.f32 	%f143, %f142, %f135, %f119;
	ld.shared.f32 	%f144, [%r13+-240];
	fma.rn.f32 	%f145, %f136, %f144, %f121;
	fma.rn.f32 	%f146, %f138, %f144, %f122;
	fma.rn.f32 	%f147, %f140, %f144, %f123;
	fma.rn.f32 	%f148, %f142, %f144, %f124;
	ld.shared.f32 	%f149, [%r13+-224];
	fma.rn.f32 	%f150, %f136, %f149, %f126;
	fma.rn.f32 	%f151, %f138, %f149, %f127;
	fma.rn.f32 	%f152, %f140, %f149, %f128;
	fma.rn.f32 	%f153, %f142, %f149, %f129;
	ld.shared.f32 	%f154, [%r13+-208];
	fma.rn.f32 	%f155, %f136, %f154, %f131;
	fma.rn.f32 	%f156, %f138, %f154, %f132;
	fma.rn.f32 	%f157, %f140, %f154, %f133;
	fma.rn.f32 	%f158, %f142, %f154, %f134;
	ld.shared.f32 	%f159, [%r13+-192];
	ld.shared.f32 	%f160, [%r15+2048];
	fma.rn.f32 	%f161, %f160, %f159, %f137;
	ld.shared.f32 	%f162, [%r15+2176];
	fma.rn.f32 	%f163, %f162, %f159, %f139;
	ld.shared.f32 	%f164, [%r15+2304];
	fma.rn.f32 	%f165, %f164, %f159, %f141;
	ld.shared.f32 	%f166, [%r15+2432];
	fma.rn.f32 	%f167, %f166, %f159, %f143;
	ld.shared.f32 	%f168, [%r13+-176];
	fma.rn.f32 	%f169, %f160, %f168, %f145;
	fma.rn.f32 	%f170, %f162, %f168, %f146;
	fma.rn.f32 	%f171, %f164, %f168, %f147;
	fma.rn.f32 	%f172, %f166, %f168, %f148;
	ld.shared.f32 	%f173, [%r13+-160];
	fma.rn.f32 	%f174, %f160, %f173, %f150;
	fma.rn.f32 	%f175, %f162, %f173, %f151;
	fma.rn.f32 	%f176, %f164, %f173, %f152;
	fma.rn.f32 	%f177, %f166, %f173, %f153;
	ld.shared.f32 	%f178, [%r13+-144];
	fma.rn.f32 	%f179, %f160, %f178, %f155;
	fma.rn.f32 	%f180, %f162, %f178, %f156;
	fma.rn.f32 	%f181, %f164, %f178, %f157;
	fma.rn.f32 	%f182, %f166, %f178, %f158;
	ld.shared.f32 	%f183, [%r13+-128];
	ld.shared.f32 	%f184, [%r15+2560];
	fma.rn.f32 	%f185, %f184, %f183, %f161;
	ld.shared.f32 	%f186, [%r15+2688];
	fma.rn.f32 	%f187, %f186, %f183, %f163;
	ld.shared.f32 	%f188, [%r15+2816];
	fma.rn.f32 	%f189, %f188, %f183, %f165;
	ld.shared.f32 	%f190, [%r15+2944];
	fma.rn.f32 	%f191, %f190, %f183, %f167;
	ld.shared.f32 	%f192, [%r13+-112];
	fma.rn.f32 	%f193, %f184, %f192, %f169;
	fma.rn.f32 	%f194, %f186, %f192, %f170;
	fma.rn.f32 	%f195, %f188, %f192, %f171;
	fma.rn.f32 	%f196, %f190, %f192, %f172;
	ld.shared.f32 	%f197, [%r13+-96];
	fma.rn.f32 	%f198, %f184, %f197, %f174;
	fma.rn.f32 	%f199, %f186, %f197, %f175;
	fma.rn.f32 	%f200, %f188, %f197, %f176;
	fma.rn.f32 	%f201, %f190, %f197, %f177;
	ld.shared.f32 	%f202, [%r13+-80];
	fma.rn.f32 	%f203, %f184, %f202, %f179;
	fma.rn.f32 	%f204, %f186, %f202, %f180;
	fma.rn.f32 	%f205, %f188, %f202, %f181;
	fma.rn.f32 	%f206, %f190, %f202, %f182;
	ld.shared.f32 	%f207, [%r13+-64];
	ld.shared.f32 	%f208, [%r15+3072];
	fma.rn.f32 	%f209, %f208, %f207, %f185;
	ld.shared.f32 	%f210, [%r15+3200];
	fma.rn.f32 	%f211, %f210, %f207, %f187;
	ld.shared.f32 	%f212, [%r15+3328];
	fma.rn.f32 	%f213, %f212, %f207, %f189;
	ld.shared.f32 	%f214, [%r15+3456];
	fma.rn.f32 	%f215, %f214, %f207, %f191;
	ld.shared.f32 	%f216, [%r13+-48];
	fma.rn.f32 	%f217, %f208, %f216, %f193;
	fma.rn.f32 	%f218, %f210, %f216, %f194;
	fma.rn.f32 	%f219, %f212, %f216, %f195;
	fma.rn.f32 	%f220, %f214, %f216, %f196;
	ld.shared.f32 	%f221, [%r13+-32];
	fma.rn.f32 	%f222, %f208, %f221, %f198;
	fma.rn.f32 	%f223, %f210, %f221, %f199;
	fma.rn.f32 	%f224, %f212, %f221, %f200;
	fma.rn.f32 	%f225, %f214, %f221, %f201;
	ld.shared.f32 	%f226, [%r13+-16];
	fma.rn.f32 	%f227, %f208, %f226, %f203;
	fma.rn.f32 	%f228, %f210, %f226, %f204;
	fma.rn.f32 	%f229, %f212, %f226, %f205;
	fma.rn.f32 	%f230, %f214, %f226, %f206;
	ld.shared.f32 	%f231, [%r13];
	ld.shared.f32 	%f232, [%r15+3584];
	fma.rn.f32 	%f320, %f232, %f231, %f209;
	ld.shared.f32 	%f233, [%r15+3712];
	fma.rn.f32 	%f319, %f233, %f231, %f211;
	ld.shared.f32 	%f234, [%r15+3840];
	fma.rn.f32 	%f318, %f234, %f231, %f213;
	ld.shared.f32 	%f235, [%r15+3968];
	fma.rn.f32 	%f317, %f235, %f231, %f215;
	ld.shared.f32 	%f236, [%r13+16];
	fma.rn.f32 	%f316, %f232, %f236, %f217;
	fma.rn.f32 	%f315, %f233, %f236, %f218;
	fma.rn.f32 	%f314, %f234, %f236, %f219;
	fma.rn.f32 	%f313, %f235, %f236, %f220;
	ld.shared.f32 	%f237, [%r13+32];
	fma.rn.f32 	%f312, %f232, %f237, %f222;
	fma.rn.f32 	%f311, %f233, %f237, %f223;
	fma.rn.f32 	%f310, %f234, %f237, %f224;
	fma.rn.f32 	%f309, %f235, %f237, %f225;
	ld.shared.f32 	%f238, [%r13+48];
	fma.rn.f32 	%f308, %f232, %f238, %f227;
	fma.rn.f32 	%f307, %f233, %f238, %f228;
	fma.rn.f32 	%f306, %f234, %f238, %f229;
	fma.rn.f32 	%f305, %f235, %f238, %f230;
	bar.sync 	0;
	add.s32 	%r93, %r93, 4;
	add.s32 	%r92, %r92, %r17;
	add.s32 	%r91, %r91, %r17;
	add.s32 	%r90, %r90, 4;
	add.s32 	%r89, %r89, 4;
	setp.lt.u32 	%p15, %r93, %r1;
	@%p15 bra 	$L__BB20_4;
$L__BB20_13:
	ld.param.f32 	%f288, [_Z20filterActs_YxX_colorILi4ELi32ELi4ELi4ELi2ELb1ELb0EEvPfS0_S0_iiiiiiiiiiffi_param_14];
	ld.param.f32 	%f287, [_Z20filterActs_YxX_colorILi4ELi32ELi4ELi4ELi2ELb1ELb0EEvPfS0_S0_iiiiiiiiiiffi_param_13];
	ld.param.u64 	%rd34, [_Z20filterActs_YxX_colorILi4ELi32ELi4ELi4ELi2ELb1ELb0EEvPfS0_S0_iiiiiiiiiiffi_param_2];
	cvta.to.global.u64 	%rd24, %rd34;
	mul.lo.s32 	%r84, %r31, %r9;
	shl.b32 	%r85, %r84, 2;
	mul.wide.u32 	%rd25, %r10, 4;
	add.s64 	%rd26, %rd24, %rd25;
	ld.global.f32 	%f239, [%rd26];
	mul.f32 	%f240, %f288, %f320;
	fma.rn.f32 	%f241, %f287, %f239, %f240;
	st.global.f32 	[%rd26], %f241;
	mul.wide.s32 	%rd27, %r85, 4;
	add.s64 	%rd28, %rd26, %rd27;
	ld.global.f32 	%f242, [%rd28];
	mul.f32 	%f243, %f288, %f316;
	fma.rn.f32 	%f244, %f287, %f242, %f243;
	st.global.f32 	[%rd28], %f244;
	shl.b32 	%r86, %r84, 3;
	mul.wide.s32 	%rd29, %r86, 4;
	add.s64 	%rd30, %rd26, %rd29;
	ld.global.f32 	%f245, [%rd30];
	mul.f32 	%f246, %f288, %f312;
	fma.rn.f32 	%f247, %f287, %f245, %f246;
	st.global.f32 	[%rd30], %f247;
	mul.lo.s32 	%r87, %r84, 12;
	mul.wide.s32 	%rd31, %r87, 4;
	add.s64 	%rd32, %rd26, %rd31;
	ld.global.f32 	%f248, [%rd32];
	mul.f32 	%f249, %f288, %f308;
	fma.rn.f32 	%f250, %f287, %f248, %f249;
	st.global.f32 	[%rd32], %f250;
	ld.global.f32 	%f251, [%rd26+128];
	mul.f32 	%f252, %f288, %f319;
	fma.rn.f32 	%f253, %f287, %f251, %f252;
	st.global.f32 	[%rd26+128], %f253;
	ld.global.f32 	%f254, [%rd28+128];
	mul.f32 	%f255, %f288, %f315;
	fma.rn.f32 	%f256, %f287, %f254, %f255;
	st.global.f32 	[%rd28+128], %f256;
	ld.global.f32 	%f257, [%rd30+128];
	mul.f32 	%f258, %f288, %f311;
	fma.rn.f32 	%f259, %f287, %f257, %f258;
	st.global.f32 	[%rd30+128], %f259;
	ld.global.f32 	%f260, [%rd32+128];
	mul.f32 	%f261, %f288, %f307;
	fma.rn.f32 	%f262, %f287, %f260, %f261;
	st.global.f32 	[%rd32+128], %f262;
	ld.global.f32 	%f263, [%rd26+256];
	mul.f32 	%f264, %f288, %f318;
	fma.rn.f32 	%f265, %f287, %f263, %f264;
	st.global.f32 	[%rd26+256], %f265;
	ld.global.f32 	%f266, [%rd28+256];
	mul.f32 	%f267, %f288, %f314;
	fma.rn.f32 	%f268, %f287, %f266, %f267;
	st.global.f32 	[%rd28+256], %f268;
	ld.global.f32 	%f269, [%rd30+256];
	mul.f32 	%f270, %f288, %f310;
	fma.rn.f32 	%f271, %f287, %f269, %f270;
	st.global.f32 	[%rd30+256], %f271;
	ld.global.f32 	%f272, [%rd32+256];
	mul.f32 	%f273, %f288, %f306;
	fma.rn.f32 	%f274, %f287, %f272, %f273;
	st.global.f32 	[%rd32+256], %f274;
	ld.global.f32 	%f275, [%rd26+384];
	mul.f32 	%f276, %f288, %f317;
	fma.rn.f32 	%f277, %f287, %f275, %f276;
	st.global.f32 	[%rd26+384], %f277;
	ld.global.f32 	%f278, [%rd28+384];
	mul.f32 	%f279, %f288, %f313;
	fma.rn.f32 	%f280, %f287, %f278, %f279;
	st.global.f32 	[%rd28+384], %f280;
	ld.global.f32 	%f281, [%rd30+384];
	mul.f32 	%f282, %f288, %f309;
	fma.rn.f32 	%f283, %f287, %f281, %f282;
	st.global.f32 	[%rd30+384], %f283;
	ld.global.f32 	%f284, [%rd32+384];
	mul.f32 	%f285, %f288, %f305;
	fma.rn.f32 	%f286, %f287, %f284, %f285;
	st.global.f32 	[%rd32+384], %f286;
	ret;

}
	// .globl	_Z20filterActs_YxX_colorILi4ELi32ELi4ELi8ELi3ELb1ELb1EEvPfS0_S0_iiiiiiiiiiffi
.visible .entry _Z20filterActs_YxX_colorILi4ELi32ELi4ELi8ELi3ELb1ELb1EEvPfS0_S0_iiiiiiiiiiffi(
	.param .u64 .ptr .align 1 _Z20filterActs_YxX_colorILi4ELi32ELi4ELi8ELi3ELb1ELb1EEvPfS0_S0_iiiiiiiiiiffi_param_0,
	.param .u64 .ptr .align 1 _Z20filterActs_YxX_colorILi4ELi32ELi4ELi8ELi3ELb1ELb1EEvPfS0_S0_iiiiiiiiiiffi_param_1,
	.param .u64 .ptr .align 1 _Z20filterActs_YxX_colorILi4ELi32ELi4ELi8ELi3ELb1ELb1EEvPfS0_S0_iiiiiiiiiiffi_param_2,
	.param .u32 _Z20filterActs_YxX_colorILi4ELi32ELi4ELi8ELi3ELb1ELb1EEvPfS0_S0_iiiiiiiiiiffi_param_3,
	.param .u32 _Z20filterActs_YxX_colorILi4ELi32ELi4ELi8ELi3ELb1ELb1EEvPfS0_S0_iiiiiiiiiiffi_param_4,
	.param .u32 _Z20filterActs_YxX_colorILi4ELi32ELi4ELi8ELi3ELb1ELb1EEvPfS0_S0_iiiiiiiiiiffi_param_5,
	.param .u32 _Z20filterActs_YxX_colorILi4ELi32ELi4ELi8ELi3ELb1ELb1EEvPfS0_S0_iiiiiiiiiiffi_param_6,
	.param .u32 _Z20filterActs_YxX_colorILi4ELi32ELi4ELi8ELi3ELb1ELb1EEvPfS0_S0_iiiiiiiiiiffi_param_7,
	.param .u32 _Z20filterActs_YxX_colorILi4ELi32ELi4ELi8ELi3ELb1ELb1EEvPfS0_S0_iiiiiiiiiiffi_param_8,
	.param .u32 _Z20filterActs_YxX_colorILi4ELi32ELi4ELi8ELi3ELb1ELb1EEvPfS0_S0_iiiiiiiiiiffi_param_9,
	.param .u32 _Z20filterActs_YxX_colorILi4ELi32ELi4ELi8ELi3ELb1ELb1EEvPfS0_S0_iiiiiiiiiiffi_param_10,
	.param .u32 _Z20filterActs_YxX_colorILi4ELi32ELi4ELi8ELi3ELb1ELb1EEvPfS0_S0_iiiiiiiiiiffi_param_11,
	.param .u32 _Z20filterActs_YxX_colorILi4ELi32ELi4ELi8ELi3ELb1ELb1EEvPfS0_S0_iiiiiiiiiiffi_param_12,
	.param .f32 _Z20filterActs_YxX_colorILi4ELi32ELi4ELi8ELi3ELb1ELb1EEvPfS0_S0_iiiiiiiiiiffi_param_13,
	.param .f32 _Z20filterActs_YxX_colorILi4ELi32ELi4ELi8ELi3ELb1ELb1EEvPfS0_S0_iiiiiiiiiiffi_param_14,
	.param .u32 _Z20filterActs_YxX_colorILi4ELi32ELi4ELi8ELi3ELb1ELb1EEvPfS0_S0_iiiiiiiiiiffi_param_15
)
{
	.reg .pred 	%p<24>;
	.reg .b32 	%r<130>;
	.reg .b32 	%f<772>;
	.reg .b64 	%rd<50>;
	// demoted variable
	.shared .align 4 .b8 _ZZ20filterActs_YxX_colorILi4ELi32ELi4ELi8ELi3ELb1ELb1EEvPfS0_S0_iiiiiiiiiiffiE9shFilters[1536];
	// demoted variable
	.shared .align 4 .b8 _ZZ20filterActs_YxX_colorILi4ELi32ELi4ELi8ELi3ELb1ELb1EEvPfS0_S0_iiiiiiiiiiffiE8shImages[6144];
	ld.param.u64 	%rd18, [_Z20filterActs_YxX_colorILi4ELi32ELi4ELi8ELi3ELb1ELb1EEvPfS0_S0_iiiiiiiiiiffi_param_1];
	ld.param.u32 	%r31, [_Z20filterActs_YxX_colorILi4ELi32ELi4ELi8ELi3ELb1ELb1EEvPfS0_S0_iiiiiiiiiiffi_param_3];
	ld.param.u32 	%r32, [_Z20filterActs_YxX_colorILi4ELi32ELi4ELi8ELi3ELb1ELb1EEvPfS0_S0_iiiiiiiiiiffi_param_4];
	ld.param.u32 	%r35, [_Z20filterActs_YxX_colorILi4ELi32ELi4ELi8ELi3ELb1ELb1EEvPfS0_S0_iiiiiiiiiiffi_param_7];
	ld.param.u32 	%r36, [_Z20filterActs_YxX_colorILi4ELi32ELi4ELi8ELi3ELb1ELb1EEvPfS0_S0_iiiiiiiiiiffi_param_8];
	ld.param.u32 	%r37, [_Z20filterActs_YxX_colorILi4ELi32ELi4ELi8ELi3ELb1ELb1EEvPfS0_S0_iiiiiiiiiiffi_param_9];
	ld.param.u32 	%r38, [_Z20filterActs_YxX_colorILi4ELi32ELi4ELi8ELi3ELb1ELb1EEvPfS0_S0_iiiiiiiiiiffi_param_10];
	ld.param.u32 	%r39, [_Z20filterActs_YxX_colorILi4ELi32ELi4ELi8ELi3ELb1ELb1EEvPfS0_S0_iiiiiiiiiiffi_param_11];
	ld.param.f32 	%f97, [_Z20filterActs_YxX_colorILi4ELi32ELi4ELi8ELi3ELb1ELb1EEvPfS0_S0_iiiiiiiiiiffi_param_13];
	ld.param.f32 	%f98, [_Z20filterActs_YxX_colorILi4ELi32ELi4ELi8ELi3ELb1ELb1EEvPfS0_S0_iiiiiiiiiiffi_param_14];
	ld.param.u32 	%r41, [_Z20filterActs_YxX_colorILi4ELi32ELi4ELi8ELi3ELb1ELb1EEvPfS0_S0_iiiiiiiiiiffi_param_15];
	cvta.to.global.u64 	%rd19, %rd18;
	mul.lo.s32 	%r1, %r35, %r35;
	shr.s32 	%r42, %r32, 31;
	shr.u32 	%r43, %r42, 27;
	add.s32 	%r44, %r32, %r43;
	shr.s32 	%r45, %r44, 5;
	mov.u32 	%r46, %ctaid.y;
	div.u32 	%r2, %r46, %r45;
	mul.lo.s32 	%r47, %r2, %r45;
	sub.s32 	%r48, %r46, %r47;
	mov.u32 	%r125, %tid.y;
	mov.u32 	%r4, %tid.x;
	shr.u32 	%r49, %r4, 5;
	add.s32 	%r5, %r49, %r125;
	and.b32  	%r6, %r4, 31;
	mov.u32 	%r50, %ctaid.x;
	shl.b32 	%r51, %r50, 7;
	add.s32 	%r52, %r51, %r4;
	cvt.s64.s32 	%rd1, %r52;
	shl.b32 	%r7, %r48, 5;
	mad.lo.s32 	%r53, %r32, %r5, %r6;
	add.s32 	%r54, %r53, %r7;
	mul.wide.s32 	%rd20, %r54, 4;
	add.s64 	%rd49, %rd19, %rd20;
	setp.ne.s32 	%p1, %r41, 0;
	@%p1 bra 	$L__BB21_2;
	ld.param.u32 	%r116, [_Z20filterActs_YxX_colorILi4ELi32ELi4ELi8ELi3ELb1ELb1EEvPfS0_S0_iiiiiiiiiiffi_param_4];
	mul.lo.s32 	%r55, %r116, %r1;
	mul.lo.s32 	%r56, %r55, %r2;
	mul.lo.s32 	%r57, %r56, 3;
	mul.wide.s32 	%rd21, %r57, 4;
	add.s64 	%rd49, %rd49, %rd21;
$L__BB21_2:
	cvt.u32.u64 	%r58, %rd1;
	add.s32 	%r59, %r7, %r125;
	mul.lo.s32 	%r8, %r39, %r38;
	mad.lo.s32 	%r60, %r8, %r59, %r2;
	mad.lo.s32 	%r9, %r60, %r31, %r58;
	setp.eq.s32 	%p2, %r35, 0;
	mov.f32 	%f740, 0f00000000;
	mov.f32 	%f741, %f740;
	mov.f32 	%f742, %f740;
	mov.f32 	%f743, %f740;
	mov.f32 	%f744, %f740;
	mov.f32 	%f745, %f740;
	mov.f32 	%f746, %f740;
	mov.f32 	%f747, %f740;
	mov.f32 	%f748, %f740;
	mov.f32 	%f749, %f740;
	mov.f32 	%f750, %f740;
	mov.f32 	%f751, %f740;
	mov.f32 	%f752, %f740;
	mov.f32 	%f753, %f740;
	mov.f32 	%f754, %f740;
	mov.f32 	%f755, %f740;
	mov.f32 	%f756, %f740;
	mov.f32 	%f757, %f740;
	mov.f32 	%f758, %f740;
	mov.f32 	%f759, %f740;
	mov.f32 	%f760, %f740;
	mov.f32 	%f761, %f740;
	mov.f32 	%f762, %f740;
	mov.f32 	%f763, %f740;
	mov.f32 	%f764, %f740;
	mov.f32 	%f765, %f740;
	mov.f32 	%f766, %f740;
	mov.f32 	%f767, %f740;
	mov.f32 	%f768, %f740;
	mov.f32 	%f769, %f740;
	mov.f32 	%f770, %f740;
	mov.f32 	%f771, %f740;
	@%p2 bra 	$L__BB21_24;
	ld.param.u32 	%r117, [_Z20filterActs_YxX_colorILi4ELi32ELi4ELi8ELi3ELb1ELb1EEvPfS0_S0_iiiiiiiiiiffi_param_4];
	shl.b32 	%r62, %r6, 2;
	mov.u32 	%r63, _ZZ20filterActs_YxX_colorILi4ELi32ELi4ELi8ELi3ELb1ELb1EEvPfS0_S0_iiiiiiiiiiffiE9shFilters;
	add.s32 	%r64, %r63, %r62;
	div.s32 	%r65, %r2, %r39;
	mul.lo.s32 	%r66, %r65, %r39;
	sub.s32 	%r67, %r2, %r66;
	mad.lo.s32 	%r10, %r67, %r37, %r36;
	mad.lo.s32 	%r11, %r65, %r37, %r36;
	shl.b32 	%r68, %r5, 7;
	add.s32 	%r12, %r64, %r68;
	shl.b32 	%r69, %r4, 2;
	mov.u32 	%r70, _ZZ20filterActs_YxX_colorILi4ELi32ELi4ELi8ELi3ELb1ELb1EEvPfS0_S0_iiiiiiiiiiffiE8shImages;
	add.s32 	%r13, %r70, %r69;
	shl.b32 	%r71, %r125, 9;
	add.s32 	%r14, %r13, %r71;
	mul.lo.s32 	%r126, %r1, %r117;
	shl.b32 	%r127, %r126, 1;
	mov.f32 	%f740, 0f00000000;
	mov.b32 	%r128, 0;
	mov.u32 	%r124, %r5;
	mov.u32 	%r129, %r128;
$L__BB21_4:
	setp.gt.u32 	%p3, %r5, 3;
	@%p3 bra 	$L__BB21_8;
	setp.ge.u32 	%p4, %r124, %r1;
	@%p4 bra 	$L__BB21_7;
	mul.wide.s32 	%rd22, %r128, 4;
	add.s64 	%rd23, %rd49, %rd22;
	ld.global.f32 	%f101, [%rd23];
	st.shared.f32 	[%r12], %f101;
	mul.wide.s32 	%rd24, %r126, 4;
	add.s64 	%rd25, %rd49, %rd24;
	ld.global.f32 	%f102, [%rd25];
	st.shared.f32 	[%r12+512], %f102;
	mul.wide.s32 	%rd26, %r127, 4;
	add.s64 	%rd27, %rd49, %rd26;
	ld.global.f32 	%f103, [%rd27];
	st.shared.f32 	[%r12+1024], %f103;
	bra.uni 	$L__BB21_8;
$L__BB21_7:
	mov.b32 	%r72, 0;
	st.shared.u32 	[%r12], %r72;
	st.shared.u32 	[%r12+512], %r72;
	st.shared.u32 	[%r12+1024], %r72;
$L__BB21_8:
	setp.ge.s32 	%p5, %r125, %r1;
	@%p5 bra 	$L__BB21_23;
	ld.param.u32 	%r121, [_Z20filterActs_YxX_colorILi4ELi32ELi4ELi8ELi3ELb1ELb1EEvPfS0_S0_iiiiiiiiiiffi_param_6];
	ld.param.u32 	%r119, [_Z20filterActs_YxX_colorILi4ELi32ELi4ELi8ELi3ELb1ELb1EEvPfS0_S0_iiiiiiiiiiffi_param_5];
	div.s32 	%r73, %r125, %r35;
	mul.lo.s32 	%r74, %r73, %r35;
	sub.s32 	%r75, %r125, %r74;
	add.s32 	%r23, %r10, %r75;
	add.s32 	%r24, %r11, %r73;
	setp.gt.s32 	%p6, %r24, -1;
	setp.lt.s32 	%p7, %r24, %r119;
	and.pred  	%p8, %p6, %p7;
	setp.gt.s32 	%p9, %r23, -1;
	setp.lt.s32 	%p10, %r23, %r121;
	and.pred  	%p11, %p9, %p10;
	and.pred  	%p13, %p8, %p11;
	not.pred 	%p14, %p13;
	@%p14 bra 	$L__BB21_22;
	ld.param.u32 	%r123, [_Z20filterActs_YxX_colorILi4ELi32ELi4ELi8ELi3ELb1ELb1EEvPfS0_S0_iiiiiiiiiiffi_param_12];
	ld.param.u32 	%r122, [_Z20filterActs_YxX_colorILi4ELi32ELi4ELi8ELi3ELb1ELb1EEvPfS0_S0_iiiiiiiiiiffi_param_6];
	ld.param.u32 	%r120, [_Z20filterActs_YxX_colorILi4ELi32ELi4ELi8ELi3ELb1ELb1EEvPfS0_S0_iiiiiiiiiiffi_param_5];
	ld.param.u64 	%rd47, [_Z20filterActs_YxX_colorILi4ELi32ELi4ELi8ELi3ELb1ELb1EEvPfS0_S0_iiiiiiiiiiffi_param_0];
	cvt.u32.u64 	%r77, %rd1;
	setp.ge.s32 	%p15, %r77, %r31;
	mad.lo.s32 	%r78, %r24, %r122, %r23;
	mul.lo.s32 	%r79, %r78, %r123;
	cvt.s64.s32 	%rd28, %r79;
	add.s64 	%rd29, %rd28, %rd1;
	cvta.to.global.u64 	%rd30, %rd47;
	shl.b64 	%rd31, %rd29, 2;
	add.s64 	%rd13, %rd30, %rd31;
	add.s32 	%r80, %r120, %r24;
	mad.lo.s32 	%r81, %r80, %r122, %r23;
	mul.lo.s32 	%r82, %r81, %r123;
	cvt.s64.s32 	%rd32, %r82;
	add.s64 	%rd33, %rd32, %rd1;
	shl.b64 	%rd34, %rd33, 2;
	add.s64 	%rd14, %rd30, %rd34;
	add.s32 	%r83, %r80, %r120;
	mad.lo.s32 	%r84, %r83, %r122, %r23;
	mul.lo.s32 	%r85, %r84, %r123;
	cvt.s64.s32 	%rd35, %r85;
	add.s64 	%rd36, %rd35, %rd1;
	shl.b64 	%rd37, %rd36, 2;
	add.s64 	%rd15, %rd30, %rd37;
	@%p15 bra 	$L__BB21_12;
	ld.global.f32 	%f104, [%rd13];
	st.shared.f32 	[%r14], %f104;
	ld.global.f32 	%f105, [%rd14];
	st.shared.f32 	[%r14+2048], %f105;
	ld.global.f32 	%f106, [%rd15];
	st.shared.f32 	[%r14+4096], %f106;
	bra.uni 	$L__BB21_13;
$L__BB21_12:
	mov.b32 	%r86, 0;
	st.shared.u32 	[%r14], %r86;
	st.shared.u32 	[%r14+2048], %r86;
	st.shared.u32 	[%r14+4096], %r86;
$L__BB21_13:
	add.s32 	%r88, %r77, 32;
	setp.lt.s32 	%p16, %r88, %r31;
	@%p16 bra 	$L__BB21_15;
	mov.b32 	%r89, 0;
	st.shared.u32 	[%r14+128], %r89;
	st.shared.u32 	[%r14+2176], %r89;
	st.shared.u32 	[%r14+4224], %r89;
	bra.uni 	$L__BB21_16;
$L__BB21_15:
	ld.global.f32 	%f107, [%rd13+128];
	st.shared.f32 	[%r14+128], %f107;
	ld.global.f32 	%f108, [%rd14+128];
	st.shared.f32 	[%r14+2176], %f108;
	ld.global.f32 	%f109, [%rd15+128];
	st.shared.f32 	[%r14+4224], %f109;
$L__BB21_16:
	add.s32 	%r91, %r77, 64;
	setp.lt.s32 	%p17, %r91, %r31;
	@%p17 bra 	$L__BB21_18;
	mov.b32 	%r92, 0;
	st.shared.u32 	[%r14+256], %r92;
	st.shared.u32 	[%r14+2304], %r92;
	st.shared.u32 	[%r14+4352], %r92;
	bra.uni 	$L__BB21_19;
$L__BB21_18:
	ld.global.f32 	%f110, [%rd13+256];
	st.shared.f32 	[%r14+256], %f110;
	ld.global.f32 	%f111, [%rd14+256];
	st.shared.f32 	[%r14+2304], %f111;
	ld.global.f32 	%f112, [%rd15+256];
	st.shared.f32 	[%r14+4352], %f112;
$L__BB21_19:
	add.s32 	%r94, %r77, 96;
	setp.lt.s32 	%p18, %r94, %r31;
	@%p18 bra 	$L__BB21_21;
	mov.b32 	%r95, 0;
	st.shared.u32 	[%r14+384], %r95;
	st.shared.u32 	[%r14+2432], %r95;
	st.shared.u32 	[%r14+4480], %r95;
	bra.uni 	$L__BB21_23;
$L__BB21_21:
	ld.global.f32 	%f113, [%rd13+384];
	st.shared.f32 	[%r14+384], %f113;
	ld.global.f32 	%f114, [%rd14+384];
	st.shared.f32 	[%r14+2432], %f114;
	ld.global.f32 	%f115, [%rd15+384];
	st.shared.f32 	[%r14+4480], %f115;
	bra.uni 	$L__BB21_23;
$L__BB21_22:
	mov.b32 	%r76, 0;
	st.shared.u32 	[%r14], %r76;
	st.shared.u32 	[%r14+2048], %r76;
	st.shared.u32 	[%r14+4096], %r76;
	st.shared.u32 	[%r14+128], %r76;
	st.shared.u32 	[%r14+2176], %r76;
	st.shared.u32 	[%r14+4224], %r76;
	st.shared.u32 	[%r14+256], %r76;
	st.shared.u32 	[%r14+2304], %r76;
	st.shared.u32 	[%r14+4352], %r76;
	st.shared.u32 	[%r14+384], %r76;
	st.shared.u32 	[%r14+2432], %r76;
	st.shared.u32 	[%r14+4480], %r76;
$L__BB21_23:
	ld.param.u32 	%r118, [_Z20filterActs_YxX_colorILi4ELi32ELi4ELi8ELi3ELb1ELb1EEvPfS0_S0_iiiiiiiiiiffi_param_4];
	bar.sync 	0;
	mov.u32 	%r96, %tid.y;
	shl.b32 	%r97, %r96, 2;
	mov.u32 	%r98, _ZZ20filterActs_YxX_colorILi4ELi32ELi4ELi8ELi3ELb1ELb1EEvPfS0_S0_iiiiiiiiiiffiE9shFilters;
	add.s32 	%r99, %r98, %r97;
	ld.shared.f32 	%f116, [%r99];
	ld.shared.f32 	%f117, [%r13];
	fma.rn.f32 	%f118, %f117, %f116, %f771;
	ld.shared.f32 	%f119, [%r13+128];
	fma.rn.f32 	%f120, %f119, %f116, %f770;
	ld.shared.f32 	%f121, [%r13+256];
	fma.rn.f32 	%f122, %f121, %f116, %f769;
	ld.shared.f32 	%f123, [%r13+384];
	fma.rn.f32 	%f124, %f123, %f116, %f768;
	ld.shared.f32 	%f125, [%r99+16];
	fma.rn.f32 	%f126, %f117, %f125, %f767;
	fma.rn.f32 	%f127, %f119, %f125, %f766;
	fma.rn.f32 	%f128, %f121, %f125, %f765;
	fma.rn.f32 	%f129, %f123, %f125, %f764;
	ld.shared.f32 	%f130, [%r99+32];
	fma.rn.f32 	%f131, %f117, %f130, %f763;
	fma.rn.f32 	%f132, %f119, %f130, %f762;
	fma.rn.f32 	%f133, %f121, %f130, %f761;
	fma.rn.f32 	%f134, %f123, %f130, %f760;
	ld.shared.f32 	%f135, [%r99+48];
	fma.rn.f32 	%f136, %f117, %f135, %f759;
	fma.rn.f32 	%f137, %f119, %f135, %f758;
	fma.rn.f32 	%f138, %f121, %f135, %f757;
	fma.rn.f32 	%f139, %f123, %f135, %f756;
	ld.shared.f32 	%f140, [%r99+64];
	fma.rn.f32 	%f141, %f117, %f140, %f755;
	fma.rn.f32 	%f142, %f119, %f140, %f754;
	fma.rn.f32 	%f143, %f121, %f140, %f753;
	fma.rn.f32 	%f144, %f123, %f140, %f752;
	ld.shared.f32 	%f145, [%r99+80];
	fma.rn.f32 	%f146, %f117, %f145, %f751;
	fma.rn.f32 	%f147, %f119, %f145, %f750;
	fma.rn.f32 	%f148, %f121, %f145, %f749;
	fma.rn.f32 	%f149, %f123, %f145, %f748;
	ld.shared.f32 	%f150, [%r99+96];
	fma.rn.f32 	%f151, %f117, %f150, %f747;
	fma.rn.f32 	%f152, %f119, %f150, %f746;
	fma.rn.f32 	%f153, %f121, %f150, %f745;
	fma.rn.f32 	%f154, %f123, %f150, %f744;
	ld.shared.f32 	%f155, [%r99+112];
	fma.rn.f32 	%f156, %f117, %f155, %f743;
	fma.rn.f32 	%f157, %f119, %f155, %f742;
	fma.rn.f32 	%f158, %f121, %f155, %f741;
	fma.rn.f32 	%f159, %f123, %f155, %f740;
	ld.shared.f32 	%f160, [%r99+128];
	ld.shared.f32 	%f161, [%r13+512];
	fma.rn.f32 	%f162, %f161, %f160, %f118;
	ld.shared.f32 	%f163, [%r13+640];
	fma.rn.f32 	%f164, %f163, %f160, %f120;
	ld.shared.f32 	%f165, [%r13+768];
	fma.rn.f32 	%f166, %f165, %f160, %f122;
	ld.shared.f32 	%f167, [%r13+896];
	fma.rn.f32 	%f168, %f167, %f160, %f124;
	ld.shared.f32 	%f169, [%r99+144];
	fma.rn.f32 	%f170, %f161, %f169, %f126;
	fma.rn.f32 	%f171, %f163, %f169, %f127;
	fma.rn.f32 	%f172, %f165, %f169, %f128;
	fma.rn.f32 	%f173, %f167, %f169, %f129;
	ld.shared.f32 	%f174, [%r99+160];
	fma.rn.f32 	%f175, %f161, %f174, %f131;
	fma.rn.f32 	%f176, %f163, %f174, %f132;
	fma.rn.f32 	%f177, %f165, %f174, %f133;
	fma.rn.f32 	%f178, %f167, %f174, %f134;
	ld.shared.f32 	%f179, [%r99+176];
	fma.rn.f32 	%f180, %f161, %f179, %f136;
	fma.rn.f32 	%f181, %f163, %f179, %f137;
	fma.rn.f32 	%f182, %f165, %f179, %f138;
	fma.rn.f32 	%f183, %f167, %f179, %f139;
	ld.shared.f32 	%f184, [%r99+192];
	fma.rn.f32 	%f185, %f161, %f184, %f141;
	fma.rn.f32 	%f186, %f163, %f184, %f142;
	fma.rn.f32 	%f187, %f165, %f184, %f143;
	fma.rn.f32 	%f188, %f167, %f184, %f144;
	ld.shared.f32 	%f189, [%r99+208];
	fma.rn.f32 	%f190, %f161, %f189, %f146;
	fma.rn.f32 	%f191, %f163, %f189, %f147;
	fma.rn.f32 	%f192, %f165, %f189, %f148;
	fma.rn.f32 	%f193, %f167, %f189, %f149;
	ld.shared.f32 	%f194, [%r99+224];
	fma.rn.f32 	%f195, %f161, %f194, %f151;
	fma.rn.f32 	%f196, %f163, %f194, %f152;
	fma.rn.f32 	%f197, %f165, %f194, %f153;
	fma.rn.f32 	%f198, %f167, %f194, %f154;
	ld.shared.f32 	%f199, [%r99+240];
	fma.rn.f32 	%f200, %f161, %f199, %f156;
	fma.rn.f32 	%f201, %f163, %f199, %f157;
	fma.rn.f32 	%f202, %f165, %f199, %f158;
	fma.rn.f32 	%f203, %f167, %f199, %f159;
	ld.shared.f32 	%f204, [%r99+256];
	ld.shared.f32 	%f205, [%r13+1024];
	fma.rn.f32 	%f206, %f205, %f204, %f162;
	ld.shared.f32 	%f207, [%r13+1152];
	fma.rn.f32 	%f208, %f207, %f204, %f164;
	ld.shared.f32 	%f209, [%r13+1280];
	fma.rn.f32 	%f210, %f209, %f204, %f166;
	ld.shared.f32 	%f211, [%r13+1408];
	fma.rn.f32 	%f212, %f211, %f204, %f168;
	ld.shared.f32 	%f213, [%r99+272];
	fma.rn.f32 	%f214, %f205, %f213, %f170;
	fma.rn.f32 	%f215, %f207, %f213, %f171;
	fma.rn.f32 	%f216, %f209, %f213, %f172;
	fma.rn.f32 	%f217, %f211, %f213, %f173;
	ld.shared.f32 	%f218, [%r99+288];
	fma.rn.f32 	%f219, %f205, %f218, %f175;
	fma.rn.f32 	%f220, %f207, %f218, %f176;
	fma.rn.f32 	%f221, %f209, %f218, %f177;
	fma.rn.f32 	%f222, %f211, %f218, %f178;
	ld.shared.f32 	%f223, [%r99+304];
	fma.rn.f32 	%f224, %f205, %f223, %f180;
	fma.rn.f32 	%f225, %f207, %f223, %f181;
	fma.rn.f32 	%f226, %f209, %f223, %f182;
	fma.rn.f32 	%f227, %f211, %f223, %f183;
	ld.shared.f32 	%f228, [%r99+320];
	fma.rn.f32 	%f229, %f205, %f228, %f185;
	fma.rn.f32 	%f230, %f207, %f228, %f186;
	fma.rn.f32 	%f231, %f209, %f228, %f187;
	fma.rn.f32 	%f232, %f211, %f228, %f188;
	ld.shared.f32 	%f233, [%r99+336];
	fma.rn.f32 	%f234, %f205, %f233, %f190;
	fma.rn.f32 	%f235, %f207, %f233, %f191;
	fma.rn.f32 	%f236, %f209, %f233, %f192;
	fma.rn.f32 	%f237, %f211, %f233, %f193;
	ld.shared.f32 	%f238, [%r99+352];
	fma.rn.f32 	%f239, %f205, %f238, %f195;
	fma.rn.f32 	%f240, %f207, %f238, %f196;
	fma.rn.f32 	%f241, %f209, %f238, %f197;
	fma.rn.f32 	%f242, %f211, %f238, %f198;
	ld.shared.f32 	%f243, [%r99+368];
	fma.rn.f32 	%f244, %f205, %f243, %f200;
	fma.rn.f32 	%f245, %f207, %f243, %f201;
	fma.rn.f32 	%f246, %f209, %f243, %f202;
	fma.rn.f32 	%f247, %f211, %f243, %f203;
	ld.shared.f32 	%f248, [%r99+384];
	ld.shared.f32 	%f249, [%r13+1536];
	fma.rn.f32 	%f250, %f249, %f248, %f206;
	ld.shared.f32 	%f251, [%r13+1664];
	fma.rn.f32 	%f252, %f251, %f248, %f208;
	ld.shared.f32 	%f253, [%r13+1792];
	fma.rn.f32 	%f254, %f253, %f248, %f210;
	ld.shared.f32 	%f255, [%r13+1920];
	fma.rn.f32 	%f256, %f255, %f248, %f212;
	ld.shared.f32 	%f257, [%r99+400];
	fma.rn.f32 	%f258, %f249, %f257, %f214;
	fma.rn.f32 	%f259, %f251, %f257, %f215;
	fma.rn.f32 	%f260, %f253, %f257, %f216;
	fma.rn.f32 	%f261, %f255, %f257, %f217;
	ld.shared.f32 	%f262, [%r99+416];
	fma.rn.f32 	%f263, %f249, %f262, %f219;
	fma.rn.f32 	%f264, %f251, %f262, %f220;
	fma.rn.f32 	%f265, %f253, %f262, %f221;
	fma.rn.f32 	%f266, %f255, %f262, %f222;
	ld.shared.f32 	%f267, [%r99+432];
	fma.rn.f32 	%f268, %f249, %f267, %f224;
	fma.rn.f32 	%f269, %f251, %f267, %f225;
	fma.rn.f32 	%f270, %f253, %f267, %f226;
	fma.rn.f32 	%f271, %f255, %f267, %f227;
	ld.shared.f32 	%f272, [%r99+448];
	fma.rn.f32 	%f273, %f249, %f272, %f229;
	fma.rn.f32 	%f274, %f251, %f272, %f230;
	fma.rn.f32 	%f275, %f253, %f272, %f231;
	fma.rn.f32 	%f276, %f255, %f272, %f232;
	ld.shared.f32 	%f277, [%r99+464];
	fma.rn.f32 	%f278, %f249, %f277, %f234;
	fma.rn.f32 	%f279, %f251, %f277, %f235;
	fma.rn.f32 	%f280, %f253, %f277, %f236;
	fma.rn.f32 	%f281, %f255, %f277, %f237;
	ld.shared.f32 	%f282, [%r99+480];
	fma.rn.f32 	%f283, %f249, %f282, %f239;
	fma.rn.f32 	%f284, %f251, %f282, %f240;
	fma.rn.f32 	%f285, %f253, %f282, %f241;
	fma.rn.f32 	%f286, %f255, %f282, %f242;
	ld.shared.f32 	%f287, [%r99+496];
	fma.rn.f32 	%f288, %f249, %f287, %f244;
	fma.rn.f32 	%f289, %f251, %f287, %f245;
	fma.rn.f32 	%f290, %f253, %f287, %f246;
	fma.rn.f32 	%f291, %f255, %f287, %f247;
	ld.shared.f32 	%f292, [%r99+512];
	ld.shared.f32 	%f293, [%r13+2048];
	fma.rn.f32 	%f294, %f293, %f292, %f250;
	ld.shared.f32 	%f295, [%r13+2176];
	fma.rn.f32 	%f296, %f295, %f292, %f252;
	ld.shared.f32 	%f297, [%r13+2304];
	fma.rn.f32 	%f298, %f297, %f292, %f254;
	ld.shared.f32 	%f299, [%r13+2432];
	fma.rn.f32 	%f300, %f299, %f292, %f256;
	ld.shared.f32 	%f301, [%r99+528];
	fma.rn.f32 	%f302, %f293, %f301, %f258;
	fma.rn.f32 	%f303, %f295, %f301, %f259;
	fma.rn.f32 	%f304, %f297, %f301, %f260;
	fma.rn.f32 	%f305, %f299, %f301, %f261;
	ld.shared.f32 	%f306, [%r99+544];
	fma.rn.f32 	%f307, %f293, %f306, %f263;
	fma.rn.f32 	%f308, %f295, %f306, %f264;
	fma.rn.f32 	%f309, %f297, %f306, %f265;
	fma.rn.f32 	%f310, %f299, %f306, %f266;
	ld.shared.f32 	%f311, [%r99+560];
	fma.rn.f32 	%f312, %f293, %f311, %f268;
	fma.rn.f32 	%f313, %f295, %f311, %f269;
	fma.rn.f32 	%f314, %f297, %f311, %f270;
	fma.rn.f32 	%f315, %f299, %f311, %f271;
	ld.shared.f32 	%f316, [%r99+576];
	fma.rn.f32 	%f317, %f293, %f316, %f273;
	fma.rn.f32 	%f318, %f295, %f316, %f274;
	fma.rn.f32 	%f319, %f297, %f316, %f275;
	fma.rn.f32 	%f320, %f299, %f316, %f276;
	ld.shared.f32 	%f321, [%r99+592];
	fma.rn.f32 	%f322, %f293, %f321, %f278;
	fma.rn.f32 	%f323, %f295, %f321, %f279;
	fma.rn.f32 	%f324, %f297, %f321, %f280;
	fma.rn.f32 	%f325, %f299, %f321, %f281;
	ld.shared.f32 	%f326, [%r99+608];
	fma.rn.f32 	%f327, %f293, %f326, %f283;
	fma.rn.f32 	%f328, %f295, %f326, %f284;
	fma.rn.f32 	%f329, %f297, %f326, %f285;
	fma.rn.f32 	%f330, %f299, %f326, %f286;
	ld.shared.f32 	%f331, [%r99+624];
	fma.rn.f32 	%f332, %f293, %f331, %f288;
	fma.rn.f32 	%f333, %f295, %f331, %f289;
	fma.rn.f32 	%f334, %f297, %f331, %f290;
	fma.rn.f32 	%f335, %f299, %f331, %f291;
	ld.shared.f32 	%f336, [%r99+640];
	ld.shared.f32 	%f337, [%r13+2560];
	fma.rn.f32 	%f338, %f337, %f336, %f294;
	ld.shared.f32 	%f339, [%r13+2688];
	fma.rn.f32 	%f340, %f339, %f336, %f296;
	ld.shared.f32 	%f341, [%r13+2816];
	fma.rn.f32 	%f342, %f341, %f336, %f298;
	ld.shared.f32 	%f343, [%r13+2944];
	fma.rn.f32 	%f344, %f343, %f336, %f300;
	ld.shared.f32 	%f345, [%r99+656];
	fma.rn.f32 	%f346, %f337, %f345, %f302;
	fma.rn.f32 	%f347, %f339, %f345, %f303;
	fma.rn.f32 	%f348, %f341, %f345, %f304;
	fma.rn.f32 	%f349, %f343, %f345, %f305;
	ld.shared.f32 	%f350, [%r99+672];
	fma.rn.f32 	%f351, %f337, %f350, %f307;
	fma.rn.f32 	%f352, %f339, %f350, %f308;
	fma.rn.f32 	%f353, %f341, %f350, %f309;
	fma.rn.f32 	%f354, %f343, %f350, %f310;
	ld.shared.f32 	%f355, [%r99+688];
	fma.rn.f32 	%f356, %f337, %f355, %f312;
	fma.rn.f32 	%f357, %f339, %f355, %f313;
	fma.rn.f32 	%f358, %f341, %f355, %f314;
	fma.rn.f32 	%f359, %f343, %f355, %f315;
	ld.shared.f32 	%f360, [%r99+704];
	fma.rn.f32 	%f361, %f337, %f360, %f317;
	fma.rn.f32 	%f362, %f339, %f360, %f318;
	fma.rn.f32 	%f363, %f341, %f360, %f319;
	fma.rn.f32 	%f364, %f343, %f360, %f320;
	ld.shared.f32 	%f365, [%r99+720];
	fma.rn.f32 	%f366, %f337, %f365, %f322;
	fma.rn.f32 	%f367, %f339, %f365, %f323;
	fma.rn.f32 	%f368, %f341, %f365, %f324;
	fma.rn.f32 	%f369, %f343, %f365, %f325;
	ld.shared.f32 	%f370, [%r99+736];
	fma.rn.f32 	%f371, %f337, %f370, %f327;
	fma.rn.f32 	%f372, %f339, %f370, %f328;
	fma.rn.f32 	%f373, %f341, %f370, %f329;
	fma.rn.f32 	%f374, %f343, %f370, %f330;
	ld.shared.f32 	%f375, [%r99+752];
	fma.rn.f32 	%f376, %f337, %f375, %f332;
	fma.rn.f32 	%f377, %f339, %f375, %f333;
	fma.rn.f32 	%f378, %f341, %f375, %f334;
	fma.rn.f32 	%f379, %f343, %f375, %f335;
	ld.shared.f32 	%f380, [%r99+768];
	ld.shared.f32 	%f381, [%r13+3072];
	fma.rn.f32 	%f382, %f381, %f380, %f338;
	ld.shared.f32 	%f383, [%r13+3200];
	fma.rn.f32 	%f384, %f383, %f380, %f340;
	ld.shared.f32 	%f385, [%r13+3328];
	fma.rn.f32 	%f386, %f385, %f380, %f342;
	ld.shared.f32 	%f387, [%r13+3456];
	fma.rn.f32 	%f388, %f387, %f380, %f344;
	ld.shared.f32 	%f389, [%r99+784];
	fma.rn.f32 	%f390, %f381, %f389, %f346;
	fma.rn.f32 	%f391, %f383, %f389, %f347;
	fma.rn.f32 	%f392, %f385, %f389, %f348;
	fma.rn.f32 	%f393, %f387, %f389, %f349;
	ld.shared.f32 	%f394, [%r99+800];
	fma.rn.f32 	%f395, %f381, %f394, %f351;
	fma.rn.f32 	%f396, %f383, %f394, %f352;
	fma.rn.f32 	%f397, %f385, %f394, %f353;
	fma.rn.f32 	%f398, %f387, %f394, %f354;
	ld.shared.f32 	%f399, [%r99+816];
	fma.rn.f32 	%f400, %f381, %f399, %f356;
	fma.rn.f32 	%f401, %f383, %f399, %f357;
	fma.rn.f32 	%f402, %f385, %f399, %f358;
	fma.rn.f32 	%f403, %f387, %f399, %f359;
	ld.shared.f32 	%f404, [%r99+832];
	fma.rn.f32 	%f405, %f381, %f404, %f361;
	fma.rn.f32 	%f406, %f383, %f404, %f362;
	fma.rn.f32 	%f407, %f385, %f404, %f363;
	fma.rn.f32 	%f408, %f387, %f404, %f364;
	ld.shared.f32 	%f409, [%r99+848];
	fma.rn.f32 	%f410, %f381, %f409, %f366;
	fma.rn.f32 	%f411, %f383, %f409, %f367;
	fma.rn.f32 	%f412, %f385, %f409, %f368;
	fma.rn.f32 	%f413, %f387, %f409, %f369;
	ld.shared.f32 	%f414, [%r99+864];
	fma.rn.f32 	%f415, %f381, %f414, %f371;
	fma.rn.f32 	%f416, %f383, %f414, %f372;
	fma.rn.f32 	%f417, %f385, %f414, %f373;
	fma.rn.f32 	%f418, %f387, %f414, %f374;
	ld.shared.f32 	%f419, [%r99+880];
	fma.rn.f32 	%f420, %f381, %f419, %f376;
	fma.rn.f32 	%f421, %f383, %f419, %f377;
	fma.rn.f32 	%f422, %f385, %f419, %f378;
	fma.rn.f32 	%f423, %f387, %f419, %f379;
	ld.shared.f32 	%f424, [%r99+896];
	ld.shared.f32 	%f425, [%r13+3584];
	fma.rn.f32 	%f426, %f425, %f424, %f382;
	ld.shared.f32 	%f427, [%r13+3712];
	fma.rn.f32 	%f428, %f427, %f424, %f384;
	ld.shared.f32 	%f429, [%r13+3840];
	fma.rn.f32 	%f430, %f429, %f424, %f386;
	ld.shared.f32 	%f431, [%r13+3968];
	fma.rn.f32 	%f432, %f431, %f424, %f388;
	ld.shared.f32 	%f433, [%r99+912];
	fma.rn.f32 	%f434, %f425, %f433, %f390;
	fma.rn.f32 	%f435, %f427, %f433, %f391;
	fma.rn.f32 	%f436, %f429, %f433, %f392;
	fma.rn.f32 	%f437, %f431, %f433, %f393;
	ld.shared.f32 	%f438, [%r99+928];
	fma.rn.f32 	%f439, %f425, %f438, %f395;
	fma.rn.f32 	%f440, %f427, %f438, %f396;
	fma.rn.f32 	%f441, %f429, %f438, %f397;
	fma.rn.f32 	%f442, %f431, %f438, %f398;
	ld.shared.f32 	%f443, [%r99+944];
	fma.rn.f32 	%f444, %f425, %f443, %f400;
	fma.rn.f32 	%f445, %f427, %f443, %f401;
	fma.rn.f32 	%f446, %f429, %f443, %f402;
	fma.rn.f32 	%f447, %f431, %f443, %f403;
	ld.shared.f32 	%f448, [%r99+960];
	fma.rn.f32 	%f449, %f425, %f448, %f405;
	fma.rn.f32 	%f450, %f427, %f448, %f406;
	fma.rn.f32 	%f451, %f429, %f448, %f407;
	fma.rn.f32 	%f452, %f431, %f448, %f408;
	ld.shared.f32 	%f453, [%r99+976];
	fma.rn.f32 	%f454, %f425, %f453, %f410;
	fma.rn.f32 	%f455, %f427, %f453, %f411;
	fma.rn.f32 	%f456, %f429, %f453, %f412;
	fma.rn.f32 	%f457, %f431, %f453, %f413;
	ld.shared.f32 	%f458, [%r99+992];
	fma.rn.f32 	%f459, %f425, %f458, %f415;
	fma.rn.f32 	%f460, %f427, %f458, %f416;
	fma.rn.f32 	%f461, %f429, %f458, %f417;
	fma.rn.f32 	%f462, %f431, %f458, %f418;
	ld.shared.f32 	%f463, [%r99+1008];
	fma.rn.f32 	%f464, %f425, %f463, %f420;
	fma.rn.f32 	%f465, %f427, %f463, %f421;
	fma.rn.f32 	%f466, %f429, %f463, %f422;
	fma.rn.f32 	%f467, %f431, %f463, %f423;
	ld.shared.f32 	%f468, [%r99+1024];
	ld.shared.f32 	%f469, [%r13+4096];
	fma.rn.f32 	%f470, %f469, %f468, %f426;
	ld.shared.f32 	%f471, [%r13+4224];
	fma.rn.f32 	%f472, %f471, %f468, %f428;
	ld.shared.f32 	%f473, [%r13+4352];
	fma.rn.f32 	%f474, %f473, %f468, %f430;
	ld.shared.f32 	%f475, [%r13+4480];
	fma.rn.f32 	%f476, %f475, %f468, %f432;
	ld.shared.f32 	%f477, [%r99+1040];
	fma.rn.f32 	%f478, %f469, %f477, %f434;
	fma.rn.f32 	%f479, %f471, %f477, %f435;
	fma.rn.f32 	%f480, %f473, %f477, %f436;
	fma.rn.f32 	%f481, %f475, %f477, %f437;
	ld.shared.f32 	%f482, [%r99+1056];
	fma.rn.f32 	%f483, %f469, %f482, %f439;
	fma.rn.f32 	%f484, %f471, %f482, %f440;
	fma.rn.f32 	%f485, %f473, %f482, %f441;
	fma.rn.f32 	%f486, %f475, %f482, %f442;
	ld.shared.f32 	%f487, [%r99+1072];
	fma.rn.f32 	%f488, %f469, %f487, %f444;
	fma.rn.f32 	%f489, %f471, %f487, %f445;
	fma.rn.f32 	%f490, %f473, %f487, %f446;
	fma.rn.f32 	%f491, %f475, %f487, %f447;
	ld.shared.f32 	%f492, [%r99+1088];
	fma.rn.f32 	%f493, %f469, %f492, %f449;
	fma.rn.f32 	%f494, %f471, %f492, %f450;
	fma.rn.f32 	%f495, %f473, %f492, %f451;
	fma.rn.f32 	%f496, %f475, %f492, %f452;
	ld.shared.f32 	%f497, [%r99+1104];
	fma.rn.f32 	%f498, %f469, %f497, %f454;
	fma.rn.f32 	%f499, %f471, %f497, %f455;
	fma.rn.f32 	%f500, %f473, %f497, %f456;
	fma.rn.f32 	%f501, %f475, %f497, %f457;
	ld.shared.f32 	%f502, [%r99+1120];
	fma.rn.f32 	%f503, %f469, %f502, %f459;
	fma.rn.f32 	%f504, %f471, %f502, %f460;
	fma.rn.f32 	%f505, %f473, %f502, %f461;
	fma.rn.f32 	%f506, %f475, %f502, %f462;
	ld.shared.f32 	%f507, [%r99+1136];
	fma.rn.f32 	%f508, %f469, %f507, %f464;
	fma.rn.f32 	%f509, %f471, %f507, %f465;
	fma.rn.f32 	%f510, %f473, %f507, %f466;
	fma.rn.f32 	%f511, %f475, %f507, %f467;
	ld.shared.f32 	%f512, [%r99+1152];
	ld.shared.f32 	%f513, [%r13+4608];
	fma.rn.f32 	%f514, %f513, %f512, %f470;
	ld.shared.f32 	%f515, [%r13+4736];
	fma.rn.f32 	%f516, %f515, %f512, %f472;
	ld.shared.f32 	%f517, [%r13+4864];
	fma.rn.f32 	%f518, %f517, %f512, %f474;
	ld.shared.f32 	%f519, [%r13+4992];
	fma.rn.f32 	%f520, %f519, %f512, %f476;
	ld.shared.f32 	%f521, [%r99+1168];
	fma.rn.f32 	%f522, %f513, %f521, %f478;
	fma.rn.f32 	%f523, %f515, %f521, %f479;
	fma.rn.f32 	%f524, %f517, %f521, %f480;
	fma.rn.f32 	%f525, %f519, %f521, %f481;
	ld.shared.f32 	%f526, [%r99+1184];
	fma.rn.f32 	%f527, %f513, %f526, %f483;
	fma.rn.f32 	%f528, %f515, %f526, %f484;
	fma.rn.f32 	%f529, %f517, %f526, %f485;
	fma.rn.f32 	%f530, %f519, %f526, %f486;
	ld.shared.f32 	%f531, [%r99+1200];
	fma.rn.f32 	%f532, %f513, %f531, %f488;
	fma.rn.f32 	%f533, %f515, %f531, %f489;
	fma.rn.f32 	%f534, %f517, %f531, %f490;
	fma.rn.f32 	%f535, %f519, %f531, %f491;
	ld.shared.f32 	%f536, [%r99+1216];
	fma.rn.f32 	%f537, %f513, %f536, %f493;
	fma.rn.f32 	%f538, %f515, %f536, %f494;
	fma.rn.f32 	%f539, %f517, %f536, %f495;
	fma.rn.f32 	%f540, %f519, %f536, %f496;
	ld.shared.f32 	%f541, [%r99+1232];
	fma.rn.f32 	%f542, %f513, %f541, %f498;
	fma.rn.f32 	%f543, %f515, %f541, %f499;
	fma.rn.f32 	%f544, %f517, %f541, %f500;
	fma.rn.f32 	%f545, %f519, %f541, %f501;
	ld.shared.f32 	%f546, [%r99+1248];
	fma.rn.f32 	%f547, %f513, %f546, %f503;
	fma.rn.f32 	%f548, %f515, %f546, %f504;
	fma.rn.f32 	%f549, %f517, %f546, %f505;
	fma.rn.f32 	%f550, %f519, %f546, %f506;
	ld.shared.f32 	%f551, [%r99+1264];
	fma.rn.f32 	%f552, %f513, %f551, %f508;
	fma.rn.f32 	%f553, %f515, %f551, %f509;
	fma.rn.f32 	%f554, %f517, %f551, %f510;
	fma.rn.f32 	%f555, %f519, %f551, %f511;
	ld.shared.f32 	%f556, [%r99+1280];
	ld.shared.f32 	%f557, [%r13+5120];
	fma.rn.f32 	%f558, %f557, %f556, %f514;
	ld.shared.f32 	%f559, [%r13+5248];
	fma.rn.f32 	%f560, %f559, %f556, %f516;
	ld.shared.f32 	%f561, [%r13+5376];
	fma.rn.f32 	%f562, %f561, %f556, %f518;
	ld.shared.f32 	%f563, [%r13+5504];
	fma.rn.f32 	%f564, %f563, %f556, %f520;
	ld.shared.f32 	%f565, [%r99+1296];
	fma.rn.f32 	%f566, %f557, %f565, %f522;
	fma.rn.f32 	%f567, %f559, %f565, %f523;
	fma.rn.f32 	%f568, %f561, %f565, %f524;
	fma.rn.f32 	%f569, %f563, %f565, %f525;
	ld.shared.f32 	%f570, [%r99+1312];
	fma.rn.f32 	%f571, %f557, %f570, %f527;
	fma.rn.f32 	%f572, %f559, %f570, %f528;
	fma.rn.f32 	%f573, %f561, %f570, %f529;
	fma.rn.f32 	%f574, %f563, %f570, %f530;
	ld.shared.f32 	%f575, [%r99+1328];
	fma.rn.f32 	%f576, %f557, %f575, %f532;
	fma.rn.f32 	%f577, %f559, %f575, %f533;
	fma.rn.f32 	%f578, %f561, %f575, %f534;
	fma.rn.f32 	%f579, %f563, %f575, %f535;
	ld.shared.f32 	%f580, [%r99+1344];
	fma.rn.f32 	%f581, %f557, %f580, %f537;
	fma.rn.f32 	%f582, %f559, %f580, %f538;
	fma.rn.f32 	%f583, %f561, %f580, %f539;
	fma.rn.f32 	%f584, %f563, %f580, %f540;
	ld.shared.f32 	%f585, [%r99+1360];
	fma.rn.f32 	%f586, %f557, %f585, %f542;
	fma.rn.f32 	%f587, %f559, %f585, %f543;
	fma.rn.f32 	%f588, %f561, %f585, %f544;
	fma.rn.f32 	%f589, %f563, %f585, %f545;
	ld.shared.f32 	%f590, [%r99+1376];
	fma.rn.f32 	%f591, %f557, %f590, %f547;
	fma.rn.f32 	%f592, %f559, %f590, %f548;
	fma.rn.f32 	%f593, %f561, %f590, %f549;
	fma.rn.f32 	%f594, %f563, %f590, %f550;
	ld.shared.f32 	%f595, [%r99+1392];
	fma.rn.f32 	%f596, %f557, %f595, %f552;
	fma.rn.f32 	%f597, %f559, %f595, %f553;
	fma.rn.f32 	%f598, %f561, %f595, %f554;
	fma.rn.f32 	%f599, %f563, %f595, %f555;
	ld.shared.f32 	%f600, [%r99+1408];
	ld.shared.f32 	%f601, [%r13+5632];
	fma.rn.f32 	%f771, %f601, %f600, %f558;
	ld.shared.f32 	%f602, [%r13+5760];
	fma.rn.f32 	%f770, %f602, %f600, %f560;
	ld.shared.f32 	%f603, [%r13+5888];
	fma.rn.f32 	%f769, %f603, %f600, %f562;
	ld.shared.f32 	%f604, [%r13+6016];
	fma.rn.f32 	%f768, %f604, %f600, %f564;
	ld.shared.f32 	%f605, [%r99+1424];
	fma.rn.f32 	%f767, %f601, %f605, %f566;
	fma.rn.f32 	%f766, %f602, %f605, %f567;
	fma.rn.f32 	%f765, %f603, %f605, %f568;
	fma.rn.f32 	%f764, %f604, %f605, %f569;
	ld.shared.f32 	%f606, [%r99+1440];
	fma.rn.f32 	%f763, %f601, %f606, %f571;
	fma.rn.f32 	%f762, %f602, %f606, %f572;
	fma.rn.f32 	%f761, %f603, %f606, %f573;
	fma.rn.f32 	%f760, %f604, %f606, %f574;
	ld.shared.f32 	%f607, [%r99+1456];
	fma.rn.f32 	%f759, %f601, %f607, %f576;
	fma.rn.f32 	%f758, %f602, %f607, %f577;
	fma.rn.f32 	%f757, %f603, %f607, %f578;
	fma.rn.f32 	%f756, %f604, %f607, %f579;
	ld.shared.f32 	%f608, [%r99+1472];
	fma.rn.f32 	%f755, %f601, %f608, %f581;
	fma.rn.f32 	%f754, %f602, %f608, %f582;
	fma.rn.f32 	%f753, %f603, %f608, %f583;
	fma.rn.f32 	%f752, %f604, %f608, %f584;
	ld.shared.f32 	%f609, [%r99+1488];
	fma.rn.f32 	%f751, %f601, %f609, %f586;
	fma.rn.f32 	%f750, %f602, %f609, %f587;
	fma.rn.f32 	%f749, %f603, %f609, %f588;
	fma.rn.f32 	%f748, %f604, %f609, %f589;
	ld.shared.f32 	%f610, [%r99+1504];
	fma.rn.f32 	%f747, %f601, %f610, %f591;
	fma.rn.f32 	%f746, %f602, %f610, %f592;
	fma.rn.f32 	%f745, %f603, %f610, %f593;
	fma.rn.f32 	%f744, %f604, %f610, %f594;
	ld.shared.f32 	%f611, [%r99+1520];
	fma.rn.f32 	%f743, %f601, %f611, %f596;
	fma.rn.f32 	%f742, %f602, %f611, %f597;
	fma.rn.f32 	%f741, %f603, %f611, %f598;
	fma.rn.f32 	%f740, %f604, %f611, %f599;
	bar.sync 	0;
	add.s32 	%r129, %r129, 4;
	shl.b32 	%r100, %r118, 2;
	add.s32 	%r128, %r128, %r100;
	add.s32 	%r127, %r127, %r100;
	add.s32 	%r126, %r126, %r100;
	add.s32 	%r125, %r125, 4;
	add.s32 	%r124, %r124, 4;
	setp.lt.u32 	%p19, %r129, %r1;
	@%p19 bra 	$L__BB21_4;
$L__BB21_24:
	ld.param.u64 	%rd48, [_Z20filterActs_YxX_colorILi4ELi32ELi4ELi8ELi3ELb1ELb1EEvPfS0_S0_iiiiiiiiiiffi_param_2];
	cvt.u32.u64 	%r101, %rd1;
	mul.lo.s32 	%r102, %r31, %r8;
	shl.b32 	%r103, %r102, 2;
	setp.lt.s32 	%p20, %r101, %r31;
	cvta.to.global.u64 	%rd38, %rd48;
	mul.wide.u32 	%rd39, %r9, 4;
	add.s64 	%rd5, %rd38, %rd39;
	mul.wide.s32 	%rd40, %r103, 4;
	add.s64 	%rd6, %rd5, %rd40;
	shl.b32 	%r104, %r102, 3;
	mul.wide.s32 	%rd41, %r104, 4;
	add.s64 	%rd7, %rd5, %rd41;
	mul.lo.s32 	%r105, %r102, 12;
	mul.wide.s32 	%rd42, %r105, 4;
	add.s64 	%rd8, %rd5, %rd42;
	shl.b32 	%r106, %r102, 4;
	mul.wide.s32 	%rd43, %r106, 4;
	add.s64 	%rd9, %rd5, %rd43;
	mul.lo.s32 	%r107, %r102, 20;
	mul.wide.s32 	%rd44, %r107, 4;
	add.s64 	%rd10, %rd5, %rd44;
	mul.lo.s32 	%r108, %r102, 24;
	mul.wide.s32 	%rd45, %r108, 4;
	add.s64 	%rd11, %rd5, %rd45;
	mul.lo.s32 	%r109, %r102, 28;
	mul.wide.s32 	%rd46, %r109, 4;
	add.s64 	%rd12, %rd5, %rd46;
	@%p20 bra 	$L__BB21_25;
	bra.uni 	$L__BB21_26;
$L__BB21_25:
	ld.global.f32 	%f612, [%rd5];
	mul.f32 	%f613, %f98, %f771;
	fma.rn.f32 	%f614, %f97, %f612, %f613;
	st.global.f32 	[%rd5], %f614;
	ld.global.f32 	%f615, [%rd6];
	mul.f32 	%f616, %f98, %f767;
	fma.rn.f32 	%f617, %f97, %f615, %f616;
	st.global.f32 	[%rd6], %f617;
	ld.global.f32 	%f618, [%rd7];
	mul.f32 	%f619, %f98, %f763;
	fma.rn.f32 	%f620, %f97, %f618, %f619;
	st.global.f32 	[%rd7], %f620;
	ld.global.f32 	%f621, [%rd8];
	mul.f32 	%f622, %f98, %f759;
	fma.rn.f32 	%f623, %f97, %f621, %f622;
	st.global.f32 	[%rd8], %f623;
	ld.global.f32 	%f624, [%rd9];
	mul.f32 	%f625, %f98, %f755;
	fma.rn.f32 	%f626, %f97, %f624, %f625;
	st.global.f32 	[%rd9], %f626;
	ld.global.f32 	%f627, [%rd10];
	mul.f32 	%f628, %f98, %f751;
	fma.rn.f32 	%f629, %f97, %f627, %f628;
	st.global.f32 	[%rd10], %f629;
	ld.global.f32 	%f630, [%rd11];
	mul.f32 	%f631, %f98, %f747;
	fma.rn.f32 	%f632, %f97, %f630, %f631;
	st.global.f32 	[%rd11], %f632;
	ld.global.f32 	%f633, [%rd12];
	mul.f32 	%f634, %f98, %f743;
	fma.rn.f32 	%f635, %f97, %f633, %f634;
	st.global.f32 	[%rd12], %f635;
$L__BB21_26:
	add.s32 	%r111, %r101, 32;
	setp.ge.s32 	%p21, %r111, %r31;
	@%p21 bra 	$L__BB21_28;
	ld.global.f32 	%f636, [%rd5+128];
	mul.f32 	%f637, %f98, %f770;
	fma.rn.f32 	%f638, %f97, %f636, %f637;
	st.global.f32 	[%rd5+128], %f638;
	ld.global.f32 	%f639, [%rd6+128];
	mul.f32 	%f640, %f98, %f766;
	fma.rn.f32 	%f641, %f97, %f639, %f640;
	st.global.f32 	[%rd6+128], %f641;
	ld.global.f32 	%f642, [%rd7+128];
	mul.f32 	%f643, %f98, %f762;
	fma.rn.f32 	%f644, %f97, %f642, %f643;
	st.global.f32 	[%rd7+128], %f644;
	ld.global.f32 	%f645, [%rd8+128];
	mul.f32 	%f646, %f98, %f758;
	fma.rn.f32 	%f647, %f97, %f645, %f646;
	st.global.f32 	[%rd8+128], %f647;
	ld.global.f32 	%f648, [%rd9+128];
	mul.f32 	%f649, %f98, %f754;
	fma.rn.f32 	%f650, %f97, %f648, %f649;
	st.global.f32 	[%rd9+128], %f650;
	ld.global.f32 	%f651, [%rd10+128];
	mul.f32 	%f652, %f98, %f750;
	fma.rn.f32 	%f653, %f97, %f651, %f652;
	st.global.f32 	[%rd10+128], %f653;
	ld.global.f32 	%f654, [%rd11+128];
	mul.f32 	%f655, %f98, %f746;
	fma.rn.f32 	%f656, %f97, %f654, %f655;
	st.global.f32 	[%rd11+128], %f656;
	ld.global.f32 	%f657, [%rd12+128];
	mul.f32 	%f658, %f98, %f742;
	fma.rn.f32 	%f659, %f97, %f657, %f658;
	st.global.f32 	[%rd12+128], %f659;
$L__BB21_28:
	add.s32 	%r113, %r101, 64;
	setp.ge.s32 	%p22, %r113, %r31;
	@%p22 bra 	$L__BB21_30;
	ld.global.f32 	%f660, [%rd5+256];
	mul.f32 	%f661, %f98, %f769;
	fma.rn.f32 	%f662, %f97, %f660, %f661;
	st.global.f32 	[%rd5+256], %f662;
	ld.global.f32 	%f663, [%rd6+256];
	mul.f32 	%f664, %f98, %f765;
	fma.rn.f32 	%f665, %f97, %f663, %f664;
	st.global.f32 	[%rd6+256], %f665;
	ld.global.f32 	%f666, [%rd7+256];
	mul.f32 	%f667, %f98, %f761;
	fma.rn.f32 	%f668, %f97, %f666, %f667;
	st.global.f32 	[%rd7+256], %f668;
	ld.global.f32 	%f669, [%rd8+256];
	mul.f32 	%f670, %f98, %f757;
	fma.rn.f32 	%f671, %f97, %f669, %f670;
	st.global.f32 	[%rd8+256], %f671;
	ld.global.f32 	%f672, [%rd9+256];
	mul.f32 	%f673, %f98, %f753;
	fma.rn.f32 	%f674, %f97, %f672, %f673;
	st.global.f32 	[%rd9+256], %f674;
	ld.global.f32 	%f675, [%rd10+256];
	mul.f32 	%f676, %f98, %f749;
	fma.rn.f32 	%f677, %f97, %f675, %f676;
	st.global.f32 	[%rd10+256], %f677;
	ld.global.f32 	%f678, [%rd11+256];
	mul.f32 	%f679, %f98, %f745;
	fma.rn.f32 	%f680, %f97, %f678, %f679;
	st.global.f32 	[%rd11+256], %f680;
	ld.global.f32 	%f681, [%rd12+256];
	mul.f32 	%f682, %f98, %f741;
	fma.rn.f32 	%f683, %f97, %f681, %f682;
	st.global.f32 	[%rd12+256], %f683;
$L__BB21_30:
	add.s32 	%r115, %r101, 96;
	setp.ge.s32 	%p23, %r115, %r31;
	@%p23 bra 	$L__BB21_32;
	ld.global.f32 	%f684, [%rd5+384];
	mul.f32 	%f685, %f98, %f768;
	fma.rn.f32 	%f686, %f97, %f684, %f685;
	st.global.f32 	[%rd5+384], %f686;
	ld.global.f32 	%f687, [%rd6+384];
	mul.f32 	%f688, %f98, %f764;
	fma.rn.f32 	%f689, %f97, %f687, %f688;
	st.global.f32 	[%rd6+384], %f689;
	ld.global.f32 	%f690, [%rd7+384];
	mul.f32 	%f691, %f98, %f760;
	fma.rn.f32 	%f692, %f97, %f690, %f691;
	st.global.f32 	[%rd7+384], %f692;
	ld.global.f32 	%f693, [%rd8+384];
	mul.f32 	%f694, %f98, %f756;
	fma.rn.f32 	%f695, %f97, %f693, %f694;
	st.global.f32 	[%rd8+384], %f695;
	ld.global.f32 	%f696, [%rd9+384];
	mul.f32 	%f697, %f98, %f752;
	fma.rn.f32 	%f698, %f97, %f696, %f697;
	st.global.f32 	[%rd9+384], %f698;
	ld.global.f32 	%f699, [%rd10+384];
	mul.f32 	%f700, %f98, %f748;
	fma.rn.f32 	%f701, %f97, %f699, %f700;
	st.global.f32 	[%rd10+384], %f701;
	ld.global.f32 	%f702, [%rd11+384];
	mul.f32 	%f703, %f98, %f744;
	fma.rn.f32 	%f704, %f97, %f702, %f703;
	st.global.f32 	[%rd11+384], %f704;
	ld.global.f32 	%f705, [%rd12+384];
	mul.f32 	%f706, %f98, %f740;
	fma.rn.f32 	%f707, %f97, %f705, %f706;
	st.global.f32 	[%rd12+384], %f707;
$L__BB21_32:
	ret;

}
	// .globl	_Z20filterActs_YxX_colorILi4ELi32ELi4ELi4ELi3ELb1ELb1EEvPfS0_S0_iiiiiiiiiiffi
.visible .entry _Z20filterActs_YxX_colorILi4ELi32ELi4ELi4ELi3ELb1ELb1EEvPfS0_S0_iiiiiiiiiiffi(
	.param .u64 .ptr .align 1 _Z20filterActs_YxX_colorILi4ELi32ELi4ELi4ELi3ELb1ELb1EEvPfS0_S0_iiiiiiiiiiffi_param_0,
	.param .u64 .ptr .align 1 _Z20filterActs_YxX_colorILi4ELi32ELi4ELi4ELi3ELb1ELb1EEvPfS0_S0_iiiiiiiiiiffi_param_1,
	.param .u64 .ptr .align 1 _Z20filterActs_YxX_colorILi4ELi32ELi4ELi4ELi3ELb1ELb1EEvPfS0_S0_iiiiiiiiiiffi_param_2,
	.param .u32 _Z20filterActs_YxX_colorILi4ELi32ELi4ELi4ELi3ELb1ELb1EEvPfS0_S0_iiiiiiiiiiffi_param_3,
	.param .u32 _Z20filterActs_YxX_colorILi4ELi32ELi4ELi4ELi3ELb1ELb1EEvPfS0_S0_iiiiiiiiiiffi_param_4,
	.param .u32 _Z20filterActs_YxX_colorILi4ELi32ELi4ELi4ELi3ELb1ELb1EEvPfS0_S0_iiiiiiiiiiffi_param_5,
	.param .u32 _Z20filterActs_YxX_colorILi4ELi32ELi4ELi4ELi3ELb1ELb1EEvPfS0_S0_iiiiiiiiiiffi_param_6,
	.param .u32 _Z20filterActs_YxX_colorILi4ELi32ELi4ELi4ELi3ELb1ELb1EEvPfS0_S0_iiiiiiiiiiffi_param_7,
	.param .u32 _Z20filterActs_YxX_colorILi4ELi32ELi4ELi4ELi3ELb1ELb1EEvPfS0_S0_iiiiiiiiiiffi_param_8,
	.param .u32 _Z20filterActs_YxX_colorILi4ELi32ELi4ELi4ELi3ELb1ELb1EEvPfS0_S0_iiiiiiiiiiffi_param_9,
	.param .u32 _Z20filterActs_YxX_colorILi4ELi32ELi4ELi4ELi3ELb1ELb1EEvPfS0_S0_iiiiiiiiiiffi_param_10,
	.param .u32 _Z20filterActs_YxX_colorILi4ELi32ELi4ELi4ELi3ELb1ELb1EEvPfS0_S0_iiiiiiiiiiffi_param_11,
	.param .u32 _Z20filterActs_YxX_colorILi4ELi32ELi4ELi4ELi3ELb1ELb1EEvPfS0_S0_iiiiiiiiiiffi_param_12,
	.param .f32 _Z20filterActs_YxX_colorILi4ELi32ELi4ELi4ELi3ELb1ELb1EEvPfS0_S0_iiiiiiiiiiffi_param_13,
	.param .f32 _Z20filterActs_YxX_colorILi4ELi32ELi4ELi4ELi3ELb1ELb1EEvPfS0_S0_iiiiiiiiiiffi_param_14,
	.param .u32 _Z20filterActs_YxX_colorILi4ELi32ELi4ELi4ELi3ELb1ELb1EEvPfS0_S0_iiiiiiiiiiffi_param_15
)
{
	.reg .pred 	%p<24>;
	.reg .b32 	%r<127>;
	.reg .b32 	%f<420>;
	.reg .b64 	%rd<42>;
	// demoted variable
	.shared .align 4 .b8 _ZZ20filterActs_YxX_colorILi4ELi32ELi4ELi4ELi3ELb1ELb1EEvPfS0_S0_iiiiiiiiiiffiE9shFilters[768];
	// demoted variable
	.shared .align 4 .b8 _ZZ20filterActs_YxX_colorILi4ELi32ELi4ELi4ELi3ELb1ELb1EEvPfS0_S0_iiiiiiiiiiffiE8shImages[6144];
	ld.param.u64 	%rd14, [_Z20filterActs_YxX_colorILi4ELi32ELi4ELi4ELi3ELb1ELb1EEvPfS0_S0_iiiiiiiiiiffi_param_1];
	ld.param.u32 	%r32, [_Z20filterActs_YxX_colorILi4ELi32ELi4ELi4ELi3ELb1ELb1EEvPfS0_S0_iiiiiiiiiiffi_param_3];
	ld.param.u32 	%r33, [_Z20filterActs_YxX_colorILi4ELi32ELi4ELi4ELi3ELb1ELb1EEvPfS0_S0_iiiiiiiiiiffi_param_4];
	ld.param.u32 	%r36, [_Z20filterActs_YxX_colorILi4ELi32ELi4ELi4ELi3ELb1ELb1EEvPfS0_S0_iiiiiiiiiiffi_param_7];
	ld.param.u32 	%r37, [_Z20filterActs_YxX_colorILi4ELi32ELi4ELi4ELi3ELb1ELb1EEvPfS0_S0_iiiiiiiiiiffi_param_8];
	ld.param.u32 	%r38, [_Z20filterActs_YxX_colorILi4ELi32ELi4ELi4ELi3ELb1ELb1EEvPfS0_S0_iiiiiiiiiiffi_param_9];
	ld.param.u32 	%r39, [_Z20filterActs_YxX_colorILi4ELi32ELi4ELi4ELi3ELb1ELb1EEvPfS0_S0_iiiiiiiiiiffi_param_10];
	ld.param.u32 	%r40, [_Z20filterActs_YxX_colorILi4ELi32ELi4ELi4ELi3ELb1ELb1EEvPfS0_S0_iiiiiiiiiiffi_param_11];
	ld.param.f32 	%f49, [_Z20filterActs_YxX_colorILi4ELi32ELi4ELi4ELi3ELb1ELb1EEvPfS0_S0_iiiiiiiiiiffi_param_13];
	ld.param.f32 	%f50, [_Z20filterActs_YxX_colorILi4ELi32ELi4ELi4ELi3ELb1ELb1EEvPfS0_S0_iiiiiiiiiiffi_param_14];
	ld.param.u32 	%r42, [_Z20filterActs_YxX_colorILi4ELi32ELi4ELi4ELi3ELb1ELb1EEvPfS0_S0_iiiiiiiiiiffi_param_15];
	cvta.to.global.u64 	%rd15, %rd14;
	mul.lo.s32 	%r1, %r36, %r36;
	shr.s32 	%r43, %r33, 31;
	shr.u32 	%r44, %r43, 28;
	add.s32 	%r45, %r33, %r44;
	shr.s32 	%r46, %r45, 4;
	mov.u32 	%r47, %ctaid.y;
	div.u32 	%r2, %r47, %r46;
	mul.lo.s32 	%r48, %r2, %r46;
	sub.s32 	%r49, %r47, %r48;
	mov.u32 	%r122, %tid.y;
	shl.b32 	%r50, %r122, 5;
	mov.u32 	%r4, %tid.x;
	add.s32 	%r5, %r50, %r4;
	shr.u32 	%r121, %r5, 4;
	and.b32  	%r7, %r4, 15;
	mov.u32 	%r51, %ctaid.x;
	shl.b32 	%r52, %r51, 7;
	add.s32 	%r53, %r52, %r4;
	cvt.s64.s32 	%rd1, %r53;
	shl.b32 	%r8, %r49, 4;
	mad.lo.s32 	%r54, %r33, %r121, %r7;
	add.s32 	%r55, %r54, %r8;
	mul.wide.s32 	%rd16, %r55, 4;
	add.s64 	%rd41, %rd15, %rd16;
	setp.ne.s32 	%p1, %r42, 0;
	@%p1 bra 	$L__BB22_2;
	ld.param.u32 	%r113, [_Z20filterActs_YxX_colorILi4ELi32ELi4ELi4ELi3ELb1ELb1EEvPfS0_S0_iiiiiiiiiiffi_param_4];
	mul.lo.s32 	%r56, %r113, %r1;
	mul.lo.s32 	%r57, %r56, %r2;
	mul.lo.s32 	%r58, %r57, 3;
	mul.wide.s32 	%rd17, %r58, 4;
	add.s64 	%rd41, %rd41, %rd17;
$L__BB22_2:
	cvt.u32.u64 	%r59, %rd1;
	add.s32 	%r60, %r8, %r122;
	mul.lo.s32 	%r9, %r40, %r39;
	mad.lo.s32 	%r61, %r9, %r60, %r2;
	mad.lo.s32 	%r10, %r61, %r32, %r59;
	setp.eq.s32 	%p2, %r36, 0;
	mov.f32 	%f404, 0f00000000;
	mov.f32 	%f405, %f404;
	mov.f32 	%f406, %f404;
	mov.f32 	%f407, %f404;
	mov.f32 	%f408, %f404;
	mov.f32 	%f409, %f404;
	mov.f32 	%f410, %f404;
	mov.f32 	%f411, %f404;
	mov.f32 	%f412, %f404;
	mov.f32 	%f413, %f404;
	mov.f32 	%f414, %f404;
	mov.f32 	%f415, %f404;
	mov.f32 	%f416, %f404;
	mov.f32 	%f417, %f404;
	mov.f32 	%f418, %f404;
	mov.f32 	%f419, %f404;
	@%p2 bra 	$L__BB22_24;
	ld.param.u32 	%r114, [_Z20filterActs_YxX_colorILi4ELi32ELi4ELi4ELi3ELb1ELb1EEvPfS0_S0_iiiiiiiiiiffi_param_4];
	shl.b32 	%r63, %r7, 2;
	mov.u32 	%r64, _ZZ20filterActs_YxX_colorILi4ELi32ELi4ELi4ELi3ELb1ELb1EEvPfS0_S0_iiiiiiiiiiffiE9shFilters;
	add.s32 	%r65, %r64, %r63;
	div.s32 	%r66, %r2, %r40;
	mul.lo.s32 	%r67, %r66, %r40;
	sub.s32 	%r68, %r2, %r67;
	mad.lo.s32 	%r11, %r68, %r38, %r37;
	mad.lo.s32 	%r12, %r66, %r38, %r37;
	shl.b32 	%r69, %r121, 6;
	add.s32 	%r13, %r65, %r69;
	shl.b32 	%r70, %r4, 2;
	mov.u32 	%r71, _ZZ20filterActs_YxX_colorILi4ELi32ELi4ELi4ELi3ELb1ELb1EEvPfS0_S0_iiiiiiiiiiffiE8shImages;
	add.s32 	%r14, %r71, %r70;
	shl.b32 	%r72, %r122, 9;
	add.s32 	%r15, %r14, %r72;
	mul.lo.s32 	%r123, %r1, %r114;
	shl.b32 	%r124, %r123, 1;
	mov.f32 	%f404, 0f00000000;
	mov.b32 	%r125, 0;
	mov.u32 	%r126, %r125;
$L__BB22_4:
	setp.gt.u32 	%p3, %r5, 63;
	@%p3 bra 	$L__BB22_8;
	setp.ge.u32 	%p4, %r121, %r1;
	@%p4 bra 	$L__BB22_7;
	mul.wide.s32 	%rd18, %r125, 4;
	add.s64 	%rd19, %rd41, %rd18;
	ld.global.f32 	%f53, [%rd19];
	st.shared.f32 	[%r13], %f53;
	mul.wide.s32 	%rd20, %r123, 4;
	add.s64 	%rd21, %rd41, %rd20;
	ld.global.f32 	%f54, [%rd21];
	st.shared.f32 	[%r13+256], %f54;
	mul.wide.s32 	%rd22, %r124, 4;
	add.s64 	%rd23, %rd41, %rd22;
	ld.global.f32 	%f55, [%rd23];
	st.shared.f32 	[%r13+512], %f55;
	bra.uni 	$L__BB22_8;
$L__BB22_7:
	mov.b32 	%r73, 0;
	st.shared.u32 	[%r13], %r73;
	st.shared.u32 	[%r13+256], %r73;
	st.shared.u32 	[%r13+512], %r73;
$L__BB22_8:
	setp.ge.s32 	%p5, %r122, %r1;
	@%p5 bra 	$L__BB22_23;
	ld.param.u32 	%r118, [_Z20filterActs_YxX_colorILi4ELi32ELi4ELi4ELi3ELb1ELb1EEvPfS0_S0_iiiiiiiiiiffi_param_6];
	ld.param.u32 	%r116, [_Z20filterActs_YxX_colorILi4ELi32ELi4ELi4ELi3ELb1ELb1EEvPfS0_S0_iiiiiiiiiiffi_param_5];
	div.s32 	%r74, %r122, %r36;
	mul.lo.s32 	%r75, %r74, %r36;
	sub.s32 	%r76, %r122, %r75;
	add.s32 	%r24, %r11, %r76;
	add.s32 	%r25, %r12, %r74;
	setp.gt.s32 	%p6, %r25, -1;
	setp.lt.s32 	%p7, %r25, %r116;
	and.pred  	%p8, %p6, %p7;
	setp.gt.s32 	%p9, %r24, -1;
	setp.lt.s32 	%p10, %r24, %r118;
	and.pred  	%p11, %p9, %p10;
	and.pred  	%p13, %p8, %p11;
	not.pred 	%p14, %p13;
	@%p14 bra 	$L__BB22_22;
	ld.param.u32 	%r120, [_Z20filterActs_YxX_colorILi4ELi32ELi4ELi4ELi3ELb1ELb1EEvPfS0_S0_iiiiiiiiiiffi_param_12];
	ld.param.u32 	%r119, [_Z20filterActs_YxX_colorILi4ELi32ELi4ELi4ELi3ELb1ELb1EEvPfS0_S0_iiiiiiiiiiffi_param_6];
	ld.param.u32 	%r117, [_Z20filterActs_YxX_colorILi4ELi32ELi4ELi4ELi3ELb1ELb1EEvPfS0_S0_iiiiiiiiiiffi_param_5];
	ld.param.u64 	%rd39, [_Z20filterActs_YxX_colorILi4ELi32ELi4ELi4ELi3ELb1ELb1EEvPfS0_S0_iiiiiiiiiiffi_param_0];
	cvt.u32.u64 	%r78, %rd1;
	setp.ge.s32 	%p15, %r78, %r32;
	mad.lo.s32 	%r79, %r25, %r119, %r24;
	mul.lo.s32 	%r80, %r79, %r120;
	cvt.s64.s32 	%rd24, %r80;
	add.s64 	%rd25, %rd24, %rd1;
	cvta.to.global.u64 	%rd26, %rd39;
	shl.b64 	%rd27, %rd25, 2;
	add.s64 	%rd9, %rd26, %rd27;
	add.s32 	%r81, %r117, %r25;
	mad.lo.s32 	%r82, %r81, %r119, %r24;
	mul.lo.s32 	%r83, %r82, %r120;
	cvt.s64.s32 	%rd28, %r83;
	add.s64 	%rd29, %rd28, %rd1;
	shl.b64 	%rd30, %rd29, 2;
	add.s64 	%rd10, %rd26, %rd30;
	add.s32 	%r84, %r81, %r117;
	mad.lo.s32 	%r85, %r84, %r119, %r24;
	mul.lo.s32 	%r86, %r85, %r120;
	cvt.s64.s32 	%rd31, %r86;
	add.s64 	%rd32, %rd31, %rd1;
	shl.b64 	%rd33, %rd32, 2;
	add.s64 	%rd11, %rd26, %rd33;
	@%p15 bra 	$L__BB22_12;
	ld.global.f32 	%f56, [%rd9];
	st.shared.f32 	[%r15], %f56;
	ld.global.f32 	%f57, [%rd10];
	st.shared.f32 	[%r15+2048], %f57;
	ld.global.f32 	%f58, [%rd11];
	st.shared.f32 	[%r15+4096], %f58;
	bra.uni 	$L__BB22_13;
$L__BB22_12:
	mov.b32 	%r87, 0;
	st.shared.u32 	[%r15], %r87;
	st.shared.u32 	[%r15+2048], %r87;
	st.shared.u32 	[%r15+4096], %r87;
$L__BB22_13:
	add.s32 	%r89, %r78, 32;
	setp.lt.s32 	%p16, %r89, %r32;
	@%p16 bra 	$L__BB22_15;
	mov.b32 	%r90, 0;
	st.shared.u32 	[%r15+128], %r90;
	st.shared.u32 	[%r15+2176], %r90;
	st.shared.u32 	[%r15+4224], %r90;
	bra.uni 	$L__BB22_16;
$L__BB22_15:
	ld.global.f32 	%f59, [%rd9+128];
	st.shared.f32 	[%r15+128], %f59;
	ld.global.f32 	%f60, [%rd10+128];
	st.shared.f32 	[%r15+2176], %f60;
	ld.global.f32 	%f61, [%rd11+128];
	st.shared.f32 	[%r15+4224], %f61;
$L__BB22_16:
	add.s32 	%r92, %r78, 64;
	setp.lt.s32 	%p17, %r92, %r32;
	@%p17 bra 	$L__BB22_18;
	mov.b32 	%r93, 0;
	st.shared.u32 	[%r15+256], %r93;
	st.shared.u32 	[%r15+2304], %r93;
	st.shared.u32 	[%r15+4352], %r93;
	bra.uni 	$L__BB22_19;
$L__BB22_18:
	ld.global.f32 	%f62, [%rd9+256];
	st.shared.f32 	[%r15+256], %f62;
	ld.global.f32 	%f63, [%rd10+256];
	st.shared.f32 	[%r15+2304], %f63;
	ld.global.f32 	%f64, [%rd11+256];
	st.shared.f32 	[%r15+4352], %f64;
$L__BB22_19:
	add.s32 	%r95, %r78, 96;
	setp.lt.s32 	%p18, %r95, %r32;
	@%p18 bra 	$L__BB22_21;
	mov.b32 	%r96, 0;
	st.shared.u32 	[%r15+384], %r96;
	st.shared.u32 	[%r15+2432], %r96;
	st.shared.u32 	[%r15+4480], %r96;
	bra.uni 	$L__BB22_23;
$L__BB22_21:
	ld.global.f32 	%f65, [%rd9+384];
	st.shared.f32 	[%r15+384], %f65;
	ld.global.f32 	%f66, [%rd10+384];
	st.shared.f32 	[%r15+2432], %f66;
	ld.global.f32 	%f67, [%rd11+384];
	st.shared.f32 	[%r15+4480], %f67;
	bra.uni 	$L__BB22_23;
$L__BB22_22:
	mov.b32 	%r77, 0;
	st.shared.u32 	[%r15], %r77;
	st.shared.u32 	[%r15+2048], %r77;
	st.shared.u32 	[%r15+4096], %r77;
	st.shared.u32 	[%r15+128], %r77;
	st.shared.u32 	[%r15+2176], %r77;
	st.shared.u32 	[%r15+4224], %r77;
	st.shared.u32 	[%r15+256], %r77;
	st.shared.u32 	[%r15+2304], %r77;
	st.shared.u32 	[%r15+4352], %r77;
	st.shared.u32 	[%r15+384], %r77;
	st.shared.u32 	[%r15+2432], %r77;
	st.shared.u32 	[%r15+4480], %r77;
$L__BB22_23:
	ld.param.u32 	%r115, [_Z20filterActs_YxX_colorILi4ELi32ELi4ELi4ELi3ELb1ELb1EEvPfS0_S0_iiiiiiiiiiffi_param_4];
	bar.sync 	0;
	mov.u32 	%r97, %tid.y;
	shl.b32 	%r98, %r97, 2;
	mov.u32 	%r99, _ZZ20filterActs_YxX_colorILi4ELi32ELi4ELi4ELi3ELb1ELb1EEvPfS0_S0_iiiiiiiiiiffiE9shFilters;
	add.s32 	%r100, %r99, %r98;
	ld.shared.f32 	%f68, [%r100];
	ld.shared.f32 	%f69, [%r14];
	fma.rn.f32 	%f70, %f69, %f68, %f419;
	ld.shared.f32 	%f71, [%r14+128];
	fma.rn.f32 	%f72, %f71, %f68, %f418;
	ld.shared.f32 	%f73, [%r14+256];
	fma.rn.f32 	%f74, %f73, %f68, %f417;
	ld.shared.f32 	%f75, [%r14+384];
	fma.rn.f32 	%f76, %f75, %f68, %f416;
	ld.shared.f32 	%f77, [%r100+16];
	fma.rn.f32 	%f78, %f69, %f77, %f415;
	fma.rn.f32 	%f79, %f71, %f77, %f414;
	fma.rn.f32 	%f80, %f73, %f77, %f413;
	fma.rn.f32 	%f81, %f75, %f77, %f412;
	ld.shared.f32 	%f82, [%r100+32];
	fma.rn.f32 	%f83, %f69, %f82, %f411;
	fma.rn.f32 	%f84, %f71, %f82, %f410;
	fma.rn.f32 	%f85, %f73, %f82, %f409;
	fma.rn.f32 	%f86, %f75, %f82, %f408;
	ld.shared.f32 	%f87, [%r100+48];
	fma.rn.f32 	%f88, %f69, %f87, %f407;
	fma.rn.f32 	%f89, %f71, %f87, %f406;
	fma.rn.f32 	%f90, %f73, %f87, %f405;
	fma.rn.f32 	%f91, %f75, %f87, %f404;
	ld.shared.f32 	%f92, [%r100+64];
	ld.shared.f32 	%f93, [%r14+512];
	fma.rn.f32 	%f94, %f93, %f92, %f70;
	ld.shared.f32 	%f95, [%r14+640];
	fma.rn.f32 	%f96, %f95, %f92, %f72;
	ld.shared.f32 	%f97, [%r14+768];
	fma.rn.f32 	%f98, %f97, %f92, %f74;
	ld.shared.f32 	%f99, [%r14+896];
	fma.rn.f32 	%f100, %f99, %f92, %f76;
	ld.shared.f32 	%f101, [%r100+80];
	fma.rn.f32 	%f102, %f93, %f101, %f78;
	fma.rn.f32 	%f103, %f95, %f101, %f79;
	fma.rn.f32 	%f104, %f97, %f101, %f80;
	fma.rn.f32 	%f105, %f99, %f101, %f81;
	ld.shared.f32 	%f106, [%r100+96];
	fma.rn.f32 	%f107, %f93, %f106, %f83;
	fma.rn.f32 	%f108, %f95, %f106, %f84;
	fma.rn.f32 	%f109, %f97, %f106, %f85;
	fma.rn.f32 	%f110, %f99, %f106, %f86;
	ld.shared.f32 	%f111, [%r100+112];
	fma.rn.f32 	%f112, %f93, %f111, %f88;
	fma.rn.f32 	%f113, %f95, %f111, %f89;
	fma.rn.f32 	%f114, %f97, %f111, %f90;
	fma.rn.f32 	%f115, %f99, %f111, %f91;
	ld.shared.f32 	%f116, [%r100+128];
	ld.shared.f32 	%f117, [%r14+1024];
	fma.rn.f32 	%f118, %f117, %f116, %f94;
	ld.shared.f32 	%f119, [%r14+1152];
	fma.rn.f32 	%f120, %f119, %f116, %f96;
	ld.shared.f32 	%f121, [%r14+1280];
	fma.rn.f32 	%f122, %f121, %f116, %f98;
	ld.shared.f32 	%f123, [%r14+1408];
	fma.rn.f32 	%f124, %f123, %f116, %f100;
	ld.shared.f32 	%f125, [%r100+144];
	fma.rn.f32 	%f126, %f117, %f125, %f102;
	fma.rn.f32 	%f127, %f119, %f125, %f103;
	fma.rn.f32 	%f128, %f121, %f125, %f104;
	fma.rn.f32 	%f129, %f123, %f125, %f105;
	ld.shared.f32 	%f130, [%r100+160];
	fma.rn.f32 	%f131, %f117, %f130, %f107;
	fma.rn.f32 	%f132, %f119, %f130, %f108;
	fma.rn.f32 	%f133, %f121, %f130, %f109;
	fma.rn.f32 	%f134, %f123, %f130, %f110;
	ld.shared.f32 	%f135, [%r100+176];
	fma.rn.f32 	%f136, %f117, %f135, %f112;
	fma.rn.f32 	%f137, %f119, %f135, %f113;
	fma.rn.f32 	%f138, %f121, %f135, %f114;
	fma.rn.f32 	%f139, %f123, %f135, %f115;
	ld.shared.f32 	%f140, [%r100+192];
	ld.shared.f32 	%f141, [%r14+1536];
	fma.rn.f32 	%f142, %f141, %f140, %f118;
	ld.shared.f32 	%f143, [%r14+1664];
	fma.rn.f32 	%f144, %f143, %f140, %f120;
	ld.shared.f32 	%f145, [%r14+1792];
	fma.rn.f32 	%f146, %f145, %f140, %f122;
	ld.shared.f32 	%f147, [%r14+1920];
	fma.rn.f32 	%f148, %f147, %f140, %f124;
	ld.shared.f32 	%f149, [%r100+208];
	fma.rn.f32 	%f150, %f141, %f149, %f126;
	fma.rn.f32 	%f151, %f143, %f149, %f127;
	fma.rn.f32 	%f152, %f145, %f149, %f128;
	fma.rn.f32 	%f153, %f147, %f149, %f129;
	ld.shared.f32 	%f154, [%r100+224];
	fma.rn.f32 	%f155, %f141, %f154, %f131;
	fma.rn.f32 	%f156, %f143, %f154, %f132;
	fma.rn.f32 	%f157, %f145, %f154, %f133;
	fma.rn.f32 	%f158, %f147, %f154, %f134;
	ld.shared.f32 	%f159, [%r100+240];
	fma.rn.f32 	%f160, %f141, %f159, %f136;
	fma.rn.f32 	%f161, %f143, %f159, %f137;
	fma.rn.f32 	%f162, %f145, %f159, %f138;
	fma.rn.f32 	%f163, %f147, %f159, %f139;
	ld.shared.f32 	%f164, [%r100+256];
	ld.shared.f32 	%f165, [%r14+2048];
	fma.rn.f32 	%f166, %f165, %f164, %f142;
	ld.shared.f32 	%f167, [%r14+2176];
	fma.rn.f32 	%f168, %f167, %f164, %f144;
	ld.shared.f32 	%f169, [%r14+2304];
	fma.rn.f32 	%f170, %f169, %f164, %f146;
	ld.shared.f32 	%f171, [%r14+2432];
	fma.rn.f32 	%f172, %f171, %f164, %f148;
	ld.shared.f32 	%f173, [%r100+272];
	fma.rn.f32 	%f174, %f165, %f173, %f150;
	fma.rn.f32 	%f175, %f167, %f173, %f151;
	fma.rn.f32 	%f176, %f169, %f173, %f152;
	fma.rn.f32 	%f177, %f171, %f173, %f153;
	ld.shared.f32 	%f178, [%r100+288];
	fma.rn.f32 	%f179, %f165, %f178, %f155;
	fma.rn.f32 	%f180, %f167, %f178, %f156;
	fma.rn.f32 	%f181, %f169, %f178, %f157;
	fma.rn.f32 	%f182, %f171, %f178, %f158;
	ld.shared.f32 	%f183, [%r100+304];
	fma.rn.f32 	%f184, %f165, %f183, %f160;
	fma.rn.f32 	%f185, %f167, %f183, %f161;
	fma.rn.f32 	%f186, %f169, %f183, %f162;
	fma.rn.f32 	%f187, %f171, %f183, %f163;
	ld.shared.f32 	%f188, [%r100+320];
	ld.shared.f32 	%f189, [%r14+2560];
	fma.rn.f32 	%f190, %f189, %f188, %f166;
	ld.shared.f32 	%f191, [%r14+2688];
	fma.rn.f32 	%f192, %f191, %f188, %f168;
	ld.shared.f32 	%f193, [%r14+2816];
	fma.rn.f32 	%f194, %f193, %f188, %f170;
	ld.shared.f32 	%f195, [%r14+2944];
	fma.rn.f32 	%f196, %f195, %f188, %f172;
	ld.shared.f32 	%f197, [%r100+336];
	fma.rn.f32 	%f198, %f189, %f197, %f174;
	fma.rn.f32 	%f199, %f191, %f197, %f175;
	fma.rn.f32 	%f200, %f193, %f197, %f176;
	fma.rn.f32 	%f201, %f195, %f197, %f177;
	ld.shared.f32 	%f202, [%r100+352];
	fma.rn.f32 	%f203, %f189, %f202, %f179;
	fma.rn.f32 	%f204, %f191, %f202, %f180;
	fma.rn.f32 	%f205, %f193, %f202, %f181;
	fma.rn.f32 	%f206, %f195, %f202, %f182;
	ld.shared.f32 	%f207, [%r100+368];
	fma.rn.f32 	%f208, %f189, %f207, %f184;
	fma.rn.f32 	%f209, %f191, %f207, %f185;
	fma.rn.f32 	%f210, %f193, %f207, %f186;
	fma.rn.f32 	%f211, %f195, %f207, %f187;
	ld.shared.f32 	%f212, [%r100+384];
	ld.shared.f32 	%f213, [%r14+3072];
	fma.rn.f32 	%f214, %f213, %f212, %f190;
	ld.shared.f32 	%f215, [%r14+3200];
	fma.rn.f32 	%f216, %f215, %f212, %f192;
	ld.shared.f32 	%f217, [%r14+3328];
	fma.rn.f32 	%f218, %f217, %f212, %f194;
	ld.shared.f32 	%f219, [%r14+3456];
	fma.rn.f32 	%f220, %f219, %f212, %f196;
	ld.shared.f32 	%f221, [%r100+400];
	fma.rn.f32 	%f222, %f213, %f221, %f198;
	fma.rn.f32 	%f223, %f215, %f221, %f199;
	fma.rn.f32 	%f224, %f217, %f221, %f200;
	fma.rn.f32 	%f225, %f219, %f221, %f201;
	ld.shared.f32 	%f226, [%r100+416];
	fma.rn.f32 	%f227, %f213, %f226, %f203;
	fma.rn.f32 	%f228, %f215, %f226, %f204;
	fma.rn.f32 	%f229, %f217, %f226, %f205;
	fma.rn.f32 	%f230, %f219, %f226, %f206;
	ld.shared.f32 	%f231, [%r100+432];
	fma.rn.f32 	%f232, %f213, %f231, %f208;
	fma.rn.f32 	%f233, %f215, %f231, %f209;
	fma.rn.f32 	%f234, %f217, %f231, %f210;
	fma.rn.f32 	%f235, %f219, %f231, %f211;
	ld.shared.f32 	%f236, [%r100+448];
	ld.shared.f32 	%f237, [%r14+3584];
	fma.rn.f32 	%f238, %f237, %f236, %f214;
	ld.shared.f32 	%f239, [%r14+3712];
	fma.rn.f32 	%f240, %f239, %f236, %f216;
	ld.shared.f32 	%f241, [%r14+3840];
	fma.rn.f32 	%f242, %f241, %f236, %f218;
	ld.shared.f32 	%f243, [%r14+3968];
	fma.rn.f32 	%f244, %f243, %f236, %f220;
	ld.shared.f32 	%f245, [%r100+464];
	fma.rn.f32 	%f246, %f237, %f245, %f222;
	fma.rn.f32 	%f247, %f239, %f245, %f223;
	fma.rn.f32 	%f248, %f241, %f245, %f224;
	fma.rn.f32 	%f249, %f243, %f245, %f225;
	ld.shared.f32 	%f250, [%r100+480];
	fma.rn.f32 	%f251, %f237, %f250, %f227;
	fma.rn.f32 	%f252, %f239, %f250, %f228;
	fma.rn.f32 	%f253, %f241, %f250, %f229;
	fma.rn.f32 	%f254, %f243, %f250, %f230;
	ld.shared.f32 	%f255, [%r100+496];
	fma.rn.f32 	%f256, %f237, %f255, %f232;
	fma.rn.f32 	%f257, %f239, %f255, %f233;
	fma.rn.f32 	%f258, %f241, %f255, %f234;
	fma.rn.f32 	%f259, %f243, %f255, %f235;
	ld.shared.f32 	%f260, [%r100+512];
	ld.shared.f32 	%f261, [%r14+4096];
	fma.rn.f32 	%f262, %f261, %f260, %f238;
	ld.shared.f32 	%f263, [%r14+4224];
	fma.rn.f32 	%f264, %f263, %f260, %f240;
	ld.shared.f32 	%f265, [%r14+4352];
	fma.rn.f32 	%f266, %f265, %f260, %f242;
	ld.shared.f32 	%f267, [%r14+4480];
	fma.rn.f32 	%f268, %f267, %f260, %f244;
	ld.shared.f32 	%f269, [%r100+528];
	fma.rn.f32 	%f270, %f261, %f269, %f246;
	fma.rn.f32 	%f271, %f263, %f269, %f247;
	fma.rn.f32 	%f272, %f265, %f269, %f248;
	fma.rn.f32 	%f273, %f267, %f269, %f249;
	ld.shared.f32 	%f274, [%r100+544];
	fma.rn.f32 	%f275, %f261, %f274, %f251;
	fma.rn.f32 	%f276, %f263, %f274, %f252;
	fma.rn.f32 	%f277, %f265, %f274, %f253;
	fma.rn.f32 	%f278, %f267, %f274, %f254;
	ld.shared.f32 	%f279, [%r100+560];
	fma.rn.f32 	%f280, %f261, %f279, %f256;
	fma.rn.f32 	%f281, %f263, %f279, %f257;
	fma.rn.f32 	%f282, %f265, %f279, %f258;
	fma.rn.f32 	%f283, %f267, %f279, %f259;
	ld.shared.f32 	%f284, [%r100+576];
	ld.shared.f32 	%f285, [%r14+4608];
	fma.rn.f32 	%f286, %f285, %f284, %f262;
	ld.shared.f32 	%f287, [%r14+4736];
	fma.rn.f32 	%f288, %f287, %f284, %f264;
	ld.shared.f32 	%f289, [%r14+4864];
	fma.rn.f32 	%f290, %f289, %f284, %f266;
	ld.shared.f32 	%f291, [%r14+4992];
	fma.rn.f32 	%f292, %f291, %f284, %f268;
	ld.shared.f32 	%f293, [%r100+592];
	fma.rn.f32 	%f294, %f285, %f293, %f270;
	fma.rn.f32 	%f295, %f287, %f293, %f271;
	fma.rn.f32 	%f296, %f289, %f293, %f272;
	fma.rn.f32 	%f297, %f291, %f293, %f273;
	ld.shared.f32 	%f298, [%r100+608];
	fma.rn.f32 	%f299, %f285, %f298, %f275;
	fma.rn.f32 	%f300, %f287, %f298, %f276;
	fma.rn.f32 	%f301, %f289, %f298, %f277;
	fma.rn.f32 	%f302, %f291, %f298, %f278;
	ld.shared.f32 	%f303, [%r100+624];
	fma.rn.f32 	%f304, %f285, %f303, %f280;
	fma.rn.f32 	%f305, %f287, %f303, %f281;
	fma.rn.f32 	%f306, %f289, %f303, %f282;
	fma.rn.f32 	%f307, %f291, %f303, %f283;
	ld.shared.f32 	%f308, [%r100+640];
	ld.shared.f32 	%f309, [%r14+5120];
	fma.rn.f32 	%f310, %f309, %f308, %f286;
	ld.shared.f32 	%f311, [%r14+5248];
	fma.rn.f32 	%f312, %f311, %f308, %f288;
	ld.shared.f32 	%f313, [%r14+5376];
	fma.rn.f32 	%f314, %f313, %f308, %f290;
	ld.shared.f32 	%f315, [%r14+5504];
	fma.rn.f32 	%f316, %f315, %f308, %f292;
	ld.shared.f32 	%f317, [%r100+656];
	fma.rn.f32 	%f318, %f309, %f317, %f294;
	fma.rn.f32 	%f319, %f311, %f317, %f295;
	fma.rn.f32 	%f320, %f313, %f317, %f296;
	fma.rn.f32 	%f321, %f315, %f317, %f297;
	ld.shared.f32 	%f322, [%r100+672];
	fma.rn.f32 	%f323, %f309, %f322, %f299;
	fma.rn.f32 	%f324, %f311, %f322, %f300;
	fma.rn.f32 	%f325, %f313, %f322, %f301;
	fma.rn.f32 	%f326, %f315, %f322, %f302;
	ld.shared.f32 	%f327, [%r100+688];
	fma.rn.f32 	%f328, %f309, %f327, %f304;
	fma.rn.f32 	%f329, %f311, %f327, %f305;
	fma.rn.f32 	%f330, %f313, %f327, %f306;
	fma.rn.f32 	%f331, %f315, %f327, %f307;
	ld.shared.f32 	%f332, [%r100+704];
	ld.shared.f32 	%f333, [%r14+5632];
	fma.rn.f32 	%f419, %f333, %f332, %f310;
	ld.shared.f32 	%f334, [%r14+5760];
	fma.rn.f32 	%f418, %f334, %f332, %f312;
	ld.shared.f32 	%f335, [%r14+5888];
	fma.rn.f32 	%f417, %f335, %f332, %f314;
	ld.shared.f32 	%f336, [%r14+6016];
	fma.rn.f32 	%f416, %f336, %f332, %f316;
	ld.shared.f32 	%f337, [%r100+720];
	fma.rn.f32 	%f415, %f333, %f337, %f318;
	fma.rn.f32 	%f414, %f334, %f337, %f319;
	fma.rn.f32 	%f413, %f335, %f337, %f320;
	fma.rn.f32 	%f412, %f336, %f337, %f321;
	ld.shared.f32 	%f338, [%r100+736];
	fma.rn.f32 	%f411, %f333, %f338, %f323;
	fma.rn.f32 	%f410, %f334, %f338, %f324;
	fma.rn.f32 	%f409, %f335, %f338, %f325;
	fma.rn.f32 	%f408, %f336, %f338, %f326;
	ld.shared.f32 	%f339, [%r100+752];
	fma.rn.f32 	%f407, %f333, %f339, %f328;
	fma.rn.f32 	%f406, %f334, %f339, %f329;
	fma.rn.f32 	%f405, %f335, %f339, %f330;
	fma.rn.f32 	%f404, %f336, %f339, %f331;
	bar.sync 	0;
	add.s32 	%r126, %r126, 4;
	shl.b32 	%r101, %r115, 2;
	add.s32 	%r125, %r125, %r101;
	add.s32 	%r124, %r124, %r101;
	add.s32 	%r123, %r123, %r101;
	add.s32 	%r122, %r122, 4;
	add.s32 	%r121, %r121, 4;
	setp.lt.u32 	%p19, %r126, %r1;
	@%p19 bra 	$L__BB22_4;
$L__BB22_24:
	ld.param.u64 	%rd40, [_Z20filterActs_YxX_colorILi4ELi32ELi4ELi4ELi3ELb1ELb1EEvPfS0_S0_iiiiiiiiiiffi_param_2];
	cvt.u32.u64 	%r102, %rd1;
	mul.lo.s32 	%r103, %r32, %r9;
	shl.b32 	%r104, %r103, 2;
	setp.lt.s32 	%p20, %r102, %r32;
	cvta.to.global.u64 	%rd34, %rd40;
	mul.wide.u32 	%rd35, %r10, 4;
	add.s64 	%rd5, %rd34, %rd35;
	mul.wide.s32 	%rd36, %r104, 4;
	add.s64 	%rd6, %rd5, %rd36;
	shl.b32 	%r105, %r103, 3;
	mul.wide.s32 	%rd37, %r105, 4;
	add.s64 	%rd7, %rd5, %rd37;
	mul.lo.s32 	%r106, %r103, 12;
	mul.wide.s32 	%rd38, %r106, 4;
	add.s64 	%rd8, %rd5, %rd38;
	@%p20 bra 	$L__BB22_25;
	bra.uni 	$L__BB22_26;
$L__BB22_25:
	ld.global.f32 	%f340, [%rd5];
	mul.f32 	%f341, %f50, %f419;
	fma.rn.f32 	%f342, %f49, %f340, %f341;
	st.global.f32 	[%rd5], %f342;
	ld.global.f32 	%f343, [%rd6];
	mul.f32 	%f344, %f50, %f415;
	fma.rn.f32 	%f345, %f49, %f343, %f344;
	st.global.f32 	[%rd6], %f345;
	ld.global.f32 	%f346, [%rd7];
	mul.f32 	%f347, %f50, %f411;
	fma.rn.f32 	%f348, %f49, %f346, %f347;
	st.global.f32 	[%rd7], %f348;
	ld.global.f32 	%f349, [%rd8];
	mul.f32 	%f350, %f50, %f407;
	fma.rn.f32 	%f351, %f49, %f349, %f350;
	st.global.f32 	[%rd8], %f351;
$L__BB22_26:
	add.s32 	%r108, %r102, 32;
	setp.ge.s32 	%p21, %r108, %r32;
	@%p21 bra 	$L__BB22_28;
	ld.global.f32 	%f352, [%rd5+128];
	mul.f32 	%f353, %f50, %f418;
	fma.rn.f32 	%f354, %f49, %f352, %f353;
	st.global.f32 	[%rd5+128], %f354;
	ld.global.f32 	%f355, [%rd6+128];
	mul.f32 	%f356, %f50, %f414;
	fma.rn.f32 	%f357, %f49, %f355, %f356;
	st.global.f32 	[%rd6+128], %f357;
	ld.global.f32 	%f358, [%rd7+128];
	mul.f32 	%f359, %f50, %f410;
	fma.rn.f32 	%f360, %f49, %f358, %f359;
	st.global.f32 	[%rd7+128], %f360;
	ld.global.f32 	%f361, [%rd8+128];
	mul.f32 	%f362, %f50, %f406;
	fma.rn.f32 	%f363, %f49, %f361, %f362;
	st.global.f32 	[%rd8+128], %f363;
$L__BB22_28:
	add.s32 	%r110, %r102, 64;
	setp.ge.s32 	%p22, %r110, %r32;
	@%p22 bra 	$L__BB22_30;
	ld.global.f32 	%f364, [%rd5+256];
	mul.f32 	%f365, %f50, %f417;
	fma.rn.f32 	%f366, %f49, %f364, %f365;
	st.global.f32 	[%rd5+256], %f366;
	ld.global.f32 	%f367, [%rd6+256];
	mul.f32 	%f368, %f50, %f413;
	fma.rn.f32 	%f369, %f49, %f367, %f368;
	st.global.f32 	[%rd6+256], %f369;
	ld.global.f32 	%f370, [%rd7+256];
	mul.f32 	%f371, %f50, %f409;
	fma.rn.f32 	%f372, %f49, %f370, %f371;
	st.global.f32 	[%rd7+256], %f372;
	ld.global.f32 	%f373, [%rd8+256];
	mul.f32 	%f374, %f50, %f405;
	fma.rn.f32 	%f375, %f49, %f373, %f374;
	st.global.f32 	[%rd8+256], %f375;
$L__BB22_30:
	add.s32 	%r112, %r102, 96;
	setp.ge.s32 	%p23, %r112, %r32;
	@%p23 bra 	$L__BB22_32;
	ld.global.f32 	%f376, [%rd5+384];
	mul.f32 	%f377, %f50, %f416;
	fma.rn.f32 	%f378, %f49, %f376, %f377;
	st.global.f32 	[%rd5+384], %f378;
	ld.global.f32 	%f379, [%rd6+384];
	mul.f32 	%f380, %f50, %f412;
	fma.rn.f32 	%f381, %f49, %f379, %f380;
	st.global.f32 	[%rd6+384], %f381;
	ld.global.f32 	%f382, [%rd7+384];
	mul.f32 	%f383, %f50, %f408;
	fma.rn.f32 	%f384, %f49, %f382, %f383;
	st.global.f32 	[%rd7+384], %f384;
	ld.global.f32 	%f385, [%rd8+384];
	mul.f32 	%f386, %f50, %f404;
	fma.rn.f32 	%f387, %f49, %f385, %f386;
	st.global.f32 	[%rd8+384], %f387;
$L__BB22_32:
	ret;

}
	// .globl	_Z20filterActs_YxX_colorILi4ELi32ELi4ELi8ELi3ELb1ELb0EEvPfS0_S0_iiiiiiiiiiffi
.visible .entry _Z20filterActs_YxX_colorILi4ELi32ELi4ELi8ELi3ELb1ELb0EEvPfS0_S0_iiiiiiiiiiffi(
	.param .u64 .ptr .align 1 _Z20filterActs_YxX_colorILi4ELi32ELi4ELi8ELi3ELb1ELb0EEvPfS0_S0_iiiiiiiiiiffi_param_0,
	.param .u64 .ptr .align 1 _Z20filterActs_YxX_colorILi4ELi32ELi4ELi8ELi3ELb1ELb0EEvPfS0_S0_iiiiiiiiiiffi_param_1,
	.param .u64 .ptr .align 1 _Z20filterActs_YxX_colorILi4ELi32ELi4ELi8ELi3ELb1ELb0EEvPfS0_S0_iiiiiiiiiiffi_param_2,
	.param .u32 _Z20filterActs_YxX_colorILi4ELi32ELi4ELi8ELi3ELb1ELb0EEvPfS0_S0_iiiiiiiiiiffi_param_3,
	.param .u32 _Z20filterActs_YxX_colorILi4ELi32ELi4ELi8ELi3ELb1ELb0EEvPfS0_S0_iiiiiiiiiiffi_param_4,
	.param .u32 _Z20filterActs_YxX_colorILi4ELi32ELi4ELi8ELi3ELb1ELb0EEvPfS0_S0_iiiiiiiiiiffi_param_5,
	.param .u32 _Z20filterActs_YxX_colorILi4ELi32ELi4ELi8ELi3ELb1ELb0EEvPfS0_S0_iiiiiiiiiiffi_param_6,
	.param .u32 _Z20filterActs_YxX_colorILi4ELi32ELi4ELi8ELi3ELb1ELb0EEvPfS0_S0_iiiiiiiiiiffi_param_7,
	.param .u32 _Z20filterActs_YxX_colorILi4ELi32ELi4ELi8ELi3ELb1ELb0EEvPfS0_S0_iiiiiiiiiiffi_param_8,
	.param .u32 _Z20filterActs_YxX_colorILi4ELi32ELi4ELi8ELi3ELb1ELb0EEvPfS0_S0_iiiiiiiiiiffi_param_9,
	.param .u32 _Z20filterActs_YxX_colorILi4ELi32ELi4ELi8ELi3ELb1ELb0EEvPfS0_S0_iiiiiiiiiiffi_param_10,
	.param .u32 _Z20filterActs_YxX_colorILi4ELi32ELi4ELi8ELi3ELb1ELb0EEvPfS0_S0_iiiiiiiiiiffi_param_11,
	.param .u32 _Z20filterActs_YxX_colorILi4ELi32ELi4ELi8ELi3ELb1ELb0EEvPfS0_S0_iiiiiiiiiiffi_param_12,
	.param .f32 _Z20filterActs_YxX_colorILi4ELi32ELi4ELi8ELi3ELb1ELb0EEvPfS0_S0_iiiiiiiiiiffi_param_13,
	.param .f32 _Z20filterActs_YxX_colorILi4ELi32ELi4ELi8ELi3ELb1ELb0EEvPfS0_S0_iiiiiiiiiiffi_param_14,
	.param .u32 _Z20filterActs_YxX_colorILi4ELi32ELi4ELi8ELi3ELb1ELb0EEvPfS0_S0_iiiiiiiiiiffi_param_15
)
{
	.reg .pred 	%p<16>;
	.reg .b32 	%r<108>;
	.reg .b32 	%f<774>;
	.reg .b64 	%rd<50>;
	// demoted variable
	.shared .align 4 .b8 _ZZ20filterActs_YxX_colorILi4ELi32ELi4ELi8ELi3ELb1ELb0EEvPfS0_S0_iiiiiiiiiiffiE9shFilters[1536];
	// demoted variable
	.shared .align 4 .b8 _ZZ20filterActs_YxX_colorILi4ELi32ELi4ELi8ELi3ELb1ELb0EEvPfS0_S0_iiiiiiiiiiffiE8shImages[6144];
	ld.param.u64 	%rd7, [_Z20filterActs_YxX_colorILi4ELi32ELi4ELi8ELi3ELb1ELb0EEvPfS0_S0_iiiiiiiiiiffi_param_1];
	ld.param.u32 	%r31, [_Z20filterActs_YxX_colorILi4ELi32ELi4ELi8ELi3ELb1ELb0EEvPfS0_S0_iiiiiiiiiiffi_param_3];
	ld.param.u32 	%r32, [_Z20filterActs_YxX_colorILi4ELi32ELi4ELi8ELi3ELb1ELb0EEvPfS0_S0_iiiiiiiiiiffi_param_4];
	ld.param.u32 	%r33, [_Z20filterActs_YxX_colorILi4ELi32ELi4ELi8ELi3ELb1ELb0EEvPfS0_S0_iiiiiiiiiiffi_param_5];
	ld.param.u32 	%r34, [_Z20filterActs_YxX_colorILi4ELi32ELi4ELi8ELi3ELb1ELb0EEvPfS0_S0_iiiiiiiiiiffi_param_6];
	ld.param.u32 	%r35, [_Z20filterActs_YxX_colorILi4ELi32ELi4ELi8ELi3ELb1ELb0EEvPfS0_S0_iiiiiiiiiiffi_param_7];
	ld.param.u32 	%r36, [_Z20filterActs_YxX_colorILi4ELi32ELi4ELi8ELi3ELb1ELb0EEvPfS0_S0_iiiiiiiiiiffi_param_8];
	ld.param.u32 	%r37, [_Z20filterActs_YxX_colorILi4ELi32ELi4ELi8ELi3ELb1ELb0EEvPfS0_S0_iiiiiiiiiiffi_param_9];
	ld.param.u32 	%r38, [_Z20filterActs_YxX_colorILi4ELi32ELi4ELi8ELi3ELb1ELb0EEvPfS0_S0_iiiiiiiiiiffi_param_10];
	ld.param.u32 	%r39, [_Z20filterActs_YxX_colorILi4ELi32ELi4ELi8ELi3ELb1ELb0EEvPfS0_S0_iiiiiiiiiiffi_param_11];
	ld.param.u32 	%r41, [_Z20filterActs_YxX_colorILi4ELi32ELi4ELi8ELi3ELb1ELb0EEvPfS0_S0_iiiiiiiiiiffi_param_15];
	cvta.to.global.u64 	%rd8, %rd7;
	mul.lo.s32 	%r1, %r35, %r35;
	shr.s32 	%r42, %r32, 31;
	shr.u32 	%r43, %r42, 27;
	add.s32 	%r44, %r32, %r43;
	shr.s32 	%r45, %r44, 5;
	mov.u32 	%r46, %ctaid.y;
	div.u32 	%r2, %r46, %r45;
	mul.lo.s32 	%r47, %r2, %r45;
	sub.s32 	%r48, %r46, %r47;
	mov.u32 	%r103, %tid.y;
	mov.u32 	%r4, %tid.x;
	shr.u32 	%r49, %r4, 5;
	add.s32 	%r5, %r49, %r103;
	and.b32  	%r6, %r4, 31;
	mov.u32 	%r50, %ctaid.x;
	shl.b32 	%r51, %r50, 7;
	add.s32 	%r52, %r51, %r4;
	cvt.s64.s32 	%rd1, %r52;
	shl.b32 	%r7, %r48, 5;
	mad.lo.s32 	%r53, %r32, %r5, %r6;
	add.s32 	%r54, %r53, %r7;
	mul.wide.s32 	%rd9, %r54, 4;
	add.s64 	%rd49, %rd8, %rd9;
	setp.ne.s32 	%p1, %r41, 0;
	@%p1 bra 	$L__BB23_2;
	ld.param.u32 	%r98, [_Z20filterActs_YxX_colorILi4ELi32ELi4ELi8ELi3ELb1ELb0EEvPfS0_S0_iiiiiiiiiiffi_param_4];
	mul.lo.s32 	%r55, %r98, %r1;
	mul.lo.s32 	%r56, %r55, %r2;
	mul.lo.s32 	%r57, %r56, 3;
	mul.wide.s32 	%rd10, %r57, 4;
	add.s64 	%rd49, %rd49, %rd10;
$L__BB23_2:
	cvt.u32.u64 	%r58, %rd1;
	add.s32 	%r59, %r7, %r103;
	mul.lo.s32 	%r8, %r39, %r38;
	mad.lo.s32 	%r60, %r8, %r59, %r2;
	mad.lo.s32 	%r9, %r60, %r31, %r58;
	setp.eq.s32 	%p2, %r35, 0;
	mov.f32 	%f742, 0f00000000;
	mov.f32 	%f743, %f742;
	mov.f32 	%f744, %f742;
	mov.f32 	%f745, %f742;
	mov.f32 	%f746, %f742;
	mov.f32 	%f747, %f742;
	mov.f32 	%f748, %f742;
	mov.f32 	%f749, %f742;
	mov.f32 	%f750, %f742;
	mov.f32 	%f751, %f742;
	mov.f32 	%f752, %f742;
	mov.f32 	%f753, %f742;
	mov.f32 	%f754, %f742;
	mov.f32 	%f755, %f742;
	mov.f32 	%f756, %f742;
	mov.f32 	%f757, %f742;
	mov.f32 	%f758, %f742;
	mov.f32 	%f759, %f742;
	mov.f32 	%f760, %f742;
	mov.f32 	%f761, %f742;
	mov.f32 	%f762, %f742;
	mov.f32 	%f763, %f742;
	mov.f32 	%f764, %f742;
	mov.f32 	%f765, %f742;
	mov.f32 	%f766, %f742;
	mov.f32 	%f767, %f742;
	mov.f32 	%f768, %f742;
	mov.f32 	%f769, %f742;
	mov.f32 	%f770, %f742;
	mov.f32 	%f771, %f742;
	mov.f32 	%f772, %f742;
	mov.f32 	%f773, %f742;
	@%p2 bra 	$L__BB23_13;
	ld.param.u32 	%r99, [_Z20filterActs_YxX_colorILi4ELi32ELi4ELi8ELi3ELb1ELb0EEvPfS0_S0_iiiiiiiiiiffi_param_4];
	shl.b32 	%r62, %r6, 2;
	mov.u32 	%r63, _ZZ20filterActs_YxX_colorILi4ELi32ELi4ELi8ELi3ELb1ELb0EEvPfS0_S0_iiiiiiiiiiffiE9shFilters;
	add.s32 	%r64, %r63, %r62;
	div.s32 	%r65, %r2, %r39;
	mul.lo.s32 	%r66, %r65, %r39;
	sub.s32 	%r67, %r2, %r66;
	mad.lo.s32 	%r10, %r67, %r37, %r36;
	mad.lo.s32 	%r11, %r65, %r37, %r36;
	shl.b32 	%r68, %r5, 7;
	add.s32 	%r12, %r64, %r68;
	shl.b32 	%r69, %r4, 2;
	mov.u32 	%r70, _ZZ20filterActs_YxX_colorILi4ELi32ELi4ELi8ELi3ELb1ELb0EEvPfS0_S0_iiiiiiiiiiffiE8shImages;
	add.s32 	%r13, %r70, %r69;
	shl.b32 	%r71, %r103, 9;
	add.s32 	%r14, %r13, %r71;
	mul.lo.s32 	%r104, %r1, %r99;
	shl.b32 	%r105, %r104, 1;
	mov.f32 	%f742, 0f00000000;
	mov.b32 	%r106, 0;
	mov.u32 	%r102, %r5;
	mov.u32 	%r107, %r106;
$L__BB23_4:
	setp.gt.u32 	%p3, %r5, 3;
	@%p3 bra 	$L__BB23_8;
	setp.ge.u32 	%p4, %r102, %r1;
	@%p4 bra 	$L__BB23_7;
	mul.wide.s32 	%rd11, %r106, 4;
	add.s64 	%rd12, %rd49, %rd11;
	ld.global.f32 	%f101, [%rd12];
	st.shared.f32 	[%r12], %f101;
	mul.wide.s32 	%rd13, %r104, 4;
	add.s64 	%rd14, %rd49, %rd13;
	ld.global.f32 	%f102, [%rd14];
	st.shared.f32 	[%r12+512], %f102;
	mul.wide.s32 	%rd15, %r105, 4;
	add.s64 	%rd16, %rd49, %rd15;
	ld.global.f32 	%f103, [%rd16];
	st.shared.f32 	[%r12+1024], %f103;
	bra.uni 	$L__BB23_8;
$L__BB23_7:
	mov.b32 	%r72, 0;
	st.shared.u32 	[%r12], %r72;
	st.shared.u32 	[%r12+512], %r72;
	st.shared.u32 	[%r12+1024], %r72;
$L__BB23_8:
	setp.ge.s32 	%p5, %r103, %r1;
	@%p5 bra 	$L__BB23_12;
	div.s32 	%r73, %r103, %r35;
	mul.lo.s32 	%r74, %r73, %r35;
	sub.s32 	%r75, %r103, %r74;
	add.s32 	%r23, %r10, %r75;
	add.s32 	%r24, %r11, %r73;
	setp.gt.s32 	%p6, %r24, -1;
	setp.lt.s32 	%p7, %r24, %r33;
	and.pred  	%p8, %p6, %p7;
	setp.gt.s32 	%p9, %r23, -1;
	setp.lt.s32 	%p10, %r23, %r34;
	and.pred  	%p11, %p9, %p10;
	and.pred  	%p13, %p8, %p11;
	not.pred 	%p14, %p13;
	@%p14 bra 	$L__BB23_11;
	ld.param.u32 	%r101, [_Z20filterActs_YxX_colorILi4ELi32ELi4ELi8ELi3ELb1ELb0EEvPfS0_S0_iiiiiiiiiiffi_param_12];
	ld.param.u64 	%rd47, [_Z20filterActs_YxX_colorILi4ELi32ELi4ELi8ELi3ELb1ELb0EEvPfS0_S0_iiiiiiiiiiffi_param_0];
	mad.lo.s32 	%r77, %r24, %r34, %r23;
	mul.lo.s32 	%r78, %r77, %r101;
	cvt.s64.s32 	%rd17, %r78;
	add.s64 	%rd18, %rd17, %rd1;
	cvta.to.global.u64 	%rd19, %rd47;
	shl.b64 	%rd20, %rd18, 2;
	add.s64 	%rd21, %rd19, %rd20;
	ld.global.f32 	%f104, [%rd21];
	st.shared.f32 	[%r14], %f104;
	add.s32 	%r79, %r33, %r24;
	mad.lo.s32 	%r80, %r79, %r34, %r23;
	mul.lo.s32 	%r81, %r80, %r101;
	cvt.s64.s32 	%rd22, %r81;
	add.s64 	%rd23, %rd22, %rd1;
	shl.b64 	%rd24, %rd23, 2;
	add.s64 	%rd25, %rd19, %rd24;
	ld.global.f32 	%f105, [%rd25];
	st.shared.f32 	[%r14+2048], %f105;
	add.s32 	%r82, %r79, %r33;
	mad.lo.s32 	%r83, %r82, %r34, %r23;
	mul.lo.s32 	%r84, %r83, %r101;
	cvt.s64.s32 	%rd26, %r84;
	add.s64 	%rd27, %rd26, %rd1;
	shl.b64 	%rd28, %rd27, 2;
	add.s64 	%rd29, %rd19, %rd28;
	ld.global.f32 	%f106, [%rd29];
	st.shared.f32 	[%r14+4096], %f106;
	ld.global.f32 	%f107, [%rd21+128];
	st.shared.f32 	[%r14+128], %f107;
	ld.global.f32 	%f108, [%rd25+128];
	st.shared.f32 	[%r14+2176], %f108;
	ld.global.f32 	%f109, [%rd29+128];
	st.shared.f32 	[%r14+4224], %f109;
	ld.global.f32 	%f110, [%rd21+256];
	st.shared.f32 	[%r14+256], %f110;
	ld.global.f32 	%f111, [%rd25+256];
	st.shared.f32 	[%r14+2304], %f111;
	ld.global.f32 	%f112, [%rd29+256];
	st.shared.f32 	[%r14+4352], %f112;
	ld.global.f32 	%f113, [%rd21+384];
	st.shared.f32 	[%r14+384], %f113;
	ld.global.f32 	%f114, [%rd25+384];
	st.shared.f32 	[%r14+2432], %f114;
	ld.global.f32 	%f115, [%rd29+384];
	st.shared.f32 	[%r14+4480], %f115;
	bra.uni 	$L__BB23_12;
$L__BB23_11:
	mov.b32 	%r76, 0;
	st.shared.u32 	[%r14], %r76;
	st.shared.u32 	[%r14+2048], %r76;
	st.shared.u32 	[%r14+4096], %r76;
	st.shared.u32 	[%r14+128], %r76;
	st.shared.u32 	[%r14+2176], %r76;
	st.shared.u32 	[%r14+4224], %r76;
	st.shared.u32 	[%r14+256], %r76;
	st.shared.u32 	[%r14+2304], %r76;
	st.shared.u32 	[%r14+4352], %r76;
	st.shared.u32 	[%r14+384], %r76;
	st.shared.u32 	[%r14+2432], %r76;
	st.shared.u32 	[%r14+4480], %r76;
$L__BB23_12:
	ld.param.u32 	%r100, [_Z20filterActs_YxX_colorILi4ELi32ELi4ELi8ELi3ELb1ELb0EEvPfS0_S0_iiiiiiiiiiffi_param_4];
	bar.sync 	0;
	mov.u32 	%r85, %tid.y;
	shl.b32 	%r86, %r85, 2;
	mov.u32 	%r87, _ZZ20filterActs_YxX_colorILi4ELi32ELi4ELi8ELi3ELb1ELb0EEvPfS0_S0_iiiiiiiiiiffiE9shFilters;
	add.s32 	%r88, %r87, %r86;
	ld.shared.f32 	%f116, [%r88];
	ld.shared.f32 	%f117, [%r13];
	fma.rn.f32 	%f118, %f117, %f116, %f773;
	ld.shared.f32 	%f119, [%r13+128];
	fma.rn.f32 	%f120, %f119, %f116, %f772;
	ld.shared.f32 	%f121, [%r13+256];
	fma.rn.f32 	%f122, %f121, %f116, %f771;
	ld.shared.f32 	%f123, [%r13+384];
	fma.rn.f32 	%f124, %f123, %f116, %f770;
	ld.shared.f32 	%f125, [%r88+16];
	fma.rn.f32 	%f126, %f117, %f125, %f769;
	fma.rn.f32 	%f127, %f119, %f125, %f768;
	fma.rn.f32 	%f128, %f121, %f125, %f767;
	fma.rn.f32 	%f129, %f123, %f125, %f766;
	ld.shared.f32 	%f130, [%r88+32];
	fma.rn.f32 	%f131, %f117, %f130, %f765;
	fma.rn.f32 	%f132, %f119, %f130, %f764;
	fma.rn.f32 	%f133, %f121, %f130, %f763;
	fma.rn.f32 	%f134, %f123, %f130, %f762;
	ld.shared.f32 	%f135, [%r88+48];
	fma.rn.f32 	%f136, %f117, %f135, %f761;
	fma.rn.f32 	%f137, %f119, %f135, %f760;
	fma.rn.f32 	%f138, %f121, %f135, %f759;
	fma.rn.f32 	%f139, %f123, %f135, %f758;
	ld.shared.f32 	%f140, [%r88+64];
	fma.rn.f32 	%f141, %f117, %f140, %f757;
	fma.rn.f32 	%f142, %f119, %f140, %f756;
	fma.rn.f32 	%f143, %f121, %f140, %f755;
	fma.rn.f32 	%f144, %f123, %f140, %f754;
	ld.shared.f32 	%f145, [%r88+80];
	fma.rn.f32 	%f146, %f117, %f145, %f753;
	fma.rn.f32 	%f147, %f119, %f145, %f752;
	fma.rn.f32 	%f148, %f121, %f145, %f751;
	fma.rn.f32 	%f149, %f123, %f145, %f750;
	ld.shared.f32 	%f150, [%r88+96];
	fma.rn.f32 	%f151, %f117, %f150, %f749;
	fma.rn.f32 	%f152, %f119, %f150, %f748;
	fma.rn.f32 	%f153, %f121, %f150, %f747;
	fma.rn.f32 	%f154, %f123, %f150, %f746;
	ld.shared.f32 	%f155, [%r88+112];
	fma.rn.f32 	%f156, %f117, %f155, %f745;
	fma.rn.f32 	%f157, %f119, %f155, %f744;
	fma.rn.f32 	%f158, %f121, %f155, %f743;
	fma.rn.f32 	%f159, %f123, %f155, %f742;
	ld.shared.f32 	%f160, [%r88+128];
	ld.shared.f32 	%f161, [%r13+512];
	fma.rn.f32 	%f162, %f161, %f160, %f118;
	ld.shared.f32 	%f163, [%r13+640];
	fma.rn.f32 	%f164, %f163, %f160, %f120;
	ld.shared.f32 	%f165, [%r13+768];
	fma.rn.f32 	%f166, %f165, %f160, %f122;
	ld.shared.f32 	%f167, [%r13+896];
	fma.rn.f32 	%f168, %f167, %f160, %f124;
	ld.shared.f32 	%f169, [%r88+144];
	fma.rn.f32 	%f170, %f161, %f169, %f126;
	fma.rn.f32 	%f171, %f163, %f169, %f127;
	fma.rn.f32 	%f172, %f165, %f169, %f128;
	fma.rn.f32 	%f173, %f167, %f169, %f129;
	ld.shared.f32 	%f174, [%r88+160];
	fma.rn.f32 	%f175, %f161, %f174, %f131;
	fma.rn.f32 	%f176, %f163, %f174, %f132;
	fma.rn.f32 	%f177, %f165, %f174, %f133;
	fma.rn.f32 	%f178, %f167, %f174, %f134;
	ld.shared.f32 	%f179, [%r88+176];
	fma.rn.f32 	%f180, %f161, %f179, %f136;
	fma.rn.f32 	%f181, %f163, %f179, %f137;
	fma.rn.f32 	%f182, %f165, %f179, %f138;
	fma.rn.f32 	%f183, %f167, %f179, %f139;
	ld.shared.f32 	%f184, [%r88+192];
	fma.rn.f32 	%f185, %f161, %f184, %f141;
	fma.rn.f32 	%f186, %f163, %f184, %f142;
	fma.rn.f32 	%f187, %f165, %f184, %f143;
	fma.rn.f32 	%f188, %f167, %f184, %f144;
	ld.shared.f32 	%f189, [%r88+208];
	fma.rn.f32 	%f190, %f161, %f189, %f146;
	fma.rn.f32 	%f191, %f163, %f189, %f147;
	fma.rn.f32 	%f192, %f165, %f189, %f148;
	fma.rn.f32 	%f193, %f167, %f189, %f149;
	ld.shared.f32 	%f194, [%r88+224];
	fma.rn.f32 	%f195, %f161, %f194, %f151;
	fma.rn.f32 	%f196, %f163, %f194, %f152;
	fma.rn.f32 	%f197, %f165, %f194, %f153;
	fma.rn.f32 	%f198, %f167, %f194, %f154;
	ld.shared.f32 	%f199, [%r88+240];
	fma.rn.f32 	%f200, %f161, %f199, %f156;
	fma.rn.f32 	%f201, %f163, %f199, %f157;
	fma.rn.f32 	%f202, %f165, %f199, %f158;
	fma.rn.f32 	%f203, %f167, %f199, %f159;
	ld.shared.f32 	%f204, [%r88+256];
	ld.shared.f32 	%f205, [%r13+1024];
	fma.rn.f32 	%f206, %f205, %f204, %f162;
	ld.shared.f32 	%f207, [%r13+1152];
	fma.rn.f32 	%f208, %f207, %f204, %f164;
	ld.shared.f32 	%f209, [%r13+1280];
	fma.rn.f32 	%f210, %f209, %f204, %f166;
	ld.shared.f32 	%f211, [%r13+1408];
	fma.rn.f32 	%f212, %f211, %f204, %f168;
	ld.shared.f32 	%f213, [%r88+272];
	fma.rn.f32 	%f214, %f205, %f213, %f170;
	fma.rn.f32 	%f215, %f207, %f213, %f171;
	fma.rn.f32 	%f216, %f209, %f213, %f172;
	fma.rn.f32 	%f217, %f211, %f213, %f173;
	ld.shared.f32 	%f218, [%r88+288];
	fma.rn.f32 	%f219, %f205, %f218, %f175;
	fma.rn.f32 	%f220, %f207, %f218, %f176;
	fma.rn.f32 	%f221, %f209, %f218, %f177;
	fma.rn.f32 	%f222, %f211, %f218, %f178;
	ld.shared.f32 	%f223, [%r88+304];
	fma.rn.f32 	%f224, %f205, %f223, %f180;
	fma.rn.f32 	%f225, %f207, %f223, %f181;
	fma.rn.f32 	%f226, %f209, %f223, %f182;
	fma.rn.f32 	%f227, %f211, %f223, %f183;
	ld.shared.f32 	%f228, [%r88+320];
	fma.rn.f32 	%f229, %f205, %f228, %f185;
	fma.rn.f32 	%f230, %f207, %f228, %f186;
	fma.rn.f32 	%f231, %f209, %f228, %f187;
	fma.rn.f32 	%f232, %f211, %f228, %f188;
	ld.shared.f32 	%f233, [%r88+336];
	fma.rn.f32 	%f234, %f205, %f233, %f190;
	fma.rn.f32 	%f235, %f207, %f233, %f191;
	fma.rn.f32 	%f236, %f209, %f233, %f192;
	fma.rn.f32 	%f237, %f211, %f233, %f193;
	ld.shared.f32 	%f238, [%r88+352];
	fma.rn.f32 	%f239, %f205, %f238, %f195;
	fma.rn.f32 	%f240, %f207, %f238, %f196;
	fma.rn.f32 	%f241, %f209, %f238, %f197;
	fma.rn.f32 	%f242, %f211, %f238, %f198;
	ld.shared.f32 	%f243, [%r88+368];
	fma.rn.f32 	%f244, %f205, %f243, %f200;
	fma.rn.f32 	%f245, %f207, %f243, %f201;
	fma.rn.f32 	%f246, %f209, %f243, %f202;
	fma.rn.f32 	%f247, %f211, %f243, %f203;
	ld.shared.f32 	%f248, [%r88+384];
	ld.shared.f32 	%f249, [%r13+1536];
	fma.rn.f32 	%f250, %f249, %f248, %f206;
	ld.shared.f32 	%f251, [%r13+1664];
	fma.rn.f32 	%f252, %f251, %f248, %f208;
	ld.shared.f32 	%f253, [%r13+1792];
	fma.rn.f32 	%f254, %f253, %f248, %f210;
	ld.shared.f32 	%f255, [%r13+1920];
	fma.rn.f32 	%f256, %f255, %f248, %f212;
	ld.shared.f32 	%f257, [%r88+400];
	fma.rn.f32 	%f258, %f249, %f257, %f214;
	fma.rn.f32 	%f259, %f251, %f257, %f215;
	fma.rn.f32 	%f260, %f253, %f257, %f216;
	fma.rn.f32 	%f261, %f255, %f257, %f217;
	ld.shared.f32 	%f262, [%r88+416];
	fma.rn.f32 	%f263, %f249, %f262, %f219;
	fma.rn.f32 	%f264, %f251, %f262, %f220;
	fma.rn.f32 	%f265, %f253, %f262, %f221;
	fma.rn.f32 	%f266, %f255, %f262, %f222;
	ld.shared.f32 	%f267, [%r88+432];
	fma.rn.f32 	%f268, %f249, %f267, %f224;
	fma.rn.f32 	%f269, %f251, %f267, %f225;
	fma.rn.f32 	%f270, %f253, %f267, %f226;
	fma.rn.f32 	%f271, %f255, %f267, %f227;
	ld.shared.f32 	%f272, [%r88+448];
	fma.rn.f32 	%f273, %f249, %f272, %f229;
	fma.rn.f32 	%f274, %f251, %f272, %f230;
	fma.rn.f32 	%f275, %f253, %f272, %f231;
	fma.rn.f32 	%f276, %f255, %f272, %f232;
	ld.shared.f32 	%f277, [%r88+464];
	fma.rn.f32 	%f278, %f249, %f277, %f234;
	fma.rn.f32 	%f279, %f251, %f277, %f235;
	fma.rn.f32 	%f280, %f253, %f277, %f236;
	fma.rn.f32 	%f281, %f255, %f277, %f237;
	ld.shared.f32 	%f282, [%r88+480];
	fma.rn.f32 	%f283, %f249, %f282, %f239;
	fma.rn.f32 	%f284, %f251, %f282, %f240;
	fma.rn.f32 	%f285, %f253, %f282, %f241;
	fma.rn.f32 	%f286, %f255, %f282, %f242;
	ld.shared.f32 	%f287, [%r88+496];
	fma.rn.f32 	%f288, %f249, %f287, %f244;
	fma.rn.f32 	%f289, %f251, %f287, %f245;
	fma.rn.f32 	%f290, %f253, %f287, %f246;
	fma.rn.f32 	%f291, %f255, %f287, %f247;
	ld.shared.f32 	%f292, [%r88+512];
	ld.shared.f32 	%f293, [%r13+2048];
	fma.rn.f32 	%f294, %f293, %f292, %f250;
	ld.shared.f32 	%f295, [%r13+2176];
	fma.rn.f32 	%f296, %f295, %f292, %f252;
	ld.shared.f32 	%f297, [%r13+2304];
	fma.rn.f32 	%f298, %f297, %f292, %f254;
	ld.shared.f32 	%f299, [%r13+2432];
	fma.rn.f32 	%f300, %f299, %f292, %f256;
	ld.shared.f32 	%f301, [%r88+528];
	fma.rn.f32 	%f302, %f293, %f301, %f258;
	fma.rn.f32 	%f303, %f295, %f301, %f259;
	fma.rn.f32 	%f304, %f297, %f301, %f260;
	fma.rn.f32 	%f305, %f299, %f301, %f261;
	ld.shared.f32 	%f306, [%r88+544];
	fma.rn.f32 	%f307, %f293, %f306, %f263;
	fma.rn.f32 	%f308, %f295, %f306, %f264;
	fma.rn.f32 	%f309, %f297, %f306, %f265;
	fma.rn.f32 	%f310, %f299, %f306, %f266;
	ld.shared.f32 	%f311, [%r88+560];
	fma.rn.f32 	%f312, %f293, %f311, %f268;
	fma.rn.f32 	%f313, %f295, %f311, %f269;
	fma.rn.f32 	%f314, %f297, %f311, %f270;
	fma.rn.f32 	%f315, %f299, %f311, %f271;
	ld.shared.f32 	%f316, [%r88+576];
	fma.rn.f32 	%f317, %f293, %f316, %f273;
	fma.rn.f32 	%f318, %f295, %f316, %f274;
	fma.rn.f32 	%f319, %f297, %f316, %f275;
	fma.rn.f32 	%f320, %f299, %f316, %f276;
	ld.shared.f32 	%f321, [%r88+592];
	fma.rn.f32 	%f322, %f293, %f321, %f278;
	fma.rn.f32 	%f323, %f295, %f321, %f279;
	fma.rn.f32 	%f324, %f297, %f321, %f280;
	fma.rn.f32 	%f325, %f299, %f321, %f281;
	ld.shared.f32 	%f326, [%r88+608];
	fma.rn.f32 	%f327, %f293, %f326, %f283;
	fma.rn.f32 	%f328, %f295, %f326, %f284;
	fma.rn.f32 	%f329, %f297, %f326, %f285;
	fma.rn.f32 	%f330, %f299, %f326, %f286;
	ld.shared.f32 	%f331, [%r88+624];
	fma.rn.f32 	%f332, %f293, %f331, %f288;
	fma.rn.f32 	%f333, %f295, %f331, %f289;
	fma.rn.f32 	%f334, %f297, %f331, %f290;
	fma.rn.f32 	%f335, %f299, %f331, %f291;
	ld.shared.f32 	%f336, [%r88+640];
	ld.shared.f32 	%f337, [%r13+2560];
	fma.rn.f32 	%f338, %f337, %f336, %f294;
	ld.shared.f32 	%f339, [%r13+2688];
	fma.rn.f32 	%f340, %f339, %f336, %f296;
	ld.shared.f32 	%f341, [%r13+2816];
	fma.rn.f32 	%f342, %f341, %f336, %f298;
	ld.shared.f32 	%f343, [%r13+2944];
	fma.rn.f32 	%f344, %f343, %f336, %f300;
	ld.shared.f32 	%f345, [%r88+656];
	fma.rn.f32 	%f346, %f337, %f345, %f302;
	fma.rn.f32 	%f347, %f339, %f345, %f303;
	fma.rn.f32 	%f348, %f341, %f345, %f304;
	fma.rn.f32 	%f349, %f343, %f345, %f305;
	ld.shared.f32 	%f350, [%r88+672];
	fma.rn.f32 	%f351, %f337, %f350, %f307;
	fma.rn.f32 	%f352, %f339, %f350, %f308;
	fma.rn.f32 	%f353, %f341, %f350, %f309;
	fma.rn.f32 	%f354, %f343, %f350, %f310;
	ld.shared.f32 	%f355, [%r88+688];
	fma.rn.f32 	%f356, %f337, %f355, %f312;
	fma.rn.f32 	%f357, %f339, %f355, %f313;
	fma.rn.f32 	%f358, %f341, %f355, %f314;
	fma.rn.f32 	%f359, %f343, %f355, %f315;
	ld.shared.f32 	%f360, [%r88+704];
	fma.rn.f32 	%f361, %f337, %f360, %f317;
	fma.rn.f32 	%f362, %f339, %f360, %f318;
	fma.rn.f32 	%f363, %f341, %f360, %f319;
	fma.rn.f32 	%f364, %f343, %f360, %f320;
	ld.shared.f32 	%f365, [%r88+720];
	fma.rn.f32 	%f366, %f337, %f365, %f322;
	fma.rn.f32 	%f367, %f339, %f365, %f323;
	fma.rn.f32 	%f368, %f341, %f365, %f324;
	fma.rn.f32 	%f369, %f343, %f365, %f325;
	ld.shared.f32 	%f370, [%r88+736];
	fma.rn.f32 	%f371, %f337, %f370, %f327;
	fma.rn.f32 	%f372, %f339, %f370, %f328;
	fma.rn.f32 	%f373, %f341, %f370, %f329;
	fma.rn.f32 	%f374, %f343, %f370, %f330;
	ld.shared.f32 	%f375, [%r88+752];
	fma.rn.f32 	%f376, %f337, %f375, %f332;
	fma.rn.f32 	%f377, %f339, %f375, %f333;
	fma.rn.f32 	%f378, %f341, %f375, %f334;
	fma.rn.f32 	%f379, %f343, %f375, %f335;
	ld.shared.f32 	%f380, [%r88+768];
	ld.shared.f32 	%f381, [%r13+3072];
	fma.rn.f32 	%f382, %f381, %f380, %f338;
	ld.shared.f32 	%f383, [%r13+3200];
	fma.rn.f32 	%f384, %f383, %f380, %f340;
	ld.shared.f32 	%f385, [%r13+3328];
	fma.rn.f32 	%f386, %f385, %f380, %f342;
	ld.shared.f32 	%f387, [%r13+3456];
	fma.rn.f32 	%f388, %f387, %f380, %f344;
	ld.shared.f32 	%f389, [%r88+784];
	fma.rn.f32 	%f390, %f381, %f389, %f346;
	fma.rn.f32 	%f391, %f383, %f389, %f347;
	fma.rn.f32 	%f392, %f385, %f389, %f348;
	fma.rn.f32 	%f393, %f387, %f389, %f349;
	ld.shared.f32 	%f394, [%r88+800];
	fma.rn.f32 	%f395, %f381, %f394, %f351;
	fma.rn.f32 	%f396, %f383, %f394, %f352;
	fma.rn.f32 	%f397, %f385, %f394, %f353;
	fma.rn.f32 	%f398, %f387, %f394, %f354;
	ld.shared.f32 	%f399, [%r88+816];
	fma.rn.f32 	%f400, %f381, %f399, %f356;
	fma.rn.f32 	%f401, %f383, %f399, %f357;
	fma.rn.f32 	%f402, %f385, %f399, %f358;
	fma.rn.f32 	%f403, %f387, %f399, %f359;
	ld.shared.f32 	%f404, [%r88+832];
	fma.rn.f32 	%f405, %f381, %f404, %f361;
	fma.rn.f32 	%f406, %f383, %f404, %f362;
	fma.rn.f32 	%f407, %f385, %f404, %f363;
	fma.rn.f32 	%f408, %f387, %f404, %f364;
	ld.shared.f32 	%f409, [%r88+848];
	fma.rn.f32 	%f410, %f381, %f409, %f366;
	fma.rn.f32 	%f411, %f383, %f409, %f367;
	fma.rn.f32 	%f412, %f385, %f409, %f368;
	fma.rn.f32 	%f413, %f387, %f409, %f369;
	ld.shared.f32 	%f414, [%r88+864];
	fma.rn.f32 	%f415, %f381, %f414, %f371;
	fma.rn.f32 	%f416, %f383, %f414, %f372;
	fma.rn.f32 	%f417, %f385, %f414, %f373;
	fma.rn.f32 	%f418, %f387, %f414, %f374;
	ld.shared.f32 	%f419, [%r88+880];
	fma.rn.f32 	%f420, %f381, %f419, %f376;
	fma.rn.f32 	%f421, %f383, %f419, %f377;
	fma.rn.f32 	%f422, %f385, %f419, %f378;
	fma.rn.f32 	%f423, %f387, %f419, %f379;
	ld.shared.f32 	%f424, [%r88+896];
	ld.shared.f32 	%f425, [%r13+3584];
	fma.rn.f32 	%f426, %f425, %f424, %f382;
	ld.shared.f32 	%f427, [%r13+3712];
	fma.rn.f32 	%f428, %f427, %f424, %f384;
	ld.shared.f32 	%f429, [%r13+3840];
	fma.rn.f32 	%f430, %f429, %f424, %f386;
	ld.shared.f32 	%f431, [%r13+3968];
	fma.rn.f32 	%f432, %f431, %f424, %f388;
	ld.shared.f32 	%f433, [%r88+912];
	fma.rn.f32 	%f434, %f425, %f433, %f390;
	fma.rn.f32 	%f435, %f427, %f433, %f391;
	fma.rn.f32 	%f436, %f429, %f433, %f392;
	fma.rn.f32 	%f437, %f431, %f433, %f393;
	ld.shared.f32 	%f438, [%r88+928];
	fma.rn.f32 	%f439, %f425, %f438, %f395;
	fma.rn.f32 	%f440, %f427, %f438, %f396;
	fma.rn.f32 	%f441, %f429, %f438, %f397;
	fma.rn.f32 	%f442, %f431, %f438, %f398;
	ld.shared.f32 	%f443, [%r88+944];
	fma.rn.f32 	%f444, %f425, %f443, %f400;
	fma.rn.f32 	%f445, %f427, %f443, %f401;
	fma.rn.f32 	%f446, %f429, %f443, %f402;
	fma.rn.f32 	%f447, %f431, %f443, %f403;
	ld.shared.f32 	%f448, [%r88+960];
	fma.rn.f32 	%f449, %f425, %f448, %f405;
	fma.rn.f32 	%f450, %f427, %f448, %f406;
	fma.rn.f32 	%f451, %f429, %f448, %f407;
	fma.rn.f32 	%f452, %f431, %f448, %f408;
	ld.shared.f32 	%f453, [%r88+976];
	fma.rn.f32 	%f454, %f425, %f453, %f410;
	fma.rn.f32 	%f455, %f427, %f453, %f411;
	fma.rn.f32 	%f456, %f429, %f453, %f412;
	fma.rn.f32 	%f457, %f431, %f453, %f413;
	ld.shared.f32 	%f458, [%r88+992];
	fma.rn.f32 	%f459, %f425, %f458, %f415;
	fma.rn.f32 	%f460, %f427, %f458, %f416;
	fma.rn.f32 	%f461, %f429, %f458, %f417;
	fma.rn.f32 	%f462, %f431, %f458, %f418;
	ld.shared.f32 	%f463, [%r88+1008];
	fma.rn.f32 	%f464, %f425, %f463, %f420;
	fma.rn.f32 	%f465, %f427, %f463, %f421;
	fma.rn.f32 	%f466, %f429, %f463, %f422;
	fma.rn.f32 	%f467, %f431, %f463, %f423;
	ld.shared.f32 	%f468, [%r88+1024];
	ld.shared.f32 	%f469, [%r13+4096];
	fma.rn.f32 	%f470, %f469, %f468, %f426;
	ld.shared.f32 	%f471, [%r13+4224];
	fma.rn.f32 	%f472, %f471, %f468, %f428;
	ld.shared.f32 	%f473, [%r13+4352];
	fma.rn.f32 	%f474, %f473, %f468, %f430;
	ld.shared.f32 	%f475, [%r13+4480];
	fma.rn.f32 	%f476, %f475, %f468, %f432;
	ld.shared.f32 	%f477, [%r88+1040];
	fma.rn.f32 	%f478, %f469, %f477, %f434;
	fma.rn.f32 	%f479, %f471, %f477, %f435;
	fma.rn.f32 	%f480, %f473, %f477, %f436;
	fma.rn.f32 	%f481, %f475, %f477, %f437;
	ld.shared.f32 	%f482, [%r88+1056];
	fma.rn.f32 	%f483, %f469, %f482, %f439;
	fma.rn.f32 	%f484, %f471, %f482, %f440;
	fma.rn.f32 	%f485, %f473, %f482, %f441;
	fma.rn.f32 	%f486, %f475, %f482, %f442;
	ld.shared.f32 	%f487, [%r88+1072];
	fma.rn.f32 	%f488, %f469, %f487, %f444;
	fma.rn.f32 	%f489, %f471, %f487, %f445;
	fma.rn.f32 	%f490, %f473, %f487, %f446;
	fma.rn.f32 	%f491, %f475, %f487, %f447;
	ld.shared.f32 	%f492, [%r88+1088];
	fma.rn.f32 	%f493, %f469, %f492, %f449;
	fma.rn.f32 	%f494, %f471, %f492, %f450;
	fma.rn.f32 	%f495, %f473, %f492, %f451;
	fma.rn.f32 	%f496, %f475, %f492, %f452;
	ld.shared.f32 	%f497, [%r88+1104];
	fma.rn.f32 	%f498, %f469, %f497, %f454;
	fma.rn.f32 	%f499, %f471, %f497, %f455;
	fma.rn.f32 	%f500, %f473, %f497, %f456;
	fma.rn.f32 	%f501, %f475, %f497, %f457;
	ld.shared.f32 	%f502, [%r88+1120];
	fma.rn.f32 	%f503, %f469, %f502, %f459;
	fma.rn.f32 	%f504, %f471, %f502, %f460;
	fma.rn.f32 	%f505, %f473, %f502, %f461;
	fma.rn.f32 	%f506, %f475, %f502, %f462;
	ld.shared.f32 	%f507, [%r88+1136];
	fma.rn.f32 	%f508, %f469, %f507, %f464;
	fma.rn.f32 	%f509, %f471, %f507, %f465;
	fma.rn.f32 	%f510, %f473, %f507, %f466;
	fma.rn.f32 	%f511, %f475, %f507, %f467;
	ld.shared.f32 	%f512, [%r88+1152];
	ld.shared.f32 	%f513, [%r13+4608];
	fma.rn.f32 	%f514, %f513, %f512, %f470;
	ld.shared.f32 	%f515, [%r13+4736];
	fma.rn.f32 	%f516, %f515, %f512, %f472;
	ld.shared.f32 	%f517, [%r13+4864];
	fma.rn.f32 	%f518, %f517, %f512, %f474;
	ld.shared.f32 	%f519, [%r13+4992];
	fma.rn.f32 	%f520, %f519, %f512, %f476;
	ld.shared.f32 	%f521, [%r88+1168];
	fma.rn.f32 	%f522, %f513, %f521, %f478;
	fma.rn.f32 	%f523, %f515, %f521, %f479;
	fma.rn.f32 	%f524, %f517, %f521, %f480;
	fma.rn.f32 	%f525, %f519, %f521, %f481;
	ld.shared.f32 	%f526, [%r88+1184];
	fma.rn.f32 	%f527, %f513, %f526, %f483;
	fma.rn.f32 	%f528, %f515, %f526, %f484;
	fma.rn.f32 	%f529, %f517, %f526, %f485;
	fma.rn.f32 	%f530, %f519, %f526, %f486;
	ld.shared.f32 	%f531, [%r88+1200];
	fma.rn.f32 	%f532, %f513, %f531, %f488;
	fma.rn.f32 	%f533, %f515, %f531, %f489;
	fma.rn.f32 	%f534, %f517, %f531, %f490;
	fma.rn.f32 	%f535, %f519, %f531, %f491;
	ld.shared.f32 	%f536, [%r88+1216];
	fma.rn.f32 	%f537, %f513, %f536, %f493;
	fma.rn.f32 	%f538, %f515, %f536, %f494;
	fma.rn.f32 	%f539, %f517, %f536, %f495;
	fma.rn.f32 	%f540, %f519, %f536, %f496;
	ld.shared.f32 	%f541, [%r88+1232];
	fma.rn.f32 	%f542, %f513, %f541, %f498;
	fma.rn.f32 	%f543, %f515, %f541, %f499;
	fma.rn.f32 	%f544, %f517, %f541, %f500;
	fma.rn.f32 	%f545, %f519, %f541, %f501;
	ld.shared.f32 	%f546, [%r88+1248];
	fma.rn.f32 	%f547, %f513, %f546, %f503;
	fma.rn.f32 	%f548, %f515, %f546, %f504;
	fma.rn.f32 	%f549, %f517, %f546, %f505;
	fma.rn.f32 	%f550, %f519, %f546, %f506;
	ld.shared.f32 	%f551, [%r88+1264];
	fma.rn.f32 	%f552, %f513, %f551, %f508;
	fma.rn.f32 	%f553, %f515, %f551, %f509;
	fma.rn.f32 	%f554, %f517, %f551, %f510;
	fma.rn.f32 	%f555, %f519, %f551, %f511;
	ld.shared.f32 	%f556, [%r88+1280];
	ld.shared.f32 	%f557, [%r13+5120];
	fma.rn.f32 	%f558, %f557, %f556, %f514;
	ld.shared.f32 	%f559, [%r13+5248];
	fma.rn.f32 	%f560, %f559, %f556, %f516;
	ld.shared.f32 	%f561, [%r13+5376];
	fma.rn.f32 	%f562, %f561, %f556, %f518;
	ld.shared.f32 	%f563, [%r13+5504];
	fma.rn.f32 	%f564, %f563, %f556, %f520;
	ld.shared.f32 	%f565, [%r88+1296];
	fma.rn.f32 	%f566, %f557, %f565, %f522;
	fma.rn.f32 	%f567, %f559, %f565, %f523;
	fma.rn.f32 	%f568, %f561, %f565, %f524;
	fma.rn.f32 	%f569, %f563, %f565, %f525;
	ld.shared.f32 	%f570, [%r88+1312];
	fma.rn.f32 	%f571, %f557, %f570, %f527;
	fma.rn.f32 	%f572, %f559, %f570, %f528;
	fma.rn.f32 	%f573, %f561, %f570, %f529;
	fma.rn.f32 	%f574, %f563, %f570, %f530;
	ld.shared.f32 	%f575, [%r88+1328];
	fma.rn.f32 	%f576, %f557, %f575, %f532;
	fma.rn.f32 	%f577, %f559, %f575, %f533;
	fma.rn.f32 	%f578, %f561, %f575, %f534;
	fma.rn.f32 	%f579, %f563, %f575, %f535;
	ld.shared.f32 	%f580, [%r88+1344];
	fma.rn.f32 	%f581, %f557, %f580, %f537;
	fma.rn.f32 	%f582, %f559, %f580, %f538;
	fma.rn.f32 	%f583, %f561, %f580, %f539;
	fma.rn.f32 	%f584, %f563, %f580, %f540;
	ld.shared.f32 	%f585, [%r88+1360];
	fma.rn.f32 	%f586, %f557, %f585, %f542;
	fma.rn.f32 	%f587, %f559, %f585, %f543;
	fma.rn.f32 	%f588, %f561, %f585, %f544;
	fma.rn.f32 	%f589, %f563, %f585, %f545;
	ld.shared.f32 	%f590, [%r88+1376];
	fma.rn.f32 	%f591, %f557, %f590, %f547;
	fma.rn.f32 	%f592, %f559, %f590, %f548;
	fma.rn.f32 	%f593, %f561, %f590, %f549;
	fma.rn.f32 	%f594, %f563, %f590, %f550;
	ld.shared.f32 	%f595, [%r88+1392];
	fma.rn.f32 	%f596, %f557, %f595, %f552;
	fma.rn.f32 	%f597, %f559, %f595, %f553;
	fma.rn.f32 	%f598, %f561, %f595, %f554;
	fma.rn.f32 	%f599, %f563, %f595, %f555;
	ld.shared.f32 	%f600, [%r88+1408];
	ld.shared.f32 	%f601, [%r13+5632];
	fma.rn.f32 	%f773, %f601, %f600, %f558;
	ld.shared.f32 	%f602, [%r13+5760];
	fma.rn.f32 	%f772, %f602, %f600, %f560;
	ld.shared.f32 	%f603, [%r13+5888];
	fma.rn.f32 	%f771, %f603, %f600, %f562;
	ld.shared.f32 	%f604, [%r13+6016];
	fma.rn.f32 	%f770, %f604, %f600, %f564;
	ld.shared.f32 	%f605, [%r88+1424];
	fma.rn.f32 	%f769, %f601, %f605, %f566;
	fma.rn.f32 	%f768, %f602, %f605, %f567;
	fma.rn.f32 	%f767, %f603, %f605, %f568;
	fma.rn.f32 	%f766, %f604, %f605, %f569;
	ld.shared.f32 	%f606, [%r88+1440];
	fma.rn.f32 	%f765, %f601, %f606, %f571;
	fma.rn.f32 	%f764, %f602, %f606, %f572;
	fma.rn.f32 	%f763, %f603, %f606, %f573;
	fma.rn.f32 	%f762, %f604, %f606, %f574;
	ld.shared.f32 	%f607, [%r88+1456];
	fma.rn.f32 	%f761, %f601, %f607, %f576;
	fma.rn.f32 	%f760, %f602, %f607, %f577;
	fma.rn.f32 	%f759, %f603, %f607, %f578;
	fma.rn.f32 	%f758, %f604, %f607, %f579;
	ld.shared.f32 	%f608, [%r88+1472];
	fma.rn.f32 	%f757, %f601, %f608, %f581;
	fma.rn.f32 	%f756, %f602, %f608, %f582;
	fma.rn.f32 	%f755, %f603, %f608, %f583;
	fma.rn.f32 	%f754, %f604, %f608, %f584;
	ld.shared.f32 	%f609, [%r88+1488];
	fma.rn.f32 	%f753, %f601, %f609, %f586;
	fma.rn.f32 	%f752, %f602, %f609, %f587;
	fma.rn.f32 	%f751, %f603, %f609, %f588;
	fma.rn.f32 	%f750, %f604, %f609, %f589;
	ld.shared.f32 	%f610, [%r88+1504];
	fma.rn.f32 	%f749, %f601, %f610, %f591;
	fma.rn.f32 	%f748, %f602, %f610, %f592;
	fma.rn.f32 	%f747, %f603, %f610, %f593;
	fma.rn.f32 	%f746, %f604, %f610, %f594;
	ld.shared.f32 	%f611, [%r88+1520];
	fma.rn.f32 	%f745, %f601, %f611, %f596;
	fma.rn.f32 	%f744, %f602, %f611, %f597;
	fma.rn.f32 	%f743, %f603, %f611, %f598;
	fma.rn.f32 	%f742, %f604, %f611, %f599;
	bar.sync 	0;
	add.s32 	%r107, %r107, 4;
	shl.b32 	%r89, %r100, 2;
	add.s32 	%r106, %r106, %r89;
	add.s32 	%r105, %r105, %r89;
	add.s32 	%r104, %r104, %r89;
	add.s32 	%r103, %r103, 4;
	add.s32 	%r102, %r102, 4;
	setp.lt.u32 	%p15, %r107, %r1;
	@%p15 bra 	$L__BB23_4;
$L__BB23_13:
	ld.param.f32 	%f709, [_Z20filterActs_YxX_colorILi4ELi32ELi4ELi8ELi3ELb1ELb0EEvPfS0_S0_iiiiiiiiiiffi_param_14];
	ld.param.f32 	%f708, [_Z20filterActs_YxX_colorILi4ELi32ELi4ELi8ELi3ELb1ELb0EEvPfS0_S0_iiiiiiiiiiffi_param_13];
	ld.param.u64 	%rd48, [_Z20filterActs_YxX_colorILi4ELi32ELi4ELi8ELi3ELb1ELb0EEvPfS0_S0_iiiiiiiiiiffi_param_2];
	cvta.to.global.u64 	%rd30, %rd48;
	mul.lo.s32 	%r90, %r31, %r8;
	shl.b32 	%r91, %r90, 2;
	mul.wide.u32 	%rd31, %r9, 4;
	add.s64 	%rd32, %rd30, %rd31;
	ld.global.f32 	%f612, [%rd32];
	mul.f32 	%f613, %f709, %f773;
	fma.rn.f32 	%f614, %f708, %f612, %f613;
	st.global.f32 	[%rd32], %f614;
	mul.wide.s32 	%rd33, %r91, 4;
	add.s64 	%rd34, %rd32, %rd33;
	ld.global.f32 	%f615, [%rd34];
	mul.f32 	%f616, %f709, %f769;
	fma.rn.f32 	%f617, %f708, %f615, %f616;
	st.global.f32 	[%rd34], %f617;
	shl.b32 	%r92, %r90, 3;
	mul.wide.s32 	%rd35, %r92, 4;
	add.s64 	%rd36, %rd32, %rd35;
	ld.global.f32 	%f618, [%rd36];
	mul.f32 	%f619, %f709, %f765;
	fma.rn.f32 	%f620, %f708, %f618, %f619;
	st.global.f32 	[%rd36], %f620;
	mul.lo.s32 	%r93, %r90, 12;
	mul.wide.s32 	%rd37, %r93, 4;
	add.s64 	%rd38, %rd32, %rd37;
	ld.global.f32 	%f621, [%rd38];
	mul.f32 	%f622, %f709, %f761;
	fma.rn.f32 	%f623, %f708, %f621, %f622;
	st.global.f32 	[%rd38], %f623;
	shl.b32 	%r94, %r90, 4;
	mul.wide.s32 	%rd39, %r94, 4;
	add.s64 	%rd40, %rd32, %rd39;
	ld.global.f32 	%f624, [%rd40];
	mul.f32 	%f625, %f709, %f757;
	fma.rn.f32 	%f626, %f708, %f624, %f625;
	st.global.f32 	[%rd40], %f626;
	mul.lo.s32 	%r95, %r90, 20;
	mul.wide.s32 	%rd41, %r95, 4;
	add.s64 	%rd42, %rd32, %rd41;
	ld.global.f32 	%f627, [%rd42];
	mul.f32 	%f628, %f709, %f753;
	fma.rn.f32 	%f629, %f708, %f627, %f628;
	st.global.f32 	[%rd42], %f629;
	mul.lo.s32 	%r96, %r90, 24;
	mul.wide.s32 	%rd43, %r96, 4;
	add.s64 	%rd44, %rd32, %rd43;
	ld.global.f32 	%f630, [%rd44];
	mul.f32 	%f631, %f709, %f749;
	fma.rn.f32 	%f632, %f708, %f630, %f631;
	st.global.f32 	[%rd44], %f632;
	mul.lo.s32 	%r97, %r90, 28;
	mul.wide.s32 	%rd45, %r97, 4;
	add.s64 	%rd46, %rd32, %rd45;
	ld.global.f32 	%f633, [%rd46];
	mul.f32 	%f634, %f709, %f745;
	fma.rn.f32 	%f635, %f708, %f633, %f634;
	st.global.f32 	[%rd46], %f635;
	ld.global.f32 	%f636, [%rd32+128];
	mul.f32 	%f637, %f709, %f772;
	fma.rn.f32 	%f638, %f708, %f636, %f637;
	st.global.f32 	[%rd32+128], %f638;
	ld.global.f32 	%f639, [%rd34+128];
	mul.f32 	%f640, %f709, %f768;
	fma.rn.f32 	%f641, %f708, %f639, %f640;
	st.global.f32 	[%rd34+128], %f641;
	ld.global.f32 	%f642, [%rd36+128];
	mul.f32 	%f643, %f709, %f764;
	fma.rn.f32 	%f644, %f708, %f642, %f643;
	st.global.f32 	[%rd36+128], %f644;
	ld.global.f32 	%f645, [%rd38+128];
	mul.f32 	%f646, %f709, %f760;
	fma.rn.f32 	%f647, %f708, %f645, %f646;
	st.global.f32 	[%rd38+128], %f647;
	ld.global.f32 	%f648, [%rd40+128];
	mul.f32 	%f649, %f709, %f756;
	fma.rn.f32 	%f650, %f708, %f648, %f649;
	st.global.f32 	[%rd40+128], %f650;
	ld.global.f32 	%f651, [%rd42+128];
	mul.f32 	%f652, %f709, %f752;
	fma.rn.f32 	%f653, %f708, %f651, %f652;
	st.global.f32 	[%rd42+128], %f653;
	ld.global.f32 	%f654, [%rd44+128];
	mul.f32 	%f655, %f709, %f748;
	fma.rn.f32 	%f656, %f708, %f654, %f655;
	st.global.f32 	[%rd44+128], %f656;
	ld.global.f32 	%f657, [%rd46+128];
	mul.f32 	%f658, %f709, %f744;
	fma.rn.f32 	%f659, %f708, %f657, %f658;
	st.global.f32 	[%rd46+128], %f659;
	ld.global.f32 	%f660, [%rd32+256];
	mul.f32 	%f661, %f709, %f771;
	fma.rn.f32 	%f662, %f708, %f660, %f661;
	st.global.f32 	[%rd32+256], %f662;
	ld.global.f32 	%f663, [%rd34+256];
	mul.f32 	%f664, %f709, %f767;
	fma.rn.f32 	%f665, %f708, %f663, %f664;
	st.global.f32 	[%rd34+256], %f665;
	ld.global.f32 	%f666, [%rd36+256];
	mul.f32 	%f667, %f709, %f763;
	fma.rn.f32 	%f668, %f708, %f666, %f667;
	st.global.f32 	[%rd36+256], %f668;
	ld.global.f32 	%f669, [%rd38+256];
	mul.f32 	%f670, %f709, %f759;
	fma.rn.f32 	%f671, %f708, %f669, %f670;
	st.global.f32 	[%rd38+256], %f671;
	ld.global.f32 	%f672, [%rd40+256];
	mul.f32 	%f673, %f709, %f755;
	fma.rn.f32 	%f674, %f708, %f672, %f673;
	st.global.f32 	[%rd40+256], %f674;
	ld.global.f32 	%f675, [%rd42+256];
	mul.f32 	%f676, %f709, %f751;
	fma.rn.f32 	%f677, %f708, %f675, %f676;
	st.global.f32 	[%rd42+256], %f677;
	ld.global.f32 	%f678, [%rd44+256];
	mul.f32 	%f679, %f709, %f747;
	fma.rn.f32 	%f680, %f708, %f678, %f679;
	st.global.f32 	[%rd44+256], %f680;
	ld.global.f32 	%f681, [%rd46+256];
	mul.f32 	%f682, %f709, %f743;
	fma.rn.f32 	%f683, %f708, %f681, %f682;
	st.global.f32 	[%rd46+256], %f683;
	ld.global.f32 	%f684, [%rd32+384];
	mul.f32 	%f685, %f709, %f770;
	fma.rn.f32 	%f686, %f708, %f684, %f685;
	st.global.f32 	[%rd32+384], %f686;
	ld.global.f32 	%f687, [%rd34+384];
	mul.f32 	%f688, %f709, %f766;
	fma.rn.f32 	%f689, %f708, %f687, %f688;
	st.global.f32 	[%rd34+384], %f689;
	ld.global.f32 	%f690, [%rd36+384];
	mul.f32 	%f691, %f709, %f762;
	fma.rn.f32 	%f692, %f708, %f690, %f691;
	st.global.f32 	[%rd36+384], %f692;
	ld.global.f32 	%f693, [%rd38+384];
	mul.f32 	%f694, %f709, %f758;
	fma.rn.f32 	%f695, %f708, %f693, %f694;
	st.global.f32 	[%rd38+384], %f695;
	ld.global.f32 	%f696, [%rd40+384];
	mul.f32 	%f697, %f709, %f754;
	fma.rn.f32 	%f698, %f708, %f696, %f697;
	st.global.f32 	[%rd40+384], %f698;
	ld.global.f32 	%f699, [%rd42+384];
	mul.f32 	%f700, %f709, %f750;
	fma.rn.f32 	%f701, %f708, %f699, %f700;
	st.global.f32 	[%rd42+384], %f701;
	ld.global.f32 	%f702, [%rd44+384];
	mul.f32 	%f703, %f709, %f746;
	fma.rn.f32 	%f704, %f708, %f702, %f703;
	st.global.f32 	[%rd44+384], %f704;
	ld.global.f32 	%f705, [%rd46+384];
	mul.f32 	%f706, %f709, %f742;
	fma.rn.f32 	%f707, %f708, %f705, %f706;
	st.global.f32 	[%rd46+384], %f707;
	ret;

}
	// .globl	_Z20filterActs_YxX_colorILi4ELi32ELi4ELi4ELi3ELb1ELb0EEvPfS0_S0_iiiiiiiiiiffi
.visible .entry _Z20filterActs_YxX_colorILi4ELi32ELi4ELi4ELi3ELb1ELb0EEvPfS0_S0_iiiiiiiiiiffi(
	.param .u64 .ptr .align 1 _Z20filterActs_YxX_colorILi4ELi32ELi4ELi4ELi3ELb1ELb0EEvPfS0_S0_iiiiiiiiiiffi_param_0,
	.param .u64 .ptr .align 1 _Z20filterActs_YxX_colorILi4ELi32ELi4ELi4ELi3ELb1ELb0EEvPfS0_S0_iiiiiiiiiiffi_param_1,
	.param .u64 .ptr .align 1 _Z20filterActs_YxX_colorILi4ELi32ELi4ELi4ELi3ELb1ELb0EEvPfS0_S0_iiiiiiiiiiffi_param_2,
	.param .u32 _Z20filterActs_YxX_colorILi4ELi32ELi4ELi4ELi3ELb1ELb0EEvPfS0_S0_iiiiiiiiiiffi_param_3,
	.param .u32 _Z20filterActs_YxX_colorILi4ELi32ELi4ELi4ELi3ELb1ELb0EEvPfS0_S0_iiiiiiiiiiffi_param_4,
	.param .u32 _Z20filterActs_YxX_colorILi4ELi32ELi4ELi4ELi3ELb1ELb0EEvPfS0_S0_iiiiiiiiiiffi_param_5,
	.param .u32 _Z20filterActs_YxX_colorILi4ELi32ELi4ELi4ELi3ELb1ELb0EEvPfS0_S0_iiiiiiiiiiffi_param_6,
	.param .u32 _Z20filterActs_YxX_colorILi4ELi32ELi4ELi4ELi3ELb1ELb0EEvPfS0_S0_iiiiiiiiiiffi_param_7,
	.param .u32 _Z20filterActs_YxX_colorILi4ELi32ELi4ELi4ELi3ELb1ELb0EEvPfS0_S0_iiiiiiiiiiffi_param_8,
	.param .u32 _Z20filterActs_YxX_colorILi4ELi32ELi4ELi4ELi3ELb1ELb0EEvPfS0_S0_iiiiiiiiiiffi_param_9,
	.param .u32 _Z20filterActs_YxX_colorILi4ELi32ELi4ELi4ELi3ELb1ELb0EEvPfS0_S0_iiiiiiiiiiffi_param_10,
	.param .u32 _Z20filterActs_YxX_colorILi4ELi32ELi4ELi4ELi3ELb1ELb0EEvPfS0_S0_iiiiiiiiiiffi_param_11,
	.param .u32 _Z20filterActs_YxX_colorILi4ELi32ELi4ELi4ELi3ELb1ELb0EEvPfS0_S0_iiiiiiiiiiffi_param_12,
	.param .f32 _Z20filterActs_YxX_colorILi4ELi32ELi4ELi4ELi3ELb1ELb0EEvPfS0_S0_iiiiiiiiiiffi_param_13,
	.param .f32 _Z20filterActs_YxX_colorILi4ELi32ELi4ELi4ELi3ELb1ELb0EEvPfS0_S0_iiiiiiiiiiffi_param_14,
	.param .u32 _Z20filterActs_YxX_colorILi4ELi32ELi4ELi4ELi3ELb1ELb0EEvPfS0_S0_iiiiiiiiiiffi_param_15
)
{
	.reg .pred 	%p<16>;
	.reg .b32 	%r<105>;
	.reg .b32 	%f<422>;
	.reg .b64 	%rd<42>;
	// demoted variable
	.shared .align 4 .b8 _ZZ20filterActs_YxX_colorILi4ELi32ELi4ELi4ELi3ELb1ELb0EEvPfS0_S0_iiiiiiiiiiffiE9shFilters[768];
	// demoted variable
	.shared .align 4 .b8 _ZZ20filterActs_YxX_colorILi4ELi32ELi4ELi4ELi3ELb1ELb0EEvPfS0_S0_iiiiiiiiiiffiE8shImages[6144];
	ld.param.u64 	%rd7, [_Z20filterActs_YxX_colorILi4ELi32ELi4ELi4ELi3ELb1ELb0EEvPfS0_S0_iiiiiiiiiiffi_param_1];
	ld.param.u32 	%r32, [_Z20filterActs_YxX_colorILi4ELi32ELi4ELi4ELi3ELb1ELb0EEvPfS0_S0_iiiiiiiiiiffi_param_3];
	ld.param.u32 	%r33, [_Z20filterActs_YxX_colorILi4ELi32ELi4ELi4ELi3ELb1ELb0EEvPfS0_S0_iiiiiiiiiiffi_param_4];
	ld.param.u32 	%r34, [_Z20filterActs_YxX_colorILi4ELi32ELi4ELi4ELi3ELb1ELb0EEvPfS0_S0_iiiiiiiiiiffi_param_5];
	ld.param.u32 	%r35, [_Z20filterActs_YxX_colorILi4ELi32ELi4ELi4ELi3ELb1ELb0EEvPfS0_S0_iiiiiiiiiiffi_param_6];
	ld.param.u32 	%r36, [_Z20filterActs_YxX_colorILi4ELi32ELi4ELi4ELi3ELb1ELb0EEvPfS0_S0_iiiiiiiiiiffi_param_7];
	ld.param.u32 	%r37, [_Z20filterActs_YxX_colorILi4ELi32ELi4ELi4ELi3ELb1ELb0EEvPfS0_S0_iiiiiiiiiiffi_param_8];
	ld.param.u32 	%r38, [_Z20filterActs_YxX_colorILi4ELi32ELi4ELi4ELi3ELb1ELb0EEvPfS0_S0_iiiiiiiiiiffi_param_9];
	ld.param.u32 	%r39, [_Z20filterActs_YxX_colorILi4ELi32ELi4ELi4ELi3ELb1ELb0EEvPfS0_S0_iiiiiiiiiiffi_param_10];
	ld.param.u32 	%r40, [_Z20filterActs_YxX_colorILi4ELi32ELi4ELi4ELi3ELb1ELb0EEvPfS0_S0_iiiiiiiiiiffi_param_11];
	ld.param.u32 	%r42, [_Z20filterActs_YxX_colorILi4ELi32ELi4ELi4ELi3ELb1ELb0EEvPfS0_S0_iiiiiiiiiiffi_param_15];
	cvta.to.global.u64 	%rd8, %rd7;
	mul.lo.s32 	%r1, %r36, %r36;
	shr.s32 	%r43, %r33, 31;
	shr.u32 	%r44, %r43, 28;
	add.s32 	%r45, %r33, %r44;
	shr.s32 	%r46, %r45, 4;
	mov.u32 	%r47, %ctaid.y;
	div.u32 	%r2, %r47, %r46;
	mul.lo.s32 	%r48, %r2, %r46;
	sub.s32 	%r49, %r47, %r48;
	mov.u32 	%r100, %tid.y;
	shl.b32 	%r50, %r100, 5;
	mov.u32 	%r4, %tid.x;
	add.s32 	%r5, %r50, %r4;
	shr.u32 	%r99, %r5, 4;
	and.b32  	%r7, %r4, 15;
	mov.u32 	%r51, %ctaid.x;
	shl.b32 	%r52, %r51, 7;
	add.s32 	%r53, %r52, %r4;
	cvt.s64.s32 	%rd1, %r53;
	shl.b32 	%r8, %r49, 4;
	mad.lo.s32 	%r54, %r33, %r99, %r7;
	add.s32 	%r55, %r54, %r8;
	mul.wide.s32 	%rd9, %r55, 4;
	add.s64 	%rd41, %rd8, %rd9;
	setp.ne.s32 	%p1, %r42, 0;
	@%p1 bra 	$L__BB24_2;
	ld.param.u32 	%r95, [_Z20filterActs_YxX_colorILi4ELi32ELi4ELi4ELi3ELb1ELb0EEvPfS0_S0_iiiiiiiiiiffi_param_4];
	mul.lo.s32 	%r56, %r95, %r1;
	mul.lo.s32 	%r57, %r56, %r2;
	mul.lo.s32 	%r58, %r57, 3;
	mul.wide.s32 	%rd10, %r58, 4;
	add.s64 	%rd41, %rd41, %rd10;
$L__BB24_2:
	cvt.u32.u64 	%r59, %rd1;
	add.s32 	%r60, %r8, %r100;
	mul.lo.s32 	%r9, %r40, %r39;
	mad.lo.s32 	%r61, %r9, %r60, %r2;
	mad.lo.s32 	%r10, %r61, %r32, %r59;
	setp.eq.s32 	%p2, %r36, 0;
	mov.f32 	%f406, 0f00000000;
	mov.f32 	%f407, %f406;
	mov.f32 	%f408, %f406;
	mov.f32 	%f409, %f406;
	mov.f32 	%f410, %f406;
	mov.f32 	%f411, %f406;
	mov.f32 	%f412, %f406;
	mov.f32 	%f413, %f406;
	mov.f32 	%f414, %f406;
	mov.f32 	%f415, %f406;
	mov.f32 	%f416, %f406;
	mov.f32 	%f417, %f406;
	mov.f32 	%f418, %f406;
	mov.f32 	%f419, %f406;
	mov.f32 	%f420, %f406;
	mov.f32 	%f421, %f406;
	@%p2 bra 	$L__BB24_13;
	ld.param.u32 	%r96, [_Z20filterActs_YxX_colorILi4ELi32ELi4ELi4ELi3ELb1ELb0EEvPfS0_S0_iiiiiiiiiiffi_param_4];
	shl.b32 	%r63, %r7, 2;
	mov.u32 	%r64, _ZZ20filterActs_YxX_colorILi4ELi32ELi4ELi4ELi3ELb1ELb0EEvPfS0_S0_iiiiiiiiiiffiE9shFilters;
	add.s32 	%r65, %r64, %r63;
	div.s32 	%r66, %r2, %r40;
	mul.lo.s32 	%r67, %r66, %r40;
	sub.s32 	%r68, %r2, %r67;
	mad.lo.s32 	%r11, %r68, %r38, %r37;
	mad.lo.s32 	%r12, %r66, %r38, %r37;
	shl.b32 	%r69, %r99, 6;
	add.s32 	%r13, %r65, %r69;
	shl.b32 	%r70, %r4, 2;
	mov.u32 	%r71, _ZZ20filterActs_YxX_colorILi4ELi32ELi4ELi4ELi3ELb1ELb0EEvPfS0_S0_iiiiiiiiiiffiE8shImages;
	add.s32 	%r14, %r71, %r70;
	shl.b32 	%r72, %r100, 9;
	add.s32 	%r15, %r14, %r72;
	mul.lo.s32 	%r101, %r1, %r96;
	shl.b32 	%r102, %r101, 1;
	mov.f32 	%f406, 0f00000000;
	mov.b32 	%r103, 0;
	mov.u32 	%r104, %r103;
$L__BB24_4:
	setp.gt.u32 	%p3, %r5, 63;
	@%p3 bra 	$L__BB24_8;
	setp.ge.u32 	%p4, %r99, %r1;
	@%p4 bra 	$L__BB24_7;
	mul.wide.s32 	%rd11, %r103, 4;
	add.s64 	%rd12, %rd41, %rd11;
	ld.global.f32 	%f53, [%rd12];
	st.shared.f32 	[%r13], %f53;
	mul.wide.s32 	%rd13, %r101, 4;
	add.s64 	%rd14, %rd41, %rd13;
	ld.global.f32 	%f54, [%rd14];
	st.shared.f32 	[%r13+256], %f54;
	mul.wide.s32 	%rd15, %r102, 4;
	add.s64 	%rd16, %rd41, %rd15;
	ld.global.f32 	%f55, [%rd16];
	st.shared.f32 	[%r13+512], %f55;
	bra.uni 	$L__BB24_8;
$L__BB24_7:
	mov.b32 	%r73, 0;
	st.shared.u32 	[%r13], %r73;
	st.shared.u32 	[%r13+256], %r73;
	st.shared.u32 	[%r13+512], %r73;
$L__BB24_8:
	setp.ge.s32 	%p5, %r100, %r1;
	@%p5 bra 	$L__BB24_12;
	div.s32 	%r74, %r100, %r36;
	mul.lo.s32 	%r75, %r74, %r36;
	sub.s32 	%r76, %r100, %r75;
	add.s32 	%r24, %r11, %r76;
	add.s32 	%r25, %r12, %r74;
	setp.gt.s32 	%p6, %r25, -1;
	setp.lt.s32 	%p7, %r25, %r34;
	and.pred  	%p8, %p6, %p7;
	setp.gt.s32 	%p9, %r24, -1;
	setp.lt.s32 	%p10, %r24, %r35;
	and.pred  	%p11, %p9, %p10;
	and.pred  	%p13, %p8, %p11;
	not.pred 	%p14, %p13;
	@%p14 bra 	$L__BB24_11;
	ld.param.u32 	%r98, [_Z20filterActs_YxX_colorILi4ELi32ELi4ELi4ELi3ELb1ELb0EEvPfS0_S0_iiiiiiiiiiffi_param_12];
	ld.param.u64 	%rd39, [_Z20filterActs_YxX_colorILi4ELi32ELi4ELi4ELi3ELb1ELb0EEvPfS0_S0_iiiiiiiiiiffi_param_0];
	mad.lo.s32 	%r78, %r25, %r35, %r24;
	mul.lo.s32 	%r79, %r78, %r98;
	cvt.s64.s32 	%rd17, %r79;
	add.s64 	%rd18, %rd17, %rd1;
	cvta.to.global.u64 	%rd19, %rd39;
	shl.b64 	%rd20, %rd18, 2;
	add.s64 	%rd21, %rd19, %rd20;
	ld.global.f32 	%f56, [%rd21];
	st.shared.f32 	[%r15], %f56;
	add.s32 	%r80, %r34, %r25;
	mad.lo.s32 	%r81, %r80, %r35, %r24;
	mul.lo.s32 	%r82, %r81, %r98;
	cvt.s64.s32 	%rd22, %r82;
	add.s64 	%rd23, %rd22, %rd1;
	shl.b64 	%rd24, %rd23, 2;
	add.s64 	%rd25, %rd19, %rd24;
	ld.global.f32 	%f57, [%rd25];
	st.shared.f32 	[%r15+2048], %f57;
	add.s32 	%r83, %r80, %r34;
	mad.lo.s32 	%r84, %r83, %r35, %r24;
	mul.lo.s32 	%r85, %r84, %r98;
	cvt.s64.s32 	%rd26, %r85;
	add.s64 	%rd27, %rd26, %rd1;
	shl.b64 	%rd28, %rd27, 2;
	add.s64 	%rd29, %rd19, %rd28;
	ld.global.f32 	%f58, [%rd29];
	st.shared.f32 	[%r15+4096], %f58;
	ld.global.f32 	%f59, [%rd21+128];
	st.shared.f32 	[%r15+128], %f59;
	ld.global.f32 	%f60, [%rd25+128];
	st.shared.f32 	[%r15+2176], %f60;
	ld.global.f32 	%f61, [%rd29+128];
	st.shared.f32 	[%r15+4224], %f61;
	ld.global.f32 	%f62, [%rd21+256];
	st.shared.f32 	[%r15+256], %f62;
	ld.global.f32 	%f63, [%rd25+256];
	st.shared.f32 	[%r15+2304], %f63;
	ld.global.f32 	%f64, [%rd29+256];
	st.shared.f32 	[%r15+4352], %f64;
	ld.global.f32 	%f65, [%rd21+384];
	st.shared.f32 	[%r15+384], %f65;
	ld.global.f32 	%f66, [%rd25+384];
	st.shared.f32 	[%r15+2432], %f66;
	ld.global.f32 	%f67, [%rd29+384];
	st.shared.f32 	[%r15+4480], %f67;
	bra.uni 	$L__BB24_12;
$L__BB24_11:
	mov.b32 	%r77, 0;
	st.shared.u32 	[%r15], %r77;
	st.shared.u32 	[%r15+2048], %r77;
	st.shared.u32 	[%r15+4096], %r77;
	st.shared.u32 	[%r15+128], %r77;
	st.shared.u32 	[%r15+2176], %r77;
	st.shared.u32 	[%r15+4224], %r77;
	st.shared.u32 	[%r15+256], %r77;
	st.shared.u32 	[%r15+2304], %r77;
	st.shared.u32 	[%r15+4352], %r77;
	st.shared.u32 	[%r15+384], %r77;
	st.shared.u32 	[%r15+2432], %r77;
	st.shared.u32 	[%r15+4480], %r77;
$L__BB24_12:
	ld.param.u32 	%r97, [_Z20filterActs_YxX_colorILi4ELi32ELi4ELi4ELi3ELb1ELb0EEvPfS0_S0_iiiiiiiiiiffi_param_4];
	bar.sync 	0;
	mov.u32 	%r86, %tid.y;
	shl.b32 	%r87, %r86, 2;
	mov.u32 	%r88, _ZZ20filterActs_YxX_colorILi4ELi32ELi4ELi4ELi3ELb1ELb0EEvPfS0_S0_iiiiiiiiiiffiE9shFilters;
	add.s32 	%r89, %r88, %r87;
	ld.shared.f32 	%f68, [%r89];
	ld.shared.f32 	%f69, [%r14];
	fma.rn.f32 	%f70, %f69, %f68, %f421;
	ld.shared.f32 	%f71, [%r14+128];
	fma.rn.f32 	%f72, %f71, %f68, %f420;
	ld.shared.f32 	%f73, [%r14+256];
	fma.rn.f32 	%f74, %f73, %f68, %f419;
	ld.shared.f32 	%f75, [%r14+384];
	fma.rn.f32 	%f76, %f75, %f68, %f418;
	ld.shared.f32 	%f77, [%r89+16];
	fma.rn.f32 	%f78, %f69, %f77, %f417;
	fma.rn.f32 	%f79, %f71, %f77, %f416;
	fma.rn.f32 	%f80, %f73, %f77, %f415;
	fma.rn.f32 	%f81, %f75, %f77, %f414;
	ld.shared.f32 	%f82, [%r89+32];
	fma.rn.f32 	%f83, %f69, %f82, %f413;
	fma.rn.f32 	%f84, %f71, %f82, %f412;
	fma.rn.f32 	%f85, %f73, %f82, %f411;
	fma.rn.f32 	%f86, %f75, %f82, %f410;
	ld.shared.f32 	%f87, [%r89+48];
	fma.rn.f32 	%f88, %f69, %f87, %f409;
	fma.rn.f32 	%f89, %f71, %f87, %f408;
	fma.rn.f32 	%f90, %f73, %f87, %f407;
	fma.rn.f32 	%f91, %f75, %f87, %f406;
	ld.shared.f32 	%f92, [%r89+64];
	ld.shared.f32 	%f93, [%r14+512];
	fma.rn.f32 	%f94, %f93, %f92, %f70;
	ld.shared.f32 	%f95, [%r14+640];
	fma.rn.f32 	%f96, %f95, %f92, %f72;
	ld.shared.f32 	%f97, [%r14+768];
	fma.rn.f32 	%f98, %f97, %f92, %f74;
	ld.shared.f32 	%f99, [%r14+896];
	fma.rn.f32 	%f100, %f99, %f92, %f76;
	ld.shared.f32 	%f101, [%r89+80];
	fma.rn.f32 	%f102, %f93, %f101, %f78;
	fma.rn.f32 	%f103, %f95, %f101, %f79;
	fma.rn.f32 	%f104, %f97, %f101, %f80;
	fma.rn.f32 	%f105, %f99, %f101, %f81;
	ld.shared.f32 	%f106, [%r89+96];
	fma.rn.f32 	%f107, %f93, %f106, %f83;
	fma.rn.f32 	%f108, %f95, %f106, %f84;
	fma.rn.f32 	%f109, %f97, %f106, %f85;
	fma.rn.f32 	%f110, %f99, %f106, %f86;
	ld.shared.f32 	%f111, [%r89+112];
	fma.rn.f32 	%f112, %f93, %f111, %f88;
	fma.rn.f32 	%f113, %f95, %f111, %f89;
	fma.rn.f32 	%f114, %f97, %f111, %f90;
	fma.rn.f32 	%f115, %f99, %f111, %f91;
	ld.shared.f32 	%f116, [%r89+128];
	ld.shared.f32 	%f117, [%r14+1024];
	fma.rn.f32 	%f118, %f117, %f116, %f94;
	ld.shared.f32 	%f119, [%r14+1152];
	fma.rn.f32 	%f120, %f119, %f116, %f96;
	ld.shared.f32 	%f121, [%r14+1280];
	fma.rn.f32 	%f122, %f121, %f116, %f98;
	ld.shared.f32 	%f123, [%r14+1408];
	fma.rn.f32 	%f124, %f123, %f116, %f100;
	ld.shared.f32 	%f125, [%r89+144];
	fma.rn.f32 	%f126, %f117, %f125, %f102;
	fma.rn.f32 	%f127, %f119, %f125, %f103;
	fma.rn.f32 	%f128, %f121, %f125, %f104;
	fma.rn.f32 	%f129, %f123, %f125, %f105;
	ld.shared.f32 	%f130, [%r89+160];
	fma.rn.f32 	%f131, %f117, %f130, %f107;
	fma.rn.f32 	%f132, %f119, %f130, %f108;
	fma.rn.f32 	%f133, %f121, %f130, %f109;
	fma.rn.f32 	%f134, %f123, %f130, %f110;
	ld.shared.f32 	%f135, [%r89+176];
	fma.rn.f32 	%f136, %f117, %f135, %f112;
	fma.rn.f32 	%f137, %f119, %f135, %f113;
	fma.rn.f32 	%f138, %f121, %f135, %f114;
	fma.rn.f32 	%f139, %f123, %f135, %f115;
	ld.shared.f32 	%f140, [%r89+192];
	ld.shared.f32 	%f141, [%r14+1536];
	fma.rn.f32 	%f142, %f141, %f140, %f118;
	ld.shared.f32 	%f143, [%r14+1664];
	fma.rn.f32 	%f144, %f143, %f140, %f120;
	ld.shared.f32 	%f145, [%r14+1792];
	fma.rn.f32 	%f146, %f145, %f140, %f122;
	ld.shared.f32 	%f147, [%r14+1920];
	fma.rn.f32 	%f148, %f147, %f140, %f124;
	ld.shared.f32 	%f149, [%r89+208];
	fma.rn.f32 	%f150, %f141, %f149, %f126;
	fma.rn.f32 	%f151, %f143, %f149, %f127;
	fma.rn.f32 	%f152, %f145, %f149, %f128;
	fma.rn.f32 	%f153, %f147, %f149, %f129;
	ld.shared.f32 	%f154, [%r89+224];
	fma.rn.f32 	%f155, %f141, %f154, %f131;
	fma.rn.f32 	%f156, %f143, %f154, %f132;
	fma.rn.f32 	%f157, %f145, %f154, %f133;
	fma.rn.f32 	%f158, %f147, %f154, %f134;
	ld.shared.f32 	%f159, [%r89+240];
	fma.rn.f32 	%f160, %f141, %f159, %f136;
	fma.rn.f32 	%f161, %f143, %f159, %f137;
	fma.rn.f32 	%f162, %f145, %f159, %f138;
	fma.rn.f32 	%f163, %f147, %f159, %f139;
	ld.shared.f32 	%f164, [%r89+256];
	ld.shared.f32 	%f165, [%r14+2048];
	fma.rn.f32 	%f166, %f165, %f164, %f142;
	ld.shared.f32 	%f167, [%r14+2176];
	fma.rn.f32 	%f168, %f167, %f164, %f144;
	ld.shared.f32 	%f169, [%r14+2304];
	fma.rn.f32 	%f170, %f169, %f164, %f146;
	ld.shared.f32 	%f171, [%r14+2432];
	fma.rn.f32 	%f172, %f171, %f164, %f148;
	ld.shared.f32 	%f173, [%r89+272];
	fma.rn.f32 	%f174, %f165, %f173, %f150;
	fma.rn.f32 	%f175, %f167, %f173, %f151;
	fma.rn.f32 	%f176, %f169, %f173, %f152;
	fma.rn.f32 	%f177, %f171, %f173, %f153;
	ld.shared.f32 	%f178, [%r89+288];
	fma.rn.f32 	%f179, %f165, %f178, %f155;
	fma.rn.f32 	%f180, %f167, %f178, %f156;
	fma.rn.f32 	%f181, %f169, %f178, %f157;
	fma.rn.f32 	%f182, %f171, %f178, %f158;
	ld.shared.f32 	%f183, [%r89+304];
	fma.rn.f32 	%f184, %f165, %f183, %f160;
	fma.rn.f32 	%f185, %f167, %f183, %f161;
	fma.rn.f32 	%f186, %f169, %f183, %f162;
	fma.rn.f32 	%f187, %f171, %f183, %f163;
	ld.shared.f32 	%f188, [%r89+320];
	ld.shared.f32 	%f189, [%r14+2560];
	fma.rn.f32 	%f190, %f189, %f188, %f166;
	ld.shared.f32 	%f191, [%r14+2688];
	fma.rn.f32 	%f192, %f191, %f188, %f168;
	ld.shared.f32 	%f193, [%r14+2816];
	fma.rn.f32 	%f194, %f193, %f188, %f170;
	ld.shared.f32 	%f195, [%r14+2944];
	fma.rn.f32 	%f196, %f195, %f188, %f172;
	ld.shared.f32 	%f197, [%r89+336];
	fma.rn.f32 	%f198, %f189, %f197, %f174;
	fma.rn.f32 	%f199, %f191, %f197, %f175;
	fma.rn.f32 	%f200, %f193, %f197, %f176;
	fma.rn.f32 	%f201, %f195, %f197, %f177;
	ld.shared.f32 	%f202, [%r89+352];
	fma.rn.f32 	%f203, %f189, %f202, %f179;
	fma.rn.f32 	%f204, %f191, %f202, %f180;
	fma.rn.f32 	%f205, %f193, %f202, %f181;
	fma.rn.f32 	%f206, %f195, %f202, %f182;
	ld.shared.f32 	%f207, [%r89+368];
	fma.rn.f32 	%f208, %f189, %f207, %f184;
	fma.rn.f32 	%f209, %f191, %f207, %f185;
	fma.rn.f32 	%f210, %f193, %f207, %f186;
	fma.rn.f32 	%f211, %f195, %f207, %f187;
	ld.shared.f32 	%f212, [%r89+384];
	ld.shared.f32 	%f213, [%r14+3072];
	fma.rn.f32 	%f214, %f213, %f212, %f190;
	ld.shared.f32 	%f215, [%r14+3200];
	fma.rn.f32 	%f216, %f215, %f212, %f192;
	ld.shared.f32 	%f217, [%r14+3328];
	fma.rn.f32 	%f218, %f217, %f212, %f194;
	ld.shared.f32 	%f219, [%r14+3456];
	fma.rn.f32 	%f220, %f219, %f212, %f196;
	ld.shared.f32 	%f221, [%r89+400];
	fma.rn.f32 	%f222, %f213, %f221, %f198;
	fma.rn.f32 	%f223, %f215, %f221, %f199;
	fma.rn.f32 	%f224, %f217, %f221, %f200;
	fma.rn.f32 	%f225, %f219, %f221, %f201;
	ld.shared.f32 	%f226, [%r89+416];
	fma.rn.f32 	%f227, %f213, %f226, %f203;
	fma.rn.f32 	%f228, %f215, %f226, %f204;
	fma.rn.f32 	%f229, %f217, %f226, %f205;
	fma.rn.f32 	%f230, %f219, %f226, %f206;
	ld.shared.f32 	%f231, [%r89+432];
	fma.rn.f32 	%f232, %f213, %f231, %f208;
	fma.rn.f32 	%f233, %f215, %f231, %f209;
	fma.rn.f32 	%f234, %f217, %f231, %f210;
	fma.rn.f32 	%f235, %f219, %f231, %f211;
	ld.shared.f32 	%f236, [%r89+448];
	ld.shared.f32 	%f237, [%r14+3584];
	fma.rn.f32 	%f238, %f237, %f236, %f214;
	ld.shared.f32 	%f239, [%r14+3712];
	fma.rn.f32 	%f240, %f239, %f236, %f216;
	ld.shared.f32 	%f241, [%r14+3840];
	fma.rn.f32 	%f242, %f241, %f236, %f218;
	ld.shared.f32 	%f243, [%r14+3968];
	fma.rn.f32 	%f244, %f243, %f236, %f220;
	ld.shared.f32 	%f245, [%r89+464];
	fma.rn.f32 	%f246, %f237, %f245, %f222;
	fma.rn.f32 	%f247, %f239, %f245, %f223;
	fma.rn.f32 	%f248, %f241, %f245, %f224;
	fma.rn.f32 	%f249, %f243, %f245, %f225;
	ld.shared.f32 	%f250, [%r89+480];
	fma.rn.f32 	%f251, %f237, %f250, %f227;
	fma.rn.f32 	%f252, %f239, %f250, %f228;
	fma.rn.f32 	%f253, %f241, %f250, %f229;
	fma.rn.f32 	%f254, %f243, %f250, %f230;
	ld.shared.f32 	%f255, [%r89+496];
	fma.rn.f32 	%f256, %f237, %f255, %f232;
	fma.rn.f32 	%f257, %f239, %f255, %f233;
	fma.rn.f32 	%f258, %f241, %f255, %f234;
	fma.rn.f32 	%f259, %f243, %f255, %f235;
	ld.shared.f32 	%f260, [%r89+512];
	ld.shared.f32 	%f261, [%r14+4096];
	fma.rn.f32 	%f262, %f261, %f260, %f238;
	ld.shared.f32 	%f263, [%r14+4224];
	fma.rn.f32 	%f264, %f263, %f260, %f240;
	ld.shared.f32 	%f265, [%r14+4352];
	fma.rn.f32 	%f266, %f265, %f260, %f242;
	ld.shared.f32 	%f267, [%r14+4480];
	fma.rn.f32 	%f268, %f267, %f260, %f244;
	ld.shared.f32 	%f269, [%r89+528];
	fma.rn.f32 	%f270, %f261, %f269, %f246;
	fma.rn.f32 	%f271, %f263, %f269, %f247;
	fma.rn.f32 	%f272, %f265, %f269, %f248;
	fma.rn.f32 	%f273, %f267, %f269, %f249;
	ld.shared.f32 	%f274, [%r89+544];
	fma.rn.f32 	%f275, %f261, %f274, %f251;
	fma.rn.f32 	%f276, %f263, %f274, %f252;
	fma.rn.f32 	%f277, %f265, %f274, %f253;
	fma.rn.f32 	%f278, %f267, %f274, %f254;
	ld.shared.f32 	%f279, [%r89+560];
	fma.rn.f32 	%f280, %f261, %f279, %f256;
	fma.rn.f32 	%f281, %f263, %f279, %f257;
	fma.rn.f32 	%f282, %f265, %f279, %f258;
	fma.rn.f32 	%f283, %f267, %f279, %f259;
	ld.shared.f32 	%f284, [%r89+576];
	ld.shared.f32 	%f285, [%r14+4608];
	fma.rn.f32 	%f286, %f285, %f284, %f262;
	ld.shared.f32 	%f287, [%r14+4736];
	fma.rn.f32 	%f288, %f287, %f284, %f264;
	ld.shared.f32 	%f289, [%r14+4864];
	fma.rn.f32 	%f290, %f289, %f284, %f266;
	ld.shared.f32 	%f291, [%r14+4992];
	fma.rn.f32 	%f292, %f291, %f284, %f268;
	ld.shared.f32 	%f293, [%r89+592];
	fma.rn.f32 	%f294, %f285, %f293, %f270;
	fma.rn.f32 	%f295, %f287, %f293, %f271;
	fma.rn.f32 	%f296, %f289, %f293, %f272;
	fma.rn.f32 	%f297, %f291, %f293, %f273;
	ld.shared.f32 	%f298, [%r89+608];
	fma.rn.f32 	%f299, %f285, %f298, %f275;
	fma.rn.f32 	%f300, %f287, %f298, %f276;
	fma.rn.f32 	%f301, %f289, %f298, %f277;
	fma.rn.f32 	%f302, %f291, %f298, %f278;
	ld.shared.f32 	%f303, [%r89+624];
	fma.rn.f32 	%f304, %f285, %f303, %f280;
	fma.rn.f32 	%f305, %f287, %f303, %f281;
	fma.rn.f32 	%f306, %f289, %f303, %f282;
	fma.rn.f32 	%f307, %f291, %f303, %f283;
	ld.shared.f32 	%f308, [%r89+640];
	ld.shared.f32 	%f309, [%r14+5120];
	fma.rn.f32 	%f310, %f309, %f308, %f286;
	ld.shared.f32 	%f311, [%r14+5248];
	fma.rn.f32 	%f312, %f311, %f308, %f288;
	ld.shared.f32 	%f313, [%r14+5376];
	fma.rn.f32 	%f314, %f313, %f308, %f290;
	ld.shared.f32 	%f315, [%r14+5504];
	fma.rn.f32 	%f316, %f315, %f308, %f292;
	ld.shared.f32 	%f317, [%r89+656];
	fma.rn.f32 	%f318, %f309, %f317, %f294;
	fma.rn.f32 	%f319, %f311, %f317, %f295;
	fma.rn.f32 	%f320, %f313, %f317, %f296;
	fma.rn.f32 	%f321, %f315, %f317, %f297;
	ld.shared.f32 	%f322, [%r89+672];
	fma.rn.f32 	%f323, %f309, %f322, %f299;
	fma.rn.f32 	%f324, %f311, %f322, %f300;
	fma.rn.f32 	%f325, %f313, %f322, %f301;
	fma.rn.f32 	%f326, %f315, %f322, %f302;
	ld.shared.f32 	%f327, [%r89+688];
	fma.rn.f32 	%f328, %f309, %f327, %f304;
	fma.rn.f32 	%f329, %f311, %f327, %f305;
	fma.rn.f32 	%f330, %f313, %f327, %f306;
	fma.rn.f32 	%f331, %f315, %f327, %f307;
	ld.shared.f32 	%f332, [%r89+704];
	ld.shared.f32 	%f333, [%r14+5632];
	fma.rn.f32 	%f421, %f333, %f332, %f310;
	ld.shared.f32 	%f334, [%r14+5760];
	fma.rn.f32 	%f420, %f334, %f332, %f312;
	ld.shared.f32 	%f335, [%r14+5888];
	fma.rn.f32 	%f419, %f335, %f332, %f314;
	ld.shared.f32 	%f336, [%r14+6016];
	fma.rn.f32 	%f418, %f336, %f332, %f316;
	ld.shared.f32 	%f337, [%r89+720];
	fma.rn.f32 	%f417, %f333, %f337, %f318;
	fma.rn.f32 	%f416, %f334, %f337, %f319;
	fma.rn.f32 	%f415, %f335, %f337, %f320;
	fma.rn.f32 	%f414, %f336, %f337, %f321;
	ld.shared.f32 	%f338, [%r89+736];
	fma.rn.f32 	%f413, %f333, %f338, %f323;
	fma.rn.f32 	%f412, %f334, %f338, %f324;
	fma.rn.f32 	%f411, %f335, %f338, %f325;
	fma.rn.f32 	%f410, %f336, %f338, %f326;
	ld.shared.f32 	%f339, [%r89+752];
	fma.rn.f32 	%f409, %f333, %f339, %f328;
	fma.rn.f32 	%f408, %f334, %f339, %f329;
	fma.rn.f32 	%f407, %f335, %f339, %f330;
	fma.rn.f32 	%f406, %f336, %f339, %f331;
	bar.sync 	0;
	add.s32 	%r104, %r104, 4;
	shl.b32 	%r90, %r97, 2;
	add.s32 	%r103, %r103, %r90;
	add.s32 	%r102, %r102, %r90;
	add.s32 	%r101, %r101, %r90;
	add.s32 	%r100, %r100, 4;
	add.s32 	%r99, %r99, 4;
	setp.lt.u32 	%p15, %r104, %r1;
	@%p15 bra 	$L__BB24_4;
$L__BB24_13:
	ld.param.f32 	%f389, [_Z20filterActs_YxX_colorILi4ELi32ELi4ELi4ELi3ELb1ELb0EEvPfS0_S0_iiiiiiiiiiffi_param_14];
	ld.param.f32 	%f388, [_Z20filterActs_YxX_colorILi4ELi32ELi4ELi4ELi3ELb1ELb0EEvPfS0_S0_iiiiiiiiiiffi_param_13];
	ld.param.u64 	%rd40, [_Z20filterActs_YxX_colorILi4ELi32ELi4ELi4ELi3ELb1ELb0EEvPfS0_S0_iiiiiiiiiiffi_param_2];
	cvta.to.global.u64 	%rd30, %rd40;
	mul.lo.s32 	%r91, %r32, %r9;
	shl.b32 	%r92, %r91, 2;
	mul.wide.u32 	%rd31, %r10, 4;
	add.s64 	%rd32, %rd30, %rd31;
	ld.global.f32 	%f340, [%rd32];
	mul.f32 	%f341, %f389, %f421;
	fma.rn.f32 	%f342, %f388, %f340, %f341;
	st.global.f32 	[%rd32], %f342;
	mul.wide.s32 	%rd33, %r92, 4;
	add.s64 	%rd34, %rd32, %rd33;
	ld.global.f32 	%f343, [%rd34];
	mul.f32 	%f344, %f389, %f417;
	fma.rn.f32 	%f345, %f388, %f343, %f344;
	st.global.f32 	[%rd34], %f345;
	shl.b32 	%r93, %r91, 3;
	mul.wide.s32 	%rd35, %r93, 4;
	add.s64 	%rd36, %rd32, %rd35;
	ld.global.f32 	%f346, [%rd36];
	mul.f32 	%f347, %f389, %f413;
	fma.rn.f32 	%f348, %f388, %f346, %f347;
	st.global.f32 	[%rd36], %f348;
	mul.lo.s32 	%r94, %r91, 12;
	mul.wide.s32 	%rd37, %r94, 4;
	add.s64 	%rd38, %rd32, %rd37;
	ld.global.f32 	%f349, [%rd38];
	mul.f32 	%f350, %f389, %f409;
	fma.rn.f32 	%f351, %f388, %f349, %f350;
	st.global.f32 	[%rd38], %f351;
	ld.global.f32 	%f352, [%rd32+128];
	mul.f32 	%f353, %f389, %f420;
	fma.rn.f32 	%f354, %f388, %f352, %f353;
	st.global.f32 	[%rd32+128], %f354;
	ld.global.f32 	%f355, [%rd34+128];
	mul.f32 	%f356, %f389, %f416;
	fma.rn.f32 	%f357, %f388, %f355, %f356;
	st.global.f32 	[%rd34+128], %f357;
	ld.global.f32 	%f358, [%rd36+128];
	mul.f32 	%f359, %f389, %f412;
	fma.rn.f32 	%f360, %f388, %f358, %f359;
	st.global.f32 	[%rd36+128], %f360;
	ld.global.f32 	%f361, [%rd38+128];
	mul.f32 	%f362, %f389, %f408;
	fma.rn.f32 	%f363, %f388, %f361, %f362;
	st.global.f32 	[%rd38+128], %f363;
	ld.global.f32 	%f364, [%rd32+256];
	mul.f32 	%f365, %f389, %f419;
	fma.rn.f32 	%f366, %f388, %f364, %f365;
	st.global.f32 	[%rd32+256], %f366;
	ld.global.f32 	%f367, [%rd34+256];
	mul.f32 	%f368, %f389, %f415;
	fma.rn.f32 	%f369, %f388, %f367, %f368;
	st.global.f32 	[%rd34+256], %f369;
	ld.global.f32 	%f370, [%rd36+256];
	mul.f32 	%f371, %f389, %f411;
	fma.rn.f32 	%f372, %f388, %f370, %f371;
	st.global.f32 	[%rd36+256], %f372;
	ld.global.f32 	%f373, [%rd38+256];
	mul.f32 	%f374, %f389, %f407;
	fma.rn.f32 	%f375, %f388, %f373, %f374;
	st.global.f32 	[%rd38+256], %f375;
	ld.global.f32 	%f376, [%rd32+384];
	mul.f32 	%f377, %f389, %f418;
	fma.rn.f32 	%f378, %f388, %f376, %f377;
	st.global.f32 	[%rd32+384], %f378;
	ld.global.f32 	%f379, [%rd34+384];
	mul.f32 	%f380, %f389, %f414;
	fma.rn.f32 	%f381, %f388, %f379, %f380;
	st.global.f32 	[%rd34+384], %f381;
	ld.global.f32 	%f382, [%rd36+384];
	mul.f32 	%f383, %f389, %f410;
	fma.rn.f32 	%f384, %f388, %f382, %f383;
	st.global.f32 	[%rd36+384], %f384;
	ld.global.f32 	%f385, [%rd38+384];
	mul.f32 	%f386, %f389, %f406;
	fma.rn.f32 	%f387, %f388, %f385, %f386;
	st.global.f32 	[%rd38+384], %f387;
	ret;

}
	// .globl	_Z21filterActs_YxX_sparseILi4ELi32ELi4ELi8ELi2ELb0ELb1EEvPfS0_S0_iiiiiiiiiiiiffi
.visible .entry _Z21filterActs_YxX_sparseILi4ELi32ELi4ELi8ELi2ELb0ELb1EEvPfS0_S0_iiiiiiiiiiiiffi(
	.param .u64 .ptr .align 1 _Z21filterActs_YxX_sparseILi4ELi32ELi4ELi8ELi2ELb0ELb1EEvPfS0_S0_iiiiiiiiiiiiffi_param_0,
	.param .u64 .ptr .align 1 _Z21filterActs_YxX_sparseILi4ELi32ELi4ELi8ELi2ELb0ELb1EEvPfS0_S0_iiiiiiiiiiiiffi_param_1,
	.param .u64 .ptr .align 1 _Z21filterActs_YxX_sparseILi4ELi32ELi4ELi8ELi2ELb0ELb1EEvPfS0_S0_iiiiiiiiiiiiffi_param_2,
	.param .u32 _Z21filterActs_YxX_sparseILi4ELi32ELi4ELi8ELi2ELb0ELb1EEvPfS0_S0_iiiiiiiiiiiiffi_param_3,
	.param .u32 _Z21filterActs_YxX_sparseILi4ELi32ELi4ELi8ELi2ELb0ELb1EEvPfS0_S0_iiiiiiiiiiiiffi_param_4,
	.param .u32 _Z21filterActs_YxX_sparseILi4ELi32ELi4ELi8ELi2ELb0ELb1EEvPfS0_S0_iiiiiiiiiiiiffi_param_5,
	.param .u32 _Z21filterActs_YxX_sparseILi4ELi32ELi4ELi8ELi2ELb0ELb1EEvPfS0_S0_iiiiiiiiiiiiffi_param_6,
	.param .u32 _Z21filterActs_YxX_sparseILi4ELi32ELi4ELi8ELi2ELb0ELb1EEvPfS0_S0_iiiiiiiiiiiiffi_param_7,
	.param .u32 _Z21filterActs_YxX_sparseILi4ELi32ELi4ELi8ELi2ELb0ELb1EEvPfS0_S0_iiiiiiiiiiiiffi_param_8,
	.param .u32 _Z21filterActs_YxX_sparseILi4ELi32ELi4ELi8ELi2ELb0ELb1EEvPfS0_S0_iiiiiiiiiiiiffi_param_9,
	.param .u32 _Z21filterActs_YxX_sparseILi4ELi32ELi4ELi8ELi2ELb0ELb1EEvPfS0_S0_iiiiiiiiiiiiffi_param_10,
	.param .u32 _Z21filterActs_YxX_sparseILi4ELi32ELi4ELi8ELi2ELb0ELb1EEvPfS0_S0_iiiiiiiiiiiiffi_param_11,
	.param .u32 _Z21filterActs_YxX_sparseILi4ELi32ELi4ELi8ELi2ELb0ELb1EEvPfS0_S0_iiiiiiiiiiiiffi_param_12,
	.param .u32 _Z21filterActs_YxX_sparseILi4ELi32ELi4ELi8ELi2ELb0ELb1EEvPfS0_S0_iiiiiiiiiiiiffi_param_13,
	.param .u32 _Z21filterActs_YxX_sparseILi4ELi32ELi4ELi8ELi2ELb0ELb1EEvPfS0_S0_iiiiiiiiiiiiffi_param_14,
	.param .f32 _Z21filterActs_YxX_sparseILi4ELi32ELi4ELi8ELi2ELb0ELb1EEvPfS0_S0_iiiiiiiiiiiiffi_param_15,
	.param .f32 _Z21filterActs_YxX_sparseILi4ELi32ELi4ELi8ELi2ELb0ELb1EEvPfS0_S0_iiiiiiiiiiiiffi_param_16,
	.param .u32 _Z21filterActs_YxX_sparseILi4ELi32ELi4ELi8ELi2ELb0ELb1EEvPfS0_S0_iiiiiiiiiiiiffi_param_17
)
{
	.reg .pred 	%p<26>;
	.reg .b32 	%r<135>;
	.reg .b32 	%f<658>;
	.reg .b64 	%rd<48>;
	// demoted variable
	.shared .align 4 .b8 _ZZ21filterActs_YxX_sparseILi4ELi32ELi4ELi8ELi2ELb0ELb1EEvPfS0_S0_iiiiiiiiiiiiffiE9shFilters[1024];
	// demoted variable
	.shared .align 4 .b8 _ZZ21filterActs_YxX_sparseILi4ELi32ELi4ELi8ELi2ELb0ELb1EEvPfS0_S0_iiiiiiiiiiiiffiE8shImages[4096];
	ld.param.u64 	%rd15, [_Z21filterActs_YxX_sparseILi4ELi32ELi4ELi8ELi2ELb0ELb1EEvPfS0_S0_iiiiiiiiiiiiffi_param_1];
	ld.param.u32 	%r34, [_Z21filterActs_YxX_sparseILi4ELi32ELi4ELi8ELi2ELb0ELb1EEvPfS0_S0_iiiiiiiiiiiiffi_param_3];
	ld.param.u32 	%r35, [_Z21filterActs_YxX_sparseILi4ELi32ELi4ELi8ELi2ELb0ELb1EEvPfS0_S0_iiiiiiiiiiiiffi_param_4];
	ld.param.u32 	%r36, [_Z21filterActs_YxX_sparseILi4ELi32ELi4ELi8ELi2ELb0ELb1EEvPfS0_S0_iiiiiiiiiiiiffi_param_5];
	ld.param.u32 	%r37, [_Z21filterActs_YxX_sparseILi4ELi32ELi4ELi8ELi2ELb0ELb1EEvPfS0_S0_iiiiiiiiiiiiffi_param_6];
	ld.param.u32 	%r38, [_Z21filterActs_YxX_sparseILi4ELi32ELi4ELi8ELi2ELb0ELb1EEvPfS0_S0_iiiiiiiiiiiiffi_param_7];
	ld.param.u32 	%r42, [_Z21filterActs_YxX_sparseILi4ELi32ELi4ELi8ELi2ELb0ELb1EEvPfS0_S0_iiiiiiiiiiiiffi_param_8];
	ld.param.u32 	%r43, [_Z21filterActs_YxX_sparseILi4ELi32ELi4ELi8ELi2ELb0ELb1EEvPfS0_S0_iiiiiiiiiiiiffi_param_9];
	ld.param.u32 	%r39, [_Z21filterActs_YxX_sparseILi4ELi32ELi4ELi8ELi2ELb0ELb1EEvPfS0_S0_iiiiiiiiiiiiffi_param_10];
	ld.param.u32 	%r40, [_Z21filterActs_YxX_sparseILi4ELi32ELi4ELi8ELi2ELb0ELb1EEvPfS0_S0_iiiiiiiiiiiiffi_param_11];
	ld.param.u32 	%r41, [_Z21filterActs_YxX_sparseILi4ELi32ELi4ELi8ELi2ELb0ELb1EEvPfS0_S0_iiiiiiiiiiiiffi_param_12];
	ld.param.u32 	%r44, [_Z21filterActs_YxX_sparseILi4ELi32ELi4ELi8ELi2ELb0ELb1EEvPfS0_S0_iiiiiiiiiiiiffi_param_13];
	ld.param.u32 	%r45, [_Z21filterActs_YxX_sparseILi4ELi32ELi4ELi8ELi2ELb0ELb1EEvPfS0_S0_iiiiiiiiiiiiffi_param_14];
	ld.param.u32 	%r46, [_Z21filterActs_YxX_sparseILi4ELi32ELi4ELi8ELi2ELb0ELb1EEvPfS0_S0_iiiiiiiiiiiiffi_param_17];
	cvta.to.global.u64 	%rd16, %rd15;
	mul.lo.s32 	%r1, %r37, %r36;
	mul.lo.s32 	%r2, %r38, %r38;
	div.s32 	%r3, %r44, %r45;
	shr.s32 	%r47, %r35, 31;
	shr.u32 	%r48, %r47, 27;
	add.s32 	%r49, %r35, %r48;
	shr.s32 	%r50, %r49, 5;
	mov.u32 	%r51, %ctaid.y;
	div.u32 	%r4, %r51, %r50;
	mul.lo.s32 	%r52, %r4, %r50;
	sub.s32 	%r53, %r51, %r52;
	shl.b32 	%r5, %r53, 5;
	div.s32 	%r54, %r35, %r45;
	div.s32 	%r6, %r5, %r54;
	mul.lo.s32 	%r7, %r40, %r39;
	mov.u32 	%r8, %tid.y;
	mov.u32 	%r9, %tid.x;
	div.s32 	%r55, %r4, %r40;
	mad.lo.s32 	%r10, %r55, %r43, %r42;
	mul.lo.s32 	%r56, %r55, %r40;
	sub.s32 	%r57, %r4, %r56;
	mad.lo.s32 	%r11, %r57, %r43, %r42;
	shr.u32 	%r58, %r9, 5;
	add.s32 	%r12, %r58, %r8;
	and.b32  	%r59, %r9, 31;
	mov.u32 	%r60, %ctaid.x;
	shl.b32 	%r61, %r60, 7;
	add.s32 	%r13, %r61, %r9;
	mul.lo.s32 	%r14, %r41, %r1;
	mad.lo.s32 	%r62, %r35, %r12, %r59;
	add.s32 	%r63, %r62, %r5;
	mul.wide.s32 	%rd17, %r63, 4;
	add.s64 	%rd47, %rd16, %rd17;
	setp.ne.s32 	%p1, %r46, 0;
	@%p1 bra 	$L__BB25_2;
	ld.param.u32 	%r123, [_Z21filterActs_YxX_sparseILi4ELi32ELi4ELi8ELi2ELb0ELb1EEvPfS0_S0_iiiiiiiiiiiiffi_param_4];
	mul.lo.s32 	%r64, %r2, %r123;
	mul.lo.s32 	%r65, %r64, %r3;
	mul.lo.s32 	%r66, %r65, %r4;
	mul.wide.s32 	%rd18, %r66, 4;
	add.s64 	%rd47, %rd47, %rd18;
$L__BB25_2:
	add.s32 	%r67, %r5, %r8;
	mad.lo.s32 	%r68, %r67, %r7, %r4;
	mul.lo.s32 	%r15, %r68, %r34;
	setp.lt.s32 	%p2, %r3, 1;
	mov.f32 	%f626, 0f00000000;
	mov.f32 	%f627, %f626;
	mov.f32 	%f628, %f626;
	mov.f32 	%f629, %f626;
	mov.f32 	%f630, %f626;
	mov.f32 	%f631, %f626;
	mov.f32 	%f632, %f626;
	mov.f32 	%f633, %f626;
	mov.f32 	%f634, %f626;
	mov.f32 	%f635, %f626;
	mov.f32 	%f636, %f626;
	mov.f32 	%f637, %f626;
	mov.f32 	%f638, %f626;
	mov.f32 	%f639, %f626;
	mov.f32 	%f640, %f626;
	mov.f32 	%f641, %f626;
	mov.f32 	%f642, %f626;
	mov.f32 	%f643, %f626;
	mov.f32 	%f644, %f626;
	mov.f32 	%f645, %f626;
	mov.f32 	%f646, %f626;
	mov.f32 	%f647, %f626;
	mov.f32 	%f648, %f626;
	mov.f32 	%f649, %f626;
	mov.f32 	%f650, %f626;
	mov.f32 	%f651, %f626;
	mov.f32 	%f652, %f626;
	mov.f32 	%f653, %f626;
	mov.f32 	%f654, %f626;
	mov.f32 	%f655, %f626;
	mov.f32 	%f656, %f626;
	mov.f32 	%f657, %f626;
	@%p2 bra 	$L__BB25_27;
	shl.b32 	%r70, %r9, 2;
	mov.u32 	%r71, _ZZ21filterActs_YxX_sparseILi4ELi32ELi4ELi8ELi2ELb0ELb1EEvPfS0_S0_iiiiiiiiiiiiffiE8shImages;
	add.s32 	%r16, %r71, %r70;
	shl.b32 	%r72, %r8, 9;
	add.s32 	%r17, %r16, %r72;
	mov.b32 	%r129, 0;
	mov.f32 	%f626, 0f00000000;
	mul.wide.s32 	%rd28, %r14, 4;
$L__BB25_4:
	setp.eq.s32 	%p3, %r38, 0;
	@%p3 bra 	$L__BB25_26;
	ld.param.u32 	%r124, [_Z21filterActs_YxX_sparseILi4ELi32ELi4ELi8ELi2ELb0ELb1EEvPfS0_S0_iiiiiiiiiiiiffi_param_4];
	mul.lo.s32 	%r74, %r2, %r124;
	mul.lo.s32 	%r131, %r74, %r129;
	add.s32 	%r132, %r131, %r74;
	mov.b32 	%r134, 0;
	mov.u32 	%r130, %r12;
	mov.u32 	%r133, %r8;
$L__BB25_6:
	setp.gt.u32 	%p4, %r12, 3;
	@%p4 bra 	$L__BB25_10;
	setp.ge.u32 	%p5, %r130, %r2;
	@%p5 bra 	$L__BB25_9;
	mul.wide.s32 	%rd19, %r131, 4;
	add.s64 	%rd20, %rd47, %rd19;
	ld.global.f32 	%f164, [%rd20];
	mov.u32 	%r83, %tid.x;
	shl.b32 	%r84, %r83, 2;
	and.b32  	%r85, %r84, 124;
	mov.u32 	%r86, _ZZ21filterActs_YxX_sparseILi4ELi32ELi4ELi8ELi2ELb0ELb1EEvPfS0_S0_iiiiiiiiiiiiffiE9shFilters;
	add.s32 	%r87, %r86, %r85;
	shl.b32 	%r88, %r12, 7;
	add.s32 	%r89, %r87, %r88;
	st.shared.f32 	[%r89], %f164;
	mul.wide.s32 	%rd21, %r132, 4;
	add.s64 	%rd22, %rd47, %rd21;
	ld.global.f32 	%f165, [%rd22];
	st.shared.f32 	[%r89+512], %f165;
	bra.uni 	$L__BB25_10;
$L__BB25_9:
	mov.u32 	%r75, %tid.x;
	shl.b32 	%r76, %r75, 2;
	and.b32  	%r77, %r76, 124;
	mov.u32 	%r78, _ZZ21filterActs_YxX_sparseILi4ELi32ELi4ELi8ELi2ELb0ELb1EEvPfS0_S0_iiiiiiiiiiiiffiE9shFilters;
	add.s32 	%r79, %r78, %r77;
	shl.b32 	%r80, %r12, 7;
	add.s32 	%r81, %r79, %r80;
	mov.b32 	%r82, 0;
	st.shared.u32 	[%r81], %r82;
	st.shared.u32 	[%r81+512], %r82;
$L__BB25_10:
	setp.ge.s32 	%p6, %r133, %r2;
	@%p6 bra 	$L__BB25_25;
	div.s32 	%r90, %r133, %r38;
	mul.lo.s32 	%r91, %r90, %r38;
	sub.s32 	%r92, %r133, %r91;
	add.s32 	%r26, %r11, %r92;
	add.s32 	%r27, %r10, %r90;
	setp.gt.s32 	%p7, %r27, -1;
	setp.lt.s32 	%p8, %r27, %r36;
	and.pred  	%p9, %p7, %p8;
	setp.gt.s32 	%p10, %r26, -1;
	setp.lt.s32 	%p11, %r26, %r37;
	and.pred  	%p12, %p10, %p11;
	and.pred  	%p14, %p9, %p12;
	not.pred 	%p15, %p14;
	@%p15 bra 	$L__BB25_24;
	ld.param.u32 	%r128, [_Z21filterActs_YxX_sparseILi4ELi32ELi4ELi8ELi2ELb0ELb1EEvPfS0_S0_iiiiiiiiiiiiffi_param_12];
	ld.param.u64 	%rd45, [_Z21filterActs_YxX_sparseILi4ELi32ELi4ELi8ELi2ELb0ELb1EEvPfS0_S0_iiiiiiiiiiiiffi_param_0];
	setp.ge.s32 	%p16, %r13, %r34;
	mad.lo.s32 	%r94, %r129, %r1, %r26;
	mad.lo.s32 	%r95, %r27, %r37, %r94;
	mul.lo.s32 	%r96, %r95, %r128;
	cvt.s64.s32 	%rd23, %r96;
	mul.lo.s32 	%r97, %r14, %r3;
	mad.lo.s32 	%r98, %r97, %r6, %r13;
	cvt.s64.s32 	%rd24, %r98;
	add.s64 	%rd25, %rd23, %rd24;
	cvta.to.global.u64 	%rd26, %rd45;
	shl.b64 	%rd27, %rd25, 2;
	add.s64 	%rd12, %rd26, %rd27;
	@%p16 bra 	$L__BB25_14;
	ld.global.f32 	%f166, [%rd12];
	st.shared.f32 	[%r17], %f166;
	add.s64 	%rd29, %rd12, %rd28;
	ld.global.f32 	%f167, [%rd29];
	st.shared.f32 	[%r17+2048], %f167;
	bra.uni 	$L__BB25_15;
$L__BB25_14:
	mov.b32 	%r99, 0;
	st.shared.u32 	[%r17], %r99;
	st.shared.u32 	[%r17+2048], %r99;
$L__BB25_15:
	add.s32 	%r100, %r13, 32;
	setp.lt.s32 	%p17, %r100, %r34;
	@%p17 bra 	$L__BB25_17;
	mov.b32 	%r101, 0;
	st.shared.u32 	[%r17+128], %r101;
	st.shared.u32 	[%r17+2176], %r101;
	bra.uni 	$L__BB25_18;
$L__BB25_17:
	ld.global.f32 	%f168, [%rd12+128];
	st.shared.f32 	[%r17+128], %f168;
	add.s64 	%rd31, %rd12, %rd28;
	ld.global.f32 	%f169, [%rd31+128];
	st.shared.f32 	[%r17+2176], %f169;
$L__BB25_18:
	add.s32 	%r102, %r13, 64;
	setp.lt.s32 	%p18, %r102, %r34;
	@%p18 bra 	$L__BB25_20;
	mov.b32 	%r103, 0;
	st.shared.u32 	[%r17+256], %r103;
	st.shared.u32 	[%r17+2304], %r103;
	bra.uni 	$L__BB25_21;
$L__BB25_20:
	ld.global.f32 	%f170, [%rd12+256];
	st.shared.f32 	[%r17+256], %f170;
	add.s64 	%rd33, %rd12, %rd28;
	ld.global.f32 	%f171, [%rd33+256];
	st.shared.f32 	[%r17+2304], %f171;
$L__BB25_21:
	add.s32 	%r104, %r13, 96;
	setp.lt.s32 	%p19, %r104, %r34;
	@%p19 bra 	$L__BB25_23;
	mov.b32 	%r105, 0;
	st.shared.u32 	[%r17+384], %r105;
	st.shared.u32 	[%r17+2432], %r105;
	bra.uni 	$L__BB25_25;
$L__BB25_23:
	ld.global.f32 	%f172, [%rd12+384];
	st.shared.f32 	[%r17+384], %f172;
	add.s64 	%rd35, %rd12, %rd28;
	ld.global.f32 	%f173, [%rd35+384];
	st.shared.f32 	[%r17+2432], %f173;
	bra.uni 	$L__BB25_25;
$L__BB25_24:
	mov.b32 	%r93, 0;
	st.shared.u32 	[%r17], %r93;
	st.shared.u32 	[%r17+2048], %r93;
	st.shared.u32 	[%r17+128], %r93;
	st.shared.u32 	[%r17+2176], %r93;
	st.shared.u32 	[%r17+256], %r93;
	st.shared.u32 	[%r17+2304], %r93;
	st.shared.u32 	[%r17+384], %r93;
	st.shared.u32 	[%r17+2432], %r93;
$L__BB25_25:
	ld.param.u32 	%r125, [_Z21filterActs_YxX_sparseILi4ELi32ELi4ELi8ELi2ELb0ELb1EEvPfS0_S0_iiiiiiiiiiiiffi_param_4];
	bar.sync 	0;
	shl.b32 	%r106, %r8, 2;
	mov.u32 	%r107, _ZZ21filterActs_YxX_sparseILi4ELi32ELi4ELi8ELi2ELb0ELb1EEvPfS0_S0_iiiiiiiiiiiiffiE9shFilters;
	add.s32 	%r108, %r107, %r106;
	ld.shared.f32 	%f174, [%r108];
	ld.shared.f32 	%f175, [%r16];
	fma.rn.f32 	%f176, %f175, %f174, %f657;
	ld.shared.f32 	%f177, [%r16+128];
	fma.rn.f32 	%f178, %f177, %f174, %f656;
	ld.shared.f32 	%f179, [%r16+256];
	fma.rn.f32 	%f180, %f179, %f174, %f655;
	ld.shared.f32 	%f181, [%r16+384];
	fma.rn.f32 	%f182, %f181, %f174, %f654;
	ld.shared.f32 	%f183, [%r108+16];
	fma.rn.f32 	%f184, %f175, %f183, %f653;
	fma.rn.f32 	%f185, %f177, %f183, %f652;
	fma.rn.f32 	%f186, %f179, %f183, %f651;
	fma.rn.f32 	%f187, %f181, %f183, %f650;
	ld.shared.f32 	%f188, [%r108+32];
	fma.rn.f32 	%f189, %f175, %f188, %f649;
	fma.rn.f32 	%f190, %f177, %f188, %f648;
	fma.rn.f32 	%f191, %f179, %f188, %f647;
	fma.rn.f32 	%f192, %f181, %f188, %f646;
	ld.shared.f32 	%f193, [%r108+48];
	fma.rn.f32 	%f194, %f175, %f193, %f645;
	fma.rn.f32 	%f195, %f177, %f193, %f644;
	fma.rn.f32 	%f196, %f179, %f193, %f643;
	fma.rn.f32 	%f197, %f181, %f193, %f642;
	ld.shared.f32 	%f198, [%r108+64];
	fma.rn.f32 	%f199, %f175, %f198, %f641;
	fma.rn.f32 	%f200, %f177, %f198, %f640;
	fma.rn.f32 	%f201, %f179, %f198, %f639;
	fma.rn.f32 	%f202, %f181, %f198, %f638;
	ld.shared.f32 	%f203, [%r108+80];
	fma.rn.f32 	%f204, %f175, %f203, %f637;
	fma.rn.f32 	%f205, %f177, %f203, %f636;
	fma.rn.f32 	%f206, %f179, %f203, %f635;
	fma.rn.f32 	%f207, %f181, %f203, %f634;
	ld.shared.f32 	%f208, [%r108+96];
	fma.rn.f32 	%f209, %f175, %f208, %f633;
	fma.rn.f32 	%f210, %f177, %f208, %f632;
	fma.rn.f32 	%f211, %f179, %f208, %f631;
	fma.rn.f32 	%f212, %f181, %f208, %f630;
	ld.shared.f32 	%f213, [%r108+112];
	fma.rn.f32 	%f214, %f175, %f213, %f629;
	fma.rn.f32 	%f215, %f177, %f213, %f628;
	fma.rn.f32 	%f216, %f179, %f213, %f627;
	fma.rn.f32 	%f217, %f181, %f213, %f626;
	ld.shared.f32 	%f218, [%r108+128];
	ld.shared.f32 	%f219, [%r16+512];
	fma.rn.f32 	%f220, %f219, %f218, %f176;
	ld.shared.f32 	%f221, [%r16+640];
	fma.rn.f32 	%f222, %f221, %f218, %f178;
	ld.shared.f32 	%f223, [%r16+768];
	fma.rn.f32 	%f224, %f223, %f218, %f180;
	ld.shared.f32 	%f225, [%r16+896];
	fma.rn.f32 	%f226, %f225, %f218, %f182;
	ld.shared.f32 	%f227, [%r108+144];
	fma.rn.f32 	%f228, %f219, %f227, %f184;
	fma.rn.f32 	%f229, %f221, %f227, %f185;
	fma.rn.f32 	%f230, %f223, %f227, %f186;
	fma.rn.f32 	%f231, %f225, %f227, %f187;
	ld.shared.f32 	%f232, [%r108+160];
	fma.rn.f32 	%f233, %f219, %f232, %f189;
	fma.rn.f32 	%f234, %f221, %f232, %f190;
	fma.rn.f32 	%f235, %f223, %f232, %f191;
	fma.rn.f32 	%f236, %f225, %f232, %f192;
	ld.shared.f32 	%f237, [%r108+176];
	fma.rn.f32 	%f238, %f219, %f237, %f194;
	fma.rn.f32 	%f239, %f221, %f237, %f195;
	fma.rn.f32 	%f240, %f223, %f237, %f196;
	fma.rn.f32 	%f241, %f225, %f237, %f197;
	ld.shared.f32 	%f242, [%r108+192];
	fma.rn.f32 	%f243, %f219, %f242, %f199;
	fma.rn.f32 	%f244, %f221, %f242, %f200;
	fma.rn.f32 	%f245, %f223, %f242, %f201;
	fma.rn.f32 	%f246, %f225, %f242, %f202;
	ld.shared.f32 	%f247, [%r108+208];
	fma.rn.f32 	%f248, %f219, %f247, %f204;
	fma.rn.f32 	%f249, %f221, %f247, %f205;
	fma.rn.f32 	%f250, %f223, %f247, %f206;
	fma.rn.f32 	%f251, %f225, %f247, %f207;
	ld.shared.f32 	%f252, [%r108+224];
	fma.rn.f32 	%f253, %f219, %f252, %f209;
	fma.rn.f32 	%f254, %f221, %f252, %f210;
	fma.rn.f32 	%f255, %f223, %f252, %f211;
	fma.rn.f32 	%f256, %f225, %f252, %f212;
	ld.shared.f32 	%f257, [%r108+240];
	fma.rn.f32 	%f258, %f219, %f257, %f214;
	fma.rn.f32 	%f259, %f221, %f257, %f215;
	fma.rn.f32 	%f260, %f223, %f257, %f216;
	fma.rn.f32 	%f261, %f225, %f257, %f217;
	ld.shared.f32 	%f262, [%r108+256];
	ld.shared.f32 	%f263, [%r16+1024];
	fma.rn.f32 	%f264, %f263, %f262, %f220;
	ld.shared.f32 	%f265, [%r16+1152];
	fma.rn.f32 	%f266, %f265, %f262, %f222;
	ld.shared.f32 	%f267, [%r16+1280];
	fma.rn.f32 	%f268, %f267, %f262, %f224;
	ld.shared.f32 	%f269, [%r16+1408];
	fma.rn.f32 	%f270, %f269, %f262, %f226;
	ld.shared.f32 	%f271, [%r108+272];
	fma.rn.f32 	%f272, %f263, %f271, %f228;
	fma.rn.f32 	%f273, %f265, %f271, %f229;
	fma.rn.f32 	%f274, %f267, %f271, %f230;
	fma.rn.f32 	%f275, %f269, %f271, %f231;
	ld.shared.f32 	%f276, [%r108+288];
	fma.rn.f32 	%f277, %f263, %f276, %f233;
	fma.rn.f32 	%f278, %f265, %f276, %f234;
	fma.rn.f32 	%f279, %f267, %f276, %f235;
	fma.rn.f32 	%f280, %f269, %f276, %f236;
	ld.shared.f32 	%f281, [%r108+304];
	fma.rn.f32 	%f282, %f263, %f281, %f238;
	fma.rn.f32 	%f283, %f265, %f281, %f239;
	fma.rn.f32 	%f284, %f267, %f281, %f240;
	fma.rn.f32 	%f285, %f269, %f281, %f241;
	ld.shared.f32 	%f286, [%r108+320];
	fma.rn.f32 	%f287, %f263, %f286, %f243;
	fma.rn.f32 	%f288, %f265, %f286, %f244;
	fma.rn.f32 	%f289, %f267, %f286, %f245;
	fma.rn.f32 	%f290, %f269, %f286, %f246;
	ld.shared.f32 	%f291, [%r108+336];
	fma.rn.f32 	%f292, %f263, %f291, %f248;
	fma.rn.f32 	%f293, %f265, %f291, %f249;
	fma.rn.f32 	%f294, %f267, %f291, %f250;
	fma.rn.f32 	%f295, %f269, %f291, %f251;
	ld.shared.f32 	%f296, [%r108+352];
	fma.rn.f32 	%f297, %f263, %f296, %f253;
	fma.rn.f32 	%f298, %f265, %f296, %f254;
	fma.rn.f32 	%f299, %f267, %f296, %f255;
	fma.rn.f32 	%f300, %f269, %f296, %f256;
	ld.shared.f32 	%f301, [%r108+368];
	fma.rn.f32 	%f302, %f263, %f301, %f258;
	fma.rn.f32 	%f303, %f265, %f301, %f259;
	fma.rn.f32 	%f304, %f267, %f301, %f260;
	fma.rn.f32 	%f305, %f269, %f301, %f261;
	ld.shared.f32 	%f306, [%r108+384];
	ld.shared.f32 	%f307, [%r16+1536];
	fma.rn.f32 	%f308, %f307, %f306, %f264;
	ld.shared.f32 	%f309, [%r16+1664];
	fma.rn.f32 	%f310, %f309, %f306, %f266;
	ld.shared.f32 	%f311, [%r16+1792];
	fma.rn.f32 	%f312, %f311, %f306, %f268;
	ld.shared.f32 	%f313, [%r16+1920];
	fma.rn.f32 	%f314, %f313, %f306, %f270;
	ld.shared.f32 	%f315, [%r108+400];
	fma.rn.f32 	%f316, %f307, %f315, %f272;
	fma.rn.f32 	%f317, %f309, %f315, %f273;
	fma.rn.f32 	%f318, %f311, %f315, %f274;
	fma.rn.f32 	%f319, %f313, %f315, %f275;
	ld.shared.f32 	%f320, [%r108+416];
	fma.rn.f32 	%f321, %f307, %f320, %f277;
	fma.rn.f32 	%f322, %f309, %f320, %f278;
	fma.rn.f32 	%f323, %f311, %f320, %f279;
	fma.rn.f32 	%f324, %f313, %f320, %f280;
	ld.shared.f32 	%f325, [%r108+432];
	fma.rn.f32 	%f326, %f307, %f325, %f282;
	fma.rn.f32 	%f327, %f309, %f325, %f283;
	fma.rn.f32 	%f328, %f311, %f325, %f284;
	fma.rn.f32 	%f329, %f313, %f325, %f285;
	ld.shared.f32 	%f330, [%r108+448];
	fma.rn.f32 	%f331, %f307, %f330, %f287;
	fma.rn.f32 	%f332, %f309, %f330, %f288;
	fma.rn.f32 	%f333, %f311, %f330, %f289;
	fma.rn.f32 	%f334, %f313, %f330, %f290;
	ld.shared.f32 	%f335, [%r108+464];
	fma.rn.f32 	%f336, %f307, %f335, %f292;
	fma.rn.f32 	%f337, %f309, %f335, %f293;
	fma.rn.f32 	%f338, %f311, %f335, %f294;
	fma.rn.f32 	%f339, %f313, %f335, %f295;
	ld.shared.f32 	%f340, [%r108+480];
	fma.rn.f32 	%f341, %f307, %f340, %f297;
	fma.rn.f32 	%f342, %f309, %f340, %f298;
	fma.rn.f32 	%f343, %f311, %f340, %f299;
	fma.rn.f32 	%f344, %f313, %f340, %f300;
	ld.shared.f32 	%f345, [%r108+496];
	fma.rn.f32 	%f346, %f307, %f345, %f302;
	fma.rn.f32 	%f347, %f309, %f345, %f303;
	fma.rn.f32 	%f348, %f311, %f345, %f304;
	fma.rn.f32 	%f349, %f313, %f345, %f305;
	ld.shared.f32 	%f350, [%r108+512];
	ld.shared.f32 	%f351, [%r16+2048];
	fma.rn.f32 	%f352, %f351, %f350, %f308;
	ld.shared.f32 	%f353, [%r16+2176];
	fma.rn.f32 	%f354, %f353, %f350, %f310;
	ld.shared.f32 	%f355, [%r16+2304];
	fma.rn.f32 	%f356, %f355, %f350, %f312;
	ld.shared.f32 	%f357, [%r16+2432];
	fma.rn.f32 	%f358, %f357, %f350, %f314;
	ld.shared.f32 	%f359, [%r108+528];
	fma.rn.f32 	%f360, %f351, %f359, %f316;
	fma.rn.f32 	%f361, %f353, %f359, %f317;
	fma.rn.f32 	%f362, %f355, %f359, %f318;
	fma.rn.f32 	%f363, %f357, %f359, %f319;
	ld.shared.f32 	%f364, [%r108+544];
	fma.rn.f32 	%f365, %f351, %f364, %f321;
	fma.rn.f32 	%f366, %f353, %f364, %f322;
	fma.rn.f32 	%f367, %f355, %f364, %f323;
	fma.rn.f32 	%f368, %f357, %f364, %f324;
	ld.shared.f32 	%f369, [%r108+560];
	fma.rn.f32 	%f370, %f351, %f369, %f326;
	fma.rn.f32 	%f371, %f353, %f369, %f327;
	fma.rn.f32 	%f372, %f355, %f369, %f328;
	fma.rn.f32 	%f373, %f357, %f369, %f329;
	ld.shared.f32 	%f374, [%r108+576];
	fma.rn.f32 	%f375, %f351, %f374, %f331;
	fma.rn.f32 	%f376, %f353, %f374, %f332;
	fma.rn.f32 	%f377, %f355, %f374, %f333;
	fma.rn.f32 	%f378, %f357, %f374, %f334;
	ld.shared.f32 	%f379, [%r108+592];
	fma.rn.f32 	%f380, %f351, %f379, %f336;
	fma.rn.f32 	%f381, %f353, %f379, %f337;
	fma.rn.f32 	%f382, %f355, %f379, %f338;
	fma.rn.f32 	%f383, %f357, %f379, %f339;
	ld.shared.f32 	%f384, [%r108+608];
	fma.rn.f32 	%f385, %f351, %f384, %f341;
	fma.rn.f32 	%f386, %f353, %f384, %f342;
	fma.rn.f32 	%f387, %f355, %f384, %f343;
	fma.rn.f32 	%f388, %f357, %f384, %f344;
	ld.shared.f32 	%f389, [%r108+624];
	fma.rn.f32 	%f390, %f351, %f389, %f346;
	fma.rn.f32 	%f391, %f353, %f389, %f347;
	fma.rn.f32 	%f392, %f355, %f389, %f348;
	fma.rn.f32 	%f393, %f357, %f389, %f349;
	ld.shared.f32 	%f394, [%r108+640];
	ld.shared.f32 	%f395, [%r16+2560];
	fma.rn.f32 	%f396, %f395, %f394, %f352;
	ld.shared.f32 	%f397, [%r16+2688];
	fma.rn.f32 	%f398, %f397, %f394, %f354;
	ld.shared.f32 	%f399, [%r16+2816];
	fma.rn.f32 	%f400, %f399, %f394, %f356;
	ld.shared.f32 	%f401, [%r16+2944];
	fma.rn.f32 	%f402, %f401, %f394, %f358;
	ld.shared.f32 	%f403, [%r108+656];
	fma.rn.f32 	%f404, %f395, %f403, %f360;
	fma.rn.f32 	%f405, %f397, %f403, %f361;
	fma.rn.f32 	%f406, %f399, %f403, %f362;
	fma.rn.f32 	%f407, %f401, %f403, %f363;
	ld.shared.f32 	%f408, [%r108+672];
	fma.rn.f32 	%f409, %f395, %f408, %f365;
	fma.rn.f32 	%f410, %f397, %f408, %f366;
	fma.rn.f32 	%f411, %f399, %f408, %f367;
	fma.rn.f32 	%f412, %f401, %f408, %f368;
	ld.shared.f32 	%f413, [%r108+688];
	fma.rn.f32 	%f414, %f395, %f413, %f370;
	fma.rn.f32 	%f415, %f397, %f413, %f371;
	fma.rn.f32 	%f416, %f399, %f413, %f372;
	fma.rn.f32 	%f417, %f401, %f413, %f373;
	ld.shared.f32 	%f418, [%r108+704];
	fma.rn.f32 	%f419, %f395, %f418, %f375;
	fma.rn.f32 	%f420, %f397, %f418, %f376;
	fma.rn.f32 	%f421, %f399, %f418, %f377;
	fma.rn.f32 	%f422, %f401, %f418, %f378;
	ld.shared.f32 	%f423, [%r108+720];
	fma.rn.f32 	%f424, %f395, %f423, %f380;
	fma.rn.f32 	%f425, %f397, %f423, %f381;
	fma.rn.f32 	%f426, %f399, %f423, %f382;
	fma.rn.f32 	%f427, %f401, %f423, %f383;
	ld.shared.f32 	%f428, [%r108+736];
	fma.rn.f32 	%f429, %f395, %f428, %f385;
	fma.rn.f32 	%f430, %f397, %f428, %f386;
	fma.rn.f32 	%f431, %f399, %f428, %f387;
	fma.rn.f32 	%f432, %f401, %f428, %f388;
	ld.shared.f32 	%f433, [%r108+752];
	fma.rn.f32 	%f434, %f395, %f433, %f390;
	fma.rn.f32 	%f435, %f397, %f433, %f391;
	fma.rn.f32 	%f436, %f399, %f433, %f392;
	fma.rn.f32 	%f437, %f401, %f433, %f393;
	ld.shared.f32 	%f438, [%r108+768];
	ld.shared.f32 	%f439, [%r16+3072];
	fma.rn.f32 	%f440, %f439, %f438, %f396;
	ld.shared.f32 	%f441, [%r16+3200];
	fma.rn.f32 	%f442, %f441, %f438, %f398;
	ld.shared.f32 	%f443, [%r16+3328];
	fma.rn.f32 	%f444, %f443, %f438, %f400;
	ld.shared.f32 	%f445, [%r16+3456];
	fma.rn.f32 	%f446, %f445, %f438, %f402;
	ld.shared.f32 	%f447, [%r108+784];
	fma.rn.f32 	%f448, %f439, %f447, %f404;
	fma.rn.f32 	%f449, %f441, %f447, %f405;
	fma.rn.f32 	%f450, %f443, %f447, %f406;
	fma.rn.f32 	%f451, %f445, %f447, %f407;
	ld.shared.f32 	%f452, [%r108+800];
	fma.rn.f32 	%f453, %f439, %f452, %f409;
	fma.rn.f32 	%f454, %f441, %f452, %f410;
	fma.rn.f32 	%f455, %f443, %f452, %f411;
	fma.rn.f32 	%f456, %f445, %f452, %f412;
	ld.shared.f32 	%f457, [%r108+816];
	fma.rn.f32 	%f458, %f439, %f457, %f414;
	fma.rn.f32 	%f459, %f441, %f457, %f415;
	fma.rn.f32 	%f460, %f443, %f457, %f416;
	fma.rn.f32 	%f461, %f445, %f457, %f417;
	ld.shared.f32 	%f462, [%r108+832];
	fma.rn.f32 	%f463, %f439, %f462, %f419;
	fma.rn.f32 	%f464, %f441, %f462, %f420;
	fma.rn.f32 	%f465, %f443, %f462, %f421;
	fma.rn.f32 	%f466, %f445, %f462, %f422;
	ld.shared.f32 	%f467, [%r108+848];
	fma.rn.f32 	%f468, %f439, %f467, %f424;
	fma.rn.f32 	%f469, %f441, %f467, %f425;
	fma.rn.f32 	%f470, %f443, %f467, %f426;
	fma.rn.f32 	%f471, %f445, %f467, %f427;
	ld.shared.f32 	%f472, [%r108+864];
	fma.rn.f32 	%f473, %f439, %f472, %f429;
	fma.rn.f32 	%f474, %f441, %f472, %f430;
	fma.rn.f32 	%f475, %f443, %f472, %f431;
	fma.rn.f32 	%f476, %f445, %f472, %f432;
	ld.shared.f32 	%f477, [%r108+880];
	fma.rn.f32 	%f478, %f439, %f477, %f434;
	fma.rn.f32 	%f479, %f441, %f477, %f435;
	fma.rn.f32 	%f480, %f443, %f477, %f436;
	fma.rn.f32 	%f481, %f445, %f477, %f437;
	ld.shared.f32 	%f482, [%r108+896];
	ld.shared.f32 	%f483, [%r16+3584];
	fma.rn.f32 	%f657, %f483, %f482, %f440;
	ld.shared.f32 	%f484, [%r16+3712];
	fma.rn.f32 	%f656, %f484, %f482, %f442;
	ld.shared.f32 	%f485, [%r16+3840];
	fma.rn.f32 	%f655, %f485, %f482, %f444;
	ld.shared.f32 	%f486, [%r16+3968];
	fma.rn.f32 	%f654, %f486, %f482, %f446;
	ld.shared.f32 	%f487, [%r108+912];
	fma.rn.f32 	%f653, %f483, %f487, %f448;
	fma.rn.f32 	%f652, %f484, %f487, %f449;
	fma.rn.f32 	%f651, %f485, %f487, %f450;
	fma.rn.f32 	%f650, %f486, %f487, %f451;
	ld.shared.f32 	%f488, [%r108+928];
	fma.rn.f32 	%f649, %f483, %f488, %f453;
	fma.rn.f32 	%f648, %f484, %f488, %f454;
	fma.rn.f32 	%f647, %f485, %f488, %f455;
	fma.rn.f32 	%f646, %f486, %f488, %f456;
	ld.shared.f32 	%f489, [%r108+944];
	fma.rn.f32 	%f645, %f483, %f489, %f458;
	fma.rn.f32 	%f644, %f484, %f489, %f459;
	fma.rn.f32 	%f643, %f485, %f489, %f460;
	fma.rn.f32 	%f642, %f486, %f489, %f461;
	ld.shared.f32 	%f490, [%r108+960];
	fma.rn.f32 	%f641, %f483, %f490, %f463;
	fma.rn.f32 	%f640, %f484, %f490, %f464;
	fma.rn.f32 	%f639, %f485, %f490, %f465;
	fma.rn.f32 	%f638, %f486, %f490, %f466;
	ld.shared.f32 	%f491, [%r108+976];
	fma.rn.f32 	%f637, %f483, %f491, %f468;
	fma.rn.f32 	%f636, %f484, %f491, %f469;
	fma.rn.f32 	%f635, %f485, %f491, %f470;
	fma.rn.f32 	%f634, %f486, %f491, %f471;
	ld.shared.f32 	%f492, [%r108+992];
	fma.rn.f32 	%f633, %f483, %f492, %f473;
	fma.rn.f32 	%f632, %f484, %f492, %f474;
	fma.rn.f32 	%f631, %f485, %f492, %f475;
	fma.rn.f32 	%f630, %f486, %f492, %f476;
	ld.shared.f32 	%f493, [%r108+1008];
	fma.rn.f32 	%f629, %f483, %f493, %f478;
	fma.rn.f32 	%f628, %f484, %f493, %f479;
	fma.rn.f32 	%f627, %f485, %f493, %f480;
	fma.rn.f32 	%f626, %f486, %f493, %f481;
	bar.sync 	0;
	add.s32 	%r134, %r134, 4;
	add.s32 	%r133, %r133, 4;
	shl.b32 	%r109, %r125, 2;
	add.s32 	%r132, %r132, %r109;
	add.s32 	%r131, %r131, %r109;
	add.s32 	%r130, %r130, 4;
	setp.lt.u32 	%p20, %r134, %r2;
	@%p20 bra 	$L__BB25_6;
$L__BB25_26:
	add.s32 	%r129, %r129, 2;
	setp.lt.s32 	%p21, %r129, %r3;
	@%p21 bra 	$L__BB25_4;
$L__BB25_27:
	ld.param.u32 	%r127, [_Z21filterActs_YxX_sparseILi4ELi32ELi4ELi8ELi2ELb0ELb1EEvPfS0_S0_iiiiiiiiiiiiffi_param_11];
	ld.param.u32 	%r126, [_Z21filterActs_YxX_sparseILi4ELi32ELi4ELi8ELi2ELb0ELb1EEvPfS0_S0_iiiiiiiiiiiiffi_param_10];
	ld.param.u64 	%rd46, [_Z21filterActs_YxX_sparseILi4ELi32ELi4ELi8ELi2ELb0ELb1EEvPfS0_S0_iiiiiiiiiiiiffi_param_2];
	add.s32 	%r110, %r15, %r13;
	mul.lo.s32 	%r111, %r127, %r126;
	mul.lo.s32 	%r112, %r34, %r111;
	shl.b32 	%r113, %r112, 2;
	setp.lt.s32 	%p22, %r13, %r34;
	cvta.to.global.u64 	%rd36, %rd46;
	mul.wide.u32 	%rd37, %r110, 4;
	add.s64 	%rd4, %rd36, %rd37;
	mul.wide.s32 	%rd38, %r113, 4;
	add.s64 	%rd5, %rd4, %rd38;
	shl.b32 	%r114, %r112, 3;
	mul.wide.s32 	%rd39, %r114, 4;
	add.s64 	%rd6, %rd4, %rd39;
	mul.lo.s32 	%r115, %r112, 12;
	mul.wide.s32 	%rd40, %r115, 4;
	add.s64 	%rd7, %rd4, %rd40;
	shl.b32 	%r116, %r112, 4;
	mul.wide.s32 	%rd41, %r116, 4;
	add.s64 	%rd8, %rd4, %rd41;
	mul.lo.s32 	%r117, %r112, 20;
	mul.wide.s32 	%rd42, %r117, 4;
	add.s64 	%rd9, %rd4, %rd42;
	mul.lo.s32 	%r118, %r112, 24;
	mul.wide.s32 	%rd43, %r118, 4;
	add.s64 	%rd10, %rd4, %rd43;
	mul.lo.s32 	%r119, %r112, 28;
	mul.wide.s32 	%rd44, %r119, 4;
	add.s64 	%rd11, %rd4, %rd44;
	@%p22 bra 	$L__BB25_28;
	bra.uni 	$L__BB25_29;
$L__BB25_28:
	ld.param.f32 	%f526, [_Z21filterActs_YxX_sparseILi4ELi32ELi4ELi8ELi2ELb0ELb1EEvPfS0_S0_iiiiiiiiiiiiffi_param_16];
	mul.f32 	%f494, %f526, %f657;
	st.global.f32 	[%rd4], %f494;
	mul.f32 	%f495, %f526, %f653;
	st.global.f32 	[%rd5], %f495;
	mul.f32 	%f496, %f526, %f649;
	st.global.f32 	[%rd6], %f496;
	mul.f32 	%f497, %f526, %f645;
	st.global.f32 	[%rd7], %f497;
	mul.f32 	%f498, %f526, %f641;
	st.global.f32 	[%rd8], %f498;
	mul.f32 	%f499, %f526, %f637;
	st.global.f32 	[%rd9], %f499;
	mul.f32 	%f500, %f526, %f633;
	st.global.f32 	[%rd10], %f500;
	mul.f32 	%f501, %f526, %f629;
	st.global.f32 	[%rd11], %f501;
$L__BB25_29:
	add.s32 	%r120, %r13, 32;
	setp.ge.s32 	%p23, %r120, %r34;
	@%p23 bra 	$L__BB25_31;
	ld.param.f32 	%f527, [_Z21filterActs_YxX_sparseILi4ELi32ELi4ELi8ELi2ELb0ELb1EEvPfS0_S0_iiiiiiiiiiiiffi_param_16];
	mul.f32 	%f502, %f527, %f656;
	st.global.f32 	[%rd4+128], %f502;
	mul.f32 	%f503, %f527, %f652;
	st.global.f32 	[%rd5+128], %f503;
	mul.f32 	%f504, %f527, %f648;
	st.global.f32 	[%rd6+128], %f504;
	mul.f32 	%f505, %f527, %f644;
	st.global.f32 	[%rd7+128], %f505;
	mul.f32 	%f506, %f527, %f640;
	st.global.f32 	[%rd8+128], %f506;
	mul.f32 	%f507, %f527, %f636;
	st.global.f32 	[%rd9+128], %f507;
	mul.f32 	%f508, %f527, %f632;
	st.global.f32 	[%rd10+128], %f508;
	mul.f32 	%f509, %f527, %f628;
	st.global.f32 	[%rd11+128], %f509;
$L__BB25_31:
	add.s32 	%r121, %r13, 64;
	setp.ge.s32 	%p24, %r121, %r34;
	@%p24 bra 	$L__BB25_33;
	ld.param.f32 	%f528, [_Z21filterActs_YxX_sparseILi4ELi32ELi4ELi8ELi2ELb0ELb1EEvPfS0_S0_iiiiiiiiiiiiffi_param_16];
	mul.f32 	%f510, %f528, %f655;
	st.global.f32 	[%rd4+256], %f510;
	mul.f32 	%f511, %f528, %f651;
	st.global.f32 	[%rd5+256], %f511;
	mul.f32 	%f512, %f528, %f647;
	st.global.f32 	[%rd6+256], %f512;
	mul.f32 	%f513, %f528, %f643;
	st.global.f32 	[%rd7+256], %f513;
	mul.f32 	%f514, %f528, %f639;
	st.global.f32 	[%rd8+256], %f514;
	mul.f32 	%f515, %f528, %f635;
	st.global.f32 	[%rd9+256], %f515;
	mul.f32 	%f516, %f528, %f631;
	st.global.f32 	[%rd10+256], %f516;
	mul.f32 	%f517, %f528, %f627;
	st.global.f32 	[%rd11+256], %f517;
$L__BB25_33:
	add.s32 	%r122, %r13, 96;
	setp.ge.s32 	%p25, %r122, %r34;
	@%p25 bra 	$L__BB25_35;
	ld.param.f32 	%f529, [_Z21filterActs_YxX_sparseILi4ELi32ELi4ELi8ELi2ELb0ELb1EEvPfS0_S0_iiiiiiiiiiiiffi_param_16];
	mul.f32 	%f518, %f529, %f654;
	st.global.f32 	[%rd4+384], %f518;
	mul.f32 	%f519, %f529, %f650;
	st.global.f32 	[%rd5+384], %f519;
	mul.f32 	%f520, %f529, %f646;
	st.global.f32 	[%rd6+384], %f520;
	mul.f32 	%f521, %f529, %f642;
	st.global.f32 	[%rd7+384], %f521;
	mul.f32 	%f522, %f529, %f638;
	st.global.f32 	[%rd8+384], %f522;
	mul.f32 	%f523, %f529, %f634;
	st.global.f32 	[%rd9+384], %f523;
	mul.f32 	%f524, %f529, %f630;
	st.global.f32 	[%rd10+384], %f524;
	mul.f32 	%f525, %f529, %f626;
	st.global.f32 	[%rd11+384], %f525;
$L__BB25_35:
	ret;

}
	// .globl	_Z21filterActs_YxX_sparseILi4ELi32ELi4ELi4ELi2ELb0ELb1EEvPfS0_S0_iiiiiiiiiiiiffi
.visible .entry _Z21filterActs_YxX_sparseILi4ELi32ELi4ELi4ELi2ELb0ELb1EEvPfS0_S0_iiiiiiiiiiiiffi(
	.param .u64 .ptr .align 1 _Z21filterActs_YxX_sparseILi4ELi32ELi4ELi4ELi2ELb0ELb1EEvPfS0_S0_iiiiiiiiiiiiffi_param_0,
	.param .u64 .ptr .align 1 _Z21filterActs_YxX_sparseILi4ELi32ELi4ELi4ELi2ELb0ELb1EEvPfS0_S0_iiiiiiiiiiiiffi_param_1,
	.param .u64 .ptr .align 1 _Z21filterActs_YxX_sparseILi4ELi32ELi4ELi4ELi2ELb0ELb1EEvPfS0_S0_iiiiiiiiiiiiffi_param_2,
	.param .u32 _Z21filterActs_YxX_sparseILi4ELi32ELi4ELi4ELi2ELb0ELb1EEvPfS0_S0_iiiiiiiiiiiiffi_param_3,
	.param .u32 _Z21filterActs_YxX_sparseILi4ELi32ELi4ELi4ELi2ELb0ELb1EEvPfS0_S0_iiiiiiiiiiiiffi_param_4,
	.param .u32 _Z21filterActs_YxX_sparseILi4ELi32ELi4ELi4ELi2ELb0ELb1EEvPfS0_S0_iiiiiiiiiiiiffi_param_5,
	.param .u32 _Z21filterActs_YxX_sparseILi4ELi32ELi4ELi4ELi2ELb0ELb1EEvPfS0_S0_iiiiiiiiiiiiffi_param_6,
	.param .u32 _Z21filterActs_YxX_sparseILi4ELi32ELi4ELi4ELi2ELb0ELb1EEvPfS0_S0_iiiiiiiiiiiiffi_param_7,
	.param .u32 _Z21filterActs_YxX_sparseILi4ELi32ELi4ELi4ELi2ELb0ELb1EEvPfS0_S0_iiiiiiiiiiiiffi_param_8,
	.param .u32 _Z21filterActs_YxX_sparseILi4ELi32ELi4ELi4ELi2ELb0ELb1EEvPfS0_S0_iiiiiiiiiiiiffi_param_9,
	.param .u32 _Z21filterActs_YxX_sparseILi4ELi32ELi4ELi4ELi2ELb0ELb1EEvPfS0_S0_iiiiiiiiiiiiffi_param_10,
	.param .u32 _Z21filterActs_YxX_sparseILi4ELi32ELi4ELi4ELi2ELb0ELb1EEvPfS0_S0_iiiiiiiiiiiiffi_param_11,
	.param .u32 _Z21filterActs_YxX_sparseILi4ELi32ELi4ELi4ELi2ELb0ELb1EEvPfS0_S0_iiiiiiiiiiiiffi_param_12,
	.param .u32 _Z21filterActs_YxX_sparseILi4ELi32ELi4ELi4ELi2ELb0ELb1EEvPfS0_S0_iiiiiiiiiiiiffi_param_13,
	.param .u32 _Z21filterActs_YxX_sparseILi4ELi32ELi4ELi4ELi2ELb0ELb1EEvPfS0_S0_iiiiiiiiiiiiffi_param_14,
	.param .f32 _Z21filterActs_YxX_sparseILi4ELi32ELi4ELi4ELi2ELb0ELb1EEvPfS0_S0_iiiiiiiiiiiiffi_param_15,
	.param .f32 _Z21filterActs_YxX_sparseILi4ELi32ELi4ELi4ELi2ELb0ELb1EEvPfS0_S0_iiiiiiiiiiiiffi_param_16,
	.param .u32 _Z21filterActs_YxX_sparseILi4ELi32ELi4ELi4ELi2ELb0ELb1EEvPfS0_S0_iiiiiiiiiiiiffi_param_17
)
{
	.reg .pred 	%p<26>;
	.reg .b32 	%r<135>;
	.reg .b32 	%f<354>;
	.reg .b64 	%rd<40>;
	// demoted variable
	.shared .align 4 .b8 _ZZ21filterActs_YxX_sparseILi4ELi32ELi4ELi4ELi2ELb0ELb1EEvPfS0_S0_iiiiiiiiiiiiffiE9shFilters[512];
	// demoted variable
	.shared .align 4 .b8 _ZZ21filterActs_YxX_sparseILi4ELi32ELi4ELi4ELi2ELb0ELb1EEvPfS0_S0_iiiiiiiiiiiiffiE8shImages[4096];
	ld.param.u64 	%rd11, [_Z21filterActs_YxX_sparseILi4ELi32ELi4ELi4ELi2ELb0ELb1EEvPfS0_S0_iiiiiiiiiiiiffi_param_1];
	ld.param.u32 	%r35, [_Z21filterActs_YxX_sparseILi4ELi32ELi4ELi4ELi2ELb0ELb1EEvPfS0_S0_iiiiiiiiiiiiffi_param_3];
	ld.param.u32 	%r36, [_Z21filterActs_YxX_sparseILi4ELi32ELi4ELi4ELi2ELb0ELb1EEvPfS0_S0_iiiiiiiiiiiiffi_param_4];
	ld.param.u32 	%r37, [_Z21filterActs_YxX_sparseILi4ELi32ELi4ELi4ELi2ELb0ELb1EEvPfS0_S0_iiiiiiiiiiiiffi_param_5];
	ld.param.u32 	%r38, [_Z21filterActs_YxX_sparseILi4ELi32ELi4ELi4ELi2ELb0ELb1EEvPfS0_S0_iiiiiiiiiiiiffi_param_6];
	ld.param.u32 	%r39, [_Z21filterActs_YxX_sparseILi4ELi32ELi4ELi4ELi2ELb0ELb1EEvPfS0_S0_iiiiiiiiiiiiffi_param_7];
	ld.param.u32 	%r43, [_Z21filterActs_YxX_sparseILi4ELi32ELi4ELi4ELi2ELb0ELb1EEvPfS0_S0_iiiiiiiiiiiiffi_param_8];
	ld.param.u32 	%r44, [_Z21filterActs_YxX_sparseILi4ELi32ELi4ELi4ELi2ELb0ELb1EEvPfS0_S0_iiiiiiiiiiiiffi_param_9];
	ld.param.u32 	%r40, [_Z21filterActs_YxX_sparseILi4ELi32ELi4ELi4ELi2ELb0ELb1EEvPfS0_S0_iiiiiiiiiiiiffi_param_10];
	ld.param.u32 	%r41, [_Z21filterActs_YxX_sparseILi4ELi32ELi4ELi4ELi2ELb0ELb1EEvPfS0_S0_iiiiiiiiiiiiffi_param_11];
	ld.param.u32 	%r42, [_Z21filterActs_YxX_sparseILi4ELi32ELi4ELi4ELi2ELb0ELb1EEvPfS0_S0_iiiiiiiiiiiiffi_param_12];
	ld.param.u32 	%r45, [_Z21filterActs_YxX_sparseILi4ELi32ELi4ELi4ELi2ELb0ELb1EEvPfS0_S0_iiiiiiiiiiiiffi_param_13];
	ld.param.u32 	%r46, [_Z21filterActs_YxX_sparseILi4ELi32ELi4ELi4ELi2ELb0ELb1EEvPfS0_S0_iiiiiiiiiiiiffi_param_14];
	ld.param.u32 	%r47, [_Z21filterActs_YxX_sparseILi4ELi32ELi4ELi4ELi2ELb0ELb1EEvPfS0_S0_iiiiiiiiiiiiffi_param_17];
	cvta.to.global.u64 	%rd12, %rd11;
	mul.lo.s32 	%r1, %r38, %r37;
	mul.lo.s32 	%r2, %r39, %r39;
	div.s32 	%r3, %r45, %r46;
	shr.s32 	%r48, %r36, 31;
	shr.u32 	%r49, %r48, 28;
	add.s32 	%r50, %r36, %r49;
	shr.s32 	%r51, %r50, 4;
	mov.u32 	%r52, %ctaid.y;
	div.u32 	%r4, %r52, %r51;
	mul.lo.s32 	%r53, %r4, %r51;
	sub.s32 	%r54, %r52, %r53;
	shl.b32 	%r5, %r54, 4;
	div.s32 	%r55, %r36, %r46;
	div.s32 	%r6, %r5, %r55;
	mul.lo.s32 	%r7, %r41, %r40;
	mov.u32 	%r8, %tid.y;
	shl.b32 	%r56, %r8, 5;
	mov.u32 	%r9, %tid.x;
	add.s32 	%r10, %r56, %r9;
	div.s32 	%r57, %r4, %r41;
	mad.lo.s32 	%r11, %r57, %r44, %r43;
	mul.lo.s32 	%r58, %r57, %r41;
	sub.s32 	%r59, %r4, %r58;
	mad.lo.s32 	%r12, %r59, %r44, %r43;
	shr.u32 	%r60, %r10, 4;
	and.b32  	%r61, %r9, 15;
	mov.u32 	%r62, %ctaid.x;
	shl.b32 	%r63, %r62, 7;
	add.s32 	%r13, %r63, %r9;
	mul.lo.s32 	%r14, %r42, %r1;
	mad.lo.s32 	%r64, %r36, %r60, %r61;
	add.s32 	%r65, %r64, %r5;
	mul.wide.s32 	%rd13, %r65, 4;
	add.s64 	%rd39, %rd12, %rd13;
	setp.ne.s32 	%p1, %r47, 0;
	@%p1 bra 	$L__BB26_2;
	ld.param.u32 	%r123, [_Z21filterActs_YxX_sparseILi4ELi32ELi4ELi4ELi2ELb0ELb1EEvPfS0_S0_iiiiiiiiiiiiffi_param_4];
	mul.lo.s32 	%r66, %r2, %r123;
	mul.lo.s32 	%r67, %r66, %r3;
	mul.lo.s32 	%r68, %r67, %r4;
	mul.wide.s32 	%rd14, %r68, 4;
	add.s64 	%rd39, %rd39, %rd14;
$L__BB26_2:
	add.s32 	%r69, %r5, %r8;
	mad.lo.s32 	%r70, %r69, %r7, %r4;
	mul.lo.s32 	%r15, %r70, %r35;
	setp.lt.s32 	%p2, %r3, 1;
	mov.f32 	%f338, 0f00000000;
	mov.f32 	%f339, %f338;
	mov.f32 	%f340, %f338;
	mov.f32 	%f341, %f338;
	mov.f32 	%f342, %f338;
	mov.f32 	%f343, %f338;
	mov.f32 	%f344, %f338;
	mov.f32 	%f345, %f338;
	mov.f32 	%f346, %f338;
	mov.f32 	%f347, %f338;
	mov.f32 	%f348, %f338;
	mov.f32 	%f349, %f338;
	mov.f32 	%f350, %f338;
	mov.f32 	%f351, %f338;
	mov.f32 	%f352, %f338;
	mov.f32 	%f353, %f338;
	@%p2 bra 	$L__BB26_27;
	shl.b32 	%r72, %r9, 2;
	mov.u32 	%r73, _ZZ21filterActs_YxX_sparseILi4ELi32ELi4ELi4ELi2ELb0ELb1EEvPfS0_S0_iiiiiiiiiiiiffiE8shImages;
	add.s32 	%r16, %r73, %r72;
	shl.b32 	%r74, %r8, 9;
	add.s32 	%r17, %r16, %r74;
	mov.b32 	%r129, 0;
	mov.f32 	%f338, 0f00000000;
	mul.wide.s32 	%rd24, %r14, 4;
$L__BB26_4:
	setp.eq.s32 	%p3, %r39, 0;
	@%p3 bra 	$L__BB26_26;
	ld.param.u32 	%r124, [_Z21filterActs_YxX_sparseILi4ELi32ELi4ELi4ELi2ELb0ELb1EEvPfS0_S0_iiiiiiiiiiiiffi_param_4];
	shr.u32 	%r130, %r10, 4;
	mul.lo.s32 	%r76, %r2, %r124;
	mul.lo.s32 	%r131, %r76, %r129;
	add.s32 	%r132, %r131, %r76;
	mov.b32 	%r134, 0;
	mov.u32 	%r133, %r8;
$L__BB26_6:
	setp.gt.u32 	%p4, %r10, 63;
	@%p4 bra 	$L__BB26_10;
	setp.ge.u32 	%p5, %r130, %r2;
	@%p5 bra 	$L__BB26_9;
	mul.wide.s32 	%rd15, %r131, 4;
	add.s64 	%rd16, %rd39, %rd15;
	ld.global.f32 	%f84, [%rd16];
	mov.u32 	%r86, %tid.x;
	shl.b32 	%r87, %r86, 2;
	and.b32  	%r88, %r87, 60;
	mov.u32 	%r89, _ZZ21filterActs_YxX_sparseILi4ELi32ELi4ELi4ELi2ELb0ELb1EEvPfS0_S0_iiiiiiiiiiiiffiE9shFilters;
	add.s32 	%r90, %r89, %r88;
	shl.b32 	%r91, %r10, 2;
	and.b32  	%r92, %r91, 262080;
	add.s32 	%r93, %r90, %r92;
	st.shared.f32 	[%r93], %f84;
	mul.wide.s32 	%rd17, %r132, 4;
	add.s64 	%rd18, %rd39, %rd17;
	ld.global.f32 	%f85, [%rd18];
	st.shared.f32 	[%r93+256], %f85;
	bra.uni 	$L__BB26_10;
$L__BB26_9:
	mov.u32 	%r77, %tid.x;
	shl.b32 	%r78, %r77, 2;
	and.b32  	%r79, %r78, 60;
	mov.u32 	%r80, _ZZ21filterActs_YxX_sparseILi4ELi32ELi4ELi4ELi2ELb0ELb1EEvPfS0_S0_iiiiiiiiiiiiffiE9shFilters;
	add.s32 	%r81, %r80, %r79;
	shl.b32 	%r82, %r10, 2;
	and.b32  	%r83, %r82, 262080;
	add.s32 	%r84, %r81, %r83;
	mov.b32 	%r85, 0;
	st.shared.u32 	[%r84], %r85;
	st.shared.u32 	[%r84+256], %r85;
$L__BB26_10:
	setp.ge.s32 	%p6, %r133, %r2;
	@%p6 bra 	$L__BB26_25;
	div.s32 	%r94, %r133, %r39;
	mul.lo.s32 	%r95, %r94, %r39;
	sub.s32 	%r96, %r133, %r95;
	add.s32 	%r27, %r12, %r96;
	add.s32 	%r28, %r11, %r94;
	setp.gt.s32 	%p7, %r28, -1;
	setp.lt.s32 	%p8, %r28, %r37;
	and.pred  	%p9, %p7, %p8;
	setp.gt.s32 	%p10, %r27, -1;
	setp.lt.s32 	%p11, %r27, %r38;
	and.pred  	%p12, %p10, %p11;
	and.pred  	%p14, %p9, %p12;
	not.pred 	%p15, %p14;
	@%p15 bra 	$L__BB26_24;
	ld.param.u32 	%r128, [_Z21filterActs_YxX_sparseILi4ELi32ELi4ELi4ELi2ELb0ELb1EEvPfS0_S0_iiiiiiiiiiiiffi_param_12];
	ld.param.u64 	%rd37, [_Z21filterActs_YxX_sparseILi4ELi32ELi4ELi4ELi2ELb0ELb1EEvPfS0_S0_iiiiiiiiiiiiffi_param_0];
	setp.ge.s32 	%p16, %r13, %r35;
	mad.lo.s32 	%r98, %r129, %r1, %r27;
	mad.lo.s32 	%r99, %r28, %r38, %r98;
	mul.lo.s32 	%r100, %r99, %r128;
	cvt.s64.s32 	%rd19, %r100;
	mul.lo.s32 	%r101, %r14, %r3;
	mad.lo.s32 	%r102, %r101, %r6, %r13;
	cvt.s64.s32 	%rd20, %r102;
	add.s64 	%rd21, %rd19, %rd20;
	cvta.to.global.u64 	%rd22, %rd37;
	shl.b64 	%rd23, %rd21, 2;
	add.s64 	%rd8, %rd22, %rd23;
	@%p16 bra 	$L__BB26_14;
	ld.global.f32 	%f86, [%rd8];
	st.shared.f32 	[%r17], %f86;
	add.s64 	%rd25, %rd8, %rd24;
	ld.global.f32 	%f87, [%rd25];
	st.shared.f32 	[%r17+2048], %f87;
	bra.uni 	$L__BB26_15;
$L__BB26_14:
	mov.b32 	%r103, 0;
	st.shared.u32 	[%r17], %r103;
	st.shared.u32 	[%r17+2048], %r103;
$L__BB26_15:
	add.s32 	%r104, %r13, 32;
	setp.lt.s32 	%p17, %r104, %r35;
	@%p17 bra 	$L__BB26_17;
	mov.b32 	%r105, 0;
	st.shared.u32 	[%r17+128], %r105;
	st.shared.u32 	[%r17+2176], %r105;
	bra.uni 	$L__BB26_18;
$L__BB26_17:
	ld.global.f32 	%f88, [%rd8+128];
	st.shared.f32 	[%r17+128], %f88;
	add.s64 	%rd27, %rd8, %rd24;
	ld.global.f32 	%f89, [%rd27+128];
	st.shared.f32 	[%r17+2176], %f89;
$L__BB26_18:
	add.s32 	%r106, %r13, 64;
	setp.lt.s32 	%p18, %r106, %r35;
	@%p18 bra 	$L__BB26_20;
	mov.b32 	%r107, 0;
	st.shared.u32 	[%r17+256], %r107;
	st.shared.u32 	[%r17+2304], %r107;
	bra.uni 	$L__BB26_21;
$L__BB26_20:
	ld.global.f32 	%f90, [%rd8+256];
	st.shared.f32 	[%r17+256], %f90;
	add.s64 	%rd29, %rd8, %rd24;
	ld.global.f32 	%f91, [%rd29+256];
	st.shared.f32 	[%r17+2304], %f91;
$L__BB26_21:
	add.s32 	%r108, %r13, 96;
	setp.lt.s32 	%p19, %r108, %r35;
	@%p19 bra 	$L__BB26_23;
	mov.b32 	%r109, 0;
	st.shared.u32 	[%r17+384], %r109;
	st.shared.u32 	[%r17+2432], %r109;
	bra.uni 	$L__BB26_25;
$L__BB26_23:
	ld.global.f32 	%f92, [%rd8+384];
	st.shared.f32 	[%r17+384], %f92;
	add.s64 	%rd31, %rd8, %rd24;
	ld.global.f32 	%f93, [%rd31+384];
	st.shared.f32 	[%r17+2432], %f93;
	bra.uni 	$L__BB26_25;
$L__BB26_24:
	mov.b32 	%r97, 0;
	st.shared.u32 	[%r17], %r97;
	st.shared.u32 	[%r17+2048], %r97;
	st.shared.u32 	[%r17+128], %r97;
	st.shared.u32 	[%r17+2176], %r97;
	st.shared.u32 	[%r17+256], %r97;
	st.shared.u32 	[%r17+2304], %r97;
	st.shared.u32 	[%r17+384], %r97;
	st.shared.u32 	[%r17+2432], %r97;
$L__BB26_25:
	ld.param.u32 	%r125, [_Z21filterActs_YxX_sparseILi4ELi32ELi4ELi4ELi2ELb0ELb1EEvPfS0_S0_iiiiiiiiiiiiffi_param_4];
	bar.sync 	0;
	shl.b32 	%r110, %r8, 2;
	mov.u32 	%r111, _ZZ21filterActs_YxX_sparseILi4ELi32ELi4ELi4ELi2ELb0ELb1EEvPfS0_S0_iiiiiiiiiiiiffiE9shFilters;
	add.s32 	%r112, %r111, %r110;
	ld.shared.f32 	%f94, [%r112];
	ld.shared.f32 	%f95, [%r16];
	fma.rn.f32 	%f96, %f95, %f94, %f353;
	ld.shared.f32 	%f97, [%r16+128];
	fma.rn.f32 	%f98, %f97, %f94, %f352;
	ld.shared.f32 	%f99, [%r16+256];
	fma.rn.f32 	%f100, %f99, %f94, %f351;
	ld.shared.f32 	%f101, [%r16+384];
	fma.rn.f32 	%f102, %f101, %f94, %f350;
	ld.shared.f32 	%f103, [%r112+16];
	fma.rn.f32 	%f104, %f95, %f103, %f349;
	fma.rn.f32 	%f105, %f97, %f103, %f348;
	fma.rn.f32 	%f106, %f99, %f103, %f347;
	fma.rn.f32 	%f107, %f101, %f103, %f346;
	ld.shared.f32 	%f108, [%r112+32];
	fma.rn.f32 	%f109, %f95, %f108, %f345;
	fma.rn.f32 	%f110, %f97, %f108, %f344;
	fma.rn.f32 	%f111, %f99, %f108, %f343;
	fma.rn.f32 	%f112, %f101, %f108, %f342;
	ld.shared.f32 	%f113, [%r112+48];
	fma.rn.f32 	%f114, %f95, %f113, %f341;
	fma.rn.f32 	%f115, %f97, %f113, %f340;
	fma.rn.f32 	%f116, %f99, %f113, %f339;
	fma.rn.f32 	%f117, %f101, %f113, %f338;
	ld.shared.f32 	%f118, [%r112+64];
	ld.shared.f32 	%f119, [%r16+512];
	fma.rn.f32 	%f120, %f119, %f118, %f96;
	ld.shared.f32 	%f121, [%r16+640];
	fma.rn.f32 	%f122, %f121, %f118, %f98;
	ld.shared.f32 	%f123, [%r16+768];
	fma.rn.f32 	%f124, %f123, %f118, %f100;
	ld.shared.f32 	%f125, [%r16+896];
	fma.rn.f32 	%f126, %f125, %f118, %f102;
	ld.shared.f32 	%f127, [%r112+80];
	fma.rn.f32 	%f128, %f119, %f127, %f104;
	fma.rn.f32 	%f129, %f121, %f127, %f105;
	fma.rn.f32 	%f130, %f123, %f127, %f106;
	fma.rn.f32 	%f131, %f125, %f127, %f107;
	ld.shared.f32 	%f132, [%r112+96];
	fma.rn.f32 	%f133, %f119, %f132, %f109;
	fma.rn.f32 	%f134, %f121, %f132, %f110;
	fma.rn.f32 	%f135, %f123, %f132, %f111;
	fma.rn.f32 	%f136, %f125, %f132, %f112;
	ld.shared.f32 	%f137, [%r112+112];
	fma.rn.f32 	%f138, %f119, %f137, %f114;
	fma.rn.f32 	%f139, %f121, %f137, %f115;
	fma.rn.f32 	%f140, %f123, %f137, %f116;
	fma.rn.f32 	%f141, %f125, %f137, %f117;
	ld.shared.f32 	%f142, [%r112+128];
	ld.shared.f32 	%f143, [%r16+1024];
	fma.rn.f32 	%f144, %f143, %f142, %f120;
	ld.shared.f32 	%f145, [%r16+1152];
	fma.rn.f32 	%f146, %f145, %f142, %f122;
	ld.shared.f32 	%f147, [%r16+1280];
	fma.rn.f32 	%f148, %f147, %f142, %f124;
	ld.shared.f32 	%f149, [%r16+1408];
	fma.rn.f32 	%f150, %f149, %f142, %f126;
	ld.shared.f32 	%f151, [%r112+144];
	fma.rn.f32 	%f152, %f143, %f151, %f128;
	fma.rn.f32 	%f153, %f145, %f151, %f129;
	fma.rn.f32 	%f154, %f147, %f151, %f130;
	fma.rn.f32 	%f155, %f149, %f151, %f131;
	ld.shared.f32 	%f156, [%r112+160];
	fma.rn.f32 	%f157, %f143, %f156, %f133;
	fma.rn.f32 	%f158, %f145, %f156, %f134;
	fma.rn.f32 	%f159, %f147, %f156, %f135;
	fma.rn.f32 	%f160, %f149, %f156, %f136;
	ld.shared.f32 	%f161, [%r112+176];
	fma.rn.f32 	%f162, %f143, %f161, %f138;
	fma.rn.f32 	%f163, %f145, %f161, %f139;
	fma.rn.f32 	%f164, %f147, %f161, %f140;
	fma.rn.f32 	%f165, %f149, %f161, %f141;
	ld.shared.f32 	%f166, [%r112+192];
	ld.shared.f32 	%f167, [%r16+1536];
	fma.rn.f32 	%f168, %f167, %f166, %f144;
	ld.shared.f32 	%f169, [%r16+1664];
	fma.rn.f32 	%f170, %f169, %f166, %f146;
	ld.shared.f32 	%f171, [%r16+1792];
	fma.rn.f32 	%f172, %f171, %f166, %f148;
	ld.shared.f32 	%f173, [%r16+1920];
	fma.rn.f32 	%f174, %f173, %f166, %f150;
	ld.shared.f32 	%f175, [%r112+208];
	fma.rn.f32 	%f176, %f167, %f175, %f152;
	fma.rn.f32 	%f177, %f169, %f175, %f153;
	fma.rn.f32 	%f178, %f171, %f175, %f154;
	fma.rn.f32 	%f179, %f173, %f175, %f155;
	ld.shared.f32 	%f180, [%r112+224];
	fma.rn.f32 	%f181, %f167, %f180, %f157;
	fma.rn.f32 	%f182, %f169, %f180, %f158;
	fma.rn.f32 	%f183, %f171, %f180, %f159;
	fma.rn.f32 	%f184, %f173, %f180, %f160;
	ld.shared.f32 	%f185, [%r112+240];
	fma.rn.f32 	%f186, %f167, %f185, %f162;
	fma.rn.f32 	%f187, %f169, %f185, %f163;
	fma.rn.f32 	%f188, %f171, %f185, %f164;
	fma.rn.f32 	%f189, %f173, %f185, %f165;
	ld.shared.f32 	%f190, [%r112+256];
	ld.shared.f32 	%f191, [%r16+2048];
	fma.rn.f32 	%f192, %f191, %f190, %f168;
	ld.shared.f32 	%f193, [%r16+2176];
	fma.rn.f32 	%f194, %f193, %f190, %f170;
	ld.shared.f32 	%f195, [%r16+2304];
	fma.rn.f32 	%f196, %f195, %f190, %f172;
	ld.shared.f32 	%f197, [%r16+2432];
	fma.rn.f32 	%f198, %f197, %f190, %f174;
	ld.shared.f32 	%f199, [%r112+272];
	fma.rn.f32 	%f200, %f191, %f199, %f176;
	fma.rn.f32 	%f201, %f193, %f199, %f177;
	fma.rn.f32 	%f202, %f195, %f199, %f178;
	fma.rn.f32 	%f203, %f197, %f199, %f179;
	ld.shared.f32 	%f204, [%r112+288];
	fma.rn.f32 	%f205, %f191, %f204, %f181;
	fma.rn.f32 	%f206, %f193, %f204, %f182;
	fma.rn.f32 	%f207, %f195, %f204, %f183;
	fma.rn.f32 	%f208, %f197, %f204, %f184;
	ld.shared.f32 	%f209, [%r112+304];
	fma.rn.f32 	%f210, %f191, %f209, %f186;
	fma.rn.f32 	%f211, %f193, %f209, %f187;
	fma.rn.f32 	%f212, %f195, %f209, %f188;
	fma.rn.f32 	%f213, %f197, %f209, %f189;
	ld.shared.f32 	%f214, [%r112+320];
	ld.shared.f32 	%f215, [%r16+2560];
	fma.rn.f32 	%f216, %f215, %f214, %f192;
	ld.shared.f32 	%f217, [%r16+2688];
	fma.rn.f32 	%f218, %f217, %f214, %f194;
	ld.shared.f32 	%f219, [%r16+2816];
	fma.rn.f32 	%f220, %f219, %f214, %f196;
	ld.shared.f32 	%f221, [%r16+2944];
	fma.rn.f32 	%f222, %f221, %f214, %f198;
	ld.shared.f32 	%f223, [%r112+336];
	fma.rn.f32 	%f224, %f215, %f223, %f200;
	fma.rn.f32 	%f225, %f217, %f223, %f201;
	fma.rn.f32 	%f226, %f219, %f223, %f202;
	fma.rn.f32 	%f227, %f221, %f223, %f203;
	ld.shared.f32 	%f228, [%r112+352];
	fma.rn.f32 	%f229, %f215, %f228, %f205;
	fma.rn.f32 	%f230, %f217, %f228, %f206;
	fma.rn.f32 	%f231, %f219, %f228, %f207;
	fma.rn.f32 	%f232, %f221, %f228, %f208;
	ld.shared.f32 	%f233, [%r112+368];
	fma.rn.f32 	%f234, %f215, %f233, %f210;
	fma.rn.f32 	%f235, %f217, %f233, %f211;
	fma.rn.f32 	%f236, %f219, %f233, %f212;
	fma.rn.f32 	%f237, %f221, %f233, %f213;
	ld.shared.f32 	%f238, [%r112+384];
	ld.shared.f32 	%f239, [%r16+3072];
	fma.rn.f32 	%f240, %f239, %f238, %f216;
	ld.shared.f32 	%f241, [%r16+3200];
	fma.rn.f32 	%f242, %f241, %f238, %f218;
	ld.shared.f32 	%f243, [%r16+3328];
	fma.rn.f32 	%f244, %f243, %f238, %f220;
	ld.shared.f32 	%f245, [%r16+3456];
	fma.rn.f32 	%f246, %f245, %f238, %f222;
	ld.shared.f32 	%f247, [%r112+400];
	fma.rn.f32 	%f248, %f239, %f247, %f224;
	fma.rn.f32 	%f249, %f241, %f247, %f225;
	fma.rn.f32 	%f250, %f243, %f247, %f226;
	fma.rn.f32 	%f251, %f245, %f247, %f227;
	ld.shared.f32 	%f252, [%r112+416];
	fma.rn.f32 	%f253, %f239, %f252, %f229;
	fma.rn.f32 	%f254, %f241, %f252, %f230;
	fma.rn.f32 	%f255, %f243, %f252, %f231;
	fma.rn.f32 	%f256, %f245, %f252, %f232;
	ld.shared.f32 	%f257, [%r112+432];
	fma.rn.f32 	%f258, %f239, %f257, %f234;
	fma.rn.f32 	%f259, %f241, %f257, %f235;
	fma.rn.f32 	%f260, %f243, %f257, %f236;
	fma.rn.f32 	%f261, %f245, %f257, %f237;
	ld.shared.f32 	%f262, [%r112+448];
	ld.shared.f32 	%f263, [%r16+3584];
	fma.rn.f32 	%f353, %f263, %f262, %f240;
	ld.shared.f32 	%f264, [%r16+3712];
	fma.rn.f32 	%f352, %f264, %f262, %f242;
	ld.shared.f32 	%f265, [%r16+3840];
	fma.rn.f32 	%f351, %f265, %f262, %f244;
	ld.shared.f32 	%f266, [%r16+3968];
	fma.rn.f32 	%f350, %f266, %f262, %f246;
	ld.shared.f32 	%f267, [%r112+464];
	fma.rn.f32 	%f349, %f263, %f267, %f248;
	fma.rn.f32 	%f348, %f264, %f267, %f249;
	fma.rn.f32 	%f347, %f265, %f267, %f250;
	fma.rn.f32 	%f346, %f266, %f267, %f251;
	ld.shared.f32 	%f268, [%r112+480];
	fma.rn.f32 	%f345, %f263, %f268, %f253;
	fma.rn.f32 	%f344, %f264, %f268, %f254;
	fma.rn.f32 	%f343, %f265, %f268, %f255;
	fma.rn.f32 	%f342, %f266, %f268, %f256;
	ld.shared.f32 	%f269, [%r112+496];
	fma.rn.f32 	%f341, %f263, %f269, %f258;
	fma.rn.f32 	%f340, %f264, %f269, %f259;
	fma.rn.f32 	%f339, %f265, %f269, %f260;
	fma.rn.f32 	%f338, %f266, %f269, %f261;
	bar.sync 	0;
	add.s32 	%r134, %r134, 4;
	add.s32 	%r133, %r133, 4;
	shl.b32 	%r113, %r125, 2;
	add.s32 	%r132, %r132, %r113;
	add.s32 	%r131, %r131, %r113;
	add.s32 	%r130, %r130, 4;
	setp.lt.u32 	%p20, %r134, %r2;
	@%p20 bra 	$L__BB26_6;
$L__BB26_26:
	add.s32 	%r129, %r129, 2;
	setp.lt.s32 	%p21, %r129, %r3;
	@%p21 bra 	$L__BB26_4;
$L__BB26_27:
	ld.param.u32 	%r127, [_Z21filterActs_YxX_sparseILi4ELi32ELi4ELi4ELi2ELb0ELb1EEvPfS0_S0_iiiiiiiiiiiiffi_param_11];
	ld.param.u32 	%r126, [_Z21filterActs_YxX_sparseILi4ELi32ELi4ELi4ELi2ELb0ELb1EEvPfS0_S0_iiiiiiiiiiiiffi_param_10];
	ld.param.u64 	%rd38, [_Z21filterActs_YxX_sparseILi4ELi32ELi4ELi4ELi2ELb0ELb1EEvPfS0_S0_iiiiiiiiiiiiffi_param_2];
	add.s32 	%r114, %r15, %r13;
	mul.lo.s32 	%r115, %r127, %r126;
	mul.lo.s32 	%r116, %r35, %r115;
	shl.b32 	%r117, %r116, 2;
	setp.lt.s32 	%p22, %r13, %r35;
	cvta.to.global.u64 	%rd32, %rd38;
	mul.wide.u32 	%rd33, %r114, 4;
	add.s64 	%rd4, %rd32, %rd33;
	mul.wide.s32 	%rd34, %r117, 4;
	add.s64 	%rd5, %rd4, %rd34;
	shl.b32 	%r118, %r116, 3;
	mul.wide.s32 	%rd35, %r118, 4;
	add.s64 	%rd6, %rd4, %rd35;
	mul.lo.s32 	%r119, %r116, 12;
	mul.wide.s32 	%rd36, %r119, 4;
	add.s64 	%rd7, %rd4, %rd36;
	@%p22 bra 	$L__BB26_28;
	bra.uni 	$L__BB26_29;
$L__BB26_28:
	ld.param.f32 	%f286, [_Z21filterActs_YxX_sparseILi4ELi32ELi4ELi4ELi2ELb0ELb1EEvPfS0_S0_iiiiiiiiiiiiffi_param_16];
	mul.f32 	%f270, %f286, %f353;
	st.global.f32 	[%rd4], %f270;
	mul.f32 	%f271, %f286, %f349;
	st.global.f32 	[%rd5], %f271;
	mul.f32 	%f272, %f286, %f345;
	st.global.f32 	[%rd6], %f272;
	mul.f32 	%f273, %f286, %f341;
	st.global.f32 	[%rd7], %f273;
$L__BB26_29:
	add.s32 	%r120, %r13, 32;
	setp.ge.s32 	%p23, %r120, %r35;
	@%p23 bra 	$L__BB26_31;
	ld.param.f32 	%f287, [_Z21filterActs_YxX_sparseILi4ELi32ELi4ELi4ELi2ELb0ELb1EEvPfS0_S0_iiiiiiiiiiiiffi_param_16];
	mul.f32 	%f274, %f287, %f352;
	st.global.f32 	[%rd4+128], %f274;
	mul.f32 	%f275, %f287, %f348;
	st.global.f32 	[%rd5+128], %f275;
	mul.f32 	%f276, %f287, %f344;
	st.global.f32 	[%rd6+128], %f276;
	mul.f32 	%f277, %f287, %f340;
	st.global.f32 	[%rd7+128], %f277;
$L__BB26_31:
	add.s32 	%r121, %r13, 64;
	setp.ge.s32 	%p24, %r121, %r35;
	@%p24 bra 	$L__BB26_33;
	ld.param.f32 	%f288, [_Z21filterActs_YxX_sparseILi4ELi32ELi4ELi4ELi2ELb0ELb1EEvPfS0_S0_iiiiiiiiiiiiffi_param_16];
	mul.f32 	%f278, %f288, %f351;
	st.global.f32 	[%rd4+256], %f278;
	mul.f32 	%f279, %f288, %f347;
	st.global.f32 	[%rd5+256], %f279;
	mul.f32 	%f280, %f288, %f343;
	st.global.f32 	[%rd6+256], %f280;
	mul.f32 	%f281, %f288, %f339;
	st.global.f32 	[%rd7+256], %f281;
$L__BB26_33:
	add.s32 	%r122, %r13, 96;
	setp.ge.s32 	%p25, %r122, %r35;
	@%p25 bra 	$L__BB26_35;
	ld.param.f32 	%f289, [_Z21filterActs_YxX_sparseILi4ELi32ELi4ELi4ELi2ELb0ELb1EEvPfS0_S0_iiiiiiiiiiiiffi_param_16];
	mul.f32 	%f282, %f289, %f350;
	st.global.f32 	[%rd4+384], %f282;
	mul.f32 	%f283, %f289, %f346;
	st.global.f32 	[%rd5+384], %f283;
	mul.f32 	%f284, %f289, %f342;
	st.global.f32 	[%rd6+384], %f284;
	mul.f32 	%f285, %f289, %f338;
	st.global.f32 	[%rd7+384], %f285;
$L__BB26_35:
	ret;

}
	// .globl	_Z21filterActs_YxX_sparseILi4ELi32ELi4ELi8ELi2ELb0ELb0EEvPfS0_S0_iiiiiiiiiiiiffi
.visible .entry _Z21filterActs_YxX_sparseILi4ELi32ELi4ELi8ELi2ELb0ELb0EEvPfS0_S0_iiiiiiiiiiiiffi(
	.param .u64 .ptr .align 1 _Z21filterActs_YxX_sparseILi4ELi32ELi4ELi8ELi2ELb0ELb0EEvPfS0_S0_iiiiiiiiiiiiffi_param_0,
	.param .u64 .ptr .align 1 _Z21filterActs_YxX_sparseILi4ELi32ELi4ELi8ELi2ELb0ELb0EEvPfS0_S0_iiiiiiiiiiiiffi_param_1,
	.param .u64 .ptr .align 1 _Z21filterActs_YxX_sparseILi4ELi32ELi4ELi8ELi2ELb0ELb0EEvPfS0_S0_iiiiiiiiiiiiffi_param_2,
	.param .u32 _Z21filterActs_YxX_sparseILi4ELi32ELi4ELi8ELi2ELb0ELb0EEvPfS0_S0_iiiiiiiiiiiiffi_param_3,
	.param .u32 _Z21filterActs_YxX_sparseILi4ELi32ELi4ELi8ELi2ELb0ELb0EEvPfS0_S0_iiiiiiiiiiiiffi_param_4,
	.param .u32 _Z21filterActs_YxX_sparseILi4ELi32ELi4ELi8ELi2ELb0ELb0EEvPfS0_S0_iiiiiiiiiiiiffi_param_5,
	.param .u32 _Z21filterActs_YxX_sparseILi4ELi32ELi4ELi8ELi2ELb0ELb0EEvPfS0_S0_iiiiiiiiiiiiffi_param_6,
	.param .u32 _Z21filterActs_YxX_sparseILi4ELi32ELi4ELi8ELi2ELb0ELb0EEvPfS0_S0_iiiiiiiiiiiiffi_param_7,
	.param .u32 _Z21filterActs_YxX_sparseILi4ELi32ELi4ELi8ELi2ELb0ELb0EEvPfS0_S0_iiiiiiiiiiiiffi_param_8,
	.param .u32 _Z21filterActs_YxX_sparseILi4ELi32ELi4ELi8ELi2ELb0ELb0EEvPfS0_S0_iiiiiiiiiiiiffi_param_9,
	.param .u32 _Z21filterActs_YxX_sparseILi4ELi32ELi4ELi8ELi2ELb0ELb0EEvPfS0_S0_iiiiiiiiiiiiffi_param_10,
	.param .u32 _Z21filterActs_YxX_sparseILi4ELi32ELi4ELi8ELi2ELb0ELb0EEvPfS0_S0_iiiiiiiiiiiiffi_param_11,
	.param .u32 _Z21filterActs_YxX_sparseILi4ELi32ELi4ELi8ELi2ELb0ELb0EEvPfS0_S0_iiiiiiiiiiiiffi_param_12,
	.param .u32 _Z21filterActs_YxX_sparseILi4ELi32ELi4ELi8ELi2ELb0ELb0EEvPfS0_S0_iiiiiiiiiiiiffi_param_13,
	.param .u32 _Z21filterActs_YxX_sparseILi4ELi32ELi4ELi8ELi2ELb0ELb0EEvPfS0_S0_iiiiiiiiiiiiffi_param_14,
	.param .f32 _Z21filterActs_YxX_sparseILi4ELi32ELi4ELi8ELi2ELb0ELb0EEvPfS0_S0_iiiiiiiiiiiiffi_param_15,
	.param .f32 _Z21filterActs_YxX_sparseILi4ELi32ELi4ELi8ELi2ELb0ELb0EEvPfS0_S0_iiiiiiiiiiiiffi_param_16,
	.param .u32 _Z21filterActs_YxX_sparseILi4ELi32ELi4ELi8ELi2ELb0ELb0EEvPfS0_S0_iiiiiiiiiiiiffi_param_17
)
{
	.reg .pred 	%p<18>;
	.reg .b32 	%r<128>;
	.reg .b32 	%f<655>;
	.reg .b64 	%rd<42>;
	// demoted variable
	.shared .align 4 .b8 _ZZ21filterActs_YxX_sparseILi4ELi32ELi4ELi8ELi2ELb0ELb0EEvPfS0_S0_iiiiiiiiiiiiffiE9shFilters[1024];
	// demoted variable
	.shared .align 4 .b8 _ZZ21filterActs_YxX_sparseILi4ELi32ELi4ELi8ELi2ELb0ELb0EEvPfS0_S0_iiiiiiiiiiiiffiE8shImages[4096];
	ld.param.u64 	%rd6, [_Z21filterActs_YxX_sparseILi4ELi32ELi4ELi8ELi2ELb0ELb0EEvPfS0_S0_iiiiiiiiiiiiffi_param_1];
	ld.param.u32 	%r35, [_Z21filterActs_YxX_sparseILi4ELi32ELi4ELi8ELi2ELb0ELb0EEvPfS0_S0_iiiiiiiiiiiiffi_param_4];
	ld.param.u32 	%r36, [_Z21filterActs_YxX_sparseILi4ELi32ELi4ELi8ELi2ELb0ELb0EEvPfS0_S0_iiiiiiiiiiiiffi_param_5];
	ld.param.u32 	%r37, [_Z21filterActs_YxX_sparseILi4ELi32ELi4ELi8ELi2ELb0ELb0EEvPfS0_S0_iiiiiiiiiiiiffi_param_6];
	ld.param.u32 	%r38, [_Z21filterActs_YxX_sparseILi4ELi32ELi4ELi8ELi2ELb0ELb0EEvPfS0_S0_iiiiiiiiiiiiffi_param_7];
	ld.param.u32 	%r40, [_Z21filterActs_YxX_sparseILi4ELi32ELi4ELi8ELi2ELb0ELb0EEvPfS0_S0_iiiiiiiiiiiiffi_param_8];
	ld.param.u32 	%r41, [_Z21filterActs_YxX_sparseILi4ELi32ELi4ELi8ELi2ELb0ELb0EEvPfS0_S0_iiiiiiiiiiiiffi_param_9];
	ld.param.u32 	%r42, [_Z21filterActs_YxX_sparseILi4ELi32ELi4ELi8ELi2ELb0ELb0EEvPfS0_S0_iiiiiiiiiiiiffi_param_10];
	ld.param.u32 	%r43, [_Z21filterActs_YxX_sparseILi4ELi32ELi4ELi8ELi2ELb0ELb0EEvPfS0_S0_iiiiiiiiiiiiffi_param_11];
	ld.param.u32 	%r39, [_Z21filterActs_YxX_sparseILi4ELi32ELi4ELi8ELi2ELb0ELb0EEvPfS0_S0_iiiiiiiiiiiiffi_param_12];
	ld.param.u32 	%r44, [_Z21filterActs_YxX_sparseILi4ELi32ELi4ELi8ELi2ELb0ELb0EEvPfS0_S0_iiiiiiiiiiiiffi_param_13];
	ld.param.u32 	%r45, [_Z21filterActs_YxX_sparseILi4ELi32ELi4ELi8ELi2ELb0ELb0EEvPfS0_S0_iiiiiiiiiiiiffi_param_14];
	ld.param.u32 	%r46, [_Z21filterActs_YxX_sparseILi4ELi32ELi4ELi8ELi2ELb0ELb0EEvPfS0_S0_iiiiiiiiiiiiffi_param_17];
	cvta.to.global.u64 	%rd7, %rd6;
	mul.lo.s32 	%r1, %r37, %r36;
	mul.lo.s32 	%r2, %r38, %r38;
	div.s32 	%r3, %r44, %r45;
	shr.s32 	%r47, %r35, 31;
	shr.u32 	%r48, %r47, 27;
	add.s32 	%r49, %r35, %r48;
	shr.s32 	%r50, %r49, 5;
	mov.u32 	%r51, %ctaid.y;
	div.u32 	%r4, %r51, %r50;
	mul.lo.s32 	%r52, %r4, %r50;
	sub.s32 	%r53, %r51, %r52;
	shl.b32 	%r5, %r53, 5;
	div.s32 	%r54, %r35, %r45;
	div.s32 	%r6, %r5, %r54;
	mul.lo.s32 	%r7, %r43, %r42;
	mov.u32 	%r8, %tid.y;
	mov.u32 	%r9, %tid.x;
	div.s32 	%r55, %r4, %r43;
	mad.lo.s32 	%r10, %r55, %r41, %r40;
	mul.lo.s32 	%r56, %r55, %r43;
	sub.s32 	%r57, %r4, %r56;
	mad.lo.s32 	%r11, %r57, %r41, %r40;
	shr.u32 	%r58, %r9, 5;
	add.s32 	%r12, %r58, %r8;
	and.b32  	%r59, %r9, 31;
	mov.u32 	%r60, %ctaid.x;
	shl.b32 	%r61, %r60, 7;
	add.s32 	%r13, %r61, %r9;
	mul.lo.s32 	%r14, %r39, %r1;
	mad.lo.s32 	%r62, %r35, %r12, %r59;
	add.s32 	%r63, %r62, %r5;
	mul.wide.s32 	%rd8, %r63, 4;
	add.s64 	%rd41, %rd7, %rd8;
	setp.ne.s32 	%p1, %r46, 0;
	@%p1 bra 	$L__BB27_2;
	ld.param.u32 	%r119, [_Z21filterActs_YxX_sparseILi4ELi32ELi4ELi8ELi2ELb0ELb0EEvPfS0_S0_iiiiiiiiiiiiffi_param_4];
	mul.lo.s32 	%r64, %r2, %r119;
	mul.lo.s32 	%r65, %r64, %r3;
	mul.lo.s32 	%r66, %r65, %r4;
	mul.wide.s32 	%rd9, %r66, 4;
	add.s64 	%rd41, %rd41, %rd9;
$L__BB27_2:
	ld.param.u32 	%r117, [_Z21filterActs_YxX_sparseILi4ELi32ELi4ELi8ELi2ELb0ELb0EEvPfS0_S0_iiiiiiiiiiiiffi_param_3];
	add.s32 	%r67, %r5, %r8;
	mad.lo.s32 	%r68, %r67, %r7, %r4;
	mad.lo.s32 	%r15, %r68, %r117, %r13;
	setp.lt.s32 	%p2, %r3, 1;
	mov.f32 	%f623, 0f00000000;
	mov.f32 	%f624, %f623;
	mov.f32 	%f625, %f623;
	mov.f32 	%f626, %f623;
	mov.f32 	%f627, %f623;
	mov.f32 	%f628, %f623;
	mov.f32 	%f629, %f623;
	mov.f32 	%f630, %f623;
	mov.f32 	%f631, %f623;
	mov.f32 	%f632, %f623;
	mov.f32 	%f633, %f623;
	mov.f32 	%f634, %f623;
	mov.f32 	%f635, %f623;
	mov.f32 	%f636, %f623;
	mov.f32 	%f637, %f623;
	mov.f32 	%f638, %f623;
	mov.f32 	%f639, %f623;
	mov.f32 	%f640, %f623;
	mov.f32 	%f641, %f623;
	mov.f32 	%f642, %f623;
	mov.f32 	%f643, %f623;
	mov.f32 	%f644, %f623;
	mov.f32 	%f645, %f623;
	mov.f32 	%f646, %f623;
	mov.f32 	%f647, %f623;
	mov.f32 	%f648, %f623;
	mov.f32 	%f649, %f623;
	mov.f32 	%f650, %f623;
	mov.f32 	%f651, %f623;
	mov.f32 	%f652, %f623;
	mov.f32 	%f653, %f623;
	mov.f32 	%f654, %f623;
	@%p2 bra 	$L__BB27_16;
	ld.param.u32 	%r120, [_Z21filterActs_YxX_sparseILi4ELi32ELi4ELi8ELi2ELb0ELb0EEvPfS0_S0_iiiiiiiiiiiiffi_param_4];
	shl.b32 	%r70, %r9, 2;
	mov.u32 	%r71, _ZZ21filterActs_YxX_sparseILi4ELi32ELi4ELi8ELi2ELb0ELb0EEvPfS0_S0_iiiiiiiiiiiiffiE8shImages;
	add.s32 	%r16, %r71, %r70;
	shl.b32 	%r17, %r120, 2;
	mov.b32 	%r122, 0;
	mov.f32 	%f623, 0f00000000;
	mul.wide.s32 	%rd20, %r14, 4;
$L__BB27_4:
	setp.eq.s32 	%p3, %r38, 0;
	@%p3 bra 	$L__BB27_15;
	ld.param.u32 	%r121, [_Z21filterActs_YxX_sparseILi4ELi32ELi4ELi8ELi2ELb0ELb0EEvPfS0_S0_iiiiiiiiiiiiffi_param_4];
	mul.lo.s32 	%r73, %r2, %r121;
	mul.lo.s32 	%r124, %r73, %r122;
	add.s32 	%r125, %r124, %r73;
	mov.b32 	%r127, 0;
	mov.u32 	%r123, %r12;
	mov.u32 	%r126, %r8;
$L__BB27_6:
	setp.gt.u32 	%p4, %r12, 3;
	@%p4 bra 	$L__BB27_10;
	setp.ge.u32 	%p5, %r123, %r2;
	@%p5 bra 	$L__BB27_9;
	mul.wide.s32 	%rd10, %r124, 4;
	add.s64 	%rd11, %rd41, %rd10;
	ld.global.f32 	%f164, [%rd11];
	mov.u32 	%r82, %tid.x;
	shl.b32 	%r83, %r82, 2;
	and.b32  	%r84, %r83, 124;
	mov.u32 	%r85, _ZZ21filterActs_YxX_sparseILi4ELi32ELi4ELi8ELi2ELb0ELb0EEvPfS0_S0_iiiiiiiiiiiiffiE9shFilters;
	add.s32 	%r86, %r85, %r84;
	shl.b32 	%r87, %r12, 7;
	add.s32 	%r88, %r86, %r87;
	st.shared.f32 	[%r88], %f164;
	mul.wide.s32 	%rd12, %r125, 4;
	add.s64 	%rd13, %rd41, %rd12;
	ld.global.f32 	%f165, [%rd13];
	st.shared.f32 	[%r88+512], %f165;
	bra.uni 	$L__BB27_10;
$L__BB27_9:
	mov.u32 	%r74, %tid.x;
	shl.b32 	%r75, %r74, 2;
	and.b32  	%r76, %r75, 124;
	mov.u32 	%r77, _ZZ21filterActs_YxX_sparseILi4ELi32ELi4ELi8ELi2ELb0ELb0EEvPfS0_S0_iiiiiiiiiiiiffiE9shFilters;
	add.s32 	%r78, %r77, %r76;
	shl.b32 	%r79, %r12, 7;
	add.s32 	%r80, %r78, %r79;
	mov.b32 	%r81, 0;
	st.shared.u32 	[%r80], %r81;
	st.shared.u32 	[%r80+512], %r81;
$L__BB27_10:
	setp.ge.s32 	%p6, %r126, %r2;
	@%p6 bra 	$L__BB27_14;
	div.s32 	%r89, %r126, %r38;
	mul.lo.s32 	%r90, %r89, %r38;
	sub.s32 	%r91, %r126, %r90;
	add.s32 	%r26, %r11, %r91;
	add.s32 	%r27, %r10, %r89;
	setp.gt.s32 	%p7, %r27, -1;
	setp.lt.s32 	%p8, %r27, %r36;
	and.pred  	%p9, %p7, %p8;
	setp.gt.s32 	%p10, %r26, -1;
	setp.lt.s32 	%p11, %r26, %r37;
	and.pred  	%p12, %p10, %p11;
	and.pred  	%p14, %p9, %p12;
	not.pred 	%p15, %p14;
	@%p15 bra 	$L__BB27_13;
	ld.param.u64 	%rd39, [_Z21filterActs_YxX_sparseILi4ELi32ELi4ELi8ELi2ELb0ELb0EEvPfS0_S0_iiiiiiiiiiiiffi_param_0];
	mad.lo.s32 	%r95, %r122, %r1, %r26;
	mad.lo.s32 	%r96, %r27, %r37, %r95;
	mul.lo.s32 	%r97, %r96, %r39;
	cvt.s64.s32 	%rd14, %r97;
	mul.lo.s32 	%r98, %r14, %r3;
	mov.u32 	%r99, %ctaid.x;
	shl.b32 	%r100, %r99, 7;
	mov.u32 	%r101, %tid.x;
	add.s32 	%r102, %r100, %r101;
	mad.lo.s32 	%r103, %r98, %r6, %r102;
	cvt.s64.s32 	%rd15, %r103;
	add.s64 	%rd16, %rd14, %rd15;
	cvta.to.global.u64 	%rd17, %rd39;
	shl.b64 	%rd18, %rd16, 2;
	add.s64 	%rd19, %rd17, %rd18;
	ld.global.f32 	%f166, [%rd19];
	shl.b32 	%r104, %r8, 9;
	add.s32 	%r105, %r16, %r104;
	st.shared.f32 	[%r105], %f166;
	add.s64 	%rd21, %rd19, %rd20;
	ld.global.f32 	%f167, [%rd21];
	st.shared.f32 	[%r105+2048], %f167;
	ld.global.f32 	%f168, [%rd19+128];
	st.shared.f32 	[%r105+128], %f168;
	ld.global.f32 	%f169, [%rd21+128];
	st.shared.f32 	[%r105+2176], %f169;
	ld.global.f32 	%f170, [%rd19+256];
	st.shared.f32 	[%r105+256], %f170;
	ld.global.f32 	%f171, [%rd21+256];
	st.shared.f32 	[%r105+2304], %f171;
	ld.global.f32 	%f172, [%rd19+384];
	st.shared.f32 	[%r105+384], %f172;
	ld.global.f32 	%f173, [%rd21+384];
	st.shared.f32 	[%r105+2432], %f173;
	bra.uni 	$L__BB27_14;
$L__BB27_13:
	shl.b32 	%r92, %r8, 9;
	add.s32 	%r93, %r16, %r92;
	mov.b32 	%r94, 0;
	st.shared.u32 	[%r93], %r94;
	st.shared.u32 	[%r93+2048], %r94;
	st.shared.u32 	[%r93+128], %r94;
	st.shared.u32 	[%r93+2176], %r94;
	st.shared.u32 	[%r93+256], %r94;
	st.shared.u32 	[%r93+2304], %r94;
	st.shared.u32 	[%r93+384], %r94;
	st.shared.u32 	[%r93+2432], %r94;
$L__BB27_14:
	bar.sync 	0;
	shl.b32 	%r106, %r8, 2;
	mov.u32 	%r107, _ZZ21filterActs_YxX_sparseILi4ELi32ELi4ELi8ELi2ELb0ELb0EEvPfS0_S0_iiiiiiiiiiiiffiE9shFilters;
	add.s32 	%r108, %r107, %r106;
	ld.shared.f32 	%f174, [%r108];
	ld.shared.f32 	%f175, [%r16];
	fma.rn.f32 	%f176, %f175, %f174, %f654;
	ld.shared.f32 	%f177, [%r16+128];
	fma.rn.f32 	%f178, %f177, %f174, %f653;
	ld.shared.f32 	%f179, [%r16+256];
	fma.rn.f32 	%f180, %f179, %f174, %f652;
	ld.shared.f32 	%f181, [%r16+384];
	fma.rn.f32 	%f182, %f181, %f174, %f651;
	ld.shared.f32 	%f183, [%r108+16];
	fma.rn.f32 	%f184, %f175, %f183, %f650;
	fma.rn.f32 	%f185, %f177, %f183, %f649;
	fma.rn.f32 	%f186, %f179, %f183, %f648;
	fma.rn.f32 	%f187, %f181, %f183, %f647;
	ld.shared.f32 	%f188, [%r108+32];
	fma.rn.f32 	%f189, %f175, %f188, %f646;
	fma.rn.f32 	%f190, %f177, %f188, %f645;
	fma.rn.f32 	%f191, %f179, %f188, %f644;
	fma.rn.f32 	%f192, %f181, %f188, %f643;
	ld.shared.f32 	%f193, [%r108+48];
	fma.rn.f32 	%f194, %f175, %f193, %f642;
	fma.rn.f32 	%f195, %f177, %f193, %f641;
	fma.rn.f32 	%f196, %f179, %f193, %f640;
	fma.rn.f32 	%f197, %f181, %f193, %f639;
	ld.shared.f32 	%f198, [%r108+64];
	fma.rn.f32 	%f199, %f175, %f198, %f638;
	fma.rn.f32 	%f200, %f177, %f198, %f637;
	fma.rn.f32 	%f201, %f179, %f198, %f636;
	fma.rn.f32 	%f202, %f181, %f198, %f635;
	ld.shared.f32 	%f203, [%r108+80];
	fma.rn.f32 	%f204, %f175, %f203, %f634;
	fma.rn.f32 	%f205, %f177, %f203, %f633;
	fma.rn.f32 	%f206, %f179, %f203, %f632;
	fma.rn.f32 	%f207, %f181, %f203, %f631;
	ld.shared.f32 	%f208, [%r108+96];
	fma.rn.f32 	%f209, %f175, %f208, %f630;
	fma.rn.f32 	%f210, %f177, %f208, %f629;
	fma.rn.f32 	%f211, %f179, %f208, %f628;
	fma.rn.f32 	%f212, %f181, %f208, %f627;
	ld.shared.f32 	%f213, [%r108+112];
	fma.rn.f32 	%f214, %f175, %f213, %f626;
	fma.rn.f32 	%f215, %f177, %f213, %f625;
	fma.rn.f32 	%f216, %f179, %f213, %f624;
	fma.rn.f32 	%f217, %f181, %f213, %f623;
	ld.shared.f32 	%f218, [%r108+128];
	ld.shared.f32 	%f219, [%r16+512];
	fma.rn.f32 	%f220, %f219, %f218, %f176;
	ld.shared.f32 	%f221, [%r16+640];
	fma.rn.f32 	%f222, %f221, %f218, %f178;
	ld.shared.f32 	%f223, [%r16+768];
	fma.rn.f32 	%f224, %f223, %f218, %f180;
	ld.shared.f32 	%f225, [%r16+896];
	fma.rn.f32 	%f226, %f225, %f218, %f182;
	ld.shared.f32 	%f227, [%r108+144];
	fma.rn.f32 	%f228, %f219, %f227, %f184;
	fma.rn.f32 	%f229, %f221, %f227, %f185;
	fma.rn.f32 	%f230, %f223, %f227, %f186;
	fma.rn.f32 	%f231, %f225, %f227, %f187;
	ld.shared.f32 	%f232, [%r108+160];
	fma.rn.f32 	%f233, %f219, %f232, %f189;
	fma.rn.f32 	%f234, %f221, %f232, %f190;
	fma.rn.f32 	%f235, %f223, %f232, %f191;
	fma.rn.f32 	%f236, %f225, %f232, %f192;
	ld.shared.f32 	%f237, [%r108+176];
	fma.rn.f32 	%f238, %f219, %f237, %f194;
	fma.rn.f32 	%f239, %f221, %f237, %f195;
	fma.rn.f32 	%f240, %f223, %f237, %f196;
	fma.rn.f32 	%f241, %f225, %f237, %f197;
	ld.shared.f32 	%f242, [%r108+192];
	fma.rn.f32 	%f243, %f219, %f242, %f199;
	fma.rn.f32 	%f244, %f221, %f242, %f200;
	fma.rn.f32 	%f245, %f223, %f242, %f201;
	fma.rn.f32 	%f246, %f225, %f242, %f202;
	ld.shared.f32 	%f247, [%r108+208];
	fma.rn.f32 	%f248, %f219, %f247, %f204;
	fma.rn.f32 	%f249, %f221, %f247, %f205;
	fma.rn.f32 	%f250, %f223, %f247, %f206;
	fma.rn.f32 	%f251, %f225, %f247, %f207;
	ld.shared.f32 	%f252, [%r108+224];
	fma.rn.f32 	%f253, %f219, %f252, %f209;
	fma.rn.f32 	%f254, %f221, %f252, %f210;
	fma.rn.f32 	%f255, %f223, %f252, %f211;
	fma.rn.f32 	%f256, %f225, %f252, %f212;
	ld.shared.f32 	%f257, [%r108+240];
	fma.rn.f32 	%f258, %f219, %f257, %f214;
	fma.rn.f32 	%f259, %f221, %f257, %f215;
	fma.rn.f32 	%f260, %f223, %f257, %f216;
	fma.rn.f32 	%f261, %f225, %f257, %f217;
	ld.shared.f32 	%f262, [%r108+256];
	ld.shared.f32 	%f263, [%r16+1024];
	fma.rn.f32 	%f264, %f263, %f262, %f220;
	ld.shared.f32 	%f265, [%r16+1152];
	fma.rn.f32 	%f266, %f265, %f262, %f222;
	ld.shared.f32 	%f267, [%r16+1280];
	fma.rn.f32 	%f268, %f267, %f262, %f224;
	ld.shared.f32 	%f269, [%r16+1408];
	fma.rn.f32 	%f270, %f269, %f262, %f226;
	ld.shared.f32 	%f271, [%r108+272];
	fma.rn.f32 	%f272, %f263, %f271, %f228;
	fma.rn.f32 	%f273, %f265, %f271, %f229;
	fma.rn.f32 	%f274, %f267, %f271, %f230;
	fma.rn.f32 	%f275, %f269, %f271, %f231;
	ld.shared.f32 	%f276, [%r108+288];
	fma.rn.f32 	%f277, %f263, %f276, %f233;
	fma.rn.f32 	%f278, %f265, %f276, %f234;
	fma.rn.f32 	%f279, %f267, %f276, %f235;
	fma.rn.f32 	%f280, %f269, %f276, %f236;
	ld.shared.f32 	%f281, [%r108+304];
	fma.rn.f32 	%f282, %f263, %f281, %f238;
	fma.rn.f32 	%f283, %f265, %f281, %f239;
	fma.rn.f32 	%f284, %f267, %f281, %f240;
	fma.rn.f32 	%f285, %f269, %f281, %f241;
	ld.shared.f32 	%f286, [%r108+320];
	fma.rn.f32 	%f287, %f263, %f286, %f243;
	fma.rn.f32 	%f288, %f265, %f286, %f244;
	fma.rn.f32 	%f289, %f267, %f286, %f245;
	fma.rn.f32 	%f290, %f269, %f286, %f246;
	ld.shared.f32 	%f291, [%r108+336];
	fma.rn.f32 	%f292, %f263, %f291, %f248;
	fma.rn.f32 	%f293, %f265, %f291, %f249;
	fma.rn.f32 	%f294, %f267, %f291, %f250;
	fma.rn.f32 	%f295, %f269, %f291, %f251;
	ld.shared.f32 	%f296, [%r108+352];
	fma.rn.f32 	%f297, %f263, %f296, %f253;
	fma.rn.f32 	%f298, %f265, %f296, %f254;
	fma.rn.f32 	%f299, %f267, %f296, %f255;
	fma.rn.f32 	%f300, %f269, %f296, %f256;
	ld.shared.f32 	%f301, [%r108+368];
	fma.rn.f32 	%f302, %f263, %f301, %f258;
	fma.rn.f32 	%f303, %f265, %f301, %f259;
	fma.rn.f32 	%f304, %f267, %f301, %f260;
	fma.rn.f32 	%f305, %f269, %f301, %f261;
	ld.shared.f32 	%f306, [%r108+384];
	ld.shared.f32 	%f307, [%r16+1536];
	fma.rn.f32 	%f308, %f307, %f306, %f264;
	ld.shared.f32 	%f309, [%r16+1664];
	fma.rn.f32 	%f310, %f309, %f306, %f266;
	ld.shared.f32 	%f311, [%r16+1792];
	fma.rn.f32 	%f312, %f311, %f306, %f268;
	ld.shared.f32 	%f313, [%r16+1920];
	fma.rn.f32 	%f314, %f313, %f306, %f270;
	ld.shared.f32 	%f315, [%r108+400];
	fma.rn.f32 	%f316, %f307, %f315, %f272;
	fma.rn.f32 	%f317, %f309, %f315, %f273;
	fma.rn.f32 	%f318, %f311, %f315, %f274;
	fma.rn.f32 	%f319, %f313, %f315, %f275;
	ld.shared.f32 	%f320, [%r108+416];
	fma.rn.f32 	%f321, %f307, %f320, %f277;
	fma.rn.f32 	%f322, %f309, %f320, %f278;
	fma.rn.f32 	%f323, %f311, %f320, %f279;
	fma.rn.f32 	%f324, %f313, %f320, %f280;
	ld.shared.f32 	%f325, [%r108+432];
	fma.rn.f32 	%f326, %f307, %f325, %f282;
	fma.rn.f32 	%f327, %f309, %f325, %f283;
	fma.rn.f32 	%f328, %f311, %f325, %f284;
	fma.rn.f32 	%f329, %f313, %f325, %f285;
	ld.shared.f32 	%f330, [%r108+448];
	fma.rn.f32 	%f331, %f307, %f330, %f287;
	fma.rn.f32 	%f332, %f309, %f330, %f288;
	fma.rn.f32 	%f333, %f311, %f330, %f289;
	fma.rn.f32 	%f334, %f313, %f330, %f290;
	ld.shared.f32 	%f335, [%r108+464];
	fma.rn.f32 	%f336, %f307, %f335, %f292;
	fma.rn.f32 	%f337, %f309, %f335, %f293;
	fma.rn.f32 	%f338, %f311, %f335, %f294;
	fma.rn.f32 	%f339, %f313, %f335, %f295;
	ld.shared.f32 	%f340, [%r108+480];
	fma.rn.f32 	%f341, %f307, %f340, %f297;
	fma.rn.f32 	%f342, %f309, %f340, %f298;
	fma.rn.f32 	%f343, %f311, %f340, %f299;
	fma.rn.f32 	%f344, %f313, %f340, %f300;
	ld.shared.f32 	%f345, [%r108+496];
	fma.rn.f32 	%f346, %f307, %f345, %f302;
	fma.rn.f32 	%f347, %f309, %f345, %f303;
	fma.rn.f32 	%f348, %f311, %f345, %f304;
	fma.rn.f32 	%f349, %f313, %f345, %f305;
	ld.shared.f32 	%f350, [%r108+512];
	ld.shared.f32 	%f351, [%r16+2048];
	fma.rn.f32 	%f352, %f351, %f350, %f308;
	ld.shared.f32 	%f353, [%r16+2176];
	fma.rn.f32 	%f354, %f353, %f350, %f310;
	ld.shared.f32 	%f355, [%r16+2304];
	fma.rn.f32 	%f356, %f355, %f350, %f312;
	ld.shared.f32 	%f357, [%r16+2432];
	fma.rn.f32 	%f358, %f357, %f350, %f314;
	ld.shared.f32 	%f359, [%r108+528];
	fma.rn.f32 	%f360, %f351, %f359, %f316;
	fma.rn.f32 	%f361, %f353, %f359, %f317;
	fma.rn.f32 	%f362, %f355, %f359, %f318;
	fma.rn.f32 	%f363, %f357, %f359, %f319;
	ld.shared.f32 	%f364, [%r108+544];
	fma.rn.f32 	%f365, %f351, %f364, %f321;
	fma.rn.f32 	%f366, %f353, %f364, %f322;
	fma.rn.f32 	%f367, %f355, %f364, %f323;
	fma.rn.f32 	%f368, %f357, %f364, %f324;
	ld.shared.f32 	%f369, [%r108+560];
	fma.rn.f32 	%f370, %f351, %f369, %f326;
	fma.rn.f32 	%f371, %f353, %f369, %f327;
	fma.rn.f32 	%f372, %f355, %f369, %f328;
	fma.rn.f32 	%f373, %f357, %f369, %f329;
	ld.shared.f32 	%f374, [%r108+576];
	fma.rn.f32 	%f375, %f351, %f374, %f331;
	fma.rn.f32 	%f376, %f353, %f374, %f332;
	fma.rn.f32 	%f377, %f355, %f374, %f333;
	fma.rn.f32 	%f378, %f357, %f374, %f334;
	ld.shared.f32 	%f379, [%r108+592];
	fma.rn.f32 	%f380, %f351, %f379, %f336;
	fma.rn.f32 	%f381, %f353, %f379, %f337;
	fma.rn.f32 	%f382, %f355, %f379, %f338;
	fma.rn.f32 	%f383, %f357, %f379, %f339;
	ld.shared.f32 	%f384, [%r108+608];
	fma.rn.f32 	%f385, %f351, %f384, %f341;
	fma.rn.f32 	%f386, %f353, %f384, %f342;
	fma.rn.f32 	%f387, %f355, %f384, %f343;
	fma.rn.f32 	%f388, %f357, %f384, %f344;
	ld.shared.f32 	%f389, [%r108+624];
	fma.rn.f32 	%f390, %f351, %f389, %f346;
	fma.rn.f32 	%f391, %f353, %f389, %f347;
	fma.rn.f32 	%f392, %f355, %f389, %f348;
	fma.rn.f32 	%f393, %f357, %f389, %f349;
	ld.shared.f32 	%f394, [%r108+640];
	ld.shared.f32 	%f395, [%r16+2560];
	fma.rn.f32 	%f396, %f395, %f394, %f352;
	ld.shared.f32 	%f397, [%r16+2688];
	fma.rn.f32 	%f398, %f397, %f394, %f354;
	ld.shared.f32 	%f399, [%r16+2816];
	fma.rn.f32 	%f400, %f399, %f394, %f356;
	ld.shared.f32 	%f401, [%r16+2944];
	fma.rn.f32 	%f402, %f401, %f394, %f358;
	ld.shared.f32 	%f403, [%r108+656];
	fma.rn.f32 	%f404, %f395, %f403, %f360;
	fma.rn.f32 	%f405, %f397, %f403, %f361;
	fma.rn.f32 	%f406, %f399, %f403, %f362;
	fma.rn.f32 	%f407, %f401, %f403, %f363;
	ld.shared.f32 	%f408, [%r108+672];
	fma.rn.f32 	%f409, %f395, %f408, %f365;
	fma.rn.f32 	%f410, %f397, %f408, %f366;
	fma.rn.f32 	%f411, %f399, %f408, %f367;
	fma.rn.f32 	%f412, %f401, %f408, %f368;
	ld.shared.f32 	%f413, [%r108+688];
	fma.rn.f32 	%f414, %f395, %f413, %f370;
	fma.rn.f32 	%f415, %f397, %f413, %f371;
	fma.rn.f32 	%f416, %f399, %f413, %f372;
	fma.rn.f32 	%f417, %f401, %f413, %f373;
	ld.shared.f32 	%f418, [%r108+704];
	fma.rn.f32 	%f419, %f395, %f418, %f375;
	fma.rn.f32 	%f420, %f397, %f418, %f376;
	fma.rn.f32 	%f421, %f399, %f418, %f377;
	fma.rn.f32 	%f422, %f401, %f418, %f378;
	ld.shared.f32 	%f423, [%r108+720];
	fma.rn.f32 	%f424, %f395, %f423, %f380;
	fma.rn.f32 	%f425, %f397, %f423, %f381;
	fma.rn.f32 	%f426, %f399, %f423, %f382;
	fma.rn.f32 	%f427, %f401, %f423, %f383;
	ld.shared.f32 	%f428, [%r108+736];
	fma.rn.f32 	%f429, %f395, %f428, %f385;
	fma.rn.f32 	%f430, %f397, %f428, %f386;
	fma.rn.f32 	%f431, %f399, %f428, %f387;
	fma.rn.f32 	%f432, %f401, %f428, %f388;
	ld.shared.f32 	%f433, [%r108+752];
	fma.rn.f32 	%f434, %f395, %f433, %f390;
	fma.rn.f32 	%f435, %f397, %f433, %f391;
	fma.rn.f32 	%f436, %f399, %f433, %f392;
	fma.rn.f32 	%f437, %f401, %f433, %f393;
	ld.shared.f32 	%f438, [%r108+768];
	ld.shared.f32 	%f439, [%r16+3072];
	fma.rn.f32 	%f440, %f439, %f438, %f396;
	ld.shared.f32 	%f441, [%r16+3200];
	fma.rn.f32 	%f442, %f441, %f438, %f398;
	ld.shared.f32 	%f443, [%r16+3328];
	fma.rn.f32 	%f444, %f443, %f438, %f400;
	ld.shared.f32 	%f445, [%r16+3456];
	fma.rn.f32 	%f446, %f445, %f438, %f402;
	ld.shared.f32 	%f447, [%r108+784];
	fma.rn.f32 	%f448, %f439, %f447, %f404;
	fma.rn.f32 	%f449, %f441, %f447, %f405;
	fma.rn.f32 	%f450, %f443, %f447, %f406;
	fma.rn.f32 	%f451, %f445, %f447, %f407;
	ld.shared.f32 	%f452, [%r108+800];
	fma.rn.f32 	%f453, %f439, %f452, %f409;
	fma.rn.f32 	%f454, %f441, %f452, %f410;
	fma.rn.f32 	%f455, %f443, %f452, %f411;
	fma.rn.f32 	%f456, %f445, %f452, %f412;
	ld.shared.f32 	%f457, [%r108+816];
	fma.rn.f32 	%f458, %f439, %f457, %f414;
	fma.rn.f32 	%f459, %f441, %f457, %f415;
	fma.rn.f32 	%f460, %f443, %f457, %f416;
	fma.rn.f32 	%f461, %f445, %f457, %f417;
	ld.shared.f32 	%f462, [%r108+832];
	fma.rn.f32 	%f463, %f439, %f462, %f419;
	fma.rn.f32 	%f464, %f441, %f462, %f420;
	fma.rn.f32 	%f465, %f443, %f462, %f421;
	fma.rn.f32 	%f466, %f445, %f462, %f422;
	ld.shared.f32 	%f467, [%r108+848];
	fma.rn.f32 	%f468, %f439, %f467, %f424;
	fma.rn.f32 	%f469, %f441, %f467, %f425;
	fma.rn.f32 	%f470, %f443, %f467, %f426;
	fma.rn.f32 	%f471, %f445, %f467, %f427;
	ld.shared.f32 	%f472, [%r108+864];
	fma.rn.f32 	%f473, %f439, %f472, %f429;
	fma.rn.f32 	%f474, %f441, %f472, %f430;
	fma.rn.f32 	%f475, %f443, %f472, %f431;
	fma.rn.f32 	%f476, %f445, %f472, %f432;
	ld.shared.f32 	%f477, [%r108+880];
	fma.rn.f32 	%f478, %f439, %f477, %f434;
	fma.rn.f32 	%f479, %f441, %f477, %f435;
	fma.rn.f32 	%f480, %f443, %f477, %f436;
	fma.rn.f32 	%f481, %f445, %f477, %f437;
	ld.shared.f32 	%f482, [%r108+896];
	ld.shared.f32 	%f483, [%r16+3584];
	fma.rn.f32 	%f654, %f483, %f482, %f440;
	ld.shared.f32 	%f484, [%r16+3712];
	fma.rn.f32 	%f653, %f484, %f482, %f442;
	ld.shared.f32 	%f485, [%r16+3840];
	fma.rn.f32 	%f652, %f485, %f482, %f444;
	ld.shared.f32 	%f486, [%r16+3968];
	fma.rn.f32 	%f651, %f486, %f482, %f446;
	ld.shared.f32 	%f487, [%r108+912];
	fma.rn.f32 	%f650, %f483, %f487, %f448;
	fma.rn.f32 	%f649, %f484, %f487, %f449;
	fma.rn.f32 	%f648, %f485, %f487, %f450;
	fma.rn.f32 	%f647, %f486, %f487, %f451;
	ld.shared.f32 	%f488, [%r108+928];
	fma.rn.f32 	%f646, %f483, %f488, %f453;
	fma.rn.f32 	%f645, %f484, %f488, %f454;
	fma.rn.f32 	%f644, %f485, %f488, %f455;
	fma.rn.f32 	%f643, %f486, %f488, %f456;
	ld.shared.f32 	%f489, [%r108+944];
	fma.rn.f32 	%f642, %f483, %f489, %f458;
	fma.rn.f32 	%f641, %f484, %f489, %f459;
	fma.rn.f32 	%f640, %f485, %f489, %f460;
	fma.rn.f32 	%f639, %f486, %f489, %f461;
	ld.shared.f32 	%f490, [%r108+960];
	fma.rn.f32 	%f638, %f483, %f490, %f463;
	fma.rn.f32 	%f637, %f484, %f490, %f464;
	fma.rn.f32 	%f636, %f485, %f490, %f465;
	fma.rn.f32 	%f635, %f486, %f490, %f466;
	ld.shared.f32 	%f491, [%r108+976];
	fma.rn.f32 	%f634, %f483, %f491, %f468;
	fma.rn.f32 	%f633, %f484, %f491, %f469;
	fma.rn.f32 	%f632, %f485, %f491, %f470;
	fma.rn.f32 	%f631, %f486, %f491, %f471;
	ld.shared.f32 	%f492, [%r108+992];
	fma.rn.f32 	%f630, %f483, %f492, %f473;
	fma.rn.f32 	%f629, %f484, %f492, %f474;
	fma.rn.f32 	%f628, %f485, %f492, %f475;
	fma.rn.f32 	%f627, %f486, %f492, %f476;
	ld.shared.f32 	%f493, [%r108+1008];
	fma.rn.f32 	%f626, %f483, %f493, %f478;
	fma.rn.f32 	%f625, %f484, %f493, %f479;
	fma.rn.f32 	%f624, %f485, %f493, %f480;
	fma.rn.f32 	%f623, %f486, %f493, %f481;
	bar.sync 	0;
	add.s32 	%r127, %r127, 4;
	add.s32 	%r126, %r126, 4;
	add.s32 	%r125, %r125, %r17;
	add.s32 	%r124, %r124, %r17;
	add.s32 	%r123, %r123, 4;
	setp.lt.u32 	%p16, %r127, %r2;
	@%p16 bra 	$L__BB27_6;
$L__BB27_15:
	add.s32 	%r122, %r122, 2;
	setp.lt.s32 	%p17, %r122, %r3;
	@%p17 bra 	$L__BB27_4;
$L__BB27_16:
	ld.param.f32 	%f526, [_Z21filterActs_YxX_sparseILi4ELi32ELi4ELi8ELi2ELb0ELb0EEvPfS0_S0_iiiiiiiiiiiiffi_param_16];
	ld.param.u32 	%r118, [_Z21filterActs_YxX_sparseILi4ELi32ELi4ELi8ELi2ELb0ELb0EEvPfS0_S0_iiiiiiiiiiiiffi_param_3];
	ld.param.u64 	%rd40, [_Z21filterActs_YxX_sparseILi4ELi32ELi4ELi8ELi2ELb0ELb0EEvPfS0_S0_iiiiiiiiiiiiffi_param_2];
	cvta.to.global.u64 	%rd22, %rd40;
	mul.lo.s32 	%r109, %r118, %r7;
	shl.b32 	%r110, %r109, 2;
	mul.f32 	%f494, %f526, %f654;
	mul.wide.u32 	%rd23, %r15, 4;
	add.s64 	%rd24, %rd22, %rd23;
	st.global.f32 	[%rd24], %f494;
	mul.f32 	%f495, %f526, %f650;
	mul.wide.s32 	%rd25, %r110, 4;
	add.s64 	%rd26, %rd24, %rd25;
	st.global.f32 	[%rd26], %f495;
	mul.f32 	%f496, %f526, %f646;
	shl.b32 	%r111, %r109, 3;
	mul.wide.s32 	%rd27, %r111, 4;
	add.s64 	%rd28, %rd24, %rd27;
	st.global.f32 	[%rd28], %f496;
	mul.f32 	%f497, %f526, %f642;
	mul.lo.s32 	%r112, %r109, 12;
	mul.wide.s32 	%rd29, %r112, 4;
	add.s64 	%rd30, %rd24, %rd29;
	st.global.f32 	[%rd30], %f497;
	mul.f32 	%f498, %f526, %f638;
	shl.b32 	%r113, %r109, 4;
	mul.wide.s32 	%rd31, %r113, 4;
	add.s64 	%rd32, %rd24, %rd31;
	st.global.f32 	[%rd32], %f498;
	mul.f32 	%f499, %f526, %f634;
	mul.lo.s32 	%r114, %r109, 20;
	mul.wide.s32 	%rd33, %r114, 4;
	add.s64 	%rd34, %rd24, %rd33;
	st.global.f32 	[%rd34], %f499;
	mul.f32 	%f500, %f526, %f630;
	mul.lo.s32 	%r115, %r109, 24;
	mul.wide.s32 	%rd35, %r115, 4;
	add.s64 	%rd36, %rd24, %rd35;
	st.global.f32 	[%rd36], %f500;
	mul.f32 	%f501, %f526, %f626;
	mul.lo.s32 	%r116, %r109, 28;
	mul.wide.s32 	%rd37, %r116, 4;
	add.s64 	%rd38, %rd24, %rd37;
	st.global.f32 	[%rd38], %f501;
	mul.f32 	%f502, %f526, %f653;
	st.global.f32 	[%rd24+128], %f502;
	mul.f32 	%f503, %f526, %f649;
	st.global.f32 	[%rd26+128], %f503;
	mul.f32 	%f504, %f526, %f645;
	st.global.f32 	[%rd28+128], %f504;
	mul.f32 	%f505, %f526, %f641;
	st.global.f32 	[%rd30+128], %f505;
	mul.f32 	%f506, %f526, %f637;
	st.global.f32 	[%rd32+128], %f506;
	mul.f32 	%f507, %f526, %f633;
	st.global.f32 	[%rd34+128], %f507;
	mul.f32 	%f508, %f526, %f629;
	st.global.f32 	[%rd36+128], %f508;
	mul.f32 	%f509, %f526, %f625;
	st.global.f32 	[%rd38+128], %f509;
	mul.f32 	%f510, %f526, %f652;
	st.global.f32 	[%rd24+256], %f510;
	mul.f32 	%f511, %f526, %f648;
	st.global.f32 	[%rd26+256], %f511;
	mul.f32 	%f512, %f526, %f644;
	st.global.f32 	[%rd28+256], %f512;
	mul.f32 	%f513, %f526, %f640;
	st.global.f32 	[%rd30+256], %f513;
	mul.f32 	%f514, %f526, %f636;
	st.global.f32 	[%rd32+256], %f514;
	mul.f32 	%f515, %f526, %f632;
	st.global.f32 	[%rd34+256], %f515;
	mul.f32 	%f516, %f526, %f628;
	st.global.f32 	[%rd36+256], %f516;
	mul.f32 	%f517, %f526, %f624;
	st.global.f32 	[%rd38+256], %f517;
	mul.f32 	%f518, %f526, %f651;
	st.global.f32 	[%rd24+384], %f518;
	mul.f32 	%f519, %f526, %f647;
	st.global.f32 	[%rd26+384], %f519;
	mul.f32 	%f520, %f526, %f643;
	st.global.f32 	[%rd28+384], %f520;
	mul.f32 	%f521, %f526, %f639;
	st.global.f32 	[%rd30+384], %f521;
	mul.f32 	%f522, %f526, %f635;
	st.global.f32 	[%rd32+384], %f522;
	mul.f32 	%f523, %f526, %f631;
	st.global.f32 	[%rd34+384], %f523;
	mul.f32 	%f524, %f526, %f627;
	st.global.f32 	[%rd36+384], %f524;
	mul.f32 	%f525, %f526, %f623;
	st.global.f32 	[%rd38+384], %f525;
	ret;

}
	// .globl	_Z21filterActs_YxX_sparseILi4ELi32ELi4ELi4ELi2ELb0ELb0EEvPfS0_S0_iiiiiiiiiiiiffi
.visible .entry _Z21filterActs_YxX_sparseILi4ELi32ELi4ELi4ELi2ELb0ELb0EEvPfS0_S0_iiiiiiiiiiiiffi(
	.param .u64 .ptr .align 1 _Z21filterActs_YxX_sparseILi4ELi32ELi4ELi4ELi2ELb0ELb0EEvPfS0_S0_iiiiiiiiiiiiffi_param_0,
	.param .u64 .ptr .align 1 _Z21filterActs_YxX_sparseILi4ELi32ELi4ELi4ELi2ELb0ELb0EEvPfS0_S0_iiiiiiiiiiiiffi_param_1,
	.param .u64 .ptr .align 1 _Z21filterActs_YxX_sparseILi4ELi32ELi4ELi4ELi2ELb0ELb0EEvPfS0_S0_iiiiiiiiiiiiffi_param_2,
	.param .u32 _Z21filterActs_YxX_sparseILi4ELi32ELi4ELi4ELi2ELb0ELb0EEvPfS0_S0_iiiiiiiiiiiiffi_param_3,
	.param .u32 _Z21filterActs_YxX_sparseILi4ELi32ELi4ELi4ELi2ELb0ELb0EEvPfS0_S0_iiiiiiiiiiiiffi_param_4,
	.param .u32 _Z21filterActs_YxX_sparseILi4ELi32ELi4ELi4ELi2ELb0ELb0EEvPfS0_S0_iiiiiiiiiiiiffi_param_5,
	.param .u32 _Z21filterActs_YxX_sparseILi4ELi32ELi4ELi4ELi2ELb0ELb0EEvPfS0_S0_iiiiiiiiiiiiffi_param_6,
	.param .u32 _Z21filterActs_YxX_sparseILi4ELi32ELi4ELi4ELi2ELb0ELb0EEvPfS0_S0_iiiiiiiiiiiiffi_param_7,
	.param .u32 _Z21filterActs_YxX_sparseILi4ELi32ELi4ELi4ELi2ELb0ELb0EEvPfS0_S0_iiiiiiiiiiiiffi_param_8,
	.param .u32 _Z21filterActs_YxX_sparseILi4ELi32ELi4ELi4ELi2ELb0ELb0EEvPfS0_S0_iiiiiiiiiiiiffi_param_9,
	.param .u32 _Z21filterActs_YxX_sparseILi4ELi32ELi4ELi4ELi2ELb0ELb0EEvPfS0_S0_iiiiiiiiiiiiffi_param_10,
	.param .u32 _Z21filterActs_YxX_sparseILi4ELi32ELi4ELi4ELi2ELb0ELb0EEvPfS0_S0_iiiiiiiiiiiiffi_param_11,
	.param .u32 _Z21filterActs_YxX_sparseILi4ELi32ELi4ELi4ELi2ELb0ELb0EEvPfS0_S0_iiiiiiiiiiiiffi_param_12,
	.param .u32 _Z21filterActs_YxX_sparseILi4ELi32ELi4ELi4ELi2ELb0ELb0EEvPfS0_S0_iiiiiiiiiiiiffi_param_13,
	.param .u32 _Z21filterActs_YxX_sparseILi4ELi32ELi4ELi4ELi2ELb0ELb0EEvPfS0_S0_iiiiiiiiiiiiffi_param_14,
	.param .f32 _Z21filterActs_YxX_sparseILi4ELi32ELi4ELi4ELi2ELb0ELb0EEvPfS0_S0_iiiiiiiiiiiiffi_param_15,
	.param .f32 _Z21filterActs_YxX_sparseILi4ELi32ELi4ELi4ELi2ELb0ELb0EEvPfS0_S0_iiiiiiiiiiiiffi_param_16,
	.param .u32 _Z21filterActs_YxX_sparseILi4ELi32ELi4ELi4ELi2ELb0ELb0EEvPfS0_S0_iiiiiiiiiiiiffi_param_17
)
{
	.reg .pred 	%p<18>;
	.reg .b32 	%r<128>;
	.reg .b32 	%f<351>;
	.reg .b64 	%rd<34>;
	// demoted variable
	.shared .align 4 .b8 _ZZ21filterActs_YxX_sparseILi4ELi32ELi4ELi4ELi2ELb0ELb0EEvPfS0_S0_iiiiiiiiiiiiffiE9shFilters[512];
	// demoted variable
	.shared .align 4 .b8 _ZZ21filterActs_YxX_sparseILi4ELi32ELi4ELi4ELi2ELb0ELb0EEvPfS0_S0_iiiiiiiiiiiiffiE8shImages[4096];
	ld.param.u64 	%rd6, [_Z21filterActs_YxX_sparseILi4ELi32ELi4ELi4ELi2ELb0ELb0EEvPfS0_S0_iiiiiiiiiiiiffi_param_1];
	ld.param.u32 	%r36, [_Z21filterActs_YxX_sparseILi4ELi32ELi4ELi4ELi2ELb0ELb0EEvPfS0_S0_iiiiiiiiiiiiffi_param_4];
	ld.param.u32 	%r37, [_Z21filterActs_YxX_sparseILi4ELi32ELi4ELi4ELi2ELb0ELb0EEvPfS0_S0_iiiiiiiiiiiiffi_param_5];
	ld.param.u32 	%r38, [_Z21filterActs_YxX_sparseILi4ELi32ELi4ELi4ELi2ELb0ELb0EEvPfS0_S0_iiiiiiiiiiiiffi_param_6];
	ld.param.u32 	%r39, [_Z21filterActs_YxX_sparseILi4ELi32ELi4ELi4ELi2ELb0ELb0EEvPfS0_S0_iiiiiiiiiiiiffi_param_7];
	ld.param.u32 	%r43, [_Z21filterActs_YxX_sparseILi4ELi32ELi4ELi4ELi2ELb0ELb0EEvPfS0_S0_iiiiiiiiiiiiffi_param_8];
	ld.param.u32 	%r44, [_Z21filterActs_YxX_sparseILi4ELi32ELi4ELi4ELi2ELb0ELb0EEvPfS0_S0_iiiiiiiiiiiiffi_param_9];
	ld.param.u32 	%r40, [_Z21filterActs_YxX_sparseILi4ELi32ELi4ELi4ELi2ELb0ELb0EEvPfS0_S0_iiiiiiiiiiiiffi_param_10];
	ld.param.u32 	%r41, [_Z21filterActs_YxX_sparseILi4ELi32ELi4ELi4ELi2ELb0ELb0EEvPfS0_S0_iiiiiiiiiiiiffi_param_11];
	ld.param.u32 	%r42, [_Z21filterActs_YxX_sparseILi4ELi32ELi4ELi4ELi2ELb0ELb0EEvPfS0_S0_iiiiiiiiiiiiffi_param_12];
	ld.param.u32 	%r45, [_Z21filterActs_YxX_sparseILi4ELi32ELi4ELi4ELi2ELb0ELb0EEvPfS0_S0_iiiiiiiiiiiiffi_param_13];
	ld.param.u32 	%r46, [_Z21filterActs_YxX_sparseILi4ELi32ELi4ELi4ELi2ELb0ELb0EEvPfS0_S0_iiiiiiiiiiiiffi_param_14];
	ld.param.u32 	%r47, [_Z21filterActs_YxX_sparseILi4ELi32ELi4ELi4ELi2ELb0ELb0EEvPfS0_S0_iiiiiiiiiiiiffi_param_17];
	cvta.to.global.u64 	%rd7, %rd6;
	mul.lo.s32 	%r1, %r38, %r37;
	mul.lo.s32 	%r2, %r39, %r39;
	div.s32 	%r3, %r45, %r46;
	shr.s32 	%r48, %r36, 31;
	shr.u32 	%r49, %r48, 28;
	add.s32 	%r50, %r36, %r49;
	shr.s32 	%r51, %r50, 4;
	mov.u32 	%r52, %ctaid.y;
	div.u32 	%r4, %r52, %r51;
	mul.lo.s32 	%r53, %r4, %r51;
	sub.s32 	%r54, %r52, %r53;
	shl.b32 	%r5, %r54, 4;
	div.s32 	%r55, %r36, %r46;
	div.s32 	%r6, %r5, %r55;
	mul.lo.s32 	%r7, %r41, %r40;
	mov.u32 	%r8, %tid.y;
	shl.b32 	%r56, %r8, 5;
	mov.u32 	%r9, %tid.x;
	add.s32 	%r10, %r56, %r9;
	div.s32 	%r57, %r4, %r41;
	mad.lo.s32 	%r11, %r57, %r44, %r43;
	mul.lo.s32 	%r58, %r57, %r41;
	sub.s32 	%r59, %r4, %r58;
	mad.lo.s32 	%r12, %r59, %r44, %r43;
	shr.u32 	%r13, %r10, 4;
	and.b32  	%r60, %r9, 15;
	mov.u32 	%r61, %ctaid.x;
	shl.b32 	%r62, %r61, 7;
	add.s32 	%r14, %r62, %r9;
	mul.lo.s32 	%r15, %r42, %r1;
	mad.lo.s32 	%r63, %r36, %r13, %r60;
	add.s32 	%r64, %r63, %r5;
	mul.wide.s32 	%rd8, %r64, 4;
	add.s64 	%rd33, %rd7, %rd8;
	setp.ne.s32 	%p1, %r47, 0;
	@%p1 bra 	$L__BB28_2;
	ld.param.u32 	%r117, [_Z21filterActs_YxX_sparseILi4ELi32ELi4ELi4ELi2ELb0ELb0EEvPfS0_S0_iiiiiiiiiiiiffi_param_4];
	mul.lo.s32 	%r65, %r2, %r117;
	mul.lo.s32 	%r66, %r65, %r3;
	mul.lo.s32 	%r67, %r66, %r4;
	mul.wide.s32 	%rd9, %r67, 4;
	add.s64 	%rd33, %rd33, %rd9;
$L__BB28_2:
	ld.param.u32 	%r115, [_Z21filterActs_YxX_sparseILi4ELi32ELi4ELi4ELi2ELb0ELb0EEvPfS0_S0_iiiiiiiiiiiiffi_param_3];
	add.s32 	%r68, %r5, %r8;
	mad.lo.s32 	%r69, %r68, %r7, %r4;
	mad.lo.s32 	%r16, %r69, %r115, %r14;
	setp.lt.s32 	%p2, %r3, 1;
	mov.f32 	%f335, 0f00000000;
	mov.f32 	%f336, %f335;
	mov.f32 	%f337, %f335;
	mov.f32 	%f338, %f335;
	mov.f32 	%f339, %f335;
	mov.f32 	%f340, %f335;
	mov.f32 	%f341, %f335;
	mov.f32 	%f342, %f335;
	mov.f32 	%f343, %f335;
	mov.f32 	%f344, %f335;
	mov.f32 	%f345, %f335;
	mov.f32 	%f346, %f335;
	mov.f32 	%f347, %f335;
	mov.f32 	%f348, %f335;
	mov.f32 	%f349, %f335;
	mov.f32 	%f350, %f335;
	@%p2 bra 	$L__BB28_16;
	ld.param.u32 	%r118, [_Z21filterActs_YxX_sparseILi4ELi32ELi4ELi4ELi2ELb0ELb0EEvPfS0_S0_iiiiiiiiiiiiffi_param_4];
	shl.b32 	%r71, %r9, 2;
	mov.u32 	%r72, _ZZ21filterActs_YxX_sparseILi4ELi32ELi4ELi4ELi2ELb0ELb0EEvPfS0_S0_iiiiiiiiiiiiffiE8shImages;
	add.s32 	%r17, %r72, %r71;
	shl.b32 	%r18, %r118, 2;
	mov.b32 	%r122, 0;
	mov.f32 	%f335, 0f00000000;
	mul.wide.s32 	%rd20, %r15, 4;
$L__BB28_4:
	setp.eq.s32 	%p3, %r39, 0;
	@%p3 bra 	$L__BB28_15;
	ld.param.u32 	%r119, [_Z21filterActs_YxX_sparseILi4ELi32ELi4ELi4ELi2ELb0ELb0EEvPfS0_S0_iiiiiiiiiiiiffi_param_4];
	mul.lo.s32 	%r74, %r2, %r119;
	mul.lo.s32 	%r124, %r74, %r122;
	add.s32 	%r125, %r124, %r74;
	mov.b32 	%r127, 0;
	mov.u32 	%r123, %r13;
	mov.u32 	%r126, %r8;
$L__BB28_6:
	setp.gt.u32 	%p4, %r10, 63;
	@%p4 bra 	$L__BB28_10;
	setp.ge.u32 	%p5, %r123, %r2;
	@%p5 bra 	$L__BB28_9;
	mul.wide.s32 	%rd10, %r124, 4;
	add.s64 	%rd11, %rd33, %rd10;
	ld.global.f32 	%f84, [%rd11];
	mov.u32 	%r83, %tid.x;
	shl.b32 	%r84, %r83, 2;
	and.b32  	%r85, %r84, 60;
	mov.u32 	%r86, _ZZ21filterActs_YxX_sparseILi4ELi32ELi4ELi4ELi2ELb0ELb0EEvPfS0_S0_iiiiiiiiiiiiffiE9shFilters;
	add.s32 	%r87, %r86, %r85;
	shl.b32 	%r88, %r13, 6;
	add.s32 	%r89, %r87, %r88;
	st.shared.f32 	[%r89], %f84;
	mul.wide.s32 	%rd12, %r125, 4;
	add.s64 	%rd13, %rd33, %rd12;
	ld.global.f32 	%f85, [%rd13];
	st.shared.f32 	[%r89+256], %f85;
	bra.uni 	$L__BB28_10;
$L__BB28_9:
	mov.u32 	%r75, %tid.x;
	shl.b32 	%r76, %r75, 2;
	and.b32  	%r77, %r76, 60;
	mov.u32 	%r78, _ZZ21filterActs_YxX_sparseILi4ELi32ELi4ELi4ELi2ELb0ELb0EEvPfS0_S0_iiiiiiiiiiiiffiE9shFilters;
	add.s32 	%r79, %r78, %r77;
	shl.b32 	%r80, %r13, 6;
	add.s32 	%r81, %r79, %r80;
	mov.b32 	%r82, 0;
	st.shared.u32 	[%r81], %r82;
	st.shared.u32 	[%r81+256], %r82;
$L__BB28_10:
	setp.ge.s32 	%p6, %r126, %r2;
	@%p6 bra 	$L__BB28_14;
	div.s32 	%r90, %r126, %r39;
	mul.lo.s32 	%r91, %r90, %r39;
	sub.s32 	%r92, %r126, %r91;
	add.s32 	%r27, %r12, %r92;
	add.s32 	%r28, %r11, %r90;
	setp.gt.s32 	%p7, %r28, -1;
	setp.lt.s32 	%p8, %r28, %r37;
	and.pred  	%p9, %p7, %p8;
	setp.gt.s32 	%p10, %r27, -1;
	setp.lt.s32 	%p11, %r27, %r38;
	and.pred  	%p12, %p10, %p11;
	and.pred  	%p14, %p9, %p12;
	not.pred 	%p15, %p14;
	@%p15 bra 	$L__BB28_13;
	ld.param.u64 	%rd31, [_Z21filterActs_YxX_sparseILi4ELi32ELi4ELi4ELi2ELb0ELb0EEvPfS0_S0_iiiiiiiiiiiiffi_param_0];
	mad.lo.s32 	%r96, %r122, %r1, %r27;
	mad.lo.s32 	%r97, %r28, %r38, %r96;
	mul.lo.s32 	%r98, %r97, %r42;
	cvt.s64.s32 	%rd14, %r98;
	mul.lo.s32 	%r99, %r15, %r3;
	mov.u32 	%r100, %ctaid.x;
	shl.b32 	%r101, %r100, 7;
	mov.u32 	%r102, %tid.x;
	add.s32 	%r103, %r101, %r102;
	mad.lo.s32 	%r104, %r99, %r6, %r103;
	cvt.s64.s32 	%rd15, %r104;
	add.s64 	%rd16, %rd14, %rd15;
	cvta.to.global.u64 	%rd17, %rd31;
	shl.b64 	%rd18, %rd16, 2;
	add.s64 	%rd19, %rd17, %rd18;
	ld.global.f32 	%f86, [%rd19];
	shl.b32 	%r105, %r8, 9;
	add.s32 	%r106, %r17, %r105;
	st.shared.f32 	[%r106], %f86;
	add.s64 	%rd21, %rd19, %rd20;
	ld.global.f32 	%f87, [%rd21];
	st.shared.f32 	[%r106+2048], %f87;
	ld.global.f32 	%f88, [%rd19+128];
	st.shared.f32 	[%r106+128], %f88;
	ld.global.f32 	%f89, [%rd21+128];
	st.shared.f32 	[%r106+2176], %f89;
	ld.global.f32 	%f90, [%rd19+256];
	st.shared.f32 	[%r106+256], %f90;
	ld.global.f32 	%f91, [%rd21+256];
	st.shared.f32 	[%r106+2304], %f91;
	ld.global.f32 	%f92, [%rd19+384];
	st.shared.f32 	[%r106+384], %f92;
	ld.global.f32 	%f93, [%rd21+384];
	st.shared.f32 	[%r106+2432], %f93;
	bra.uni 	$L__BB28_14;
$L__BB28_13:
	shl.b32 	%r93, %r8, 9;
	add.s32 	%r94, %r17, %r93;
	mov.b32 	%r95, 0;
	st.shared.u32 	[%r94], %r95;
	st.shared.u32 	[%r94+2048], %r95;
	st.shared.u32 	[%r94+128], %r95;
	st.shared.u32 	[%r94+2176], %r95;
	st.shared.u32 	[%r94+256], %r95;
	st.shared.u32 	[%r94+2304], %r95;
	st.shared.u32 	[%r94+384], %r95;
	st.shared.u32 	[%r94+2432], %r95;
$L__BB28_14:
	bar.sync 	0;
	shl.b32 	%r107, %r8, 2;
	mov.u32 	%r108, _ZZ21filterActs_YxX_sparseILi4ELi32ELi4ELi4ELi2ELb0ELb0EEvPfS0_S0_iiiiiiiiiiiiffiE9shFilters;
	add.s32 	%r109, %r108, %r107;
	ld.shared.f32 	%f94, [%r109];
	ld.shared.f32 	%f95, [%r17];
	fma.rn.f32 	%f96, %f95, %f94, %f350;
	ld.shared.f32 	%f97, [%r17+128];
	fma.rn.f32 	%f98, %f97, %f94, %f349;
	ld.shared.f32 	%f99, [%r17+256];
	fma.rn.f32 	%f100, %f99, %f94, %f348;
	ld.shared.f32 	%f101, [%r17+384];
	fma.rn.f32 	%f102, %f101, %f94, %f347;
	ld.shared.f32 	%f103, [%r109+16];
	fma.rn.f32 	%f104, %f95, %f103, %f346;
	fma.rn.f32 	%f105, %f97, %f103, %f345;
	fma.rn.f32 	%f106, %f99, %f103, %f344;
	fma.rn.f32 	%f107, %f101, %f103, %f343;
	ld.shared.f32 	%f108, [%r109+32];
	fma.rn.f32 	%f109, %f95, %f108, %f342;
	fma.rn.f32 	%f110, %f97, %f108, %f341;
	fma.rn.f32 	%f111, %f99, %f108, %f340;
	fma.rn.f32 	%f112, %f101, %f108, %f339;
	ld.shared.f32 	%f113, [%r109+48];
	fma.rn.f32 	%f114, %f95, %f113, %f338;
	fma.rn.f32 	%f115, %f97, %f113, %f337;
	fma.rn.f32 	%f116, %f99, %f113, %f336;
	fma.rn.f32 	%f117, %f101, %f113, %f335;
	ld.shared.f32 	%f118, [%r109+64];
	ld.shared.f32 	%f119, [%r17+512];
	fma.rn.f32 	%f120, %f119, %f118, %f96;
	ld.shared.f32 	%f121, [%r17+640];
	fma.rn.f32 	%f122, %f121, %f118, %f98;
	ld.shared.f32 	%f123, [%r17+768];
	fma.rn.f32 	%f124, %f123, %f118, %f100;
	ld.shared.f32 	%f125, [%r17+896];
	fma.rn.f32 	%f126, %f125, %f118, %f102;
	ld.shared.f32 	%f127, [%r109+80];
	fma.rn.f32 	%f128, %f119, %f127, %f104;
	fma.rn.f32 	%f129, %f121, %f127, %f105;
	fma.rn.f32 	%f130, %f123, %f127, %f106;
	fma.rn.f32 	%f131, %f125, %f127, %f107;
	ld.shared.f32 	%f132, [%r109+96];
	fma.rn.f32 	%f133, %f119, %f132, %f109;
	fma.rn.f32 	%f134, %f121, %f132, %f110;
	fma.rn.f32 	%f135, %f123, %f132, %f111;
	fma.rn.f32 	%f136, %f125, %f132, %f112;
	ld.shared.f32 	%f137, [%r109+112];
	fma.rn.f32 	%f138, %f119, %f137, %f114;
	fma.rn.f32 	%f139, %f121, %f137, %f115;
	fma.rn.f32 	%f140, %f123, %f137, %f116;
	fma.rn.f32 	%f141, %f125, %f137, %f117;
	ld.shared.f32 	%f142, [%r109+128];
	ld.shared.f32 	%f143, [%r17+1024];
	fma.rn.f32 	%f144, %f143, %f142, %f120;
	ld.shared.f32 	%f145, [%r17+1152];
	fma.rn.f32 	%f146, %f145, %f142, %f122;
	ld.shared.f32 	%f147, [%r17+1280];
	fma.rn.f32 	%f148, %f147, %f142, %f124;
	ld.shared.f32 	%f149, [%r17+1408];
	fma.rn.f32 	%f150, %f149, %f142, %f126;
	ld.shared.f32 	%f151, [%r109+144];
	fma.rn.f32 	%f152, %f143, %f151, %f128;
	fma.rn.f32 	%f153, %f145, %f151, %f129;
	fma.rn.f32 	%f154, %f147, %f151, %f130;
	fma.rn.f32 	%f155, %f149, %f151, %f131;
	ld.shared.f32 	%f156, [%r109+160];
	fma.rn.f32 	%f157, %f143, %f156, %f133;
	fma.rn.f32 	%f158, %f145, %f156, %f134;
	fma.rn.f32 	%f159, %f147, %f156, %f135;
	fma.rn.f32 	%f160, %f149, %f156, %f136;
	ld.shared.f32 	%f161, [%r109+176];
	fma.rn.f32 	%f162, %f143, %f161, %f138;
	fma.rn.f32 	%f163, %f145, %f161, %f139;
	fma.rn.f32 	%f164, %f147, %f161, %f140;
	fma.rn.f32 	%f165, %f149, %f161, %f141;
	ld.shared.f32 	%f166, [%r109+192];
	ld.shared.f32 	%f167, [%r17+1536];
	fma.rn.f32 	%f168, %f167, %f166, %f144;
	ld.shared.f32 	%f169, [%r17+1664];
	fma.rn.f32 	%f170, %f169, %f166, %f146;
	ld.shared.f32 	%f171, [%r17+1792];
	fma.rn.f32 	%f172, %f171, %f166, %f148;
	ld.shared.f32 	%f173, [%r17+1920];
	fma.rn.f32 	%f174, %f173, %f166, %f150;
	ld.shared.f32 	%f175, [%r109+208];
	fma.rn.f32 	%f176, %f167, %f175, %f152;
	fma.rn.f32 	%f177, %f169, %f175, %f153;
	fma.rn.f32 	%f178, %f171, %f175, %f154;
	fma.rn.f32 	%f179, %f173, %f175, %f155;
	ld.shared.f32 	%f180, [%r109+224];
	fma.rn.f32 	%f181, %f167, %f180, %f157;
	fma.rn.f32 	%f182, %f169, %f180, %f158;
	fma.rn.f32 	%f183, %f171, %f180, %f159;
	fma.rn.f32 	%f184, %f173, %f180, %f160;
	ld.shared.f32 	%f185, [%r109+240];
	fma.rn.f32 	%f186, %f167, %f185, %f162;
	fma.rn.f32 	%f187, %f169, %f185, %f163;
	fma.rn.f32 	%f188, %f171, %f185, %f164;
	fma.rn.f32 	%f189, %f173, %f185, %f165;
	ld.shared.f32 	%f190, [%r109+256];
	ld.shared.f32 	%f191, [%r17+2048];
	fma.rn.f32 	%f192, %f191, %f190, %f168;
	ld.shared.f32 	%f193, [%r17+2176];
	fma.rn.f32 	%f194, %f193, %f190, %f170;
	ld.shared.f32 	%f195, [%r17+2304];
	fma.rn.f32 	%f196, %f195, %f190, %f172;
	ld.shared.f32 	%f197, [%r17+2432];
	fma.rn.f32 	%f198, %f197, %f190, %f174;
	ld.shared.f32 	%f199, [%r109+272];
	fma.rn.f32 	%f200, %f191, %f199, %f176;
	fma.rn.f32 	%f201, %f193, %f199, %f177;
	fma.rn.f32 	%f202, %f195, %f199, %f178;
	fma.rn.f32 	%f203, %f197, %f199, %f179;
	ld.shared.f32 	%f204, [%r109+288];
	fma.rn.f32 	%f205, %f191, %f204, %f181;
	fma.rn.f32 	%f206, %f193, %f204, %f182;
	fma.rn.f32 	%f207, %f195, %f204, %f183;
	fma.rn.f32 	%f208, %f197, %f204, %f184;
	ld.shared.f32 	%f209, [%r109+304];
	fma.rn.f32 	%f210, %f191, %f209, %f186;
	fma.rn.f32 	%f211, %f193, %f209, %f187;
	fma.rn.f32 	%f212, %f195, %f209, %f188;
	fma.rn.f32 	%f213, %f197, %f209, %f189;
	ld.shared.f32 	%f214, [%r109+320];
	ld.shared.f32 	%f215, [%r17+2560];
	fma.rn.f32 	%f216, %f215, %f214, %f192;
	ld.shared.f32 	%f217, [%r17+2688];
	fma.rn.f32 	%f218, %f217, %f214, %f194;
	ld.shared.f32 	%f219, [%r17+2816];
	fma.rn.f32 	%f220, %f219, %f214, %f196;
	ld.shared.f32 	%f221, [%r17+2944];
	fma.rn.f32 	%f222, %f221, %f214, %f198;
	ld.shared.f32 	%f223, [%r109+336];
	fma.rn.f32 	%f224, %f215, %f223, %f200;
	fma.rn.f32 	%f225, %f217, %f223, %f201;
	fma.rn.f32 	%f226, %f219, %f223, %f202;
	fma.rn.f32 	%f227, %f221, %f223, %f203;
	ld.shared.f32 	%f228, [%r109+352];
	fma.rn.f32 	%f229, %f215, %f228, %f205;
	fma.rn.f32 	%f230, %f217, %f228, %f206;
	fma.rn.f32 	%f231, %f219, %f228, %f207;
	fma.rn.f32 	%f232, %f221, %f228, %f208;
	ld.shared.f32 	%f233, [%r109+368];
	fma.rn.f32 	%f234, %f215, %f233, %f210;
	fma.rn.f32 	%f235, %f217, %f233, %f211;
	fma.rn.f32 	%f236, %f219, %f233, %f212;
	fma.rn.f32 	%f237, %f221, %f233, %f213;
	ld.shared.f32 	%f238, [%r109+384];
	ld.shared.f32 	%f239, [%r17+3072];
	fma.rn.f32 	%f240, %f239, %f238, %f216;
	ld.shared.f32 	%f241, [%r17+3200];
	fma.rn.f32 	%f242, %f241, %f238, %f218;
	ld.shared.f32 	%f243, [%r17+3328];
	fma.rn.f32 	%f244, %f243, %f238, %f220;
	ld.shared.f32 	%f245, [%r17+3456];
	fma.rn.f32 	%f246, %f245, %f238, %f222;
	ld.shared.f32 	%f247, [%r109+400];
	fma.rn.f32 	%f248, %f239, %f247, %f224;
	fma.rn.f32 	%f249, %f241, %f247, %f225;
	fma.rn.f32 	%f250, %f243, %f247, %f226;
	fma.rn.f32 	%f251, %f245, %f247, %f227;
	ld.shared.f32 	%f252, [%r109+416];
	fma.rn.f32 	%f253, %f239, %f252, %f229;
	fma.rn.f32 	%f254, %f241, %f252, %f230;
	fma.rn.f32 	%f255, %f243, %f252, %f231;
	fma.rn.f32 	%f256, %f245, %f252, %f232;
	ld.shared.f32 	%f257, [%r109+432];
	fma.rn.f32 	%f258, %f239, %f257, %f234;
	fma.rn.f32 	%f259, %f241, %f257, %f235;
	fma.rn.f32 	%f260, %f243, %f257, %f236;
	fma.rn.f32 	%f261, %f245, %f257, %f237;
	ld.shared.f32 	%f262, [%r109+448];
	ld.shared.f32 	%f263, [%r17+3584];
	fma.rn.f32 	%f350, %f263, %f262, %f240;
	ld.shared.f32 	%f264, [%r17+3712];
	fma.rn.f32 	%f349, %f264, %f262, %f242;
	ld.shared.f32 	%f265, [%r17+3840];
	fma.rn.f32 	%f348, %f265, %f262, %f244;
	ld.shared.f32 	%f266, [%r17+3968];
	fma.rn.f32 	%f347, %f266, %f262, %f246;
	ld.shared.f32 	%f267, [%r109+464];
	fma.rn.f32 	%f346, %f263, %f267, %f248;
	fma.rn.f32 	%f345, %f264, %f267, %f249;
	fma.rn.f32 	%f344, %f265, %f267, %f250;
	fma.rn.f32 	%f343, %f266, %f267, %f251;
	ld.shared.f32 	%f268, [%r109+480];
	fma.rn.f32 	%f342, %f263, %f268, %f253;
	fma.rn.f32 	%f341, %f264, %f268, %f254;
	fma.rn.f32 	%f340, %f265, %f268, %f255;
	fma.rn.f32 	%f339, %f266, %f268, %f256;
	ld.shared.f32 	%f269, [%r109+496];
	fma.rn.f32 	%f338, %f263, %f269, %f258;
	fma.rn.f32 	%f337, %f264, %f269, %f259;
	fma.rn.f32 	%f336, %f265, %f269, %f260;
	fma.rn.f32 	%f335, %f266, %f269, %f261;
	bar.sync 	0;
	add.s32 	%r127, %r127, 4;
	add.s32 	%r126, %r126, 4;
	add.s32 	%r125, %r125, %r18;
	add.s32 	%r124, %r124, %r18;
	add.s32 	%r123, %r123, 4;
	setp.lt.u32 	%p16, %r127, %r2;
	@%p16 bra 	$L__BB28_6;
$L__BB28_15:
	add.s32 	%r122, %r122, 2;
	setp.lt.s32 	%p17, %r122, %r3;
	@%p17 bra 	$L__BB28_4;
$L__BB28_16:
	ld.param.f32 	%f286, [_Z21filterActs_YxX_sparseILi4ELi32ELi4ELi4ELi2ELb0ELb0EEvPfS0_S0_iiiiiiiiiiiiffi_param_16];
	ld.param.u32 	%r121, [_Z21filterActs_YxX_sparseILi4ELi32ELi4ELi4ELi2ELb0ELb0EEvPfS0_S0_iiiiiiiiiiiiffi_param_11];
	ld.param.u32 	%r120, [_Z21filterActs_YxX_sparseILi4ELi32ELi4ELi4ELi2ELb0ELb0EEvPfS0_S0_iiiiiiiiiiiiffi_param_10];
	ld.param.u32 	%r116, [_Z21filterActs_YxX_sparseILi4ELi32ELi4ELi4ELi2ELb0ELb0EEvPfS0_S0_iiiiiiiiiiiiffi_param_3];
	ld.param.u64 	%rd32, [_Z21filterActs_YxX_sparseILi4ELi32ELi4ELi4ELi2ELb0ELb0EEvPfS0_S0_iiiiiiiiiiiiffi_param_2];
	cvta.to.global.u64 	%rd22, %rd32;
	mul.lo.s32 	%r110, %r121, %r120;
	mul.lo.s32 	%r111, %r116, %r110;
	shl.b32 	%r112, %r111, 2;
	mul.f32 	%f270, %f286, %f350;
	mul.wide.u32 	%rd23, %r16, 4;
	add.s64 	%rd24, %rd22, %rd23;
	st.global.f32 	[%rd24], %f270;
	mul.f32 	%f271, %f286, %f346;
	mul.wide.s32 	%rd25, %r112, 4;
	add.s64 	%rd26, %rd24, %rd25;
	st.global.f32 	[%rd26], %f271;
	mul.f32 	%f272, %f286, %f342;
	shl.b32 	%r113, %r111, 3;
	mul.wide.s32 	%rd27, %r113, 4;
	add.s64 	%rd28, %rd24, %rd27;
	st.global.f32 	[%rd28], %f272;
	mul.f32 	%f273, %f286, %f338;
	mul.lo.s32 	%r114, %r111, 12;
	mul.wide.s32 	%rd29, %r114, 4;
	add.s64 	%rd30, %rd24, %rd29;
	st.global.f32 	[%rd30], %f273;
	mul.f32 	%f274, %f286, %f349;
	st.global.f32 	[%rd24+128], %f274;
	mul.f32 	%f275, %f286, %f345;
	st.global.f32 	[%rd26+128], %f275;
	mul.f32 	%f276, %f286, %f341;
	st.global.f32 	[%rd28+128], %f276;
	mul.f32 	%f277, %f286, %f337;
	st.global.f32 	[%rd30+128], %f277;
	mul.f32 	%f278, %f286, %f348;
	st.global.f32 	[%rd24+256], %f278;
	mul.f32 	%f279, %f286, %f344;
	st.global.f32 	[%rd26+256], %f279;
	mul.f32 	%f280, %f286, %f340;
	st.global.f32 	[%rd28+256], %f280;
	mul.f32 	%f281, %f286, %f336;
	st.global.f32 	[%rd30+256], %f281;
	mul.f32 	%f282, %f286, %f347;
	st.global.f32 	[%rd24+384], %f282;
	mul.f32 	%f283, %f286, %f343;
	st.global.f32 	[%rd26+384], %f283;
	mul.f32 	%f284, %f286, %f339;
	st.global.f32 	[%rd28+384], %f284;
	mul.f32 	%f285, %f286, %f335;
	st.global.f32 	[%rd30+384], %f285;
	ret;

}
	// .globl	_Z21filterActs_YxX_sparseILi4ELi32ELi4ELi8ELi2ELb1ELb1EEvPfS0_S0_iiiiiiiiiiiiffi
.visible .entry _Z21filterActs_YxX_sparseILi4ELi32ELi4ELi8ELi2ELb1ELb1EEvPfS0_S0_iiiiiiiiiiiiffi(
	.param .u64 .ptr .align 1 _Z21filterActs_YxX_sparseILi4ELi32ELi4ELi8ELi2ELb1ELb1EEvPfS0_S0_iiiiiiiiiiiiffi_param_0,
	.param .u64 .ptr .align 1 _Z21filterActs_YxX_sparseILi4ELi32ELi4ELi8ELi2ELb1ELb1EEvPfS0_S0_iiiiiiiiiiiiffi_param_1,
	.param .u64 .ptr .align 1 _Z21filterActs_YxX_sparseILi4ELi32ELi4ELi8ELi2ELb1ELb1EEvPfS0_S0_iiiiiiiiiiiiffi_param_2,
	.param .u32 _Z21filterActs_YxX_sparseILi4ELi32ELi4ELi8ELi2ELb1ELb1EEvPfS0_S0_iiiiiiiiiiiiffi_param_3,
	.param .u32 _Z21filterActs_YxX_sparseILi4ELi32ELi4ELi8ELi2ELb1ELb1EEvPfS0_S0_iiiiiiiiiiiiffi_param_4,
	.param .u32 _Z21filterActs_YxX_sparseILi4ELi32ELi4ELi8ELi2ELb1ELb1EEvPfS0_S0_iiiiiiiiiiiiffi_param_5,
	.param .u32 _Z21filterActs_YxX_sparseILi4ELi32ELi4ELi8ELi2ELb1ELb1EEvPfS0_S0_iiiiiiiiiiiiffi_param_6,
	.param .u32 _Z21filterActs_YxX_sparseILi4ELi32ELi4ELi8ELi2ELb1ELb1EEvPfS0_S0_iiiiiiiiiiiiffi_param_7,
	.param .u32 _Z21filterActs_YxX_sparseILi4ELi32ELi4ELi8ELi2ELb1ELb1EEvPfS0_S0_iiiiiiiiiiiiffi_param_8,
	.param .u32 _Z21filterActs_YxX_sparseILi4ELi32ELi4ELi8ELi2ELb1ELb1EEvPfS0_S0_iiiiiiiiiiiiffi_param_9,
	.param .u32 _Z21filterActs_YxX_sparseILi4ELi32ELi4ELi8ELi2ELb1ELb1EEvPfS0_S0_iiiiiiiiiiiiffi_param_10,
	.param .u32 _Z21filterActs_YxX_sparseILi4ELi32ELi4ELi8ELi2ELb1ELb1EEvPfS0_S0_iiiiiiiiiiiiffi_param_11,
	.param .u32 _Z21filterActs_YxX_sparseILi4ELi32ELi4ELi8ELi2ELb1ELb1EEvPfS0_S0_iiiiiiiiiiiiffi_param_12,
	.param .u32 _Z21filterActs_YxX_sparseILi4ELi32ELi4ELi8ELi2ELb1ELb1EEvPfS0_S0_iiiiiiiiiiiiffi_param_13,
	.param .u32 _Z21filterActs_YxX_sparseILi4ELi32ELi4ELi8ELi2ELb1ELb1EEvPfS0_S0_iiiiiiiiiiiiffi_param_14,
	.param .f32 _Z21filterActs_YxX_sparseILi4ELi32ELi4ELi8ELi2ELb1ELb1EEvPfS0_S0_iiiiiiiiiiiiffi_param_15,
	.param .f32 _Z21filterActs_YxX_sparseILi4ELi32ELi4ELi8ELi2ELb1ELb1EEvPfS0_S0_iiiiiiiiiiiiffi_param_16,
	.param .u32 _Z21filterActs_YxX_sparseILi4ELi32ELi4ELi8ELi2ELb1ELb1EEvPfS0_S0_iiiiiiiiiiiiffi_param_17
)
{
	.reg .pred 	%p<26>;
	.reg .b32 	%r<135>;
	.reg .b32 	%f<727>;
	.reg .b64 	%rd<48>;
	// demoted variable
	.shared .align 4 .b8 _ZZ21filterActs_YxX_sparseILi4ELi32ELi4ELi8ELi2ELb1ELb1EEvPfS0_S0_iiiiiiiiiiiiffiE9shFilters[1024];
	// demoted variable
	.shared .align 4 .b8 _ZZ21filterActs_YxX_sparseILi4ELi32ELi4ELi8ELi2ELb1ELb1EEvPfS0_S0_iiiiiiiiiiiiffiE8shImages[4096];
	ld.param.u64 	%rd15, [_Z21filterActs_YxX_sparseILi4ELi32ELi4ELi8ELi2ELb1ELb1EEvPfS0_S0_iiiiiiiiiiiiffi_param_1];
	ld.param.u32 	%r34, [_Z21filterActs_YxX_sparseILi4ELi32ELi4ELi8ELi2ELb1ELb1EEvPfS0_S0_iiiiiiiiiiiiffi_param_3];
	ld.param.u32 	%r35, [_Z21filterActs_YxX_sparseILi4ELi32ELi4ELi8ELi2ELb1ELb1EEvPfS0_S0_iiiiiiiiiiiiffi_param_4];
	ld.param.u32 	%r36, [_Z21filterActs_YxX_sparseILi4ELi32ELi4ELi8ELi2ELb1ELb1EEvPfS0_S0_iiiiiiiiiiiiffi_param_5];
	ld.param.u32 	%r37, [_Z21filterActs_YxX_sparseILi4ELi32ELi4ELi8ELi2ELb1ELb1EEvPfS0_S0_iiiiiiiiiiiiffi_param_6];
	ld.param.u32 	%r38, [_Z21filterActs_YxX_sparseILi4ELi32ELi4ELi8ELi2ELb1ELb1EEvPfS0_S0_iiiiiiiiiiiiffi_param_7];
	ld.param.u32 	%r42, [_Z21filterActs_YxX_sparseILi4ELi32ELi4ELi8ELi2ELb1ELb1EEvPfS0_S0_iiiiiiiiiiiiffi_param_8];
	ld.param.u32 	%r43, [_Z21filterActs_YxX_sparseILi4ELi32ELi4ELi8ELi2ELb1ELb1EEvPfS0_S0_iiiiiiiiiiiiffi_param_9];
	ld.param.u32 	%r39, [_Z21filterActs_YxX_sparseILi4ELi32ELi4ELi8ELi2ELb1ELb1EEvPfS0_S0_iiiiiiiiiiiiffi_param_10];
	ld.param.u32 	%r40, [_Z21filterActs_YxX_sparseILi4ELi32ELi4ELi8ELi2ELb1ELb1EEvPfS0_S0_iiiiiiiiiiiiffi_param_11];
	ld.param.u32 	%r41, [_Z21filterActs_YxX_sparseILi4ELi32ELi4ELi8ELi2ELb1ELb1EEvPfS0_S0_iiiiiiiiiiiiffi_param_12];
	ld.param.u32 	%r44, [_Z21filterActs_YxX_sparseILi4ELi32ELi4ELi8ELi2ELb1ELb1EEvPfS0_S0_iiiiiiiiiiiiffi_param_13];
	ld.param.u32 	%r45, [_Z21filterActs_YxX_sparseILi4ELi32ELi4ELi8ELi2ELb1ELb1EEvPfS0_S0_iiiiiiiiiiiiffi_param_14];
	ld.param.u32 	%r46, [_Z21filterActs_YxX_sparseILi4ELi32ELi4ELi8ELi2ELb1ELb1EEvPfS0_S0_iiiiiiiiiiiiffi_param_17];
	cvta.to.global.u64 	%rd16, %rd15;
	mul.lo.s32 	%r1, %r37, %r36;
	mul.lo.s32 	%r2, %r38, %r38;
	div.s32 	%r3, %r44, %r45;
	shr.s32 	%r47, %r35, 31;
	shr.u32 	%r48, %r47, 27;
	add.s32 	%r49, %r35, %r48;
	shr.s32 	%r50, %r49, 5;
	mov.u32 	%r51, %ctaid.y;
	div.u32 	%r4, %r51, %r50;
	mul.lo.s32 	%r52, %r4, %r50;
	sub.s32 	%r53, %r51, %r52;
	shl.b32 	%r5, %r53, 5;
	div.s32 	%r54, %r35, %r45;
	div.s32 	%r6, %r5, %r54;
	mul.lo.s32 	%r7, %r40, %r39;
	mov.u32 	%r8, %tid.y;
	mov.u32 	%r9, %tid.x;
	div.s32 	%r55, %r4, %r40;
	mad.lo.s32 	%r10, %r55, %r43, %r42;
	mul.lo.s32 	%r56, %r55, %r40;
	sub.s32 	%r57, %r4, %r56;
	mad.lo.s32 	%r11, %r57, %r43, %r42;
	shr.u32 	%r58, %r9, 5;
	add.s32 	%r12, %r58, %r8;
	and.b32  	%r59, %r9, 31;
	mov.u32 	%r60, %ctaid.x;
	shl.b32 	%r61, %r60, 7;
	add.s32 	%r13, %r61, %r9;
	mul.lo.s32 	%r14, %r41, %r1;
	mad.lo.s32 	%r62, %r35, %r12, %r59;
	add.s32 	%r63, %r62, %r5;
	mul.wide.s32 	%rd17, %r63, 4;
	add.s64 	%rd47, %rd16, %rd17;
	setp.ne.s32 	%p1, %r46, 0;
	@%p1 bra 	$L__BB29_2;
	ld.param.u32 	%r123, [_Z21filterActs_YxX_sparseILi4ELi32ELi4ELi8ELi2ELb1ELb1EEvPfS0_S0_iiiiiiiiiiiiffi_param_4];
	mul.lo.s32 	%r64, %r2, %r123;
	mul.lo.s32 	%r65, %r64, %r3;
	mul.lo.s32 	%r66, %r65, %r4;
	mul.wide.s32 	%rd18, %r66, 4;
	add.s64 	%rd47, %rd47, %rd18;
$L__BB29_2:
	add.s32 	%r67, %r5, %r8;
	mad.lo.s32 	%r68, %r67, %r7, %r4;
	mul.lo.s32 	%r15, %r68, %r34;
	setp.lt.s32 	%p2, %r3, 1;
	mov.f32 	%f695, 0f00000000;
	mov.f32 	%f696, %f695;
	mov.f32 	%f697, %f695;
	mov.f32 	%f698, %f695;
	mov.f32 	%f699, %f695;
	mov.f32 	%f700, %f695;
	mov.f32 	%f701, %f695;
	mov.f32 	%f702, %f695;
	mov.f32 	%f703, %f695;
	mov.f32 	%f704, %f695;
	mov.f32 	%f705, %f695;
	mov.f32 	%f706, %f695;
	mov.f32 	%f707, %f695;
	mov.f32 	%f708, %f695;
	mov.f32 	%f709, %f695;
	mov.f32 	%f710, %f695;
	mov.f32 	%f711, %f695;
	mov.f32 	%f712, %f695;
	mov.f32 	%f713, %f695;
	mov.f32 	%f714, %f695;
	mov.f32 	%f715, %f695;
	mov.f32 	%f716, %f695;
	mov.f32 	%f717, %f695;
	mov.f32 	%f718, %f695;
	mov.f32 	%f719, %f695;
	mov.f32 	%f720, %f695;
	mov.f32 	%f721, %f695;
	mov.f32 	%f722, %f695;
	mov.f32 	%f723, %f695;
	mov.f32 	%f724, %f695;
	mov.f32 	%f725, %f695;
	mov.f32 	%f726, %f695;
	@%p2 bra 	$L__BB29_27;
	shl.b32 	%r70, %r9, 2;
	mov.u32 	%r71, _ZZ21filterActs_YxX_sparseILi4ELi32ELi4ELi8ELi2ELb1ELb1EEvPfS0_S0_iiiiiiiiiiiiffiE8shImages;
	add.s32 	%r16, %r71, %r70;
	shl.b32 	%r72, %r8, 9;
	add.s32 	%r17, %r16, %r72;
	mov.b32 	%r129, 0;
	mov.f32 	%f695, 0f00000000;
	mul.wide.s32 	%rd28, %r14, 4;
$L__BB29_4:
	setp.eq.s32 	%p3, %r38, 0;
	@%p3 bra 	$L__BB29_26;
	ld.param.u32 	%r124, [_Z21filterActs_YxX_sparseILi4ELi32ELi4ELi8ELi2ELb1ELb1EEvPfS0_S0_iiiiiiiiiiiiffi_param_4];
	mul.lo.s32 	%r74, %r2, %r124;
	mul.lo.s32 	%r131, %r74, %r129;
	add.s32 	%r132, %r131, %r74;
	mov.b32 	%r134, 0;
	mov.u32 	%r130, %r12;
	mov.u32 	%r133, %r8;
$L__BB29_6:
	setp.gt.u32 	%p4, %r12, 3;
	@%p4 bra 	$L__BB29_10;
	setp.ge.u32 	%p5, %r130, %r2;
	@%p5 bra 	$L__BB29_9;
	mul.wide.s32 	%rd19, %r131, 4;
	add.s64 	%rd20, %rd47, %rd19;
	ld.global.f32 	%f165, [%rd20];
	mov.u32 	%r83, %tid.x;
	shl.b32 	%r84, %r83, 2;
	and.b32  	%r85, %r84, 124;
	mov.u32 	%r86, _ZZ21filterActs_YxX_sparseILi4ELi32ELi4ELi8ELi2ELb1ELb1EEvPfS0_S0_iiiiiiiiiiiiffiE9shFilters;
	add.s32 	%r87, %r86, %r85;
	shl.b32 	%r88, %r12, 7;
	add.s32 	%r89, %r87, %r88;
	st.shared.f32 	[%r89], %f165;
	mul.wide.s32 	%rd21, %r132, 4;
	add.s64 	%rd22, %rd47, %rd21;
	ld.global.f32 	%f166, [%rd22];
	st.shared.f32 	[%r89+512], %f166;
	bra.uni 	$L__BB29_10;
$L__BB29_9:
	mov.u32 	%r75, %tid.x;
	shl.b32 	%r76, %r75, 2;
	and.b32  	%r77, %r76, 124;
	mov.u32 	%r78, _ZZ21filterActs_YxX_sparseILi4ELi32ELi4ELi8ELi2ELb1ELb1EEvPfS0_S0_iiiiiiiiiiiiffiE9shFilters;
	add.s32 	%r79, %r78, %r77;
	shl.b32 	%r80, %r12, 7;
	add.s32 	%r81, %r79, %r80;
	mov.b32 	%r82, 0;
	st.shared.u32 	[%r81], %r82;
	st.shared.u32 	[%r81+512], %r82;
$L__BB29_10:
	setp.ge.s32 	%p6, %r133, %r2;
	@%p6 bra 	$L__BB29_25;
	div.s32 	%r90, %r133, %r38;
	mul.lo.s32 	%r91, %r90, %r38;
	sub.s32 	%r92, %r133, %r91;
	add.s32 	%r26, %r11, %r92;
	add.s32 	%r27, %r10, %r90;
	setp.gt.s32 	%p7, %r27, -1;
	setp.lt.s32 	%p8, %r27, %r36;
	and.pred  	%p9, %p7, %p8;
	setp.gt.s32 	%p10, %r26, -1;
	setp.lt.s32 	%p11, %r26, %r37;
	and.pred  	%p12, %p10, %p11;
	and.pred  	%p14, %p9, %p12;
	not.pred 	%p15, %p14;
	@%p15 bra 	$L__BB29_24;
	ld.param.u32 	%r128, [_Z21filterActs_YxX_sparseILi4ELi32ELi4ELi8ELi2ELb1ELb1EEvPfS0_S0_iiiiiiiiiiiiffi_param_12];
	ld.param.u64 	%rd45, [_Z21filterActs_YxX_sparseILi4ELi32ELi4ELi8ELi2ELb1ELb1EEvPfS0_S0_iiiiiiiiiiiiffi_param_0];
	setp.ge.s32 	%p16, %r13, %r34;
	mad.lo.s32 	%r94, %r129, %r1, %r26;
	mad.lo.s32 	%r95, %r27, %r37, %r94;
	mul.lo.s32 	%r96, %r95, %r128;
	cvt.s64.s32 	%rd23, %r96;
	mul.lo.s32 	%r97, %r14, %r3;
	mad.lo.s32 	%r98, %r97, %r6, %r13;
	cvt.s64.s32 	%rd24, %r98;
	add.s64 	%rd25, %rd23, %rd24;
	cvta.to.global.u64 	%rd26, %rd45;
	shl.b64 	%rd27, %rd25, 2;
	add.s64 	%rd12, %rd26, %rd27;
	@%p16 bra 	$L__BB29_14;
	ld.global.f32 	%f167, [%rd12];
	st.shared.f32 	[%r17], %f167;
	add.s64 	%rd29, %rd12, %rd28;
	ld.global.f32 	%f168, [%rd29];
	st.shared.f32 	[%r17+2048], %f168;
	bra.uni 	$L__BB29_15;
$L__BB29_14:
	mov.b32 	%r99, 0;
	st.shared.u32 	[%r17], %r99;
	st.shared.u32 	[%r17+2048], %r99;
$L__BB29_15:
	add.s32 	%r100, %r13, 32;
	setp.lt.s32 	%p17, %r100, %r34;
	@%p17 bra 	$L__BB29_17;
	mov.b32 	%r101, 0;
	st.shared.u32 	[%r17+128], %r101;
	st.shared.u32 	[%r17+2176], %r101;
	bra.uni 	$L__BB29_18;
$L__BB29_17:
	ld.global.f32 	%f169, [%rd12+128];
	st.shared.f32 	[%r17+128], %f169;
	add.s64 	%rd31, %rd12, %rd28;
	ld.global.f32 	%f170, [%rd31+128];
	st.shared.f32 	[%r17+2176], %f170;
$L__BB29_18:
	add.s32 	%r102, %r13, 64;
	setp.lt.s32 	%p18, %r102, %r34;
	@%p18 bra 	$L__BB29_20;
	mov.b32 	%r103, 0;
	st.shared.u32 	[%r17+256], %r103;
	st.shared.u32 	[%r17+2304], %r103;
	bra.uni 	$L__BB29_21;
$L__BB29_20:
	ld.global.f32 	%f171, [%rd12+256];
	st.shared.f32 	[%r17+256], %f171;
	add.s64 	%rd33, %rd12, %rd28;
	ld.global.f32 	%f172, [%rd33+256];
	st.shared.f32 	[%r17+2304], %f172;
$L__BB29_21:
	add.s32 	%r104, %r13, 96;
	setp.lt.s32 	%p19, %r104, %r34;
	@%p19 bra 	$L__BB29_23;
	mov.b32 	%r105, 0;
	st.shared.u32 	[%r17+384], %r105;
	st.shared.u32 	[%r17+2432], %r105;
	bra.uni 	$L__BB29_25;
$L__BB29_23:
	ld.global.f32 	%f173, [%rd12+384];
	st.shared.f32 	[%r17+384], %f173;
	add.s64 	%rd35, %rd12, %rd28;
	ld.global.f32 	%f174, [%rd35+384];
	st.shared.f32 	[%r17+2432], %f174;
	bra.uni 	$L__BB29_25;
$L__BB29_24:
	mov.b32 	%r93, 0;
	st.shared.u32 	[%r17], %r93;
	st.shared.u32 	[%r17+2048], %r93;
	st.shared.u32 	[%r17+128], %r93;
	st.shared.u32 	[%r17+2176], %r93;
	st.shared.u32 	[%r17+256], %r93;
	st.shared.u32 	[%r17+2304], %r93;
	st.shared.u32 	[%r17+384], %r93;
	st.shared.u32 	[%r17+2432], %r93;
$L__BB29_25:
	ld.param.u32 	%r125, [_Z21filterActs_YxX_sparseILi4ELi32ELi4ELi8ELi2ELb1ELb1EEvPfS0_S0_iiiiiiiiiiiiffi_param_4];
	bar.sync 	0;
	shl.b32 	%r106, %r8, 2;
	mov.u32 	%r107, _ZZ21filterActs_YxX_sparseILi4ELi32ELi4ELi8ELi2ELb1ELb1EEvPfS0_S0_iiiiiiiiiiiiffiE9shFilters;
	add.s32 	%r108, %r107, %r106;
	ld.shared.f32 	%f175, [%r108];
	ld.shared.f32 	%f176, [%r16];
	fma.rn.f32 	%f177, %f176, %f175, %f726;
	ld.shared.f32 	%f178, [%r16+128];
	fma.rn.f32 	%f179, %f178, %f175, %f725;
	ld.shared.f32 	%f180, [%r16+256];
	fma.rn.f32 	%f181, %f180, %f175, %f724;
	ld.shared.f32 	%f182, [%r16+384];
	fma.rn.f32 	%f183, %f182, %f175, %f723;
	ld.shared.f32 	%f184, [%r108+16];
	fma.rn.f32 	%f185, %f176, %f184, %f722;
	fma.rn.f32 	%f186, %f178, %f184, %f721;
	fma.rn.f32 	%f187, %f180, %f184, %f720;
	fma.rn.f32 	%f188, %f182, %f184, %f719;
	ld.shared.f32 	%f189, [%r108+32];
	fma.rn.f32 	%f190, %f176, %f189, %f718;
	fma.rn.f32 	%f191, %f178, %f189, %f717;
	fma.rn.f32 	%f192, %f180, %f189, %f716;
	fma.rn.f32 	%f193, %f182, %f189, %f715;
	ld.shared.f32 	%f194, [%r108+48];
	fma.rn.f32 	%f195, %f176, %f194, %f714;
	fma.rn.f32 	%f196, %f178, %f194, %f713;
	fma.rn.f32 	%f197, %f180, %f194, %f712;
	fma.rn.f32 	%f198, %f182, %f194, %f711;
	ld.shared.f32 	%f199, [%r108+64];
	fma.rn.f32 	%f200, %f176, %f199, %f710;
	fma.rn.f32 	%f201, %f178, %f199, %f709;
	fma.rn.f32 	%f202, %f180, %f199, %f708;
	fma.rn.f32 	%f203, %f182, %f199, %f707;
	ld.shared.f32 	%f204, [%r108+80];
	fma.rn.f32 	%f205, %f176, %f204, %f706;
	fma.rn.f32 	%f206, %f178, %f204, %f705;
	fma.rn.f32 	%f207, %f180, %f204, %f704;
	fma.rn.f32 	%f208, %f182, %f204, %f703;
	ld.shared.f32 	%f209, [%r108+96];
	fma.rn.f32 	%f210, %f176, %f209, %f702;
	fma.rn.f32 	%f211, %f178, %f209, %f701;
	fma.rn.f32 	%f212, %f180, %f209, %f700;
	fma.rn.f32 	%f213, %f182, %f209, %f699;
	ld.shared.f32 	%f214, [%r108+112];
	fma.rn.f32 	%f215, %f176, %f214, %f698;
	fma.rn.f32 	%f216, %f178, %f214, %f697;
	fma.rn.f32 	%f217, %f180, %f214, %f696;
	fma.rn.f32 	%f218, %f182, %f214, %f695;
	ld.shared.f32 	%f219, [%r108+128];
	ld.shared.f32 	%f220, [%r16+512];
	fma.rn.f32 	%f221, %f220, %f219, %f177;
	ld.shared.f32 	%f222, [%r16+640];
	fma.rn.f32 	%f223, %f222, %f219, %f179;
	ld.shared.f32 	%f224, [%r16+768];
	fma.rn.f32 	%f225, %f224, %f219, %f181;
	ld.shared.f32 	%f226, [%r16+896];
	fma.rn.f32 	%f227, %f226, %f219, %f183;
	ld.shared.f32 	%f228, [%r108+144];
	fma.rn.f32 	%f229, %f220, %f228, %f185;
	fma.rn.f32 	%f230, %f222, %f228, %f186;
	fma.rn.f32 	%f231, %f224, %f228, %f187;
	fma.rn.f32 	%f232, %f226, %f228, %f188;
	ld.shared.f32 	%f233, [%r108+160];
	fma.rn.f32 	%f234, %f220, %f233, %f190;
	fma.rn.f32 	%f235, %f222, %f233, %f191;
	fma.rn.f32 	%f236, %f224, %f233, %f192;
	fma.rn.f32 	%f237, %f226, %f233, %f193;
	ld.shared.f32 	%f238, [%r108+176];
	fma.rn.f32 	%f239, %f220, %f238, %f195;
	fma.rn.f32 	%f240, %f222, %f238, %f196;
	fma.rn.f32 	%f241, %f224, %f238, %f197;
	fma.rn.f32 	%f242, %f226, %f238, %f198;
	ld.shared.f32 	%f243, [%r108+192];
	fma.rn.f32 	%f244, %f220, %f243, %f200;
	fma.rn.f32 	%f245, %f222, %f243, %f201;
	fma.rn.f32 	%f246, %f224, %f243, %f202;
	fma.rn.f32 	%f247, %f226, %f243, %f203;
	ld.shared.f32 	%f248, [%r108+208];
	fma.rn.f32 	%f249, %f220, %f248, %f205;
	fma.rn.f32 	%f250, %f222, %f248, %f206;
	fma.rn.f32 	%f251, %f224, %f248, %f207;
	fma.rn.f32 	%f252, %f226, %f248, %f208;
	ld.shared.f32 	%f253, [%r108+224];
	fma.rn.f32 	%f254, %f220, %f253, %f210;
	fma.rn.f32 	%f255, %f222, %f253, %f211;
	fma.rn.f32 	%f256, %f224, %f253, %f212;
	fma.rn.f32 	%f257, %f226, %f253, %f213;
	ld.shared.f32 	%f258, [%r108+240];
	fma.rn.f32 	%f259, %f220, %f258, %f215;
	fma.rn.f32 	%f260, %f222, %f258, %f216;
	fma.rn.f32 	%f261, %f224, %f258, %f217;
	fma.rn.f32 	%f262, %f226, %f258, %f218;
	ld.shared.f32 	%f263, [%r108+256];
	ld.shared.f32 	%f264, [%r16+1024];
	fma.rn.f32 	%f265, %f264, %f263, %f221;
	ld.shared.f32 	%f266, [%r16+1152];
	fma.rn.f32 	%f267, %f266, %f263, %f223;
	ld.shared.f32 	%f268, [%r16+1280];
	fma.rn.f32 	%f269, %f268, %f263, %f225;
	ld.shared.f32 	%f270, [%r16+1408];
	fma.rn.f32 	%f271, %f270, %f263, %f227;
	ld.shared.f32 	%f272, [%r108+272];
	fma.rn.f32 	%f273, %f264, %f272, %f229;
	fma.rn.f32 	%f274, %f266, %f272, %f230;
	fma.rn.f32 	%f275, %f268, %f272, %f231;
	fma.rn.f32 	%f276, %f270, %f272, %f232;
	ld.shared.f32 	%f277, [%r108+288];
	fma.rn.f32 	%f278, %f264, %f277, %f234;
	fma.rn.f32 	%f279, %f266, %f277, %f235;
	fma.rn.f32 	%f280, %f268, %f277, %f236;
	fma.rn.f32 	%f281, %f270, %f277, %f237;
	ld.shared.f32 	%f282, [%r108+304];
	fma.rn.f32 	%f283, %f264, %f282, %f239;
	fma.rn.f32 	%f284, %f266, %f282, %f240;
	fma.rn.f32 	%f285, %f268, %f282, %f241;
	fma.rn.f32 	%f286, %f270, %f282, %f242;
	ld.shared.f32 	%f287, [%r108+320];
	fma.rn.f32 	%f288, %f264, %f287, %f244;
	fma.rn.f32 	%f289, %f266, %f287, %f245;
	fma.rn.f32 	%f290, %f268, %f287, %f246;
	fma.rn.f32 	%f291, %f270, %f287, %f247;
	ld.shared.f32 	%f292, [%r108+336];
	fma.rn.f32 	%f293, %f264, %f292, %f249;
	fma.rn.f32 	%f294, %f266, %f292, %f250;
	fma.rn.f32 	%f295, %f268, %f292, %f251;
	fma.rn.f32 	%f296, %f270, %f292, %f252;
	ld.shared.f32 	%f297, [%r108+352];
	fma.rn.f32 	%f298, %f264, %f297, %f254;
	fma.rn.f32 	%f299, %f266, %f297, %f255;
	fma.rn.f32 	%f300, %f268, %f297, %f256;
	fma.rn.f32 	%f301, %f270, %f297, %f257;
	ld.shared.f32 	%f302, [%r108+368];
	fma.rn.f32 	%f303, %f264, %f302, %f259;
	fma.rn.f32 	%f304, %f266, %f302, %f260;
	fma.rn.f32 	%f305, %f268, %f302, %f261;
	fma.rn.f32 	%f306, %f270, %f302, %f262;
	ld.shared.f32 	%f307, [%r108+384];
	ld.shared.f32 	%f308, [%r16+1536];
	fma.rn.f32 	%f309, %f308, %f307, %f265;
	ld.shared.f32 	%f310, [%r16+1664];
	fma.rn.f32 	%f311, %f310, %f307, %f267;
	ld.shared.f32 	%f312, [%r16+1792];
	fma.rn.f32 	%f313, %f312, %f307, %f269;
	ld.shared.f32 	%f314, [%r16+1920];
	fma.rn.f32 	%f315, %f314, %f307, %f271;
	ld.shared.f32 	%f316, [%r108+400];
	fma.rn.f32 	%f317, %f308, %f316, %f273;
	fma.rn.f32 	%f318, %f310, %f316, %f274;
	fma.rn.f32 	%f319, %f312, %f316, %f275;
	fma.rn.f32 	%f320, %f314, %f316, %f276;
	ld.shared.f32 	%f321, [%r108+416];
	fma.rn.f32 	%f322, %f308, %f321, %f278;
	fma.rn.f32 	%f323, %f310, %f321, %f279;
	fma.rn.f32 	%f324, %f312, %f321, %f280;
	fma.rn.f32 	%f325, %f314, %f321, %f281;
	ld.shared.f32 	%f326, [%r108+432];
	fma.rn.f32 	%f327, %f308, %f326, %f283;
	fma.rn.f32 	%f328, %f310, %f326, %f284;
	fma.rn.f32 	%f329, %f312, %f326, %f285;
	fma.rn.f32 	%f330, %f314, %f326, %f286;
	ld.shared.f32 	%f331, [%r108+448];
	fma.rn.f32 	%f332, %f308, %f331, %f288;
	fma.rn.f32 	%f333, %f310, %f331, %f289;
	fma.rn.f32 	%f334, %f312, %f331, %f290;
	fma.rn.f32 	%f335, %f314, %f331, %f291;
	ld.shared.f32 	%f336, [%r108+464];
	fma.rn.f32 	%f337, %f308, %f336, %f293;
	fma.rn.f32 	%f338, %f310, %f336, %f294;
	fma.rn.f32 	%f339, %f312, %f336, %f295;
	fma.rn.f32 	%f340, %f314, %f336, %f296;
	ld.shared.f32 	%f341, [%r108+480];
	fma.rn.f32 	%f342, %f308, %f341, %f298;
	fma.rn.f32 	%f343, %f310, %f341, %f299;
	fma.rn.f32 	%f344, %f312, %f341, %f300;
	fma.rn.f32 	%f345, %f314, %f341, %f301;
	ld.shared.f32 	%f346, [%r108+496];
	fma.rn.f32 	%f347, %f308, %f346, %f303;
	fma.rn.f32 	%f348, %f310, %f346, %f304;
	fma.rn.f32 	%f349, %f312, %f346, %f305;
	fma.rn.f32 	%f350, %f314, %f346, %f306;
	ld.shared.f32 	%f351, [%r108+512];
	ld.shared.f32 	%f352, [%r16+2048];
	fma.rn.f32 	%f353, %f352, %f351, %f309;
	ld.shared.f32 	%f354, [%r16+2176];
	fma.rn.f32 	%f355, %f354, %f351, %f311;
	ld.shared.f32 	%f356, [%r16+2304];
	fma.rn.f32 	%f357, %f356, %f351, %f313;
	ld.shared.f32 	%f358, [%r16+2432];
	fma.rn.f32 	%f359, %f358, %f351, %f315;
	ld.shared.f32 	%f360, [%r108+528];
	fma.rn.f32 	%f361, %f352, %f360, %f317;
	fma.rn.f32 	%f362, %f354, %f360, %f318;
	fma.rn.f32 	%f363, %f356, %f360, %f319;
	fma.rn.f32 	%f364, %f358, %f360, %f320;
	ld.shared.f32 	%f365, [%r108+544];
	fma.rn.f32 	%f366, %f352, %f365, %f322;
	fma.rn.f32 	%f367, %f354, %f365, %f323;
	fma.rn.f32 	%f368, %f356, %f365, %f324;
	fma.rn.f32 	%f369, %f358, %f365, %f325;
	ld.shared.f32 	%f370, [%r108+560];
	fma.rn.f32 	%f371, %f352, %f370, %f327;
	fma.rn.f32 	%f372, %f354, %f370, %f328;
	fma.rn.f32 	%f373, %f356, %f370, %f329;
	fma.rn.f32 	%f374, %f358, %f370, %f330;
	ld.shared.f32 	%f375, [%r108+576];
	fma.rn.f32 	%f376, %f352, %f375, %f332;
	fma.rn.f32 	%f377, %f354, %f375, %f333;
	fma.rn.f32 	%f378, %f356, %f375, %f334;
	fma.rn.f32 	%f379, %f358, %f375, %f335;
	ld.shared.f32 	%f380, [%r108+592];
	fma.rn.f32 	%f381, %f352, %f380, %f337;
	fma.rn.f32 	%f382, %f354, %f380, %f338;
	fma.rn.f32 	%f383, %f356, %f380, %f339;
	fma.rn.f32 	%f384, %f358, %f380, %f340;
	ld.shared.f32 	%f385, [%r108+608];
	fma.rn.f32 	%f386, %f352, %f385, %f342;
	fma.rn.f32 	%f387, %f354, %f385, %f343;
	fma.rn.f32 	%f388, %f356, %f385, %f344;
	fma.rn.f32 	%f389, %f358, %f385, %f345;
	ld.shared.f32 	%f390, [%r108+624];
	fma.rn.f32 	%f391, %f352, %f390, %f347;
	fma.rn.f32 	%f392, %f354, %f390, %f348;
	fma.rn.f32 	%f393, %f356, %f390, %f349;
	fma.rn.f32 	%f394, %f358, %f390, %f350;
	ld.shared.f32 	%f395, [%r108+640];
	ld.shared.f32 	%f396, [%r16+2560];
	fma.rn.f32 	%f397, %f396, %f395, %f353;
	ld.shared.f32 	%f398, [%r16+2688];
	fma.rn.f32 	%f399, %f398, %f395, %f355;
	ld.shared.f32 	%f400, [%r16+2816];
	fma.rn.f32 	%f401, %f400, %f395, %f357;
	ld.shared.f32 	%f402, [%r16+2944];
	fma.rn.f32 	%f403, %f402, %f395, %f359;
	ld.shared.f32 	%f404, [%r108+656];
	fma.rn.f32 	%f405, %f396, %f404, %f361;
	fma.rn.f32 	%f406, %f398, %f404, %f362;
	fma.rn.f32 	%f407, %f400, %f404, %f363;
	fma.rn.f32 	%f408, %f402, %f404, %f364;
	ld.shared.f32 	%f409, [%r108+672];
	fma.rn.f32 	%f410, %f396, %f409, %f366;
	fma.rn.f32 	%f411, %f398, %f409, %f367;
	fma.rn.f32 	%f412, %f400, %f409, %f368;
	fma.rn.f32 	%f413, %f402, %f409, %f369;
	ld.shared.f32 	%f414, [%r108+688];
	fma.rn.f32 	%f415, %f396, %f414, %f371;
	fma.rn.f32 	%f416, %f398, %f414, %f372;
	fma.rn.f32 	%f417, %f400, %f414, %f373;
	fma.rn.f32 	%f418, %f402, %f414, %f374;
	ld.shared.f32 	%f419, [%r108+704];
	fma.rn.f32 	%f420, %f396, %f419, %f376;
	fma.rn.f32 	%f421, %f398, %f419, %f377;
	fma.rn.f32 	%f422, %f400, %f419, %f378;
	fma.rn.f32 	%f423, %f402, %f419, %f379;
	ld.shared.f32 	%f424, [%r108+720];
	fma.rn.f32 	%f425, %f396, %f424, %f381;
	fma.rn.f32 	%f426, %f398, %f424, %f382;
	fma.rn.f32 	%f427, %f400, %f424, %f383;
	fma.rn.f32 	%f428, %f402, %f424, %f384;
	ld.shared.f32 	%f429, [%r108+736];
	fma.rn.f32 	%f430, %f396, %f429, %f386;
	fma.rn.f32 	%f431, %f398, %f429, %f387;
	fma.rn.f32 	%f432, %f400, %f429, %f388;
	fma.rn.f32 	%f433, %f402, %f429, %f389;
	ld.shared.f32 	%f434, [%r108+752];
	fma.rn.f32 	%f435, %f396, %f434, %f391;
	fma.rn.f32 	%f436, %f398, %f434, %f392;
	fma.rn.f32 	%f437, %f400, %f434, %f393;
	fma.rn.f32 	%f438, %f402, %f434, %f394;
	ld.shared.f32 	%f439, [%r108+768];
	ld.shared.f32 	%f440, [%r16+3072];
	fma.rn.f32 	%f441, %f440, %f439, %f397;
	ld.shared.f32 	%f442, [%r16+3200];
	fma.rn.f32 	%f443, %f442, %f439, %f399;
	ld.shared.f32 	%f444, [%r16+3328];
	fma.rn.f32 	%f445, %f444, %f439, %f401;
	ld.shared.f32 	%f446, [%r16+3456];
	fma.rn.f32 	%f447, %f446, %f439, %f403;
	ld.shared.f32 	%f448, [%r108+784];
	fma.rn.f32 	%f449, %f440, %f448, %f405;
	fma.rn.f32 	%f450, %f442, %f448, %f406;
	fma.rn.f32 	%f451, %f444, %f448, %f407;
	fma.rn.f32 	%f452, %f446, %f448, %f408;
	ld.shared.f32 	%f453, [%r108+800];
	fma.rn.f32 	%f454, %f440, %f453, %f410;
	fma.rn.f32 	%f455, %f442, %f453, %f411;
	fma.rn.f32 	%f456, %f444, %f453, %f412;
	fma.rn.f32 	%f457, %f446, %f453, %f413;
	ld.shared.f32 	%f458, [%r108+816];
	fma.rn.f32 	%f459, %f440, %f458, %f415;
	fma.rn.f32 	%f460, %f442, %f458, %f416;
	fma.rn.f32 	%f461, %f444, %f458, %f417;
	fma.rn.f32 	%f462, %f446, %f458, %f418;
	ld.shared.f32 	%f463, [%r108+832];
	fma.rn.f32 	%f464, %f440, %f463, %f420;
	fma.rn.f32 	%f465, %f442, %f463, %f421;
	fma.rn.f32 	%f466, %f444, %f463, %f422;
	fma.rn.f32 	%f467, %f446, %f463, %f423;
	ld.shared.f32 	%f468, [%r108+848];
	fma.rn.f32 	%f469, %f440, %f468, %f425;
	fma.rn.f32 	%f470, %f442, %f468, %f426;
	fma.rn.f32 	%f471, %f444, %f468, %f427;
	fma.rn.f32 	%f472, %f446, %f468, %f428;
	ld.shared.f32 	%f473, [%r108+864];
	fma.rn.f32 	%f474, %f440, %f473, %f430;
	fma.rn.f32 	%f475, %f442, %f473, %f431;
	fma.rn.f32 	%f476, %f444, %f473, %f432;
	fma.rn.f32 	%f477, %f446, %f473, %f433;
	ld.shared.f32 	%f478, [%r108+880];
	fma.rn.f32 	%f479, %f440, %f478, %f435;
	fma.rn.f32 	%f480, %f442, %f478, %f436;
	fma.rn.f32 	%f481, %f444, %f478, %f437;
	fma.rn.f32 	%f482, %f446, %f478, %f438;
	ld.shared.f32 	%f483, [%r108+896];
	ld.shared.f32 	%f484, [%r16+3584];
	fma.rn.f32 	%f726, %f484, %f483, %f441;
	ld.shared.f32 	%f485, [%r16+3712];
	fma.rn.f32 	%f725, %f485, %f483, %f443;
	ld.shared.f32 	%f486, [%r16+3840];
	fma.rn.f32 	%f724, %f486, %f483, %f445;
	ld.shared.f32 	%f487, [%r16+3968];
	fma.rn.f32 	%f723, %f487, %f483, %f447;
	ld.shared.f32 	%f488, [%r108+912];
	fma.rn.f32 	%f722, %f484, %f488, %f449;
	fma.rn.f32 	%f721, %f485, %f488, %f450;
	fma.rn.f32 	%f720, %f486, %f488, %f451;
	fma.rn.f32 	%f719, %f487, %f488, %f452;
	ld.shared.f32 	%f489, [%r108+928];
	fma.rn.f32 	%f718, %f484, %f489, %f454;
	fma.rn.f32 	%f717, %f485, %f489, %f455;
	fma.rn.f32 	%f716, %f486, %f489, %f456;
	fma.rn.f32 	%f715, %f487, %f489, %f457;
	ld.shared.f32 	%f490, [%r108+944];
	fma.rn.f32 	%f714, %f484, %f490, %f459;
	fma.rn.f32 	%f713, %f485, %f490, %f460;
	fma.rn.f32 	%f712, %f486, %f490, %f461;
	fma.rn.f32 	%f711, %f487, %f490, %f462;
	ld.shared.f32 	%f491, [%r108+960];
	fma.rn.f32 	%f710, %f484, %f491, %f464;
	fma.rn.f32 	%f709, %f485, %f491, %f465;
	fma.rn.f32 	%f708, %f486, %f491, %f466;
	fma.rn.f32 	%f707, %f487, %f491, %f467;
	ld.shared.f32 	%f492, [%r108+976];
	fma.rn.f32 	%f706, %f484, %f492, %f469;
	fma.rn.f32 	%f705, %f485, %f492, %f470;
	fma.rn.f32 	%f704, %f486, %f492, %f471;
	fma.rn.f32 	%f703, %f487, %f492, %f472;
	ld.shared.f32 	%f493, [%r108+992];
	fma.rn.f32 	%f702, %f484, %f493, %f474;
	fma.rn.f32 	%f701, %f485, %f493, %f475;
	fma.rn.f32 	%f700, %f486, %f493, %f476;
	fma.rn.f32 	%f699, %f487, %f493, %f477;
	ld.shared.f32 	%f494, [%r108+1008];
	fma.rn.f32 	%f698, %f484, %f494, %f479;
	fma.rn.f32 	%f697, %f485, %f494, %f480;
	fma.rn.f32 	%f696, %f486, %f494, %f481;
	fma.rn.f32 	%f695, %f487, %f494, %f482;
	bar.sync 	0;
	add.s32 	%r134, %r134, 4;
	add.s32 	%r133, %r133, 4;
	shl.b32 	%r109, %r125, 2;
	add.s32 	%r132, %r132, %r109;
	add.s32 	%r131, %r131, %r109;
	add.s32 	%r130, %r130, 4;
	setp.lt.u32 	%p20, %r134, %r2;
	@%p20 bra 	$L__BB29_6;
$L__BB29_26:
	add.s32 	%r129, %r129, 2;
	setp.lt.s32 	%p21, %r129, %r3;
	@%p21 bra 	$L__BB29_4;
$L__BB29_27:
	ld.param.u32 	%r127, [_Z21filterActs_YxX_sparseILi4ELi32ELi4ELi8ELi2ELb1ELb1EEvPfS0_S0_iiiiiiiiiiiiffi_param_11];
	ld.param.u32 	%r126, [_Z21filterActs_YxX_sparseILi4ELi32ELi4ELi8ELi2ELb1ELb1EEvPfS0_S0_iiiiiiiiiiiiffi_param_10];
	ld.param.u64 	%rd46, [_Z21filterActs_YxX_sparseILi4ELi32ELi4ELi8ELi2ELb1ELb1EEvPfS0_S0_iiiiiiiiiiiiffi_param_2];
	add.s32 	%r110, %r15, %r13;
	mul.lo.s32 	%r111, %r127, %r126;
	mul.lo.s32 	%r112, %r34, %r111;
	shl.b32 	%r113, %r112, 2;
	setp.lt.s32 	%p22, %r13, %r34;
	cvta.to.global.u64 	%rd36, %rd46;
	mul.wide.u32 	%rd37, %r110, 4;
	add.s64 	%rd4, %rd36, %rd37;
	mul.wide.s32 	%rd38, %r113, 4;
	add.s64 	%rd5, %rd4, %rd38;
	shl.b32 	%r114, %r112, 3;
	mul.wide.s32 	%rd39, %r114, 4;
	add.s64 	%rd6, %rd4, %rd39;
	mul.lo.s32 	%r115, %r112, 12;
	mul.wide.s32 	%rd40, %r115, 4;
	add.s64 	%rd7, %rd4, %rd40;
	shl.b32 	%r116, %r112, 4;
	mul.wide.s32 	%rd41, %r116, 4;
	add.s64 	%rd8, %rd4, %rd41;
	mul.lo.s32 	%r117, %r112, 20;
	mul.wide.s32 	%rd42, %r117, 4;
	add.s64 	%rd9, %rd4, %rd42;
	mul.lo.s32 	%r118, %r112, 24;
	mul.wide.s32 	%rd43, %r118, 4;
	add.s64 	%rd10, %rd4, %rd43;
	mul.lo.s32 	%r119, %r112, 28;
	mul.wide.s32 	%rd44, %r119, 4;
	add.s64 	%rd11, %rd4, %rd44;
	@%p22 bra 	$L__BB29_28;
	bra.uni 	$L__BB29_29;
$L__BB29_28:
	ld.param.f32 	%f595, [_Z21filterActs_YxX_sparseILi4ELi32ELi4ELi8ELi2ELb1ELb1EEvPfS0_S0_iiiiiiiiiiiiffi_param_16];
	ld.param.f32 	%f591, [_Z21filterActs_YxX_sparseILi4ELi32ELi4ELi8ELi2ELb1ELb1EEvPfS0_S0_iiiiiiiiiiiiffi_param_15];
	ld.global.f32 	%f495, [%rd4];
	mul.f32 	%f496, %f595, %f726;
	fma.rn.f32 	%f497, %f591, %f495, %f496;
	st.global.f32 	[%rd4], %f497;
	ld.global.f32 	%f498, [%rd5];
	mul.f32 	%f499, %f595, %f722;
	fma.rn.f32 	%f500, %f591, %f498, %f499;
	st.global.f32 	[%rd5], %f500;
	ld.global.f32 	%f501, [%rd6];
	mul.f32 	%f502, %f595, %f718;
	fma.rn.f32 	%f503, %f591, %f501, %f502;
	st.global.f32 	[%rd6], %f503;
	ld.global.f32 	%f504, [%rd7];
	mul.f32 	%f505, %f595, %f714;
	fma.rn.f32 	%f506, %f591, %f504, %f505;
	st.global.f32 	[%rd7], %f506;
	ld.global.f32 	%f507, [%rd8];
	mul.f32 	%f508, %f595, %f710;
	fma.rn.f32 	%f509, %f591, %f507, %f508;
	st.global.f32 	[%rd8], %f509;
	ld.global.f32 	%f510, [%rd9];
	mul.f32 	%f511, %f595, %f706;
	fma.rn.f32 	%f512, %f591, %f510, %f511;
	st.global.f32 	[%rd9], %f512;
	ld.global.f32 	%f513, [%rd10];
	mul.f32 	%f514, %f595, %f702;
	fma.rn.f32 	%f515, %f591, %f513, %f514;
	st.global.f32 	[%rd10], %f515;
	ld.global.f32 	%f516, [%rd11];
	mul.f32 	%f517, %f595, %f698;
	fma.rn.f32 	%f518, %f591, %f516, %f517;
	st.global.f32 	[%rd11], %f518;
$L__BB29_29:
	add.s32 	%r120, %r13, 32;
	setp.ge.s32 	%p23, %r120, %r34;
	@%p23 bra 	$L__BB29_31;
	ld.param.f32 	%f596, [_Z21filterActs_YxX_sparseILi4ELi32ELi4ELi8ELi2ELb1ELb1EEvPfS0_S0_iiiiiiiiiiiiffi_param_16];
	ld.param.f32 	%f592, [_Z21filterActs_YxX_sparseILi4ELi32ELi4ELi8ELi2ELb1ELb1EEvPfS0_S0_iiiiiiiiiiiiffi_param_15];
	ld.global.f32 	%f519, [%rd4+128];
	mul.f32 	%f520, %f596, %f725;
	fma.rn.f32 	%f521, %f592, %f519, %f520;
	st.global.f32 	[%rd4+128], %f521;
	ld.global.f32 	%f522, [%rd5+128];
	mul.f32 	%f523, %f596, %f721;
	fma.rn.f32 	%f524, %f592, %f522, %f523;
	st.global.f32 	[%rd5+128], %f524;
	ld.global.f32 	%f525, [%rd6+128];
	mul.f32 	%f526, %f596, %f717;
	fma.rn.f32 	%f527, %f592, %f525, %f526;
	st.global.f32 	[%rd6+128], %f527;
	ld.global.f32 	%f528, [%rd7+128];
	mul.f32 	%f529, %f596, %f713;
	fma.rn.f32 	%f530, %f592, %f528, %f529;
	st.global.f32 	[%rd7+128], %f530;
	ld.global.f32 	%f531, [%rd8+128];
	mul.f32 	%f532, %f596, %f709;
	fma.rn.f32 	%f533, %f592, %f531, %f532;
	st.global.f32 	[%rd8+128], %f533;
	ld.global.f32 	%f534, [%rd9+128];
	mul.f32 	%f535, %f596, %f705;
	fma.rn.f32 	%f536, %f592, %f534, %f535;
	st.global.f32 	[%rd9+128], %f536;
	ld.global.f32 	%f537, [%rd10+128];
	mul.f32 	%f538, %f596, %f701;
	fma.rn.f32 	%f539, %f592, %f537, %f538;
	st.global.f32 	[%rd10+128], %f539;
	ld.global.f32 	%f540, [%rd11+128];
	mul.f32 	%f541, %f596, %f697;
	fma.rn.f32 	%f542, %f592, %f540, %f541;
	st.global.f32 	[%rd11+128], %f542;
$L__BB29_31:
	add.s32 	%r121, %r13, 64;
	setp.ge.s32 	%p24, %r121, %r34;
	@%p24 bra 	$L__BB29_33;
	ld.param.f32 	%f597, [_Z21filterActs_YxX_sparseILi4ELi32ELi4ELi8ELi2ELb1ELb1EEvPfS0_S0_iiiiiiiiiiiiffi_param_16];
	ld.param.f32 	%f593, [_Z21filterActs_YxX_sparseILi4ELi32ELi4ELi8ELi2ELb1ELb1EEvPfS0_S0_iiiiiiiiiiiiffi_param_15];
	ld.global.f32 	%f543, [%rd4+256];
	mul.f32 	%f544, %f597, %f724;
	fma.rn.f32 	%f545, %f593, %f543, %f544;
	st.global.f32 	[%rd4+256], %f545;
	ld.global.f32 	%f546, [%rd5+256];
	mul.f32 	%f547, %f597, %f720;
	fma.rn.f32 	%f548, %f593, %f546, %f547;
	st.global.f32 	[%rd5+256], %f548;
	ld.global.f32 	%f549, [%rd6+256];
	mul.f32 	%f550, %f597, %f716;
	fma.rn.f32 	%f551, %f593, %f549, %f550;
	st.global.f32 	[%rd6+256], %f551;
	ld.global.f32 	%f552, [%rd7+256];
	mul.f32 	%f553, %f597, %f712;
	fma.rn.f32 	%f554, %f593, %f552, %f553;
	st.global.f32 	[%rd7+256], %f554;
	ld.global.f32 	%f555, [%rd8+256];
	mul.f32 	%f556, %f597, %f708;
	fma.rn.f32 	%f557, %f593, %f555, %f556;
	st.global.f32 	[%rd8+256], %f557;
	ld.global.f32 	%f558, [%rd9+256];
	mul.f32 	%f559, %f597, %f704;
	fma.rn.f32 	%f560, %f593, %f558, %f559;
	st.global.f32 	[%rd9+256], %f560;
	ld.global.f32 	%f561, [%rd10+256];
	mul.f32 	%f562, %f597, %f700;
	fma.rn.f32 	%f563, %f593, %f561, %f562;
	st.global.f32 	[%rd10+256], %f563;
	ld.global.f32 	%f564, [%rd11+256];
	mul.f32 	%f565, %f597, %f696;
	fma.rn.f32 	%f566, %f593, %f564, %f565;
	st.global.f32 	[%rd11+256], %f566;
$L__BB29_33:
	add.s32 	%r122, %r13, 96;
	setp.ge.s32 	%p25, %r122, %r34;
	@%p25 bra 	$L__BB29_35;
	ld.param.f32 	%f598, [_Z21filterActs_YxX_sparseILi4ELi32ELi4ELi8ELi2ELb1ELb1EEvPfS0_S0_iiiiiiiiiiiiffi_param_16];
	ld.param.f32 	%f594, [_Z21filterActs_YxX_sparseILi4ELi32ELi4ELi8ELi2ELb1ELb1EEvPfS0_S0_iiiiiiiiiiiiffi_param_15];
	ld.global.f32 	%f567, [%rd4+384];
	mul.f32 	%f568, %f598, %f723;
	fma.rn.f32 	%f569, %f594, %f567, %f568;
	st.global.f32 	[%rd4+384], %f569;
	ld.global.f32 	%f570, [%rd5+384];
	mul.f32 	%f571, %f598, %f719;
	fma.rn.f32 	%f572, %f594, %f570, %f571;
	st.global.f32 	[%rd5+384], %f572;
	ld.global.f32 	%f573, [%rd6+384];
	mul.f32 	%f574, %f598, %f715;
	fma.rn.f32 	%f575, %f594, %f573, %f574;
	st.global.f32 	[%rd6+384], %f575;
	ld.global.f32 	%f576, [%rd7+384];
	mul.f32 	%f577, %f598, %f711;
	fma.rn.f32 	%f578, %f594, %f576, %f577;
	st.global.f32 	[%rd7+384], %f578;
	ld.global.f32 	%f579, [%rd8+384];
	mul.f32 	%f580, %f598, %f707;
	fma.rn.f32 	%f581, %f594, %f579, %f580;
	st.global.f32 	[%rd8+384], %f581;
	ld.global.f32 	%f582, [%rd9+384];
	mul.f32 	%f583, %f598, %f703;
	fma.rn.f32 	%f584, %f594, %f582, %f583;
	st.global.f32 	[%rd9+384], %f584;
	ld.global.f32 	%f585, [%rd10+384];
	mul.f32 	%f586, %f598, %f699;
	fma.rn.f32 	%f587, %f594, %f585, %f586;
	st.global.f32 	[%rd10+384], %f587;
	ld.global.f32 	%f588, [%rd11+384];
	mul.f32 	%f589, %f598, %f695;
	fma.rn.f32 	%f590, %f594, %f588, %f589;
	st.global.f32 	[%rd11+384], %f590;
$L__BB29_35:
	ret;

}
	// .globl	_Z21filterActs_YxX_sparseILi4ELi32ELi4ELi4ELi2ELb1ELb1EEvPfS0_S0_iiiiiiiiiiiiffi
.visible .entry _Z21filterActs_YxX_sparseILi4ELi32ELi4ELi4ELi2ELb1ELb1EEvPfS0_S0_iiiiiiiiiiiiffi(
	.param .u64 .ptr .align 1 _Z21filterActs_YxX_sparseILi4ELi32ELi4ELi4ELi2ELb1ELb1EEvPfS0_S0_iiiiiiiiiiiiffi_param_0,
	.param .u64 .ptr .align 1 _Z21filterActs_YxX_sparseILi4ELi32ELi4ELi4ELi2ELb1ELb1EEvPfS0_S0_iiiiiiiiiiiiffi_param_1,
	.param .u64 .ptr .align 1 _Z21filterActs_YxX_sparseILi4ELi32ELi4ELi4ELi2ELb1ELb1EEvPfS0_S0_iiiiiiiiiiiiffi_param_2,
	.param .u32 _Z21filterActs_YxX_sparseILi4ELi32ELi4ELi4ELi2ELb1ELb1EEvPfS0_S0_iiiiiiiiiiiiffi_param_3,
	.param .u32 _Z21filterActs_YxX_sparseILi4ELi32ELi4ELi4ELi2ELb1ELb1EEvPfS0_S0_iiiiiiiiiiiiffi_param_4,
	.param .u32 _Z21filterActs_YxX_sparseILi4ELi32ELi4ELi4ELi2ELb1ELb1EEvPfS0_S0_iiiiiiiiiiiiffi_param_5,
	.param .u32 _Z21filterActs_YxX_sparseILi4ELi32ELi4ELi4ELi2ELb1ELb1EEvPfS0_S0_iiiiiiiiiiiiffi_param_6,
	.param .u32 _Z21filterActs_YxX_sparseILi4ELi32ELi4ELi4ELi2ELb1ELb1EEvPfS0_S0_iiiiiiiiiiiiffi_param_7,
	.param .u32 _Z21filterActs_YxX_sparseILi4ELi32ELi4ELi4ELi2ELb1ELb1EEvPfS0_S0_iiiiiiiiiiiiffi_param_8,
	.param .u32 _Z21filterActs_YxX_sparseILi4ELi32ELi4ELi4ELi2ELb1ELb1EEvPfS0_S0_iiiiiiiiiiiiffi_param_9,
	.param .u32 _Z21filterActs_YxX_sparseILi4ELi32ELi4ELi4ELi2ELb1ELb1EEvPfS0_S0_iiiiiiiiiiiiffi_param_10,
	.param .u32 _Z21filterActs_YxX_sparseILi4ELi32ELi4ELi4ELi2ELb1ELb1EEvPfS0_S0_iiiiiiiiiiiiffi_param_11,
	.param .u32 _Z21filterActs_YxX_sparseILi4ELi32ELi4ELi4ELi2ELb1ELb1EEvPfS0_S0_iiiiiiiiiiiiffi_param_12,
	.param .u32 _Z21filterActs_YxX_sparseILi4ELi32ELi4ELi4ELi2ELb1ELb1EEvPfS0_S0_iiiiiiiiiiiiffi_param_13,
	.param .u32 _Z21filterActs_YxX_sparseILi4ELi32ELi4ELi4ELi2ELb1ELb1EEvPfS0_S0_iiiiiiiiiiiiffi_param_14,
	.param .f32 _Z21filterActs_YxX_sparseILi4ELi32ELi4ELi4ELi2ELb1ELb1EEvPfS0_S0_iiiiiiiiiiiiffi_param_15,
	.param .f32 _Z21filterActs_YxX_sparseILi4ELi32ELi4ELi4ELi2ELb1ELb1EEvPfS0_S0_iiiiiiiiiiiiffi_param_16,
	.param .u32 _Z21filterActs_YxX_sparseILi4ELi32ELi4ELi4ELi2ELb1ELb1EEvPfS0_S0_iiiiiiiiiiiiffi_param_17
)
{
	.reg .pred 	%p<26>;
	.reg .b32 	%r<116>;
	.reg .b32 	%f<383>;
	.reg .b64 	%rd<32>;
	// demoted variable
	.shared .align 4 .b8 _ZZ21filterActs_YxX_sparseILi4ELi32ELi4ELi4ELi2ELb1ELb1EEvPfS0_S0_iiiiiiiiiiiiffiE9shFilters[512];
	// demoted variable
	.shared .align 4 .b8 _ZZ21filterActs_YxX_sparseILi4ELi32ELi4ELi4ELi2ELb1ELb1EEvPfS0_S0_iiiiiiiiiiiiffiE8shImages[4096];
	ld.param.u64 	%rd12, [_Z21filterActs_YxX_sparseILi4ELi32ELi4ELi4ELi2ELb1ELb1EEvPfS0_S0_iiiiiiiiiiiiffi_param_0];
	ld.param.u64 	%rd14, [_Z21filterActs_YxX_sparseILi4ELi32ELi4ELi4ELi2ELb1ELb1EEvPfS0_S0_iiiiiiiiiiiiffi_param_1];
	ld.param.u64 	%rd13, [_Z21filterActs_YxX_sparseILi4ELi32ELi4ELi4ELi2ELb1ELb1EEvPfS0_S0_iiiiiiiiiiiiffi_param_2];
	ld.param.u32 	%r42, [_Z21filterActs_YxX_sparseILi4ELi32ELi4ELi4ELi2ELb1ELb1EEvPfS0_S0_iiiiiiiiiiiiffi_param_3];
	ld.param.u32 	%r43, [_Z21filterActs_YxX_sparseILi4ELi32ELi4ELi4ELi2ELb1ELb1EEvPfS0_S0_iiiiiiiiiiiiffi_param_4];
	ld.param.u32 	%r44, [_Z21filterActs_YxX_sparseILi4ELi32ELi4ELi4ELi2ELb1ELb1EEvPfS0_S0_iiiiiiiiiiiiffi_param_5];
	ld.param.u32 	%r45, [_Z21filterActs_YxX_sparseILi4ELi32ELi4ELi4ELi2ELb1ELb1EEvPfS0_S0_iiiiiiiiiiiiffi_param_6];
	ld.param.u32 	%r46, [_Z21filterActs_YxX_sparseILi4ELi32ELi4ELi4ELi2ELb1ELb1EEvPfS0_S0_iiiiiiiiiiiiffi_param_7];
	ld.param.u32 	%r48, [_Z21filterActs_YxX_sparseILi4ELi32ELi4ELi4ELi2ELb1ELb1EEvPfS0_S0_iiiiiiiiiiiiffi_param_8];
	ld.param.u32 	%r49, [_Z21filterActs_YxX_sparseILi4ELi32ELi4ELi4ELi2ELb1ELb1EEvPfS0_S0_iiiiiiiiiiiiffi_param_9];
	ld.param.u32 	%r50, [_Z21filterActs_YxX_sparseILi4ELi32ELi4ELi4ELi2ELb1ELb1EEvPfS0_S0_iiiiiiiiiiiiffi_param_10];
	ld.param.u32 	%r51, [_Z21filterActs_YxX_sparseILi4ELi32ELi4ELi4ELi2ELb1ELb1EEvPfS0_S0_iiiiiiiiiiiiffi_param_11];
	ld.param.u32 	%r47, [_Z21filterActs_YxX_sparseILi4ELi32ELi4ELi4ELi2ELb1ELb1EEvPfS0_S0_iiiiiiiiiiiiffi_param_12];
	ld.param.u32 	%r52, [_Z21filterActs_YxX_sparseILi4ELi32ELi4ELi4ELi2ELb1ELb1EEvPfS0_S0_iiiiiiiiiiiiffi_param_13];
	ld.param.u32 	%r53, [_Z21filterActs_YxX_sparseILi4ELi32ELi4ELi4ELi2ELb1ELb1EEvPfS0_S0_iiiiiiiiiiiiffi_param_14];
	ld.param.f32 	%f81, [_Z21filterActs_YxX_sparseILi4ELi32ELi4ELi4ELi2ELb1ELb1EEvPfS0_S0_iiiiiiiiiiiiffi_param_15];
	ld.param.f32 	%f82, [_Z21filterActs_YxX_sparseILi4ELi32ELi4ELi4ELi2ELb1ELb1EEvPfS0_S0_iiiiiiiiiiiiffi_param_16];
	ld.param.u32 	%r54, [_Z21filterActs_YxX_sparseILi4ELi32ELi4ELi4ELi2ELb1ELb1EEvPfS0_S0_iiiiiiiiiiiiffi_param_17];
	cvta.to.global.u64 	%rd15, %rd14;
	mul.lo.s32 	%r1, %r45, %r44;
	mul.lo.s32 	%r2, %r46, %r46;
	div.s32 	%r3, %r52, %r53;
	shr.s32 	%r55, %r43, 31;
	shr.u32 	%r56, %r55, 28;
	add.s32 	%r57, %r43, %r56;
	shr.s32 	%r58, %r57, 4;
	mov.u32 	%r59, %ctaid.y;
	div.u32 	%r4, %r59, %r58;
	mul.lo.s32 	%r60, %r4, %r58;
	sub.s32 	%r61, %r59, %r60;
	shl.b32 	%r5, %r61, 4;
	div.s32 	%r62, %r43, %r53;
	div.s32 	%r63, %r5, %r62;
	mul.lo.s32 	%r6, %r51, %r50;
	mov.u32 	%r7, %tid.y;
	shl.b32 	%r64, %r7, 5;
	mov.u32 	%r8, %tid.x;
	add.s32 	%r9, %r64, %r8;
	div.s32 	%r65, %r4, %r51;
	mad.lo.s32 	%r10, %r65, %r49, %r48;
	mul.lo.s32 	%r66, %r65, %r51;
	sub.s32 	%r67, %r4, %r66;
	mad.lo.s32 	%r11, %r67, %r49, %r48;
	shr.u32 	%r12, %r9, 4;
	and.b32  	%r13, %r8, 15;
	mov.u32 	%r68, %ctaid.x;
	shl.b32 	%r69, %r68, 7;
	add.s32 	%r14, %r69, %r8;
	mul.lo.s32 	%r15, %r47, %r1;
	mul.lo.s32 	%r70, %r15, %r3;
	mad.lo.s32 	%r16, %r70, %r63, %r14;
	mad.lo.s32 	%r71, %r43, %r12, %r13;
	add.s32 	%r72, %r71, %r5;
	mul.wide.s32 	%rd16, %r72, 4;
	add.s64 	%rd31, %rd15, %rd16;
	setp.ne.s32 	%p1, %r54, 0;
	@%p1 bra 	$L__BB30_2;
	mul.lo.s32 	%r73, %r2, %r43;
	mul.lo.s32 	%r74, %r73, %r3;
	mul.lo.s32 	%r75, %r74, %r4;
	mul.wide.s32 	%rd17, %r75, 4;
	add.s64 	%rd31, %rd31, %rd17;
$L__BB30_2:
	add.s32 	%r76, %r5, %r7;
	mad.lo.s32 	%r77, %r76, %r6, %r4;
	mul.lo.s32 	%r17, %r77, %r42;
	setp.lt.s32 	%p2, %r3, 1;
	mov.f32 	%f367, 0f00000000;
	mov.f32 	%f368, %f367;
	mov.f32 	%f369, %f367;
	mov.f32 	%f370, %f367;
	mov.f32 	%f371, %f367;
	mov.f32 	%f372, %f367;
	mov.f32 	%f373, %f367;
	mov.f32 	%f374, %f367;
	mov.f32 	%f375, %f367;
	mov.f32 	%f376, %f367;
	mov.f32 	%f377, %f367;
	mov.f32 	%f378, %f367;
	mov.f32 	%f379, %f367;
	mov.f32 	%f380, %f367;
	mov.f32 	%f381, %f367;
	mov.f32 	%f382, %f367;
	@%p2 bra 	$L__BB30_27;
	shl.b32 	%r79, %r13, 2;
	mov.u32 	%r80, _ZZ21filterActs_YxX_sparseILi4ELi32ELi4ELi4ELi2ELb1ELb1EEvPfS0_S0_iiiiiiiiiiiiffiE9shFilters;
	add.s32 	%r81, %r80, %r79;
	shl.b32 	%r82, %r7, 2;
	add.s32 	%r83, %r80, %r82;
	add.s32 	%r18, %r83, 448;
	shl.b32 	%r84, %r12, 6;
	add.s32 	%r19, %r81, %r84;
	shl.b32 	%r85, %r8, 2;
	mov.u32 	%r86, _ZZ21filterActs_YxX_sparseILi4ELi32ELi4ELi4ELi2ELb1ELb1EEvPfS0_S0_iiiiiiiiiiiiffiE8shImages;
	add.s32 	%r20, %r86, %r85;
	shl.b32 	%r87, %r7, 9;
	add.s32 	%r21, %r20, %r87;
	add.s32 	%r22, %r14, 64;
	add.s32 	%r23, %r14, 96;
	mul.lo.s32 	%r24, %r2, %r43;
	shl.b32 	%r25, %r43, 2;
	cvt.s64.s32 	%rd4, %r16;
	cvta.to.global.u64 	%rd5, %rd12;
	mov.b32 	%r110, 0;
	mov.f32 	%f367, 0f00000000;
	mul.wide.s32 	%rd25, %r15, 4;
$L__BB30_4:
	setp.eq.s32 	%p3, %r46, 0;
	@%p3 bra 	$L__BB30_26;
	mul.lo.s32 	%r112, %r24, %r110;
	add.s32 	%r113, %r112, %r24;
	mov.b32 	%r115, 0;
	mov.u32 	%r111, %r12;
	mov.u32 	%r114, %r7;
$L__BB30_6:
	setp.gt.u32 	%p4, %r9, 63;
	@%p4 bra 	$L__BB30_10;
	setp.ge.u32 	%p5, %r111, %r2;
	@%p5 bra 	$L__BB30_9;
	mul.wide.s32 	%rd18, %r112, 4;
	add.s64 	%rd19, %rd31, %rd18;
	ld.global.f32 	%f85, [%rd19];
	st.shared.f32 	[%r19], %f85;
	mul.wide.s32 	%rd20, %r113, 4;
	add.s64 	%rd21, %rd31, %rd20;
	ld.global.f32 	%f86, [%rd21];
	st.shared.f32 	[%r19+256], %f86;
	bra.uni 	$L__BB30_10;
$L__BB30_9:
	mov.b32 	%r89, 0;
	st.shared.u32 	[%r19], %r89;
	st.shared.u32 	[%r19+256], %r89;
$L__BB30_10:
	setp.ge.s32 	%p6, %r114, %r2;
	@%p6 bra 	$L__BB30_25;
	div.s32 	%r90, %r114, %r46;
	mul.lo.s32 	%r91, %r90, %r46;
	sub.s32 	%r92, %r114, %r91;
	add.s32 	%r34, %r11, %r92;
	add.s32 	%r35, %r10, %r90;
	setp.gt.s32 	%p7, %r35, -1;
	setp.lt.s32 	%p8, %r35, %r44;
	and.pred  	%p9, %p7, %p8;
	setp.gt.s32 	%p10, %r34, -1;
	setp.lt.s32 	%p11, %r34, %r45;
	and.pred  	%p12, %p10, %p11;
	and.pred  	%p14, %p9, %p12;
	not.pred 	%p15, %p14;
	@%p15 bra 	$L__BB30_24;
	setp.ge.s32 	%p16, %r14, %r42;
	mad.lo.s32 	%r94, %r110, %r1, %r34;
	mad.lo.s32 	%r95, %r35, %r45, %r94;
	mul.lo.s32 	%r96, %r95, %r47;
	cvt.s64.s32 	%rd22, %r96;
	add.s64 	%rd23, %rd22, %rd4;
	shl.b64 	%rd24, %rd23, 2;
	add.s64 	%rd10, %rd5, %rd24;
	add.s64 	%rd11, %rd10, %rd25;
	@%p16 bra 	$L__BB30_14;
	ld.global.f32 	%f87, [%rd10];
	st.shared.f32 	[%r21], %f87;
	ld.global.f32 	%f88, [%rd11];
	st.shared.f32 	[%r21+2048], %f88;
	bra.uni 	$L__BB30_15;
$L__BB30_14:
	mov.b32 	%r97, 0;
	st.shared.u32 	[%r21], %r97;
	st.shared.u32 	[%r21+2048], %r97;
$L__BB30_15:
	add.s32 	%r98, %r14, 32;
	setp.lt.s32 	%p17, %r98, %r42;
	@%p17 bra 	$L__BB30_17;
	mov.b32 	%r99, 0;
	st.shared.u32 	[%r21+128], %r99;
	st.shared.u32 	[%r21+2176], %r99;
	bra.uni 	$L__BB30_18;
$L__BB30_17:
	ld.global.f32 	%f89, [%rd10+128];
	st.shared.f32 	[%r21+128], %f89;
	ld.global.f32 	%f90, [%rd11+128];
	st.shared.f32 	[%r21+2176], %f90;
$L__BB30_18:
	setp.lt.s32 	%p18, %r22, %r42;
	@%p18 bra 	$L__BB30_20;
	mov.b32 	%r100, 0;
	st.shared.u32 	[%r21+256], %r100;
	st.shared.u32 	[%r21+2304], %r100;
	bra.uni 	$L__BB30_21;
$L__BB30_20:
	ld.global.f32 	%f91, [%rd10+256];
	st.shared.f32 	[%r21+256], %f91;
	ld.global.f32 	%f92, [%rd11+256];
	st.shared.f32 	[%r21+2304], %f92;
$L__BB30_21:
	setp.lt.s32 	%p19, %r23, %r42;
	@%p19 bra 	$L__BB30_23;
	mov.b32 	%r101, 0;
	st.shared.u32 	[%r21+384], %r101;
	st.shared.u32 	[%r21+2432], %r101;
	bra.uni 	$L__BB30_25;
$L__BB30_23:
	ld.global.f32 	%f93, [%rd10+384];
	st.shared.f32 	[%r21+384], %f93;
	ld.global.f32 	%f94, [%rd11+384];
	st.shared.f32 	[%r21+2432], %f94;
	bra.uni 	$L__BB30_25;
$L__BB30_24:
	mov.b32 	%r93, 0;
	st.shared.u32 	[%r21], %r93;
	st.shared.u32 	[%r21+2048], %r93;
	st.shared.u32 	[%r21+128], %r93;
	st.shared.u32 	[%r21+2176], %r93;
	st.shared.u32 	[%r21+256], %r93;
	st.shared.u32 	[%r21+2304], %r93;
	st.shared.u32 	[%r21+384], %r93;
	st.shared.u32 	[%r21+2432], %r93;
$L__BB30_25:
	bar.sync 	0;
	ld.shared.f32 	%f95, [%r18+-448];
	ld.shared.f32 	%f96, [%r20];
	fma.rn.f32 	%f97, %f96, %f95, %f382;
	ld.shared.f32 	%f98, [%r20+128];
	fma.rn.f32 	%f99, %f98, %f95, %f381;
	ld.shared.f32 	%f100, [%r20+256];
	fma.rn.f32 	%f101, %f100, %f95, %f380;
	ld.shared.f32 	%f102, [%r20+384];
	fma.rn.f32 	%f103, %f102, %f95, %f379;
	ld.shared.f32 	%f104, [%r18+-432];
	fma.rn.f32 	%f105, %f96, %f104, %f378;
	fma.rn.f32 	%f106, %f98, %f104, %f377;
	fma.rn.f32 	%f107, %f100, %f104, %f376;
	fma.rn.f32 	%f108, %f102, %f104, %f375;
	ld.shared.f32 	%f109, [%r18+-416];
	fma.rn.f32 	%f110, %f96, %f109, %f374;
	fma.rn.f32 	%f111, %f98, %f109, %f373;
	fma.rn.f32 	%f112, %f100, %f109, %f372;
	fma.rn.f32 	%f113, %f102, %f109, %f371;
	ld.shared.f32 	%f114, [%r18+-400];
	fma.rn.f32 	%f115, %f96, %f114, %f370;
	fma.rn.f32 	%f116, %f98, %f114, %f369;
	fma.rn.f32 	%f117, %f100, %f114, %f368;
	fma.rn.f32 	%f118, %f102, %f114, %f367;
	ld.shared.f32 	%f119, [%r18+-384];
	ld.shared.f32 	%f120, [%r20+512];
	fma.rn.f32 	%f121, %f120, %f119, %f97;
	ld.shared.f32 	%f122, [%r20+640];
	fma.rn.f32 	%f123, %f122, %f119, %f99;
	ld.shared.f32 	%f124, [%r20+768];
	fma.rn.f32 	%f125, %f124, %f119, %f101;
	ld.shared.f32 	%f126, [%r20+896];
	fma.rn.f32 	%f127, %f126, %f119, %f103;
	ld.shared.f32 	%f128, [%r18+-368];
	fma.rn.f32 	%f129, %f120, %f128, %f105;
	fma.rn.f32 	%f130, %f122, %f128, %f106;
	fma.rn.f32 	%f131, %f124, %f128, %f107;
	fma.rn.f32 	%f132, %f126, %f128, %f108;
	ld.shared.f32 	%f133, [%r18+-352];
	fma.rn.f32 	%f134, %f120, %f133, %f110;
	fma.rn.f32 	%f135, %f122, %f133, %f111;
	fma.rn.f32 	%f136, %f124, %f133, %f112;
	fma.rn.f32 	%f137, %f126, %f133, %f113;
	ld.shared.f32 	%f138, [%r18+-336];
	fma.rn.f32 	%f139, %f120, %f138, %f115;
	fma.rn.f32 	%f140, %f122, %f138, %f116;
	fma.rn.f32 	%f141, %f124, %f138, %f117;
	fma.rn.f32 	%f142, %f126, %f138, %f118;
	ld.shared.f32 	%f143, [%r18+-320];
	ld.shared.f32 	%f144, [%r20+1024];
	fma.rn.f32 	%f145, %f144, %f143, %f121;
	ld.shared.f32 	%f146, [%r20+1152];
	fma.rn.f32 	%f147, %f146, %f143, %f123;
	ld.shared.f32 	%f148, [%r20+1280];
	fma.rn.f32 	%f149, %f148, %f143, %f125;
	ld.shared.f32 	%f150, [%r20+1408];
	fma.rn.f32 	%f151, %f150, %f143, %f127;
	ld.shared.f32 	%f152, [%r18+-304];
	fma.rn.f32 	%f153, %f144, %f152, %f129;
	fma.rn.f32 	%f154, %f146, %f152, %f130;
	fma.rn.f32 	%f155, %f148, %f152, %f131;
	fma.rn.f32 	%f156, %f150, %f152, %f132;
	ld.shared.f32 	%f157, [%r18+-288];
	fma.rn.f32 	%f158, %f144, %f157, %f134;
	fma.rn.f32 	%f159, %f146, %f157, %f135;
	fma.rn.f32 	%f160, %f148, %f157, %f136;
	fma.rn.f32 	%f161, %f150, %f157, %f137;
	ld.shared.f32 	%f162, [%r18+-272];
	fma.rn.f32 	%f163, %f144, %f162, %f139;
	fma.rn.f32 	%f164, %f146, %f162, %f140;
	fma.rn.f32 	%f165, %f148, %f162, %f141;
	fma.rn.f32 	%f166, %f150, %f162, %f142;
	ld.shared.f32 	%f167, [%r18+-256];
	ld.shared.f32 	%f168, [%r20+1536];
	fma.rn.f32 	%f169, %f168, %f167, %f145;
	ld.shared.f32 	%f170, [%r20+1664];
	fma.rn.f32 	%f171, %f170, %f167, %f147;
	ld.shared.f32 	%f172, [%r20+1792];
	fma.rn.f32 	%f173, %f172, %f167, %f149;
	ld.shared.f32 	%f174, [%r20+1920];
	fma.rn.f32 	%f175, %f174, %f167, %f151;
	ld.shared.f32 	%f176, [%r18+-240];
	fma.rn.f32 	%f177, %f168, %f176, %f153;
	fma.rn.f32 	%f178, %f170, %f176, %f154;
	fma.rn.f32 	%f179, %f172, %f176, %f155;
	fma.rn.f32 	%f180, %f174, %f176, %f156;
	ld.shared.f32 	%f181, [%r18+-224];
	fma.rn.f32 	%f182, %f168, %f181, %f158;
	fma.rn.f32 	%f183, %f170, %f181, %f159;
	fma.rn.f32 	%f184, %f172, %f181, %f160;
	fma.rn.f32 	%f185, %f174, %f181, %f161;
	ld.shared.f32 	%f186, [%r18+-208];
	fma.rn.f32 	%f187, %f168, %f186, %f163;
	fma.rn.f32 	%f188, %f170, %f186, %f164;
	fma.rn.f32 	%f189, %f172, %f186, %f165;
	fma.rn.f32 	%f190, %f174, %f186, %f166;
	ld.shared.f32 	%f191, [%r18+-192];
	ld.shared.f32 	%f192, [%r20+2048];
	fma.rn.f32 	%f193, %f192, %f191, %f169;
	ld.shared.f32 	%f194, [%r20+2176];
	fma.rn.f32 	%f195, %f194, %f191, %f171;
	ld.shared.f32 	%f196, [%r20+2304];
	fma.rn.f32 	%f197, %f196, %f191, %f173;
	ld.shared.f32 	%f198, [%r20+2432];
	fma.rn.f32 	%f199, %f198, %f191, %f175;
	ld.shared.f32 	%f200, [%r18+-176];
	fma.rn.f32 	%f201, %f192, %f200, %f177;
	fma.rn.f32 	%f202, %f194, %f200, %f178;
	fma.rn.f32 	%f203, %f196, %f200, %f179;
	fma.rn.f32 	%f204, %f198, %f200, %f180;
	ld.shared.f32 	%f205, [%r18+-160];
	fma.rn.f32 	%f206, %f192, %f205, %f182;
	fma.rn.f32 	%f207, %f194, %f205, %f183;
	fma.rn.f32 	%f208, %f196, %f205, %f184;
	fma.rn.f32 	%f209, %f198, %f205, %f185;
	ld.shared.f32 	%f210, [%r18+-144];
	fma.rn.f32 	%f211, %f192, %f210, %f187;
	fma.rn.f32 	%f212, %f194, %f210, %f188;
	fma.rn.f32 	%f213, %f196, %f210, %f189;
	fma.rn.f32 	%f214, %f198, %f210, %f190;
	ld.shared.f32 	%f215, [%r18+-128];
	ld.shared.f32 	%f216, [%r20+2560];
	fma.rn.f32 	%f217, %f216, %f215, %f193;
	ld.shared.f32 	%f218, [%r20+2688];
	fma.rn.f32 	%f219, %f218, %f215, %f195;
	ld.shared.f32 	%f220, [%r20+2816];
	fma.rn.f32 	%f221, %f220, %f215, %f197;
	ld.shared.f32 	%f222, [%r20+2944];
	fma.rn.f32 	%f223, %f222, %f215, %f199;
	ld.shared.f32 	%f224, [%r18+-112];
	fma.rn.f32 	%f225, %f216, %f224, %f201;
	fma.rn.f32 	%f226, %f218, %f224, %f202;
	fma.rn.f32 	%f227, %f220, %f224, %f203;
	fma.rn.f32 	%f228, %f222, %f224, %f204;
	ld.shared.f32 	%f229, [%r18+-96];
	fma.rn.f32 	%f230, %f216, %f229, %f206;
	fma.rn.f32 	%f231, %f218, %f229, %f207;
	fma.rn.f32 	%f232, %f220, %f229, %f208;
	fma.rn.f32 	%f233, %f222, %f229, %f209;
	ld.shared.f32 	%f234, [%r18+-80];
	fma.rn.f32 	%f235, %f216, %f234, %f211;
	fma.rn.f32 	%f236, %f218, %f234, %f212;
	fma.rn.f32 	%f237, %f220, %f234, %f213;
	fma.rn.f32 	%f238, %f222, %f234, %f214;
	ld.shared.f32 	%f239, [%r18+-64];
	ld.shared.f32 	%f240, [%r20+3072];
	fma.rn.f32 	%f241, %f240, %f239, %f217;
	ld.shared.f32 	%f242, [%r20+3200];
	fma.rn.f32 	%f243, %f242, %f239, %f219;
	ld.shared.f32 	%f244, [%r20+3328];
	fma.rn.f32 	%f245, %f244, %f239, %f221;
	ld.shared.f32 	%f246, [%r20+3456];
	fma.rn.f32 	%f247, %f246, %f239, %f223;
	ld.shared.f32 	%f248, [%r18+-48];
	fma.rn.f32 	%f249, %f240, %f248, %f225;
	fma.rn.f32 	%f250, %f242, %f248, %f226;
	fma.rn.f32 	%f251, %f244, %f248, %f227;
	fma.rn.f32 	%f252, %f246, %f248, %f228;
	ld.shared.f32 	%f253, [%r18+-32];
	fma.rn.f32 	%f254, %f240, %f253, %f230;
	fma.rn.f32 	%f255, %f242, %f253, %f231;
	fma.rn.f32 	%f256, %f244, %f253, %f232;
	fma.rn.f32 	%f257, %f246, %f253, %f233;
	ld.shared.f32 	%f258, [%r18+-16];
	fma.rn.f32 	%f259, %f240, %f258, %f235;
	fma.rn.f32 	%f260, %f242, %f258, %f236;
	fma.rn.f32 	%f261, %f244, %f258, %f237;
	fma.rn.f32 	%f262, %f246, %f258, %f238;
	ld.shared.f32 	%f263, [%r18];
	ld.shared.f32 	%f264, [%r20+3584];
	fma.rn.f32 	%f382, %f264, %f263, %f241;
	ld.shared.f32 	%f265, [%r20+3712];
	fma.rn.f32 	%f381, %f265, %f263, %f243;
	ld.shared.f32 	%f266, [%r20+3840];
	fma.rn.f32 	%f380, %f266, %f263, %f245;
	ld.shared.f32 	%f267, [%r20+3968];
	fma.rn.f32 	%f379, %f267, %f263, %f247;
	ld.shared.f32 	%f268, [%r18+16];
	fma.rn.f32 	%f378, %f264, %f268, %f249;
	fma.rn.f32 	%f377, %f265, %f268, %f250;
	fma.rn.f32 	%f376, %f266, %f268, %f251;
	fma.rn.f32 	%f375, %f267, %f268, %f252;
	ld.shared.f32 	%f269, [%r18+32];
	fma.rn.f32 	%f374, %f264, %f269, %f254;
	fma.rn.f32 	%f373, %f265, %f269, %f255;
	fma.rn.f32 	%f372, %f266, %f269, %f256;
	fma.rn.f32 	%f371, %f267, %f269, %f257;
	ld.shared.f32 	%f270, [%r18+48];
	fma.rn.f32 	%f370, %f264, %f270, %f259;
	fma.rn.f32 	%f369, %f265, %f270, %f260;
	fma.rn.f32 	%f368, %f266, %f270, %f261;
	fma.rn.f32 	%f367, %f267, %f270, %f262;
	bar.sync 	0;
	add.s32 	%r115, %r115, 4;
	add.s32 	%r114, %r114, 4;
	add.s32 	%r113, %r113, %r25;
	add.s32 	%r112, %r112, %r25;
	add.s32 	%r111, %r111, 4;
	setp.lt.u32 	%p20, %r115, %r2;
	@%p20 bra 	$L__BB30_6;
$L__BB30_26:
	add.s32 	%r110, %r110, 2;
	setp.lt.s32 	%p21, %r110, %r3;
	@%p21 bra 	$L__BB30_4;
$L__BB30_27:
	add.s32 	%r102, %r17, %r14;
	mul.lo.s32 	%r103, %r42, %r6;
	shl.b32 	%r104, %r103, 2;
	setp.lt.s32 	%p22, %r14, %r42;
	cvta.to.global.u64 	%rd26, %rd13;
	mul.wide.u32 	%rd27, %r102, 4;
	add.s64 	%rd6, %rd26, %rd27;
	mul.wide.s32 	%rd28, %r104, 4;
	add.s64 	%rd7, %rd6, %rd28;
	shl.b32 	%r105, %r103, 3;
	mul.wide.s32 	%rd29, %r105, 4;
	add.s64 	%rd8, %rd6, %rd29;
	mul.lo.s32 	%r106, %r103, 12;
	mul.wide.s32 	%rd30, %r106, 4;
	add.s64 	%rd9, %rd6, %rd30;
	@%p22 bra 	$L__BB30_28;
	bra.uni 	$L__BB30_29;
$L__BB30_28:
	ld.global.f32 	%f271, [%rd6];
	mul.f32 	%f272, %f82, %f382;
	fma.rn.f32 	%f273, %f81, %f271, %f272;
	st.global.f32 	[%rd6], %f273;
	ld.global.f32 	%f274, [%rd7];
	mul.f32 	%f275, %f82, %f378;
	fma.rn.f32 	%f276, %f81, %f274, %f275;
	st.global.f32 	[%rd7], %f276;
	ld.global.f32 	%f277, [%rd8];
	mul.f32 	%f278, %f82, %f374;
	fma.rn.f32 	%f279, %f81, %f277, %f278;
	st.global.f32 	[%rd8], %f279;
	ld.global.f32 	%f280, [%rd9];
	mul.f32 	%f281, %f82, %f370;
	fma.rn.f32 	%f282, %f81, %f280, %f281;
	st.global.f32 	[%rd9], %f282;
$L__BB30_29:
	add.s32 	%r107, %r14, 32;
	setp.ge.s32 	%p23, %r107, %r42;
	@%p23 bra 	$L__BB30_31;
	ld.global.f32 	%f283, [%rd6+128];
	mul.f32 	%f284, %f82, %f381;
	fma.rn.f32 	%f285, %f81, %f283, %f284;
	st.global.f32 	[%rd6+128], %f285;
	ld.global.f32 	%f286, [%rd7+128];
	mul.f32 	%f287, %f82, %f377;
	fma.rn.f32 	%f288, %f81, %f286, %f287;
	st.global.f32 	[%rd7+128], %f288;
	ld.global.f32 	%f289, [%rd8+128];
	mul.f32 	%f290, %f82, %f373;
	fma.rn.f32 	%f291, %f81, %f289, %f290;
	st.global.f32 	[%rd8+128], %f291;
	ld.global.f32 	%f292, [%rd9+128];
	mul.f32 	%f293, %f82, %f369;
	fma.rn.f32 	%f294, %f81, %f292, %f293;
	st.global.f32 	[%rd9+128], %f294;
$L__BB30_31:
	add.s32 	%r108, %r14, 64;
	setp.ge.s32 	%p24, %r108, %r42;
	@%p24 bra 	$L__BB30_33;
	ld.global.f32 	%f295, [%rd6+256];
	mul.f32 	%f296, %f82, %f380;
	fma.rn.f32 	%f297, %f81, %f295, %f296;
	st.global.f32 	[%rd6+256], %f297;
	ld.global.f32 	%f298, [%rd7+256];
	mul.f32 	%f299, %f82, %f376;
	fma.rn.f32 	%f300, %f81, %f298, %f299;
	st.global.f32 	[%rd7+256], %f300;
	ld.global.f32 	%f301, [%rd8+256];
	mul.f32 	%f302, %f82, %f372;
	fma.rn.f32 	%f303, %f81, %f301, %f302;
	st.global.f32 	[%rd8+256], %f303;
	ld.global.f32 	%f304, [%rd9+256];
	mul.f32 	%f305, %f82, %f368;
	fma.rn.f32 	%f306, %f81, %f304, %f305;
	st.global.f32 	[%rd9+256], %f306;
$L__BB30_33:
	add.s32 	%r109, %r14, 96;
	setp.ge.s32 	%p25, %r109, %r42;
	@%p25 bra 	$L__BB30_35;
	ld.global.f32 	%f307, [%rd6+384];
	mul.f32 	%f308, %f82, %f379;
	fma.rn.f32 	%f309, %f81, %f307, %f308;
	st.global.f32 	[%rd6+384], %f309;
	ld.global.f32 	%f310, [%rd7+384];
	mul.f32 	%f311, %f82, %f375;
	fma.rn.f32 	%f312, %f81, %f310, %f311;
	st.global.f32 	[%rd7+384], %f312;
	ld.global.f32 	%f313, [%rd8+384];
	mul.f32 	%f314, %f82, %f371;
	fma.rn.f32 	%f315, %f81, %f313, %f314;
	st.global.f32 	[%rd8+384], %f315;
	ld.global.f32 	%f316, [%rd9+384];
	mul.f32 	%f317, %f82, %f367;
	fma.rn.f32 	%f318, %f81, %f316, %f317;
	st.global.f32 	[%rd9+384], %f318;
$L__BB30_35:
	ret;

}
	// .globl	_Z21filterActs_YxX_sparseILi4ELi32ELi4ELi8ELi2ELb1ELb0EEvPfS0_S0_iiiiiiiiiiiiffi
.visible .entry _Z21filterActs_YxX_sparseILi4ELi32ELi4ELi8ELi2ELb1ELb0EEvPfS0_S0_iiiiiiiiiiiiffi(
	.param .u64 .ptr .align 1 _Z21filterActs_YxX_sparseILi4ELi32ELi4ELi8ELi2ELb1ELb0EEvPfS0_S0_iiiiiiiiiiiiffi_param_0,
	.param .u64 .ptr .align 1 _Z21filterActs_YxX_sparseILi4ELi32ELi4ELi8ELi2ELb1ELb0EEvPfS0_S0_iiiiiiiiiiiiffi_param_1,
	.param .u64 .ptr .align 1 _Z21filterActs_YxX_sparseILi4ELi32ELi4ELi8ELi2ELb1ELb0EEvPfS0_S0_iiiiiiiiiiiiffi_param_2,
	.param .u32 _Z21filterActs_YxX_sparseILi4ELi32ELi4ELi8ELi2ELb1ELb0EEvPfS0_S0_iiiiiiiiiiiiffi_param_3,
	.param .u32 _Z21filterActs_YxX_sparseILi4ELi32ELi4ELi8ELi2ELb1ELb0EEvPfS0_S0_iiiiiiiiiiiiffi_param_4,
	.param .u32 _Z21filterActs_YxX_sparseILi4ELi32ELi4ELi8ELi2ELb1ELb0EEvPfS0_S0_iiiiiiiiiiiiffi_param_5,
	.param .u32 _Z21filterActs_YxX_sparseILi4ELi32ELi4ELi8ELi2ELb1ELb0EEvPfS0_S0_iiiiiiiiiiiiffi_param_6,
	.param .u32 _Z21filterActs_YxX_sparseILi4ELi32ELi4ELi8ELi2ELb1ELb0EEvPfS0_S0_iiiiiiiiiiiiffi_param_7,
	.param .u32 _Z21filterActs_YxX_sparseILi4ELi32ELi4ELi8ELi2ELb1ELb0EEvPfS0_S0_iiiiiiiiiiiiffi_param_8,
	.param .u32 _Z21filterActs_YxX_sparseILi4ELi32ELi4ELi8ELi2ELb1ELb0EEvPfS0_S0_iiiiiiiiiiiiffi_param_9,
	.param .u32 _Z21filterActs_YxX_sparseILi4ELi32ELi4ELi8ELi2ELb1ELb0EEvPfS0_S0_iiiiiiiiiiiiffi_param_10,
	.param .u32 _Z21filterActs_YxX_sparseILi4ELi32ELi4ELi8ELi2ELb1ELb0EEvPfS0_S0_iiiiiiiiiiiiffi_param_11,
	.param .u32 _Z21filterActs_YxX_sparseILi4ELi32ELi4ELi8ELi2ELb1ELb0EEvPfS0_S0_iiiiiiiiiiiiffi_param_12,
	.param .u32 _Z21filterActs_YxX_sparseILi4ELi32ELi4ELi8ELi2ELb1ELb0EEvPfS0_S0_iiiiiiiiiiiiffi_param_13,
	.param .u32 _Z21filterActs_YxX_sparseILi4ELi32ELi4ELi8ELi2ELb1ELb0EEvPfS0_S0_iiiiiiiiiiiiffi_param_14,
	.param .f32 _Z21filterActs_YxX_sparseILi4ELi32ELi4ELi8ELi2ELb1ELb0EEvPfS0_S0_iiiiiiiiiiiiffi_param_15,
	.param .f32 _Z21filterActs_YxX_sparseILi4ELi32ELi4ELi8ELi2ELb1ELb0EEvPfS0_S0_iiiiiiiiiiiiffi_param_16,
	.param .u32 _Z21filterActs_YxX_sparseILi4ELi32ELi4ELi8ELi2ELb1ELb0EEvPfS0_S0_iiiiiiiiiiiiffi_param_17
)
{
	.reg .pred 	%p<18>;
	.reg .b32 	%r<122>;
	.reg .b32 	%f<721>;
	.reg .b64 	%rd<42>;
	// demoted variable
	.shared .align 4 .b8 _ZZ21filterActs_YxX_sparseILi4ELi32ELi4ELi8ELi2ELb1ELb0EEvPfS0_S0_iiiiiiiiiiiiffiE9shFilters[1024];
	// demoted variable
	.shared .align 4 .b8 _ZZ21filterActs_YxX_sparseILi4ELi32ELi4ELi8ELi2ELb1ELb0EEvPfS0_S0_iiiiiiiiiiiiffiE8shImages[4096];
	ld.param.u64 	%rd6, [_Z21filterActs_YxX_sparseILi4ELi32ELi4ELi8ELi2ELb1ELb0EEvPfS0_S0_iiiiiiiiiiiiffi_param_1];
	ld.param.u32 	%r37, [_Z21filterActs_YxX_sparseILi4ELi32ELi4ELi8ELi2ELb1ELb0EEvPfS0_S0_iiiiiiiiiiiiffi_param_4];
	ld.param.u32 	%r38, [_Z21filterActs_YxX_sparseILi4ELi32ELi4ELi8ELi2ELb1ELb0EEvPfS0_S0_iiiiiiiiiiiiffi_param_5];
	ld.param.u32 	%r39, [_Z21filterActs_YxX_sparseILi4ELi32ELi4ELi8ELi2ELb1ELb0EEvPfS0_S0_iiiiiiiiiiiiffi_param_6];
	ld.param.u32 	%r40, [_Z21filterActs_YxX_sparseILi4ELi32ELi4ELi8ELi2ELb1ELb0EEvPfS0_S0_iiiiiiiiiiiiffi_param_7];
	ld.param.u32 	%r44, [_Z21filterActs_YxX_sparseILi4ELi32ELi4ELi8ELi2ELb1ELb0EEvPfS0_S0_iiiiiiiiiiiiffi_param_8];
	ld.param.u32 	%r45, [_Z21filterActs_YxX_sparseILi4ELi32ELi4ELi8ELi2ELb1ELb0EEvPfS0_S0_iiiiiiiiiiiiffi_param_9];
	ld.param.u32 	%r41, [_Z21filterActs_YxX_sparseILi4ELi32ELi4ELi8ELi2ELb1ELb0EEvPfS0_S0_iiiiiiiiiiiiffi_param_10];
	ld.param.u32 	%r42, [_Z21filterActs_YxX_sparseILi4ELi32ELi4ELi8ELi2ELb1ELb0EEvPfS0_S0_iiiiiiiiiiiiffi_param_11];
	ld.param.u32 	%r43, [_Z21filterActs_YxX_sparseILi4ELi32ELi4ELi8ELi2ELb1ELb0EEvPfS0_S0_iiiiiiiiiiiiffi_param_12];
	ld.param.u32 	%r46, [_Z21filterActs_YxX_sparseILi4ELi32ELi4ELi8ELi2ELb1ELb0EEvPfS0_S0_iiiiiiiiiiiiffi_param_13];
	ld.param.u32 	%r47, [_Z21filterActs_YxX_sparseILi4ELi32ELi4ELi8ELi2ELb1ELb0EEvPfS0_S0_iiiiiiiiiiiiffi_param_14];
	ld.param.u32 	%r48, [_Z21filterActs_YxX_sparseILi4ELi32ELi4ELi8ELi2ELb1ELb0EEvPfS0_S0_iiiiiiiiiiiiffi_param_17];
	cvta.to.global.u64 	%rd7, %rd6;
	mul.lo.s32 	%r1, %r39, %r38;
	mul.lo.s32 	%r2, %r40, %r40;
	div.s32 	%r3, %r46, %r47;
	shr.s32 	%r49, %r37, 31;
	shr.u32 	%r50, %r49, 27;
	add.s32 	%r51, %r37, %r50;
	shr.s32 	%r52, %r51, 5;
	mov.u32 	%r53, %ctaid.y;
	div.u32 	%r4, %r53, %r52;
	mul.lo.s32 	%r54, %r4, %r52;
	sub.s32 	%r55, %r53, %r54;
	shl.b32 	%r5, %r55, 5;
	div.s32 	%r56, %r37, %r47;
	div.s32 	%r6, %r5, %r56;
	mul.lo.s32 	%r7, %r42, %r41;
	mov.u32 	%r8, %tid.y;
	mov.u32 	%r9, %tid.x;
	div.s32 	%r57, %r4, %r42;
	mad.lo.s32 	%r10, %r57, %r45, %r44;
	mul.lo.s32 	%r58, %r57, %r42;
	sub.s32 	%r59, %r4, %r58;
	mad.lo.s32 	%r11, %r59, %r45, %r44;
	shr.u32 	%r60, %r9, 5;
	add.s32 	%r12, %r60, %r8;
	and.b32  	%r13, %r9, 31;
	mov.u32 	%r61, %ctaid.x;
	shl.b32 	%r62, %r61, 7;
	add.s32 	%r14, %r62, %r9;
	mul.lo.s32 	%r15, %r43, %r1;
	mad.lo.s32 	%r63, %r37, %r12, %r13;
	add.s32 	%r64, %r63, %r5;
	mul.wide.s32 	%rd8, %r64, 4;
	add.s64 	%rd41, %rd7, %rd8;
	setp.ne.s32 	%p1, %r48, 0;
	@%p1 bra 	$L__BB31_2;
	ld.param.u32 	%r111, [_Z21filterActs_YxX_sparseILi4ELi32ELi4ELi8ELi2ELb1ELb0EEvPfS0_S0_iiiiiiiiiiiiffi_param_4];
	mul.lo.s32 	%r65, %r2, %r111;
	mul.lo.s32 	%r66, %r65, %r3;
	mul.lo.s32 	%r67, %r66, %r4;
	mul.wide.s32 	%rd9, %r67, 4;
	add.s64 	%rd41, %rd41, %rd9;
$L__BB31_2:
	ld.param.u32 	%r109, [_Z21filterActs_YxX_sparseILi4ELi32ELi4ELi8ELi2ELb1ELb0EEvPfS0_S0_iiiiiiiiiiiiffi_param_3];
	add.s32 	%r68, %r5, %r8;
	mad.lo.s32 	%r69, %r68, %r7, %r4;
	mad.lo.s32 	%r16, %r69, %r109, %r14;
	setp.lt.s32 	%p2, %r3, 1;
	mov.f32 	%f689, 0f00000000;
	mov.f32 	%f690, %f689;
	mov.f32 	%f691, %f689;
	mov.f32 	%f692, %f689;
	mov.f32 	%f693, %f689;
	mov.f32 	%f694, %f689;
	mov.f32 	%f695, %f689;
	mov.f32 	%f696, %f689;
	mov.f32 	%f697, %f689;
	mov.f32 	%f698, %f689;
	mov.f32 	%f699, %f689;
	mov.f32 	%f700, %f689;
	mov.f32 	%f701, %f689;
	mov.f32 	%f702, %f689;
	mov.f32 	%f703, %f689;
	mov.f32 	%f704, %f689;
	mov.f32 	%f705, %f689;
	mov.f32 	%f706, %f689;
	mov.f32 	%f707, %f689;
	mov.f32 	%f708, %f689;
	mov.f32 	%f709, %f689;
	mov.f32 	%f710, %f689;
	mov.f32 	%f711, %f689;
	mov.f32 	%f712, %f689;
	mov.f32 	%f713, %f689;
	mov.f32 	%f714, %f689;
	mov.f32 	%f715, %f689;
	mov.f32 	%f716, %f689;
	mov.f32 	%f717, %f689;
	mov.f32 	%f718, %f689;
	mov.f32 	%f719, %f689;
	mov.f32 	%f720, %f689;
	@%p2 bra 	$L__BB31_16;
	ld.param.u32 	%r112, [_Z21filterActs_YxX_sparseILi4ELi32ELi4ELi8ELi2ELb1ELb0EEvPfS0_S0_iiiiiiiiiiiiffi_param_4];
	shl.b32 	%r71, %r13, 2;
	mov.u32 	%r72, _ZZ21filterActs_YxX_sparseILi4ELi32ELi4ELi8ELi2ELb1ELb0EEvPfS0_S0_iiiiiiiiiiiiffiE9shFilters;
	add.s32 	%r73, %r72, %r71;
	shl.b32 	%r74, %r12, 7;
	add.s32 	%r17, %r73, %r74;
	shl.b32 	%r75, %r9, 2;
	mov.u32 	%r76, _ZZ21filterActs_YxX_sparseILi4ELi32ELi4ELi8ELi2ELb1ELb0EEvPfS0_S0_iiiiiiiiiiiiffiE8shImages;
	add.s32 	%r18, %r76, %r75;
	shl.b32 	%r19, %r112, 2;
	mov.b32 	%r116, 0;
	mov.f32 	%f689, 0f00000000;
	mul.wide.s32 	%rd20, %r15, 4;
$L__BB31_4:
	setp.eq.s32 	%p3, %r40, 0;
	@%p3 bra 	$L__BB31_15;
	ld.param.u32 	%r113, [_Z21filterActs_YxX_sparseILi4ELi32ELi4ELi8ELi2ELb1ELb0EEvPfS0_S0_iiiiiiiiiiiiffi_param_4];
	mul.lo.s32 	%r78, %r2, %r113;
	mul.lo.s32 	%r118, %r78, %r116;
	add.s32 	%r119, %r118, %r78;
	mov.b32 	%r121, 0;
	mov.u32 	%r117, %r12;
	mov.u32 	%r120, %r8;
$L__BB31_6:
	setp.gt.u32 	%p4, %r12, 3;
	@%p4 bra 	$L__BB31_10;
	setp.ge.u32 	%p5, %r117, %r2;
	@%p5 bra 	$L__BB31_9;
	mul.wide.s32 	%rd10, %r118, 4;
	add.s64 	%rd11, %rd41, %rd10;
	ld.global.f32 	%f165, [%rd11];
	st.shared.f32 	[%r17], %f165;
	mul.wide.s32 	%rd12, %r119, 4;
	add.s64 	%rd13, %rd41, %rd12;
	ld.global.f32 	%f166, [%rd13];
	st.shared.f32 	[%r17+512], %f166;
	bra.uni 	$L__BB31_10;
$L__BB31_9:
	mov.b32 	%r79, 0;
	st.shared.u32 	[%r17], %r79;
	st.shared.u32 	[%r17+512], %r79;
$L__BB31_10:
	setp.ge.s32 	%p6, %r120, %r2;
	@%p6 bra 	$L__BB31_14;
	div.s32 	%r80, %r120, %r40;
	mul.lo.s32 	%r81, %r80, %r40;
	sub.s32 	%r82, %r120, %r81;
	add.s32 	%r28, %r11, %r82;
	add.s32 	%r29, %r10, %r80;
	setp.gt.s32 	%p7, %r29, -1;
	setp.lt.s32 	%p8, %r29, %r38;
	and.pred  	%p9, %p7, %p8;
	setp.gt.s32 	%p10, %r28, -1;
	setp.lt.s32 	%p11, %r28, %r39;
	and.pred  	%p12, %p10, %p11;
	and.pred  	%p14, %p9, %p12;
	not.pred 	%p15, %p14;
	@%p15 bra 	$L__BB31_13;
	ld.param.u64 	%rd39, [_Z21filterActs_YxX_sparseILi4ELi32ELi4ELi8ELi2ELb1ELb0EEvPfS0_S0_iiiiiiiiiiiiffi_param_0];
	mad.lo.s32 	%r86, %r116, %r1, %r28;
	mad.lo.s32 	%r87, %r29, %r39, %r86;
	mul.lo.s32 	%r88, %r87, %r43;
	cvt.s64.s32 	%rd14, %r88;
	mul.lo.s32 	%r89, %r15, %r3;
	mov.u32 	%r90, %ctaid.x;
	shl.b32 	%r91, %r90, 7;
	mov.u32 	%r92, %tid.x;
	add.s32 	%r93, %r91, %r92;
	mad.lo.s32 	%r94, %r89, %r6, %r93;
	cvt.s64.s32 	%rd15, %r94;
	add.s64 	%rd16, %rd14, %rd15;
	cvta.to.global.u64 	%rd17, %rd39;
	shl.b64 	%rd18, %rd16, 2;
	add.s64 	%rd19, %rd17, %rd18;
	ld.global.f32 	%f167, [%rd19];
	shl.b32 	%r95, %r8, 9;
	add.s32 	%r96, %r18, %r95;
	st.shared.f32 	[%r96], %f167;
	add.s64 	%rd21, %rd19, %rd20;
	ld.global.f32 	%f168, [%rd21];
	st.shared.f32 	[%r96+2048], %f168;
	ld.global.f32 	%f169, [%rd19+128];
	st.shared.f32 	[%r96+128], %f169;
	ld.global.f32 	%f170, [%rd21+128];
	st.shared.f32 	[%r96+2176], %f170;
	ld.global.f32 	%f171, [%rd19+256];
	st.shared.f32 	[%r96+256], %f171;
	ld.global.f32 	%f172, [%rd21+256];
	st.shared.f32 	[%r96+2304], %f172;
	ld.global.f32 	%f173, [%rd19+384];
	st.shared.f32 	[%r96+384], %f173;
	ld.global.f32 	%f174, [%rd21+384];
	st.shared.f32 	[%r96+2432], %f174;
	bra.uni 	$L__BB31_14;
$L__BB31_13:
	shl.b32 	%r83, %r8, 9;
	add.s32 	%r84, %r18, %r83;
	mov.b32 	%r85, 0;
	st.shared.u32 	[%r84], %r85;
	st.shared.u32 	[%r84+2048], %r85;
	st.shared.u32 	[%r84+128], %r85;
	st.shared.u32 	[%r84+2176], %r85;
	st.shared.u32 	[%r84+256], %r85;
	st.shared.u32 	[%r84+2304], %r85;
	st.shared.u32 	[%r84+384], %r85;
	st.shared.u32 	[%r84+2432], %r85;
$L__BB31_14:
	bar.sync 	0;
	shl.b32 	%r97, %r8, 2;
	mov.u32 	%r98, _ZZ21filterActs_YxX_sparseILi4ELi32ELi4ELi8ELi2ELb1ELb0EEvPfS0_S0_iiiiiiiiiiiiffiE9shFilters;
	add.s32 	%r99, %r98, %r97;
	ld.shared.f32 	%f175, [%r99];
	ld.shared.f32 	%f176, [%r18];
	fma.rn.f32 	%f177, %f176, %f175, %f720;
	ld.shared.f32 	%f178, [%r18+128];
	fma.rn.f32 	%f179, %f178, %f175, %f719;
	ld.shared.f32 	%f180, [%r18+256];
	fma.rn.f32 	%f181, %f180, %f175, %f718;
	ld.shared.f32 	%f182, [%r18+384];
	fma.rn.f32 	%f183, %f182, %f175, %f717;
	ld.shared.f32 	%f184, [%r99+16];
	fma.rn.f32 	%f185, %f176, %f184, %f716;
	fma.rn.f32 	%f186, %f178, %f184, %f715;
	fma.rn.f32 	%f187, %f180, %f184, %f714;
	fma.rn.f32 	%f188, %f182, %f184, %f713;
	ld.shared.f32 	%f189, [%r99+32];
	fma.rn.f32 	%f190, %f176, %f189, %f712;
	fma.rn.f32 	%f191, %f178, %f189, %f711;
	fma.rn.f32 	%f192, %f180, %f189, %f710;
	fma.rn.f32 	%f193, %f182, %f189, %f709;
	ld.shared.f32 	%f194, [%r99+48];
	fma.rn.f32 	%f195, %f176, %f194, %f708;
	fma.rn.f32 	%f196, %f178, %f194, %f707;
	fma.rn.f32 	%f197, %f180, %f194, %f706;
	fma.rn.f32 	%f198, %f182, %f194, %f705;
	ld.shared.f32 	%f199, [%r99+64];
	fma.rn.f32 	%f200, %f176, %f199, %f704;
	fma.rn.f32 	%f201, %f178, %f199, %f703;
	fma.rn.f32 	%f202, %f180, %f199, %f702;
	fma.rn.f32 	%f203, %f182, %f199, %f701;
	ld.shared.f32 	%f204, [%r99+80];
	fma.rn.f32 	%f205, %f176, %f204, %f700;
	fma.rn.f32 	%f206, %f178, %f204, %f699;
	fma.rn.f32 	%f207, %f180, %f204, %f698;
	fma.rn.f32 	%f208, %f182, %f204, %f697;
	ld.shared.f32 	%f209, [%r99+96];
	fma.rn.f32 	%f210, %f176, %f209, %f696;
	fma.rn.f32 	%f211, %f178, %f209, %f695;
	fma.rn.f32 	%f212, %f180, %f209, %f694;
	fma.rn.f32 	%f213, %f182, %f209, %f693;
	ld.shared.f32 	%f214, [%r99+112];
	fma.rn.f32 	%f215, %f176, %f214, %f692;
	fma.rn.f32 	%f216, %f178, %f214, %f691;
	fma.rn.f32 	%f217, %f180, %f214, %f690;
	fma.rn.f32 	%f218, %f182, %f214, %f689;
	ld.shared.f32 	%f219, [%r99+128];
	ld.shared.f32 	%f220, [%r18+512];
	fma.rn.f32 	%f221, %f220, %f219, %f177;
	ld.shared.f32 	%f222, [%r18+640];
	fma.rn.f32 	%f223, %f222, %f219, %f179;
	ld.shared.f32 	%f224, [%r18+768];
	fma.rn.f32 	%f225, %f224, %f219, %f181;
	ld.shared.f32 	%f226, [%r18+896];
	fma.rn.f32 	%f227, %f226, %f219, %f183;
	ld.shared.f32 	%f228, [%r99+144];
	fma.rn.f32 	%f229, %f220, %f228, %f185;
	fma.rn.f32 	%f230, %f222, %f228, %f186;
	fma.rn.f32 	%f231, %f224, %f228, %f187;
	fma.rn.f32 	%f232, %f226, %f228, %f188;
	ld.shared.f32 	%f233, [%r99+160];
	fma.rn.f32 	%f234, %f220, %f233, %f190;
	fma.rn.f32 	%f235, %f222, %f233, %f191;
	fma.rn.f32 	%f236, %f224, %f233, %f192;
	fma.rn.f32 	%f237, %f226, %f233, %f193;
	ld.shared.f32 	%f238, [%r99+176];
	fma.rn.f32 	%f239, %f220, %f238, %f195;
	fma.rn.f32 	%f240, %f222, %f238, %f196;
	fma.rn.f32 	%f241, %f224, %f238, %f197;
	fma.rn.f32 	%f242, %f226, %f238, %f198;
	ld.shared.f32 	%f243, [%r99+192];
	fma.rn.f32 	%f244, %f220, %f243, %f200;
	fma.rn.f32 	%f245, %f222, %f243, %f201;
	fma.rn.f32 	%f246, %f224, %f243, %f202;
	fma.rn.f32 	%f247, %f226, %f243, %f203;
	ld.shared.f32 	%f248, [%r99+208];
	fma.rn.f32 	%f249, %f220, %f248, %f205;
	fma.rn.f32 	%f250, %f222, %f248, %f206;
	fma.rn.f32 	%f251, %f224, %f248, %f207;
	fma.rn.f32 	%f252, %f226, %f248, %f208;
	ld.shared.f32 	%f253, [%r99+224];
	fma.rn.f32 	%f254, %f220, %f253, %f210;
	fma.rn.f32 	%f255, %f222, %f253, %f211;
	fma.rn.f32 	%f256, %f224, %f253, %f212;
	fma.rn.f32 	%f257, %f226, %f253, %f213;
	ld.shared.f32 	%f258, [%r99+240];
	fma.rn.f32 	%f259, %f220, %f258, %f215;
	fma.rn.f32 	%f260, %f222, %f258, %f216;
	fma.rn.f32 	%f261, %f224, %f258, %f217;
	fma.rn.f32 	%f262, %f226, %f258, %f218;
	ld.shared.f32 	%f263, [%r99+256];
	ld.shared.f32 	%f264, [%r18+1024];
	fma.rn.f32 	%f265, %f264, %f263, %f221;
	ld.shared.f32 	%f266, [%r18+1152];
	fma.rn.f32 	%f267, %f266, %f263, %f223;
	ld.shared.f32 	%f268, [%r18+1280];
	fma.rn.f32 	%f269, %f268, %f263, %f225;
	ld.shared.f32 	%f270, [%r18+1408];
	fma.rn.f32 	%f271, %f270, %f263, %f227;
	ld.shared.f32 	%f272, [%r99+272];
	fma.rn.f32 	%f273, %f264, %f272, %f229;
	fma.rn.f32 	%f274, %f266, %f272, %f230;
	fma.rn.f32 	%f275, %f268, %f272, %f231;
	fma.rn.f32 	%f276, %f270, %f272, %f232;
	ld.shared.f32 	%f277, [%r99+288];
	fma.rn.f32 	%f278, %f264, %f277, %f234;
	fma.rn.f32 	%f279, %f266, %f277, %f235;
	fma.rn.f32 	%f280, %f268, %f277, %f236;
	fma.rn.f32 	%f281, %f270, %f277, %f237;
	ld.shared.f32 	%f282, [%r99+304];
	fma.rn.f32 	%f283, %f264, %f282, %f239;
	fma.rn.f32 	%f284, %f266, %f282, %f240;
	fma.rn.f32 	%f285, %f268, %f282, %f241;
	fma.rn.f32 	%f286, %f270, %f282, %f242;
	ld.shared.f32 	%f287, [%r99+320];
	fma.rn.f32 	%f288, %f264, %f287, %f244;
	fma.rn.f32 	%f289, %f266, %f287, %f245;
	fma.rn.f32 	%f290, %f268, %f287, %f246;
	fma.rn.f32 	%f291, %f270, %f287, %f247;
	ld.shared.f32 	%f292, [%r99+336];
	fma.rn.f32 	%f293, %f264, %f292, %f249;
	fma.rn.f32 	%f294, %f266, %f292, %f250;
	fma.rn.f32 	%f295, %f268, %f292, %f251;
	fma.rn.f32 	%f296, %f270, %f292, %f252;
	ld.shared.f32 	%f297, [%r99+352];
	fma.rn.f32 	%f298, %f264, %f297, %f254;
	fma.rn.f32 	%f299, %f266, %f297, %f255;
	fma.rn.f32 	%f300, %f268, %f297, %f256;
	fma.rn.f32 	%f301, %f270, %f297, %f257;
	ld.shared.f32 	%f302, [%r99+368];
	fma.rn.f32 	%f303, %f264, %f302, %f259;
	fma.rn.f32 	%f304, %f266, %f302, %f260;
	fma.rn.f32 	%f305, %f268, %f302, %f261;
	fma.rn.f32 	%f306, %f270, %f302, %f262;
	ld.shared.f32 	%f307, [%r99+384];
	ld.shared.f32 	%f308, [%r18+1536];
	fma.rn.f32 	%f309, %f308, %f307, %f265;
	ld.shared.f32 	%f310, [%r18+1664];
	fma.rn.f32 	%f311, %f310, %f307, %f267;
	ld.shared.f32 	%f312, [%r18+1792];
	fma.rn.f32 	%f313, %f312, %f307, %f269;
	ld.shared.f32 	%f314, [%r18+1920];
	fma.rn.f32 	%f315, %f314, %f307, %f271;
	ld.shared.f32 	%f316, [%r99+400];
	fma.rn.f32 	%f317, %f308, %f316, %f273;
	fma.rn.f32 	%f318, %f310, %f316, %f274;
	fma.rn.f32 	%f319, %f312, %f316, %f275;
	fma.rn.f32 	%f320, %f314, %f316, %f276;
	ld.shared.f32 	%f321, [%r99+416];
	fma.rn.f32 	%f322, %f308, %f321, %f278;
	fma.rn.f32 	%f323, %f310, %f321, %f279;
	fma.rn.f32 	%f324, %f312, %f321, %f280;
	fma.rn.f32 	%f325, %f314, %f321, %f281;
	ld.shared.f32 	%f326, [%r99+432];
	fma.rn.f32 	%f327, %f308, %f326, %f283;
	fma.rn.f32 	%f328, %f310, %f326, %f284;
	fma.rn.f32 	%f329, %f312, %f326, %f285;
	fma.rn.f32 	%f330, %f314, %f326, %f286;
	ld.shared.f32 	%f331, [%r99+448];
	fma.rn.f32 	%f332, %f308, %f331, %f288;
	fma.rn.f32 	%f333, %f310, %f331, %f289;
	fma.rn.f32 	%f334, %f312, %f331, %f290;
	fma.rn.f32 	%f335, %f314, %f331, %f291;
	ld.shared.f32 	%f336, [%r99+464];
	fma.rn.f32 	%f337, %f308, %f336, %f293;
	fma.rn.f32 	%f338, %f310, %f336, %f294;
	fma.rn.f32 	%f339, %f312, %f336, %f295;
	fma.rn.f32 	%f340, %f314, %f336, %f296;
	ld.shared.f32 	%f341, [%r99+480];
	fma.rn.f32 	%f342, %f308, %f341, %f298;
	fma.rn.f32 	%f343, %f310, %f341, %f299;
	fma.rn.f32 	%f344, %f312, %f341, %f300;
	fma.rn.f32 	%f345, %f314, %f341, %f301;
	ld.shared.f32 	%f346, [%r99+496];
	fma.rn.f32 	%f347, %f308, %f346, %f303;
	fma.rn.f32 	%f348, %f310, %f346, %f304;
	fma.rn.f32 	%f349, %f312, %f346, %f305;
	fma.rn.f32 	%f350, %f314, %f346, %f306;
	ld.shared.f32 	%f351, [%r99+512];
	ld.shared.f32 	%f352, [%r18+2048];
	fma.rn.f32 	%f353, %f352, %f351, %f309;
	ld.shared.f32 	%f354, [%r18+2176];
	fma.rn.f32 	%f355, %f354, %f351, %f311;
	ld.shared.f32 	%f356, [%r18+2304];
	fma.rn.f32 	%f357, %f356, %f351, %f313;
	ld.shared.f32 	%f358, [%r18+2432];
	fma.rn.f32 	%f359, %f358, %f351, %f315;
	ld.shared.f32 	%f360, [%r99+528];
	fma.rn.f32 	%f361, %f352, %f360, %f317;
	fma.rn.f32 	%f362, %f354, %f360, %f318;
	fma.rn.f32 	%f363, %f356, %f360, %f319;
	fma.rn.f32 	%f364, %f358, %f360, %f320;
	ld.shared.f32 	%f365, [%r99+544];
	fma.rn.f32 	%f366, %f352, %f365, %f322;
	fma.rn.f32 	%f367, %f354, %f365, %f323;
	fma.rn.f32 	%f368, %f356, %f365, %f324;
	fma.rn.f32 	%f369, %f358, %f365, %f325;
	ld.shared.f32 	%f370, [%r99+560];
	fma.rn.f32 	%f371, %f352, %f370, %f327;
	fma.rn.f32 	%f372, %f354, %f370, %f328;
	fma.rn.f32 	%f373, %f356, %f370, %f329;
	fma.rn.f32 	%f374, %f358, %f370, %f330;
	ld.shared.f32 	%f375, [%r99+576];
	fma.rn.f32 	%f376, %f352, %f375, %f332;
	fma.rn.f32 	%f377, %f354, %f375, %f333;
	fma.rn.f32 	%f378, %f356, %f375, %f334;
	fma.rn.f32 	%f379, %f358, %f375, %f335;
	ld.shared.f32 	%f380, [%r99+592];
	fma.rn.f32 	%f381, %f352, %f380, %f337;
	fma.rn.f32 	%f382, %f354, %f380, %f338;
	fma.rn.f32 	%f383, %f356, %f380, %f339;
	fma.rn.f32 	%f384, %f358, %f380, %f340;
	ld.shared.f32 	%f385, [%r99+608];
	fma.rn.f32 	%f386, %f352, %f385, %f342;
	fma.rn.f32 	%f387, %f354, %f385, %f343;
	fma.rn.f32 	%f388, %f356, %f385, %f344;
	fma.rn.f32 	%f389, %f358, %f385, %f345;
	ld.shared.f32 	%f390, [%r99+624];
	fma.rn.f32 	%f391, %f352, %f390, %f347;
	fma.rn.f32 	%f392, %f354, %f390, %f348;
	fma.rn.f32 	%f393, %f356, %f390, %f349;
	fma.rn.f32 	%f394, %f358, %f390, %f350;
	ld.shared.f32 	%f395, [%r99+640];
	ld.shared.f32 	%f396, [%r18+2560];
	fma.rn.f32 	%f397, %f396, %f395, %f353;
	ld.shared.f32 	%f398, [%r18+2688];
	fma.rn.f32 	%f399, %f398, %f395, %f355;
	ld.shared.f32 	%f400, [%r18+2816];
	fma.rn.f32 	%f401, %f400, %f395, %f357;
	ld.shared.f32 	%f402, [%r18+2944];
	fma.rn.f32 	%f403, %f402, %f395, %f359;
	ld.shared.f32 	%f404, [%r99+656];
	fma.rn.f32 	%f405, %f396, %f404, %f361;
	fma.rn.f32 	%f406, %f398, %f404, %f362;
	fma.rn.f32 	%f407, %f400, %f404, %f363;
	fma.rn.f32 	%f408, %f402, %f404, %f364;
	ld.shared.f32 	%f409, [%r99+672];
	fma.rn.f32 	%f410, %f396, %f409, %f366;
	fma.rn.f32 	%f411, %f398, %f409, %f367;
	fma.rn.f32 	%f412, %f400, %f409, %f368;
	fma.rn.f32 	%f413, %f402, %f409, %f369;
	ld.shared.f32 	%f414, [%r99+688];
	fma.rn.f32 	%f415, %f396, %f414, %f371;
	fma.rn.f32 	%f416, %f398, %f414, %f372;
	fma.rn.f32 	%f417, %f400, %f414, %f373;
	fma.rn.f32 	%f418, %f402, %f414, %f374;
	ld.shared.f32 	%f419, [%r99+704];
	fma.rn.f32 	%f420, %f396, %f419, %f376;
	fma.rn.f32 	%f421, %f398, %f419, %f377;
	fma.rn.f32 	%f422, %f400, %f419, %f378;
	fma.rn.f32 	%f423, %f402, %f419, %f379;
	ld.shared.f32 	%f424, [%r99+720];
	fma.rn.f32 	%f425, %f396, %f424, %f381;
	fma.rn.f32 	%f426, %f398, %f424, %f382;
	fma.rn.f32 	%f427, %f400, %f424, %f383;
	fma.rn.f32 	%f428, %f402, %f424, %f384;
	ld.shared.f32 	%f429, [%r99+736];
	fma.rn.f32 	%f430, %f396, %f429, %f386;
	fma.rn.f32 	%f431, %f398, %f429, %f387;
	fma.rn.f32 	%f432, %f400, %f429, %f388;
	fma.rn.f32 	%f433, %f402, %f429, %f389;
	ld.shared.f32 	%f434, [%r99+752];
	fma.rn.f32 	%f435, %f396, %f434, %f391;
	fma.rn.f32 	%f436, %f398, %f434, %f392;
	fma.rn.f32 	%f437, %f400, %f434, %f393;
	fma.rn.f32 	%f438, %f402, %f434, %f394;
	ld.shared.f32 	%f439, [%r99+768];
	ld.shared.f32 	%f440, [%r18+3072];
	fma.rn.f32 	%f441, %f440, %f439, %f397;
	ld.shared.f32 	%f442, [%r18+3200];
	fma.rn.f32 	%f443, %f442, %f439, %f399;
	ld.shared.f32 	%f444, [%r18+3328];
	fma.rn.f32 	%f445, %f444, %f439, %f401;
	ld.shared.f32 	%f446, [%r18+3456];
	fma.rn.f32 	%f447, %f446, %f439, %f403;
	ld.shared.f32 	%f448, [%r99+784];
	fma.rn.f32 	%f449, %f440, %f448, %f405;
	fma.rn.f32 	%f450, %f442, %f448, %f406;
	fma.rn.f32 	%f451, %f444, %f448, %f407;
	fma.rn.f32 	%f452, %f446, %f448, %f408;
	ld.shared.f32 	%f453, [%r99+800];
	fma.rn.f32 	%f454, %f440, %f453, %f410;
	fma.rn.f32 	%f455, %f442, %f453, %f411;
	fma.rn.f32 	%f456, %f444, %f453, %f412;
	fma.rn.f32 	%f457, %f446, %f453, %f413;
	ld.shared.f32 	%f458, [%r99+816];
	fma.rn.f32 	%f459, %f440, %f458, %f415;
	fma.rn.f32 	%f460, %f442, %f458, %f416;
	fma.rn.f32 	%f461, %f444, %f458, %f417;
	fma.rn.f32 	%f462, %f446, %f458, %f418;
	ld.shared.f32 	%f463, [%r99+832];
	fma.rn.f32 	%f464, %f440, %f463, %f420;
	fma.rn.f32 	%f465, %f442, %f463, %f421;
	fma.rn.f32 	%f466, %f444, %f463, %f422;
	fma.rn.f32 	%f467, %f446, %f463, %f423;
	ld.shared.f32 	%f468, [%r99+848];
	fma.rn.f32 	%f469, %f440, %f468, %f425;
	fma.rn.f32 	%f470, %f442, %f468, %f426;
	fma.rn.f32 	%f471, %f444, %f468, %f427;
	fma.rn.f32 	%f472, %f446, %f468, %f428;
	ld.shared.f32 	%f473, [%r99+864];
	fma.rn.f32 	%f474, %f440, %f473, %f430;
	fma.rn.f32 	%f475, %f442, %f473, %f431;
	fma.rn.f32 	%f476, %f444, %f473, %f432;
	fma.rn.f32 	%f477, %f446, %f473, %f433;
	ld.shared.f32 	%f478, [%r99+880];
	fma.rn.f32 	%f479, %f440, %f478, %f435;
	fma.rn.f32 	%f480, %f442, %f478, %f436;
	fma.rn.f32 	%f481, %f444, %f478, %f437;
	fma.rn.f32 	%f482, %f446, %f478, %f438;
	ld.shared.f32 	%f483, [%r99+896];
	ld.shared.f32 	%f484, [%r18+3584];
	fma.rn.f32 	%f720, %f484, %f483, %f441;
	ld.shared.f32 	%f485, [%r18+3712];
	fma.rn.f32 	%f719, %f485, %f483, %f443;
	ld.shared.f32 	%f486, [%r18+3840];
	fma.rn.f32 	%f718, %f486, %f483, %f445;
	ld.shared.f32 	%f487, [%r18+3968];
	fma.rn.f32 	%f717, %f487, %f483, %f447;
	ld.shared.f32 	%f488, [%r99+912];
	fma.rn.f32 	%f716, %f484, %f488, %f449;
	fma.rn.f32 	%f715, %f485, %f488, %f450;
	fma.rn.f32 	%f714, %f486, %f488, %f451;
	fma.rn.f32 	%f713, %f487, %f488, %f452;
	ld.shared.f32 	%f489, [%r99+928];
	fma.rn.f32 	%f712, %f484, %f489, %f454;
	fma.rn.f32 	%f711, %f485, %f489, %f455;
	fma.rn.f32 	%f710, %f486, %f489, %f456;
	fma.rn.f32 	%f709, %f487, %f489, %f457;
	ld.shared.f32 	%f490, [%r99+944];
	fma.rn.f32 	%f708, %f484, %f490, %f459;
	fma.rn.f32 	%f707, %f485, %f490, %f460;
	fma.rn.f32 	%f706, %f486, %f490, %f461;
	fma.rn.f32 	%f705, %f487, %f490, %f462;
	ld.shared.f32 	%f491, [%r99+960];
	fma.rn.f32 	%f704, %f484, %f491, %f464;
	fma.rn.f32 	%f703, %f485, %f491, %f465;
	fma.rn.f32 	%f702, %f486, %f491, %f466;
	fma.rn.f32 	%f701, %f487, %f491, %f467;
	ld.shared.f32 	%f492, [%r99+976];
	fma.rn.f32 	%f700, %f484, %f492, %f469;
	fma.rn.f32 	%f699, %f485, %f492, %f470;
	fma.rn.f32 	%f698, %f486, %f492, %f471;
	fma.rn.f32 	%f697, %f487, %f492, %f472;
	ld.shared.f32 	%f493, [%r99+992];
	fma.rn.f32 	%f696, %f484, %f493, %f474;
	fma.rn.f32 	%f695, %f485, %f493, %f475;
	fma.rn.f32 	%f694, %f486, %f493, %f476;
	fma.rn.f32 	%f693, %f487, %f493, %f477;
	ld.shared.f32 	%f494, [%r99+1008];
	fma.rn.f32 	%f692, %f484, %f494, %f479;
	fma.rn.f32 	%f691, %f485, %f494, %f480;
	fma.rn.f32 	%f690, %f486, %f494, %f481;
	fma.rn.f32 	%f689, %f487, %f494, %f482;
	bar.sync 	0;
	add.s32 	%r121, %r121, 4;
	add.s32 	%r120, %r120, 4;
	add.s32 	%r119, %r119, %r19;
	add.s32 	%r118, %r118, %r19;
	add.s32 	%r117, %r117, 4;
	setp.lt.u32 	%p16, %r121, %r2;
	@%p16 bra 	$L__BB31_6;
$L__BB31_15:
	add.s32 	%r116, %r116, 2;
	setp.lt.s32 	%p17, %r116, %r3;
	@%p17 bra 	$L__BB31_4;
$L__BB31_16:
	ld.param.f32 	%f592, [_Z21filterActs_YxX_sparseILi4ELi32ELi4ELi8ELi2ELb1ELb0EEvPfS0_S0_iiiiiiiiiiiiffi_param_16];
	ld.param.f32 	%f591, [_Z21filterActs_YxX_sparseILi4ELi32ELi4ELi8ELi2ELb1ELb0EEvPfS0_S0_iiiiiiiiiiiiffi_param_15];
	ld.param.u32 	%r115, [_Z21filterActs_YxX_sparseILi4ELi32ELi4ELi8ELi2ELb1ELb0EEvPfS0_S0_iiiiiiiiiiiiffi_param_11];
	ld.param.u32 	%r114, [_Z21filterActs_YxX_sparseILi4ELi32ELi4ELi8ELi2ELb1ELb0EEvPfS0_S0_iiiiiiiiiiiiffi_param_10];
	ld.param.u32 	%r110, [_Z21filterActs_YxX_sparseILi4ELi32ELi4ELi8ELi2ELb1ELb0EEvPfS0_S0_iiiiiiiiiiiiffi_param_3];
	ld.param.u64 	%rd40, [_Z21filterActs_YxX_sparseILi4ELi32ELi4ELi8ELi2ELb1ELb0EEvPfS0_S0_iiiiiiiiiiiiffi_param_2];
	cvta.to.global.u64 	%rd22, %rd40;
	mul.lo.s32 	%r100, %r115, %r114;
	mul.lo.s32 	%r101, %r110, %r100;
	shl.b32 	%r102, %r101, 2;
	mul.wide.u32 	%rd23, %r16, 4;
	add.s64 	%rd24, %rd22, %rd23;
	ld.global.f32 	%f495, [%rd24];
	mul.f32 	%f496, %f592, %f720;
	fma.rn.f32 	%f497, %f591, %f495, %f496;
	st.global.f32 	[%rd24], %f497;
	mul.wide.s32 	%rd25, %r102, 4;
	add.s64 	%rd26, %rd24, %rd25;
	ld.global.f32 	%f498, [%rd26];
	mul.f32 	%f499, %f592, %f716;
	fma.rn.f32 	%f500, %f591, %f498, %f499;
	st.global.f32 	[%rd26], %f500;
	shl.b32 	%r103, %r101, 3;
	mul.wide.s32 	%rd27, %r103, 4;
	add.s64 	%rd28, %rd24, %rd27;
	ld.global.f32 	%f501, [%rd28];
	mul.f32 	%f502, %f592, %f712;
	fma.rn.f32 	%f503, %f591, %f501, %f502;
	st.global.f32 	[%rd28], %f503;
	mul.lo.s32 	%r104, %r101, 12;
	mul.wide.s32 	%rd29, %r104, 4;
	add.s64 	%rd30, %rd24, %rd29;
	ld.global.f32 	%f504, [%rd30];
	mul.f32 	%f505, %f592, %f708;
	fma.rn.f32 	%f506, %f591, %f504, %f505;
	st.global.f32 	[%rd30], %f506;
	shl.b32 	%r105, %r101, 4;
	mul.wide.s32 	%rd31, %r105, 4;
	add.s64 	%rd32, %rd24, %rd31;
	ld.global.f32 	%f507, [%rd32];
	mul.f32 	%f508, %f592, %f704;
	fma.rn.f32 	%f509, %f591, %f507, %f508;
	st.global.f32 	[%rd32], %f509;
	mul.lo.s32 	%r106, %r101, 20;
	mul.wide.s32 	%rd33, %r106, 4;
	add.s64 	%rd34, %rd24, %rd33;
	ld.global.f32 	%f510, [%rd34];
	mul.f32 	%f511, %f592, %f700;
	fma.rn.f32 	%f512, %f591, %f510, %f511;
	st.global.f32 	[%rd34], %f512;
	mul.lo.s32 	%r107, %r101, 24;
	mul.wide.s32 	%rd35, %r107, 4;
	add.s64 	%rd36, %rd24, %rd35;
	ld.global.f32 	%f513, [%rd36];
	mul.f32 	%f514, %f592, %f696;
	fma.rn.f32 	%f515, %f591, %f513, %f514;
	st.global.f32 	[%rd36], %f515;
	mul.lo.s32 	%r108, %r101, 28;
	mul.wide.s32 	%rd37, %r108, 4;
	add.s64 	%rd38, %rd24, %rd37;
	ld.global.f32 	%f516, [%rd38];
	mul.f32 	%f517, %f592, %f692;
	fma.rn.f32 	%f518, %f591, %f516, %f517;
	st.global.f32 	[%rd38], %f518;
	ld.global.f32 	%f519, [%rd24+128];
	mul.f32 	%f520, %f592, %f719;
	fma.rn.f32 	%f521, %f591, %f519, %f520;
	st.global.f32 	[%rd24+128], %f521;
	ld.global.f32 	%f522, [%rd26+128];
	mul.f32 	%f523, %f592, %f715;
	fma.rn.f32 	%f524, %f591, %f522, %f523;
	st.global.f32 	[%rd26+128], %f524;
	ld.global.f32 	%f525, [%rd28+128];
	mul.f32 	%f526, %f592, %f711;
	fma.rn.f32 	%f527, %f591, %f525, %f526;
	st.global.f32 	[%rd28+128], %f527;
	ld.global.f32 	%f528, [%rd30+128];
	mul.f32 	%f529, %f592, %f707;
	fma.rn.f32 	%f530, %f591, %f528, %f529;
	st.global.f32 	[%rd30+128], %f530;
	ld.global.f32 	%f531, [%rd32+128];
	mul.f32 	%f532, %f592, %f703;
	fma.rn.f32 	%f533, %f591, %f531, %f532;
	st.global.f32 	[%rd32+128], %f533;
	ld.global.f32 	%f534, [%rd34+128];
	mul.f32 	%f535, %f592, %f699;
	fma.rn.f32 	%f536, %f591, %f534, %f535;
	st.global.f32 	[%rd34+128], %f536;
	ld.global.f32 	%f537, [%rd36+128];
	mul.f32 	%f538, %f592, %f695;
	fma.rn.f32 	%f539, %f591, %f537, %f538;
	st.global.f32 	[%rd36+128], %f539;
	ld.global.f32 	%f540, [%rd38+128];
	mul.f32 	%f541, %f592, %f691;
	fma.rn.f32 	%f542, %f591, %f540, %f541;
	st.global.f32 	[%rd38+128], %f542;
	ld.global.f32 	%f543, [%rd24+256];
	mul.f32 	%f544, %f592, %f718;
	fma.rn.f32 	%f545, %f591, %f543, %f544;
	st.global.f32 	[%rd24+256], %f545;
	ld.global.f32 	%f546, [%rd26+256];
	mul.f32 	%f547, %f592, %f714;
	fma.rn.f32 	%f548, %f591, %f546, %f547;
	st.global.f32 	[%rd26+256], %f548;
	ld.global.f32 	%f549, [%rd28+256];
	mul.f32 	%f550, %f592, %f710;
	fma.rn.f32 	%f551, %f591, %f549, %f550;
	st.global.f32 	[%rd28+256], %f551;
	ld.global.f32 	%f552, [%rd30+256];
	mul.f32 	%f553, %f592, %f706;
	fma.rn.f32 	%f554, %f591, %f552, %f553;
	st.global.f32 	[%rd30+256], %f554;
	ld.global.f32 	%f555, [%rd32+256];
	mul.f32 	%f556, %f592, %f702;
	fma.rn.f32 	%f557, %f591, %f555, %f556;
	st.global.f32 	[%rd32+256], %f557;
	ld.global.f32 	%f558, [%rd34+256];
	mul.f32 	%f559, %f592, %f698;
	fma.rn.f32 	%f560, %f591, %f558, %f559;
	st.global.f32 	[%rd34+256], %f560;
	ld.global.f32 	%f561, [%rd36+256];
	mul.f32 	%f562, %f592, %f694;
	fma.rn.f32 	%f563, %f591, %f561, %f562;
	st.global.f32 	[%rd36+256], %f563;
	ld.global.f32 	%f564, [%rd38+256];
	mul.f32 	%f565, %f592, %f690;
	fma.rn.f32 	%f566, %f591, %f564, %f565;
	st.global.f32 	[%rd38+256], %f566;
	ld.global.f32 	%f567, [%rd24+384];
	mul.f32 	%f568, %f592, %f717;
	fma.rn.f32 	%f569, %f591, %f567, %f568;
	st.global.f32 	[%rd24+384], %f569;
	ld.global.f32 	%f570, [%rd26+384];
	mul.f32 	%f571, %f592, %f713;
	fma.rn.f32 	%f572, %f591, %f570, %f571;
	st.global.f32 	[%rd26+384], %f572;
	ld.global.f32 	%f573, [%rd28+384];
	mul.f32 	%f574, %f592, %f709;
	fma.rn.f32 	%f575, %f591, %f573, %f574;
	st.global.f32 	[%rd28+384], %f575;
	ld.global.f32 	%f576, [%rd30+384];
	mul.f32 	%f577, %f592, %f705;
	fma.rn.f32 	%f578, %f591, %f576, %f577;
	st.global.f32 	[%rd30+384], %f578;
	ld.global.f32 	%f579, [%rd32+384];
	mul.f32 	%f580, %f592, %f701;
	fma.rn.f32 	%f581, %f591, %f579, %f580;
	st.global.f32 	[%rd32+384], %f581;
	ld.global.f32 	%f582, [%rd34+384];
	mul.f32 	%f583, %f592, %f697;
	fma.rn.f32 	%f584, %f591, %f582, %f583;
	st.global.f32 	[%rd34+384], %f584;
	ld.global.f32 	%f585, [%rd36+384];
	mul.f32 	%f586, %f592, %f693;
	fma.rn.f32 	%f587, %f591, %f585, %f586;
	st.global.f32 	[%rd36+384], %f587;
	ld.global.f32 	%f588, [%rd38+384];
	mul.f32 	%f589, %f592, %f689;
	fma.rn.f32 	%f590, %f591, %f588, %f589;
	st.global.f32 	[%rd38+384], %f590;
	ret;

}
	// .globl	_Z21filterActs_YxX_sparseILi4ELi32ELi4ELi4ELi2ELb1ELb0EEvPfS0_S0_iiiiiiiiiiiiffi
.visible .entry _Z21filterActs_YxX_sparseILi4ELi32ELi4ELi4ELi2ELb1ELb0EEvPfS0_S0_iiiiiiiiiiiiffi(
	.param .u64 .ptr .align 1 _Z21filterActs_YxX_sparseILi4ELi32ELi4ELi4ELi2ELb1ELb0EEvPfS0_S0_iiiiiiiiiiiiffi_param_0,
	.param .u64 .ptr .align 1 _Z21filterActs_YxX_sparseILi4ELi32ELi4ELi4ELi2ELb1ELb0EEvPfS0_S0_iiiiiiiiiiiiffi_param_1,
	.param .u64 .ptr .align 1 _Z21filterActs_YxX_sparseILi4ELi32ELi4ELi4ELi2ELb1ELb0EEvPfS0_S0_iiiiiiiiiiiiffi_param_2,
	.param .u32 _Z21filterActs_YxX_sparseILi4ELi32ELi4ELi4ELi2ELb1ELb0EEvPfS0_S0_iiiiiiiiiiiiffi_param_3,
	.param .u32 _Z21filterActs_YxX_sparseILi4ELi32ELi4ELi4ELi2ELb1ELb0EEvPfS0_S0_iiiiiiiiiiiiffi_param_4,
	.param .u32 _Z21filterActs_YxX_sparseILi4ELi32ELi4ELi4ELi2ELb1ELb0EEvPfS0_S0_iiiiiiiiiiiiffi_param_5,
	.param .u32 _Z21filterActs_YxX_sparseILi4ELi32ELi4ELi4ELi2ELb1ELb0EEvPfS0_S0_iiiiiiiiiiiiffi_param_6,
	.param .u32 _Z21filterActs_YxX_sparseILi4ELi32ELi4ELi4ELi2ELb1ELb0EEvPfS0_S0_iiiiiiiiiiiiffi_param_7,
	.param .u32 _Z21filterActs_YxX_sparseILi4ELi32ELi4ELi4ELi2ELb1ELb0EEvPfS0_S0_iiiiiiiiiiiiffi_param_8,
	.param .u32 _Z21filterActs_YxX_sparseILi4ELi32ELi4ELi4ELi2ELb1ELb0EEvPfS0_S0_iiiiiiiiiiiiffi_param_9,
	.param .u32 _Z21filterActs_YxX_sparseILi4ELi32ELi4ELi4ELi2ELb1ELb0EEvPfS0_S0_iiiiiiiiiiiiffi_param_10,
	.param .u32 _Z21filterActs_YxX_sparseILi4ELi32ELi4ELi4ELi2ELb1ELb0EEvPfS0_S0_iiiiiiiiiiiiffi_param_11,
	.param .u32 _Z21filterActs_YxX_sparseILi4ELi32ELi4ELi4ELi2ELb1ELb0EEvPfS0_S0_iiiiiiiiiiiiffi_param_12,
	.param .u32 _Z21filterActs_YxX_sparseILi4ELi32ELi4ELi4ELi2ELb1ELb0EEvPfS0_S0_iiiiiiiiiiiiffi_param_13,
	.param .u32 _Z21filterActs_YxX_sparseILi4ELi32ELi4ELi4ELi2ELb1ELb0EEvPfS0_S0_iiiiiiiiiiiiffi_param_14,
	.param .f32 _Z21filterActs_YxX_sparseILi4ELi32ELi4ELi4ELi2ELb1ELb0EEvPfS0_S0_iiiiiiiiiiiiffi_param_15,
	.param .f32 _Z21filterActs_YxX_sparseILi4ELi32ELi4ELi4ELi2ELb1ELb0EEvPfS0_S0_iiiiiiiiiiiiffi_param_16,
	.param .u32 _Z21filterActs_YxX_sparseILi4ELi32ELi4ELi4ELi2ELb1ELb0EEvPfS0_S0_iiiiiiiiiiiiffi_param_17
)
{
	.reg .pred 	%p<18>;
	.reg .b32 	%r<128>;
	.reg .b32 	%f<385>;
	.reg .b64 	%rd<34>;
	// demoted variable
	.shared .align 4 .b8 _ZZ21filterActs_YxX_sparseILi4ELi32ELi4ELi4ELi2ELb1ELb0EEvPfS0_S0_iiiiiiiiiiiiffiE9shFilters[512];
	// demoted variable
	.shared .align 4 .b8 _ZZ21filterActs_YxX_sparseILi4ELi32ELi4ELi4ELi2ELb1ELb0EEvPfS0_S0_iiiiiiiiiiiiffiE8shImages[4096];
	ld.param.u64 	%rd6, [_Z21filterActs_YxX_sparseILi4ELi32ELi4ELi4ELi2ELb1ELb0EEvPfS0_S0_iiiiiiiiiiiiffi_param_1];
	ld.param.u32 	%r36, [_Z21filterActs_YxX_sparseILi4ELi32ELi4ELi4ELi2ELb1ELb0EEvPfS0_S0_iiiiiiiiiiiiffi_param_4];
	ld.param.u32 	%r37, [_Z21filterActs_YxX_sparseILi4ELi32ELi4ELi4ELi2ELb1ELb0EEvPfS0_S0_iiiiiiiiiiiiffi_param_5];
	ld.param.u32 	%r38, [_Z21filterActs_YxX_sparseILi4ELi32ELi4ELi4ELi2ELb1ELb0EEvPfS0_S0_iiiiiiiiiiiiffi_param_6];
	ld.param.u32 	%r39, [_Z21filterActs_YxX_sparseILi4ELi32ELi4ELi4ELi2ELb1ELb0EEvPfS0_S0_iiiiiiiiiiiiffi_param_7];
	ld.param.u32 	%r43, [_Z21filterActs_YxX_sparseILi4ELi32ELi4ELi4ELi2ELb1ELb0EEvPfS0_S0_iiiiiiiiiiiiffi_param_8];
	ld.param.u32 	%r44, [_Z21filterActs_YxX_sparseILi4ELi32ELi4ELi4ELi2ELb1ELb0EEvPfS0_S0_iiiiiiiiiiiiffi_param_9];
	ld.param.u32 	%r40, [_Z21filterActs_YxX_sparseILi4ELi32ELi4ELi4ELi2ELb1ELb0EEvPfS0_S0_iiiiiiiiiiiiffi_param_10];
	ld.param.u32 	%r41, [_Z21filterActs_YxX_sparseILi4ELi32ELi4ELi4ELi2ELb1ELb0EEvPfS0_S0_iiiiiiiiiiiiffi_param_11];
	ld.param.u32 	%r42, [_Z21filterActs_YxX_sparseILi4ELi32ELi4ELi4ELi2ELb1ELb0EEvPfS0_S0_iiiiiiiiiiiiffi_param_12];
	ld.param.u32 	%r45, [_Z21filterActs_YxX_sparseILi4ELi32ELi4ELi4ELi2ELb1ELb0EEvPfS0_S0_iiiiiiiiiiiiffi_param_13];
	ld.param.u32 	%r46, [_Z21filterActs_YxX_sparseILi4ELi32ELi4ELi4ELi2ELb1ELb0EEvPfS0_S0_iiiiiiiiiiiiffi_param_14];
	ld.param.u32 	%r47, [_Z21filterActs_YxX_sparseILi4ELi32ELi4ELi4ELi2ELb1ELb0EEvPfS0_S0_iiiiiiiiiiiiffi_param_17];
	cvta.to.global.u64 	%rd7, %rd6;
	mul.lo.s32 	%r1, %r38, %r37;
	mul.lo.s32 	%r2, %r39, %r39;
	div.s32 	%r3, %r45, %r46;
	shr.s32 	%r48, %r36, 31;
	shr.u32 	%r49, %r48, 28;
	add.s32 	%r50, %r36, %r49;
	shr.s32 	%r51, %r50, 4;
	mov.u32 	%r52, %ctaid.y;
	div.u32 	%r4, %r52, %r51;
	mul.lo.s32 	%r53, %r4, %r51;
	sub.s32 	%r54, %r52, %r53;
	shl.b32 	%r5, %r54, 4;
	div.s32 	%r55, %r36, %r46;
	div.s32 	%r6, %r5, %r55;
	mul.lo.s32 	%r7, %r41, %r40;
	mov.u32 	%r8, %tid.y;
	shl.b32 	%r56, %r8, 5;
	mov.u32 	%r9, %tid.x;
	add.s32 	%r10, %r56, %r9;
	div.s32 	%r57, %r4, %r41;
	mad.lo.s32 	%r11, %r57, %r44, %r43;
	mul.lo.s32 	%r58, %r57, %r41;
	sub.s32 	%r59, %r4, %r58;
	mad.lo.s32 	%r12, %r59, %r44, %r43;
	shr.u32 	%r13, %r10, 4;
	and.b32  	%r60, %r9, 15;
	mov.u32 	%r61, %ctaid.x;
	shl.b32 	%r62, %r61, 7;
	add.s32 	%r14, %r62, %r9;
	mul.lo.s32 	%r15, %r42, %r1;
	mad.lo.s32 	%r63, %r36, %r13, %r60;
	add.s32 	%r64, %r63, %r5;
	mul.wide.s32 	%rd8, %r64, 4;
	add.s64 	%rd33, %rd7, %rd8;
	setp.ne.s32 	%p1, %r47, 0;
	@%p1 bra 	$L__BB32_2;
	ld.param.u32 	%r117, [_Z21filterActs_YxX_sparseILi4ELi32ELi4ELi4ELi2ELb1ELb0EEvPfS0_S0_iiiiiiiiiiiiffi_param_4];
	mul.lo.s32 	%r65, %r2, %r117;
	mul.lo.s32 	%r66, %r65, %r3;
	mul.lo.s32 	%r67, %r66, %r4;
	mul.wide.s32 	%rd9, %r67, 4;
	add.s64 	%rd33, %rd33, %rd9;
$L__BB32_2:
	ld.param.u32 	%r115, [_Z21filterActs_YxX_sparseILi4ELi32ELi4ELi4ELi2ELb1ELb0EEvPfS0_S0_iiiiiiiiiiiiffi_param_3];
	add.s32 	%r68, %r5, %r8;
	mad.lo.s32 	%r69, %r68, %r7, %r4;
	mad.lo.s32 	%r16, %r69, %r115, %r14;
	setp.lt.s32 	%p2, %r3, 1;
	mov.f32 	%f369, 0f00000000;
	mov.f32 	%f370, %f369;
	mov.f32 	%f371, %f369;
	mov.f32 	%f372, %f369;
	mov.f32 	%f373, %f369;
	mov.f32 	%f374, %f369;
	mov.f32 	%f375, %f369;
	mov.f32 	%f376, %f369;
	mov.f32 	%f377, %f369;
	mov.f32 	%f378, %f369;
	mov.f32 	%f379, %f369;
	mov.f32 	%f380, %f369;
	mov.f32 	%f381, %f369;
	mov.f32 	%f382, %f369;
	mov.f32 	%f383, %f369;
	mov.f32 	%f384, %f369;
	@%p2 bra 	$L__BB32_16;
	ld.param.u32 	%r118, [_Z21filterActs_YxX_sparseILi4ELi32ELi4ELi4ELi2ELb1ELb0EEvPfS0_S0_iiiiiiiiiiiiffi_param_4];
	shl.b32 	%r71, %r9, 2;
	mov.u32 	%r72, _ZZ21filterActs_YxX_sparseILi4ELi32ELi4ELi4ELi2ELb1ELb0EEvPfS0_S0_iiiiiiiiiiiiffiE8shImages;
	add.s32 	%r17, %r72, %r71;
	shl.b32 	%r18, %r118, 2;
	mov.b32 	%r122, 0;
	mov.f32 	%f369, 0f00000000;
	mul.wide.s32 	%rd20, %r15, 4;
$L__BB32_4:
	setp.eq.s32 	%p3, %r39, 0;
	@%p3 bra 	$L__BB32_15;
	ld.param.u32 	%r119, [_Z21filterActs_YxX_sparseILi4ELi32ELi4ELi4ELi2ELb1ELb0EEvPfS0_S0_iiiiiiiiiiiiffi_param_4];
	mul.lo.s32 	%r74, %r2, %r119;
	mul.lo.s32 	%r124, %r74, %r122;
	add.s32 	%r125, %r124, %r74;
	mov.b32 	%r127, 0;
	mov.u32 	%r123, %r13;
	mov.u32 	%r126, %r8;
$L__BB32_6:
	setp.gt.u32 	%p4, %r10, 63;
	@%p4 bra 	$L__BB32_10;
	setp.ge.u32 	%p5, %r123, %r2;
	@%p5 bra 	$L__BB32_9;
	mul.wide.s32 	%rd10, %r124, 4;
	add.s64 	%rd11, %rd33, %rd10;
	ld.global.f32 	%f85, [%rd11];
	mov.u32 	%r83, %tid.x;
	shl.b32 	%r84, %r83, 2;
	and.b32  	%r85, %r84, 60;
	mov.u32 	%r86, _ZZ21filterActs_YxX_sparseILi4ELi32ELi4ELi4ELi2ELb1ELb0EEvPfS0_S0_iiiiiiiiiiiiffiE9shFilters;
	add.s32 	%r87, %r86, %r85;
	shl.b32 	%r88, %r13, 6;
	add.s32 	%r89, %r87, %r88;
	st.shared.f32 	[%r89], %f85;
	mul.wide.s32 	%rd12, %r125, 4;
	add.s64 	%rd13, %rd33, %rd12;
	ld.global.f32 	%f86, [%rd13];
	st.shared.f32 	[%r89+256], %f86;
	bra.uni 	$L__BB32_10;
$L__BB32_9:
	mov.u32 	%r75, %tid.x;
	shl.b32 	%r76, %r75, 2;
	and.b32  	%r77, %r76, 60;
	mov.u32 	%r78, _ZZ21filterActs_YxX_sparseILi4ELi32ELi4ELi4ELi2ELb1ELb0EEvPfS0_S0_iiiiiiiiiiiiffiE9shFilters;
	add.s32 	%r79, %r78, %r77;
	shl.b32 	%r80, %r13, 6;
	add.s32 	%r81, %r79, %r80;
	mov.b32 	%r82, 0;
	st.shared.u32 	[%r81], %r82;
	st.shared.u32 	[%r81+256], %r82;
$L__BB32_10:
	setp.ge.s32 	%p6, %r126, %r2;
	@%p6 bra 	$L__BB32_14;
	div.s32 	%r90, %r126, %r39;
	mul.lo.s32 	%r91, %r90, %r39;
	sub.s32 	%r92, %r126, %r91;
	add.s32 	%r27, %r12, %r92;
	add.s32 	%r28, %r11, %r90;
	setp.gt.s32 	%p7, %r28, -1;
	setp.lt.s32 	%p8, %r28, %r37;
	and.pred  	%p9, %p7, %p8;
	setp.gt.s32 	%p10, %r27, -1;
	setp.lt.s32 	%p11, %r27, %r38;
	and.pred  	%p12, %p10, %p11;
	and.pred  	%p14, %p9, %p12;
	not.pred 	%p15, %p14;
	@%p15 bra 	$L__BB32_13;
	ld.param.u64 	%rd31, [_Z21filterActs_YxX_sparseILi4ELi32ELi4ELi4ELi2ELb1ELb0EEvPfS0_S0_iiiiiiiiiiiiffi_param_0];
	mad.lo.s32 	%r96, %r122, %r1, %r27;
	mad.lo.s32 	%r97, %r28, %r38, %r96;
	mul.lo.s32 	%r98, %r97, %r42;
	cvt.s64.s32 	%rd14, %r98;
	mul.lo.s32 	%r99, %r15, %r3;
	mov.u32 	%r100, %ctaid.x;
	shl.b32 	%r101, %r100, 7;
	mov.u32 	%r102, %tid.x;
	add.s32 	%r103, %r101, %r102;
	mad.lo.s32 	%r104, %r99, %r6, %r103;
	cvt.s64.s32 	%rd15, %r104;
	add.s64 	%rd16, %rd14, %rd15;
	cvta.to.global.u64 	%rd17, %rd31;
	shl.b64 	%rd18, %rd16, 2;
	add.s64 	%rd19, %rd17, %rd18;
	ld.global.f32 	%f87, [%rd19];
	shl.b32 	%r105, %r8, 9;
	add.s32 	%r106, %r17, %r105;
	st.shared.f32 	[%r106], %f87;
	add.s64 	%rd21, %rd19, %rd20;
	ld.global.f32 	%f88, [%rd21];
	st.shared.f32 	[%r106+2048], %f88;
	ld.global.f32 	%f89, [%rd19+128];
	st.shared.f32 	[%r106+128], %f89;
	ld.global.f32 	%f90, [%rd21+128];
	st.shared.f32 	[%r106+2176], %f90;
	ld.global.f32 	%f91, [%rd19+256];
	st.shared.f32 	[%r106+256], %f91;
	ld.global.f32 	%f92, [%rd21+256];
	st.shared.f32 	[%r106+2304], %f92;
	ld.global.f32 	%f93, [%rd19+384];
	st.shared.f32 	[%r106+384], %f93;
	ld.global.f32 	%f94, [%rd21+384];
	st.shared.f32 	[%r106+2432], %f94;
	bra.uni 	$L__BB32_14;
$L__BB32_13:
	shl.b32 	%r93, %r8, 9;
	add.s32 	%r94, %r17, %r93;
	mov.b32 	%r95, 0;
	st.shared.u32 	[%r94], %r95;
	st.shared.u32 	[%r94+2048], %r95;
	st.shared.u32 	[%r94+128], %r95;
	st.shared.u32 	[%r94+2176], %r95;
	st.shared.u32 	[%r94+256], %r95;
	st.shared.u32 	[%r94+2304], %r95;
	st.shared.u32 	[%r94+384], %r95;
	st.shared.u32 	[%r94+2432], %r95;
$L__BB32_14:
	bar.sync 	0;
	shl.b32 	%r107, %r8, 2;
	mov.u32 	%r108, _ZZ21filterActs_YxX_sparseILi4ELi32ELi4ELi4ELi2ELb1ELb0EEvPfS0_S0_iiiiiiiiiiiiffiE9shFilters;
	add.s32 	%r109, %r108, %r107;
	ld.shared.f32 	%f95, [%r109];
	ld.shared.f32 	%f96, [%r17];
	fma.rn.f32 	%f97, %f96, %f95, %f384;
	ld.shared.f32 	%f98, [%r17+128];
	fma.rn.f32 	%f99, %f98, %f95, %f383;
	ld.shared.f32 	%f100, [%r17+256];
	fma.rn.f32 	%f101, %f100, %f95, %f382;
	ld.shared.f32 	%f102, [%r17+384];
	fma.rn.f32 	%f103, %f102, %f95, %f381;
	ld.shared.f32 	%f104, [%r109+16];
	fma.rn.f32 	%f105, %f96, %f104, %f380;
	fma.rn.f32 	%f106, %f98, %f104, %f379;
	fma.rn.f32 	%f107, %f100, %f104, %f378;
	fma.rn.f32 	%f108, %f102, %f104, %f377;
	ld.shared.f32 	%f109, [%r109+32];
	fma.rn.f32 	%f110, %f96, %f109, %f376;
	fma.rn.f32 	%f111, %f98, %f109, %f375;
	fma.rn.f32 	%f112, %f100, %f109, %f374;
	fma.rn.f32 	%f113, %f102, %f109, %f373;
	ld.shared.f32 	%f114, [%r109+48];
	fma.rn.f32 	%f115, %f96, %f114, %f372;
	fma.rn.f32 	%f116, %f98, %f114, %f371;
	fma.rn.f32 	%f117, %f100, %f114, %f370;
	fma.rn.f32 	%f118, %f102, %f114, %f369;
	ld.shared.f32 	%f119, [%r109+64];
	ld.shared.f32 	%f120, [%r17+512];
	fma.rn.f32 	%f121, %f120, %f119, %f97;
	ld.shared.f32 	%f122, [%r17+640];
	fma.rn.f32 	%f123, %f122, %f119, %f99;
	ld.shared.f32 	%f124, [%r17+768];
	fma.rn.f32 	%f125, %f124, %f119, %f101;
	ld.shared.f32 	%f126, [%r17+896];
	fma.rn.f32 	%f127, %f126, %f119, %f103;
	ld.shared.f32 	%f128, [%r109+80];
	fma.rn.f32 	%f129, %f120, %f128, %f105;
	fma.rn.f32 	%f130, %f122, %f128, %f106;
	fma.rn.f32 	%f131, %f124, %f128, %f107;
	fma.rn.f32 	%f132, %f126, %f128, %f108;
	ld.shared.f32 	%f133, [%r109+96];
	fma.rn.f32 	%f134, %f120, %f133, %f110;
	fma.rn.f32 	%f135, %f122, %f133, %f111;
	fma.rn.f32 	%f136, %f124, %f133, %f112;
	fma.rn.f32 	%f137, %f126, %f133, %f113;
	ld.shared.f32 	%f138, [%r109+112];
	fma.rn.f32 	%f139, %f120, %f138, %f115;
	fma.rn.f32 	%f140, %f122, %f138, %f116;
	fma.rn.f32 	%f141, %f124, %f138, %f117;
	fma.rn.f32 	%f142, %f126, %f138, %f118;
	ld.shared.f32 	%f143, [%r109+128];
	ld.shared.f32 	%f144, [%r17+1024];
	fma.rn.f32 	%f145, %f144, %f143, %f121;
	ld.shared.f32 	%f146, [%r17+1152];
	fma.rn.f32 	%f147, %f146, %f143, %f123;
	ld.shared.f32 	%f148, [%r17+1280];
	fma.rn.f32 	%f149, %f148, %f143, %f125;
	ld.shared.f32 	%f150, [%r17+1408];
	fma.rn.f32 	%f151, %f150, %f143, %f127;
	ld.shared.f32 	%f152, [%r109+144];
	fma.rn.f32 	%f153, %f144, %f152, %f129;
	fma.rn.f32 	%f154, %f146, %f152, %f130;
	fma.rn.f32 	%f155, %f148, %f152, %f131;
	fma.rn.f32 	%f156, %f150, %f152, %f132;
	ld.shared.f32 	%f157, [%r109+160];
	fma.rn.f32 	%f158, %f144, %f157, %f134;
	fma.rn.f32 	%f159, %f146, %f157, %f135;
	fma.rn.f32 	%f160, %f148, %f157, %f136;
	fma.rn.f32 	%f161, %f150, %f157, %f137;
	ld.shared.f32 	%f162, [%r109+176];
	fma.rn.f32 	%f163, %f144, %f162, %f139;
	fma.rn.f32 	%f164, %f146, %f162, %f140;
	fma.rn.f32 	%f165, %f148, %f162, %f141;
	fma.rn.f32 	%f166, %f150, %f162, %f142;
	ld.shared.f32 	%f167, [%r109+192];
	ld.shared.f32 	%f168, [%r17+1536];
	fma.rn.f32 	%f169, %f168, %f167, %f145;
	ld.shared.f32 	%f170, [%r17+1664];
	fma.rn.f32 	%f171, %f170, %f167, %f147;
	ld.shared.f32 	%f172, [%r17+1792];
	fma.rn.f32 	%f173, %f172, %f167, %f149;
	ld.shared.f32 	%f174, [%r17+1920];
	fma.rn.f32 	%f175, %f174, %f167, %f151;
	ld.shared.f32 	%f176, [%r109+208];
	fma.rn.f32 	%f177, %f168, %f176, %f153;
	fma.rn.f32 	%f178, %f170, %f176, %f154;
	fma.rn.f32 	%f179, %f172, %f176, %f155;
	fma.rn.f32 	%f180, %f174, %f176, %f156;
	ld.shared.f32 	%f181, [%r109+224];
	fma.rn.f32 	%f182, %f168, %f181, %f158;
	fma.rn.f32 	%f183, %f170, %f181, %f159;
	fma.rn.f32 	%f184, %f172, %f181, %f160;
	fma.rn.f32 	%f185, %f174, %f181, %f161;
	ld.shared.f32 	%f186, [%r109+240];
	fma.rn.f32 	%f187, %f168, %f186, %f163;
	fma.rn.f32 	%f188, %f170, %f186, %f164;
	fma.rn.f32 	%f189, %f172, %f186, %f165;
	fma.rn.f32 	%f190, %f174, %f186, %f166;
	ld.shared.f32 	%f191, [%r109+256];
	ld.shared.f32 	%f192, [%r17+2048];
	fma.rn.f32 	%f193, %f192, %f191, %f169;
	ld.shared.f32 	%f194, [%r17+2176];
	fma.rn.f32 	%f195, %f194, %f191, %f171;
	ld.shared.f32 	%f196, [%r17+2304];
	fma.rn.f32 	%f197, %f196, %f191, %f173;
	ld.shared.f32 	%f198, [%r17+2432];
	fma.rn.f32 	%f199, %f198, %f191, %f175;
	ld.shared.f32 	%f200, [%r109+272];
	fma.rn.f32 	%f201, %f192, %f200, %f177;
	fma.rn.f32 	%f202, %f194, %f200, %f178;
	fma.rn.f32 	%f203, %f196, %f200, %f179;
	fma.rn.f32 	%f204, %f198, %f200, %f180;
	ld.shared.f32 	%f205, [%r109+288];
	fma.rn.f32 	%f206, %f192, %f205, %f182;
	fma.rn.f32 	%f207, %f194, %f205, %f183;
	fma.rn.f32 	%f208, %f196, %f205, %f184;
	fma.rn.f32 	%f209, %f198, %f205, %f185;
	ld.shared.f32 	%f210, [%r109+304];
	fma.rn.f32 	%f211, %f192, %f210, %f187;
	fma.rn.f32 	%f212, %f194, %f210, %f188;
	fma.rn.f32 	%f213, %f196, %f210, %f189;
	fma.rn.f32 	%f214, %f198, %f210, %f190;
	ld.shared.f32 	%f215, [%r109+320];
	ld.shared.f32 	%f216, [%r17+2560];
	fma.rn.f32 	%f217, %f216, %f215, %f193;
	ld.shared.f32 	%f218, [%r17+2688];
	fma.rn.f32 	%f219, %f218, %f215, %f195;
	ld.shared.f32 	%f220, [%r17+2816];
	fma.rn.f32 	%f221, %f220, %f215, %f197;
	ld.shared.f32 	%f222, [%r17+2944];
	fma.rn.f32 	%f223, %f222, %f215, %f199;
	ld.shared.f32 	%f224, [%r109+336];
	fma.rn.f32 	%f225, %f216, %f224, %f201;
	fma.rn.f32 	%f226, %f218, %f224, %f202;
	fma.rn.f32 	%f227, %f220, %f224, %f203;
	fma.rn.f32 	%f228, %f222, %f224, %f204;
	ld.shared.f32 	%f229, [%r109+352];
	fma.rn.f32 	%f230, %f216, %f229, %f206;
	fma.rn.f32 	%f231, %f218, %f229, %f207;
	fma.rn.f32 	%f232, %f220, %f229, %f208;
	fma.rn.f32 	%f233, %f222, %f229, %f209;
	ld.shared.f32 	%f234, [%r109+368];
	fma.rn.f32 	%f235, %f216, %f234, %f211;
	fma.rn.f32 	%f236, %f218, %f234, %f212;
	fma.rn.f32 	%f237, %f220, %f234, %f213;
	fma.rn.f32 	%f238, %f222, %f234, %f214;
	ld.shared.f32 	%f239, [%r109+384];
	ld.shared.f32 	%f240, [%r17+3072];
	fma.rn.f32 	%f241, %f240, %f239, %f217;
	ld.shared.f32 	%f242, [%r17+3200];
	fma.rn.f32 	%f243, %f242, %f239, %f219;
	ld.shared.f32 	%f244, [%r17+3328];
	fma.rn.f32 	%f245, %f244, %f239, %f221;
	ld.shared.f32 	%f246, [%r17+3456];
	fma.rn.f32 	%f247, %f246, %f239, %f223;
	ld.shared.f32 	%f248, [%r109+400];
	fma.rn.f32 	%f249, %f240, %f248, %f225;
	fma.rn.f32 	%f250, %f242, %f248, %f226;
	fma.rn.f32 	%f251, %f244, %f248, %f227;
	fma.rn.f32 	%f252, %f246, %f248, %f228;
	ld.shared.f32 	%f253, [%r109+416];
	fma.rn.f32 	%f254, %f240, %f253, %f230;
	fma.rn.f32 	%f255, %f242, %f253, %f231;
	fma.rn.f32 	%f256, %f244, %f253, %f232;
	fma.rn.f32 	%f257, %f246, %f253, %f233;
	ld.shared.f32 	%f258, [%r109+432];
	fma.rn.f32 	%f259, %f240, %f258, %f235;
	fma.rn.f32 	%f260, %f242, %f258, %f236;
	fma.rn.f32 	%f261, %f244, %f258, %f237;
	fma.rn.f32 	%f262, %f246, %f258, %f238;
	ld.shared.f32 	%f263, [%r109+448];
	ld.shared.f32 	%f264, [%r17+3584];
	fma.rn.f32 	%f384, %f264, %f263, %f241;
	ld.shared.f32 	%f265, [%r17+3712];
	fma.rn.f32 	%f383, %f265, %f263, %f243;
	ld.shared.f32 	%f266, [%r17+3840];
	fma.rn.f32 	%f382, %f266, %f263, %f245;
	ld.shared.f32 	%f267, [%r17+3968];
	fma.rn.f32 	%f381, %f267, %f263, %f247;
	ld.shared.f32 	%f268, [%r109+464];
	fma.rn.f32 	%f380, %f264, %f268, %f249;
	fma.rn.f32 	%f379, %f265, %f268, %f250;
	fma.rn.f32 	%f378, %f266, %f268, %f251;
	fma.rn.f32 	%f377, %f267, %f268, %f252;
	ld.shared.f32 	%f269, [%r109+480];
	fma.rn.f32 	%f376, %f264, %f269, %f254;
	fma.rn.f32 	%f375, %f265, %f269, %f255;
	fma.rn.f32 	%f374, %f266, %f269, %f256;
	fma.rn.f32 	%f373, %f267, %f269, %f257;
	ld.shared.f32 	%f270, [%r109+496];
	fma.rn.f32 	%f372, %f264, %f270, %f259;
	fma.rn.f32 	%f371, %f265, %f270, %f260;
	fma.rn.f32 	%f370, %f266, %f270, %f261;
	fma.rn.f32 	%f369, %f267, %f270, %f262;
	bar.sync 	0;
	add.s32 	%r127, %r127, 4;
	add.s32 	%r126, %r126, 4;
	add.s32 	%r125, %r125, %r18;
	add.s32 	%r124, %r124, %r18;
	add.s32 	%r123, %r123, 4;
	setp.lt.u32 	%p16, %r127, %r2;
	@%p16 bra 	$L__BB32_6;
$L__BB32_15:
	add.s32 	%r122, %r122, 2;
	setp.lt.s32 	%p17, %r122, %r3;
	@%p17 bra 	$L__BB32_4;
$L__BB32_16:
	ld.param.f32 	%f320, [_Z21filterActs_YxX_sparseILi4ELi32ELi4ELi4ELi2ELb1ELb0EEvPfS0_S0_iiiiiiiiiiiiffi_param_16];
	ld.param.f32 	%f319, [_Z21filterActs_YxX_sparseILi4ELi32ELi4ELi4ELi2ELb1ELb0EEvPfS0_S0_iiiiiiiiiiiiffi_param_15];
	ld.param.u32 	%r121, [_Z21filterActs_YxX_sparseILi4ELi32ELi4ELi4ELi2ELb1ELb0EEvPfS0_S0_iiiiiiiiiiiiffi_param_11];
	ld.param.u32 	%r120, [_Z21filterActs_YxX_sparseILi4ELi32ELi4ELi4ELi2ELb1ELb0EEvPfS0_S0_iiiiiiiiiiiiffi_param_10];
	ld.param.u32 	%r116, [_Z21filterActs_YxX_sparseILi4ELi32ELi4ELi4ELi2ELb1ELb0EEvPfS0_S0_iiiiiiiiiiiiffi_param_3];
	ld.param.u64 	%rd32, [_Z21filterActs_YxX_sparseILi4ELi32ELi4ELi4ELi2ELb1ELb0EEvPfS0_S0_iiiiiiiiiiiiffi_param_2];
	cvta.to.global.u64 	%rd22, %rd32;
	mul.lo.s32 	%r110, %r121, %r120;
	mul.lo.s32 	%r111, %r116, %r110;
	shl.b32 	%r112, %r111, 2;
	mul.wide.u32 	%rd23, %r16, 4;
	add.s64 	%rd24, %rd22, %rd23;
	ld.global.f32 	%f271, [%rd24];
	mul.f32 	%f272, %f320, %f384;
	fma.rn.f32 	%f273, %f319, %f271, %f272;
	st.global.f32 	[%rd24], %f273;
	mul.wide.s32 	%rd25, %r112, 4;
	add.s64 	%rd26, %rd24, %rd25;
	ld.global.f32 	%f274, [%rd26];
	mul.f32 	%f275, %f320, %f380;
	fma.rn.f32 	%f276, %f319, %f274, %f275;
	st.global.f32 	[%rd26], %f276;
	shl.b32 	%r113, %r111, 3;
	mul.wide.s32 	%rd27, %r113, 4;
	add.s64 	%rd28, %rd24, %rd27;
	ld.global.f32 	%f277, [%rd28];
	mul.f32 	%f278, %f320, %f376;
	fma.rn.f32 	%f279, %f319, %f277, %f278;
	st.global.f32 	[%rd28], %f279;
	mul.lo.s32 	%r114, %r111, 12;
	mul.wide.s32 	%rd29, %r114, 4;
	add.s64 	%rd30, %rd24, %rd29;
	ld.global.f32 	%f280, [%rd30];
	mul.f32 	%f281, %f320, %f372;
	fma.rn.f32 	%f282, %f319, %f280, %f281;
	st.global.f32 	[%rd30], %f282;
	ld.global.f32 	%f283, [%rd24+128];
	mul.f32 	%f284, %f320, %f383;
	fma.rn.f32 	%f285, %f319, %f283, %f284;
	st.global.f32 	[%rd24+128], %f285;
	ld.global.f32 	%f286, [%rd26+128];
	mul.f32 	%f287, %f320, %f379;
	fma.rn.f32 	%f288, %f319, %f286, %f287;
	st.global.f32 	[%rd26+128], %f288;
	ld.global.f32 	%f289, [%rd28+128];
	mul.f32 	%f290, %f320, %f375;
	fma.rn.f32 	%f291, %f319, %f289, %f290;
	st.global.f32 	[%rd28+128], %f291;
	ld.global.f32 	%f292, [%rd30+128];
	mul.f32 	%f293, %f320, %f371;
	fma.rn.f32 	%f294, %f319, %f292, %f293;
	st.global.f32 	[%rd30+128], %f294;
	ld.global.f32 	%f295, [%rd24+256];
	mul.f32 	%f296, %f320, %f382;
	fma.rn.f32 	%f297, %f319, %f295, %f296;
	st.global.f32 	[%rd24+256], %f297;
	ld.global.f32 	%f298, [%rd26+256];
	mul.f32 	%f299, %f320, %f378;
	fma.rn.f32 	%f300, %f319, %f298, %f299;
	st.global.f32 	[%rd26+256], %f300;
	ld.global.f32 	%f301, [%rd28+256];
	mul.f32 	%f302, %f320, %f374;
	fma.rn.f32 	%f303, %f319, %f301, %f302;
	st.global.f32 	[%rd28+256], %f303;
	ld.global.f32 	%f304, [%rd30+256];
	mul.f32 	%f305, %f320, %f370;
	fma.rn.f32 	%f306, %f319, %f304, %f305;
	st.global.f32 	[%rd30+256], %f306;
	ld.global.f32 	%f307, [%rd24+384];
	mul.f32 	%f308, %f320, %f381;
	fma.rn.f32 	%f309, %f319, %f307, %f308;
	st.global.f32 	[%rd24+384], %f309;
	ld.global.f32 	%f310, [%rd26+384];
	mul.f32 	%f311, %f320, %f377;
	fma.rn.f32 	%f312, %f319, %f310, %f311;
	st.global.f32 	[%rd26+384], %f312;
	ld.global.f32 	%f313, [%rd28+384];
	mul.f32 	%f314, %f320, %f373;
	fma.rn.f32 	%f315, %f319, %f313, %f314;
	st.global.f32 	[%rd28+384], %f315;
	ld.global.f32 	%f316, [%rd30+384];
	mul.f32 	%f317, %f320, %f369;
	fma.rn.f32 	%f318, %f319, %f316, %f317;
	st.global.f32 	[%rd30+384], %f318;
	ret;

}
	// .globl	_Z20filterActs_YxX_colorILi4ELi32ELi2ELi8ELi1ELb0ELb1EEvPfS0_S0_iiiiiiiiiiffi
.visible .entry _Z20filterActs_YxX_colorILi4ELi32ELi2ELi8ELi1ELb0ELb1EEvPfS0_S0_iiiiiiiiiiffi(
	.param .u64 .ptr .align 1 _Z20filterActs_YxX_colorILi4ELi32ELi2ELi8ELi1ELb0ELb1EEvPfS0_S0_iiiiiiiiiiffi_param_0,
	.param .u64 .ptr .align 1 _Z20filterActs_YxX_colorILi4ELi32ELi2ELi8ELi1ELb0ELb1EEvPfS0_S0_iiiiiiiiiiffi_param_1,
	.param .u64 .ptr .align 1 _Z20filterActs_YxX_colorILi4ELi32ELi2ELi8ELi1ELb0ELb1EEvPfS0_S0_iiiiiiiiiiffi_param_2,
	.param .u32 _Z20filterActs_YxX_colorILi4ELi32ELi2ELi8ELi1ELb0ELb1EEvPfS0_S0_iiiiiiiiiiffi_param_3,
	.param .u32 _Z20filterActs_YxX_colorILi4ELi32ELi2ELi8ELi1ELb0ELb1EEvPfS0_S0_iiiiiiiiiiffi_param_4,
	.param .u32 _Z20filterActs_YxX_colorILi4ELi32ELi2ELi8ELi1ELb0ELb1EEvPfS0_S0_iiiiiiiiiiffi_param_5,
	.param .u32 _Z20filterActs_YxX_colorILi4ELi32ELi2ELi8ELi1ELb0ELb1EEvPfS0_S0_iiiiiiiiiiffi_param_6,
	.param .u32 _Z20filterActs_YxX_colorILi4ELi32ELi2ELi8ELi1ELb0ELb1EEvPfS0_S0_iiiiiiiiiiffi_param_7,
	.param .u32 _Z20filterActs_YxX_colorILi4ELi32ELi2ELi8ELi1ELb0ELb1EEvPfS0_S0_iiiiiiiiiiffi_param_8,
	.param .u32 _Z20filterActs_YxX_colorILi4ELi32ELi2ELi8ELi1ELb0ELb1EEvPfS0_S0_iiiiiiiiiiffi_param_9,
	.param .u32 _Z20filterActs_YxX_colorILi4ELi32ELi2ELi8ELi1ELb0ELb1EEvPfS0_S0_iiiiiiiiiiffi_param_10,
	.param .u32 _Z20filterActs_YxX_colorILi4ELi32ELi2ELi8ELi1ELb0ELb1EEvPfS0_S0_iiiiiiiiiiffi_param_11,
	.param .u32 _Z20filterActs_YxX_colorILi4ELi32ELi2ELi8ELi1ELb0ELb1EEvPfS0_S0_iiiiiiiiiiffi_param_12,
	.param .f32 _Z20filterActs_YxX_colorILi4ELi32ELi2ELi8ELi1ELb0ELb1EEvPfS0_S0_iiiiiiiiiiffi_param_13,
	.param .f32 _Z20filterActs_YxX_colorILi4ELi32ELi2ELi8ELi1ELb0ELb1EEvPfS0_S0_iiiiiiiiiiffi_param_14,
	.param .u32 _Z20filterActs_YxX_colorILi4ELi32ELi2ELi8ELi1ELb0ELb1EEvPfS0_S0_iiiiiiiiiiffi_param_15
)
{
	.reg .pred 	%p<20>;
	.reg .b32 	%r<98>;
	.reg .b32 	%f<194>;
	.reg .b64 	%rd<37>;
	// demoted variable
	.shared .align 4 .b8 _ZZ20filterActs_YxX_colorILi4ELi32ELi2ELi8ELi1ELb0ELb1EEvPfS0_S0_iiiiiiiiiiffiE9shFilters[512];
	// demoted variable
	.shared .align 4 .b8 _ZZ20filterActs_YxX_colorILi4ELi32ELi2ELi8ELi1ELb0ELb1EEvPfS0_S0_iiiiiiiiiiffiE8shImages[1024];
	ld.param.u64 	%rd14, [_Z20filterActs_YxX_colorILi4ELi32ELi2ELi8ELi1ELb0ELb1EEvPfS0_S0_iiiiiiiiiiffi_param_1];
	ld.param.u32 	%r24, [_Z20filterActs_YxX_colorILi4ELi32ELi2ELi8ELi1ELb0ELb1EEvPfS0_S0_iiiiiiiiiiffi_param_3];
	ld.param.u32 	%r25, [_Z20filterActs_YxX_colorILi4ELi32ELi2ELi8ELi1ELb0ELb1EEvPfS0_S0_iiiiiiiiiiffi_param_4];
	ld.param.u32 	%r27, [_Z20filterActs_YxX_colorILi4ELi32ELi2ELi8ELi1ELb0ELb1EEvPfS0_S0_iiiiiiiiiiffi_param_6];
	ld.param.u32 	%r28, [_Z20filterActs_YxX_colorILi4ELi32ELi2ELi8ELi1ELb0ELb1EEvPfS0_S0_iiiiiiiiiiffi_param_7];
	ld.param.u32 	%r29, [_Z20filterActs_YxX_colorILi4ELi32ELi2ELi8ELi1ELb0ELb1EEvPfS0_S0_iiiiiiiiiiffi_param_8];
	ld.param.u32 	%r30, [_Z20filterActs_YxX_colorILi4ELi32ELi2ELi8ELi1ELb0ELb1EEvPfS0_S0_iiiiiiiiiiffi_param_9];
	ld.param.u32 	%r32, [_Z20filterActs_YxX_colorILi4ELi32ELi2ELi8ELi1ELb0ELb1EEvPfS0_S0_iiiiiiiiiiffi_param_11];
	ld.param.f32 	%f51, [_Z20filterActs_YxX_colorILi4ELi32ELi2ELi8ELi1ELb0ELb1EEvPfS0_S0_iiiiiiiiiiffi_param_14];
	ld.param.u32 	%r34, [_Z20filterActs_YxX_colorILi4ELi32ELi2ELi8ELi1ELb0ELb1EEvPfS0_S0_iiiiiiiiiiffi_param_15];
	mul.lo.s32 	%r1, %r28, %r28;
	shr.s32 	%r35, %r25, 31;
	shr.u32 	%r36, %r35, 27;
	add.s32 	%r37, %r25, %r36;
	shr.s32 	%r38, %r37, 5;
	mov.u32 	%r39, %ctaid.y;
	div.u32 	%r2, %r39, %r38;
	mul.lo.s32 	%r40, %r2, %r38;
	sub.s32 	%r41, %r39, %r40;
	mov.u32 	%r3, %tid.y;
	mov.u32 	%r4, %tid.x;
	shr.u32 	%r42, %r4, 5;
	add.s32 	%r5, %r42, %r3;
	mov.u32 	%r43, %ctaid.x;
	shl.b32 	%r44, %r43, 6;
	add.s32 	%r6, %r44, %r4;
	cvt.s64.s32 	%rd1, %r6;
	shl.b32 	%r7, %r41, 5;
	setp.eq.s32 	%p1, %r28, 0;
	mov.f32 	%f177, 0f00000000;
	mov.f32 	%f178, %f177;
	mov.f32 	%f179, %f177;
	mov.f32 	%f180, %f177;
	mov.f32 	%f181, %f177;
	mov.f32 	%f182, %f177;
	mov.f32 	%f183, %f177;
	mov.f32 	%f184, %f177;
	mov.f32 	%f185, %f177;
	mov.f32 	%f186, %f177;
	mov.f32 	%f187, %f177;
	mov.f32 	%f188, %f177;
	mov.f32 	%f189, %f177;
	mov.f32 	%f190, %f177;
	mov.f32 	%f191, %f177;
	mov.f32 	%f192, %f177;
	@%p1 bra 	$L__BB33_15;
	and.b32  	%r46, %r4, 31;
	shl.b32 	%r47, %r5, 7;
	mov.u32 	%r48, _ZZ20filterActs_YxX_colorILi4ELi32ELi2ELi8ELi1ELb0ELb1EEvPfS0_S0_iiiiiiiiiiffiE9shFilters;
	add.s32 	%r49, %r48, %r47;
	shl.b32 	%r50, %r4, 2;
	and.b32  	%r51, %r50, 124;
	add.s32 	%r8, %r49, %r51;
	div.s32 	%r52, %r2, %r32;
	mul.lo.s32 	%r53, %r52, %r32;
	sub.s32 	%r54, %r2, %r53;
	mad.lo.s32 	%r9, %r54, %r30, %r29;
	mad.lo.s32 	%r10, %r52, %r30, %r29;
	shl.b32 	%r55, %r3, 8;
	mov.u32 	%r56, _ZZ20filterActs_YxX_colorILi4ELi32ELi2ELi8ELi1ELb0ELb1EEvPfS0_S0_iiiiiiiiiiffiE8shImages;
	add.s32 	%r12, %r56, %r50;
	add.s32 	%r11, %r12, %r55;
	shl.b32 	%r13, %r25, 2;
	mul.lo.s32 	%r57, %r1, %r25;
	mul.lo.s32 	%r58, %r57, %r2;
	setp.eq.s32 	%p2, %r34, 0;
	selp.b32 	%r59, %r58, 0, %p2;
	cvt.s64.s32 	%rd16, %r59;
	mad.lo.s32 	%r60, %r25, %r5, %r46;
	add.s32 	%r61, %r60, %r7;
	cvt.s64.s32 	%rd17, %r61;
	add.s64 	%rd2, %rd17, %rd16;
	cvta.to.global.u64 	%rd3, %rd14;
	mov.f32 	%f177, 0f00000000;
	mov.b32 	%r94, 0;
	mov.u32 	%r95, %r5;
	mov.u32 	%r96, %r3;
	mov.u32 	%r97, %r94;
$L__BB33_2:
	setp.gt.u32 	%p3, %r5, 3;
	@%p3 bra 	$L__BB33_6;
	setp.ge.u32 	%p4, %r95, %r1;
	@%p4 bra 	$L__BB33_5;
	cvt.s64.s32 	%rd18, %r94;
	add.s64 	%rd19, %rd2, %rd18;
	shl.b64 	%rd20, %rd19, 2;
	add.s64 	%rd21, %rd3, %rd20;
	ld.global.f32 	%f54, [%rd21];
	st.shared.f32 	[%r8], %f54;
	bra.uni 	$L__BB33_6;
$L__BB33_5:
	mov.b32 	%r62, 0;
	st.shared.u32 	[%r8], %r62;
$L__BB33_6:
	setp.ge.s32 	%p5, %r96, %r1;
	@%p5 bra 	$L__BB33_14;
	ld.param.u32 	%r91, [_Z20filterActs_YxX_colorILi4ELi32ELi2ELi8ELi1ELb0ELb1EEvPfS0_S0_iiiiiiiiiiffi_param_5];
	div.s32 	%r63, %r96, %r28;
	mul.lo.s32 	%r64, %r63, %r28;
	sub.s32 	%r65, %r96, %r64;
	add.s32 	%r18, %r9, %r65;
	add.s32 	%r19, %r10, %r63;
	setp.gt.s32 	%p6, %r19, -1;
	setp.lt.s32 	%p7, %r19, %r91;
	and.pred  	%p8, %p6, %p7;
	setp.gt.s32 	%p9, %r18, -1;
	setp.lt.s32 	%p10, %r18, %r27;
	and.pred  	%p11, %p9, %p10;
	and.pred  	%p13, %p8, %p11;
	not.pred 	%p14, %p13;
	@%p14 bra 	$L__BB33_13;
	ld.param.u32 	%r93, [_Z20filterActs_YxX_colorILi4ELi32ELi2ELi8ELi1ELb0ELb1EEvPfS0_S0_iiiiiiiiiiffi_param_12];
	ld.param.u64 	%rd35, [_Z20filterActs_YxX_colorILi4ELi32ELi2ELi8ELi1ELb0ELb1EEvPfS0_S0_iiiiiiiiiiffi_param_0];
	cvt.u32.u64 	%r67, %rd1;
	setp.ge.s32 	%p15, %r67, %r24;
	mad.lo.s32 	%r68, %r19, %r27, %r18;
	mul.lo.s32 	%r69, %r68, %r93;
	cvt.s64.s32 	%rd22, %r69;
	add.s64 	%rd23, %rd22, %rd1;
	cvta.to.global.u64 	%rd24, %rd35;
	shl.b64 	%rd25, %rd23, 2;
	add.s64 	%rd12, %rd24, %rd25;
	mov.f32 	%f193, 0f00000000;
	@%p15 bra 	$L__BB33_10;
	ld.global.f32 	%f193, [%rd12];
$L__BB33_10:
	cvt.u32.u64 	%r70, %rd1;
	add.s32 	%r71, %r70, 32;
	setp.lt.s32 	%p16, %r71, %r24;
	st.shared.f32 	[%r11], %f193;
	@%p16 bra 	$L__BB33_12;
	mov.b32 	%r72, 0;
	st.shared.u32 	[%r11+128], %r72;
	bra.uni 	$L__BB33_14;
$L__BB33_12:
	ld.global.f32 	%f56, [%rd12+128];
	st.shared.f32 	[%r11+128], %f56;
	bra.uni 	$L__BB33_14;
$L__BB33_13:
	mov.b32 	%r66, 0;
	st.shared.u32 	[%r11], %r66;
	st.shared.u32 	[%r11+128], %r66;
$L__BB33_14:
	bar.sync 	0;
	shl.b32 	%r73, %r3, 2;
	mov.u32 	%r74, _ZZ20filterActs_YxX_colorILi4ELi32ELi2ELi8ELi1ELb0ELb1EEvPfS0_S0_iiiiiiiiiiffiE9shFilters;
	add.s32 	%r75, %r74, %r73;
	ld.shared.f32 	%f57, [%r75];
	ld.shared.f32 	%f58, [%r12];
	fma.rn.f32 	%f59, %f58, %f57, %f192;
	ld.shared.f32 	%f60, [%r12+128];
	fma.rn.f32 	%f61, %f60, %f57, %f191;
	ld.shared.f32 	%f62, [%r75+16];
	fma.rn.f32 	%f63, %f58, %f62, %f190;
	fma.rn.f32 	%f64, %f60, %f62, %f189;
	ld.shared.f32 	%f65, [%r75+32];
	fma.rn.f32 	%f66, %f58, %f65, %f188;
	fma.rn.f32 	%f67, %f60, %f65, %f187;
	ld.shared.f32 	%f68, [%r75+48];
	fma.rn.f32 	%f69, %f58, %f68, %f186;
	fma.rn.f32 	%f70, %f60, %f68, %f185;
	ld.shared.f32 	%f71, [%r75+64];
	fma.rn.f32 	%f72, %f58, %f71, %f184;
	fma.rn.f32 	%f73, %f60, %f71, %f183;
	ld.shared.f32 	%f74, [%r75+80];
	fma.rn.f32 	%f75, %f58, %f74, %f182;
	fma.rn.f32 	%f76, %f60, %f74, %f181;
	ld.shared.f32 	%f77, [%r75+96];
	fma.rn.f32 	%f78, %f58, %f77, %f180;
	fma.rn.f32 	%f79, %f60, %f77, %f179;
	ld.shared.f32 	%f80, [%r75+112];
	fma.rn.f32 	%f81, %f58, %f80, %f178;
	fma.rn.f32 	%f82, %f60, %f80, %f177;
	ld.shared.f32 	%f83, [%r75+128];
	ld.shared.f32 	%f84, [%r12+256];
	fma.rn.f32 	%f85, %f84, %f83, %f59;
	ld.shared.f32 	%f86, [%r12+384];
	fma.rn.f32 	%f87, %f86, %f83, %f61;
	ld.shared.f32 	%f88, [%r75+144];
	fma.rn.f32 	%f89, %f84, %f88, %f63;
	fma.rn.f32 	%f90, %f86, %f88, %f64;
	ld.shared.f32 	%f91, [%r75+160];
	fma.rn.f32 	%f92, %f84, %f91, %f66;
	fma.rn.f32 	%f93, %f86, %f91, %f67;
	ld.shared.f32 	%f94, [%r75+176];
	fma.rn.f32 	%f95, %f84, %f94, %f69;
	fma.rn.f32 	%f96, %f86, %f94, %f70;
	ld.shared.f32 	%f97, [%r75+192];
	fma.rn.f32 	%f98, %f84, %f97, %f72;
	fma.rn.f32 	%f99, %f86, %f97, %f73;
	ld.shared.f32 	%f100, [%r75+208];
	fma.rn.f32 	%f101, %f84, %f100, %f75;
	fma.rn.f32 	%f102, %f86, %f100, %f76;
	ld.shared.f32 	%f103, [%r75+224];
	fma.rn.f32 	%f104, %f84, %f103, %f78;
	fma.rn.f32 	%f105, %f86, %f103, %f79;
	ld.shared.f32 	%f106, [%r75+240];
	fma.rn.f32 	%f107, %f84, %f106, %f81;
	fma.rn.f32 	%f108, %f86, %f106, %f82;
	ld.shared.f32 	%f109, [%r75+256];
	ld.shared.f32 	%f110, [%r12+512];
	fma.rn.f32 	%f111, %f110, %f109, %f85;
	ld.shared.f32 	%f112, [%r12+640];
	fma.rn.f32 	%f113, %f112, %f109, %f87;
	ld.shared.f32 	%f114, [%r75+272];
	fma.rn.f32 	%f115, %f110, %f114, %f89;
	fma.rn.f32 	%f116, %f112, %f114, %f90;
	ld.shared.f32 	%f117, [%r75+288];
	fma.rn.f32 	%f118, %f110, %f117, %f92;
	fma.rn.f32 	%f119, %f112, %f117, %f93;
	ld.shared.f32 	%f120, [%r75+304];
	fma.rn.f32 	%f121, %f110, %f120, %f95;
	fma.rn.f32 	%f122, %f112, %f120, %f96;
	ld.shared.f32 	%f123, [%r75+320];
	fma.rn.f32 	%f124, %f110, %f123, %f98;
	fma.rn.f32 	%f125, %f112, %f123, %f99;
	ld.shared.f32 	%f126, [%r75+336];
	fma.rn.f32 	%f127, %f110, %f126, %f101;
	fma.rn.f32 	%f128, %f112, %f126, %f102;
	ld.shared.f32 	%f129, [%r75+352];
	fma.rn.f32 	%f130, %f110, %f129, %f104;
	fma.rn.f32 	%f131, %f112, %f129, %f105;
	ld.shared.f32 	%f132, [%r75+368];
	fma.rn.f32 	%f133, %f110, %f132, %f107;
	fma.rn.f32 	%f134, %f112, %f132, %f108;
	ld.shared.f32 	%f135, [%r75+384];
	ld.shared.f32 	%f136, [%r12+768];
	fma.rn.f32 	%f192, %f136, %f135, %f111;
	ld.shared.f32 	%f137, [%r12+896];
	fma.rn.f32 	%f191, %f137, %f135, %f113;
	ld.shared.f32 	%f138, [%r75+400];
	fma.rn.f32 	%f190, %f136, %f138, %f115;
	fma.rn.f32 	%f189, %f137, %f138, %f116;
	ld.shared.f32 	%f139, [%r75+416];
	fma.rn.f32 	%f188, %f136, %f139, %f118;
	fma.rn.f32 	%f187, %f137, %f139, %f119;
	ld.shared.f32 	%f140, [%r75+432];
	fma.rn.f32 	%f186, %f136, %f140, %f121;
	fma.rn.f32 	%f185, %f137, %f140, %f122;
	ld.shared.f32 	%f141, [%r75+448];
	fma.rn.f32 	%f184, %f136, %f141, %f124;
	fma.rn.f32 	%f183, %f137, %f141, %f125;
	ld.shared.f32 	%f142, [%r75+464];
	fma.rn.f32 	%f182, %f136, %f142, %f127;
	fma.rn.f32 	%f181, %f137, %f142, %f128;
	ld.shared.f32 	%f143, [%r75+480];
	fma.rn.f32 	%f180, %f136, %f143, %f130;
	fma.rn.f32 	%f179, %f137, %f143, %f131;
	ld.shared.f32 	%f144, [%r75+496];
	fma.rn.f32 	%f178, %f136, %f144, %f133;
	fma.rn.f32 	%f177, %f137, %f144, %f134;
	bar.sync 	0;
	add.s32 	%r97, %r97, 4;
	add.s32 	%r96, %r96, 4;
	add.s32 	%r95, %r95, 4;
	add.s32 	%r94, %r94, %r13;
	setp.lt.u32 	%p17, %r97, %r1;
	@%p17 bra 	$L__BB33_2;
$L__BB33_15:
	ld.param.u32 	%r92, [_Z20filterActs_YxX_colorILi4ELi32ELi2ELi8ELi1ELb0ELb1EEvPfS0_S0_iiiiiiiiiiffi_param_10];
	ld.param.u64 	%rd36, [_Z20filterActs_YxX_colorILi4ELi32ELi2ELi8ELi1ELb0ELb1EEvPfS0_S0_iiiiiiiiiiffi_param_2];
	mul.lo.s32 	%r76, %r32, %r92;
	add.s32 	%r77, %r7, %r3;
	mad.lo.s32 	%r78, %r76, %r77, %r2;
	mad.lo.s32 	%r79, %r78, %r24, %r6;
	cvt.u32.u64 	%r80, %rd1;
	mul.lo.s32 	%r81, %r24, %r76;
	shl.b32 	%r82, %r81, 2;
	setp.lt.s32 	%p18, %r80, %r24;
	cvta.to.global.u64 	%rd26, %rd36;
	mul.wide.u32 	%rd27, %r79, 4;
	add.s64 	%rd4, %rd26, %rd27;
	mul.wide.s32 	%rd28, %r82, 4;
	add.s64 	%rd5, %rd4, %rd28;
	shl.b32 	%r83, %r81, 3;
	mul.wide.s32 	%rd29, %r83, 4;
	add.s64 	%rd6, %rd4, %rd29;
	mul.lo.s32 	%r84, %r81, 12;
	mul.wide.s32 	%rd30, %r84, 4;
	add.s64 	%rd7, %rd4, %rd30;
	shl.b32 	%r85, %r81, 4;
	mul.wide.s32 	%rd31, %r85, 4;
	add.s64 	%rd8, %rd4, %rd31;
	mul.lo.s32 	%r86, %r81, 20;
	mul.wide.s32 	%rd32, %r86, 4;
	add.s64 	%rd9, %rd4, %rd32;
	mul.lo.s32 	%r87, %r81, 24;
	mul.wide.s32 	%rd33, %r87, 4;
	add.s64 	%rd10, %rd4, %rd33;
	mul.lo.s32 	%r88, %r81, 28;
	mul.wide.s32 	%rd34, %r88, 4;
	add.s64 	%rd11, %rd4, %rd34;
	@%p18 bra 	$L__BB33_16;
	bra.uni 	$L__BB33_17;
$L__BB33_16:
	mul.f32 	%f145, %f51, %f192;
	st.global.f32 	[%rd4], %f145;
	mul.f32 	%f146, %f51, %f190;
	st.global.f32 	[%rd5], %f146;
	mul.f32 	%f147, %f51, %f188;
	st.global.f32 	[%rd6], %f147;
	mul.f32 	%f148, %f51, %f186;
	st.global.f32 	[%rd7], %f148;
	mul.f32 	%f149, %f51, %f184;
	st.global.f32 	[%rd8], %f149;
	mul.f32 	%f150, %f51, %f182;
	st.global.f32 	[%rd9], %f150;
	mul.f32 	%f151, %f51, %f180;
	st.global.f32 	[%rd10], %f151;
	mul.f32 	%f152, %f51, %f178;
	st.global.f32 	[%rd11], %f152;
$L__BB33_17:
	add.s32 	%r90, %r80, 32;
	setp.ge.s32 	%p19, %r90, %r24;
	@%p19 bra 	$L__BB33_19;
	mul.f32 	%f153, %f51, %f191;
	st.global.f32 	[%rd4+128], %f153;
	mul.f32 	%f154, %f51, %f189;
	st.global.f32 	[%rd5+128], %f154;
	mul.f32 	%f155, %f51, %f187;
	st.global.f32 	[%rd6+128], %f155;
	mul.f32 	%f156, %f51, %f185;
	st.global.f32 	[%rd7+128], %f156;
	mul.f32 	%f157, %f51, %f183;
	st.global.f32 	[%rd8+128], %f157;
	mul.f32 	%f158, %f51, %f181;
	st.global.f32 	[%rd9+128], %f158;
	mul.f32 	%f159, %f51, %f179;
	st.global.f32 	[%rd10+128], %f159;
	mul.f32 	%f160, %f51, %f177;
	st.global.f32 	[%rd11+128], %f160;
$L__BB33_19:
	ret;

}
	// .globl	_Z20filterActs_YxX_colorILi4ELi32ELi2ELi4ELi1ELb0ELb1EEvPfS0_S0_iiiiiiiiiiffi
.visible .entry _Z20filterActs_YxX_colorILi4ELi32ELi2ELi4ELi1ELb0ELb1EEvPfS0_S0_iiiiiiiiiiffi(
	.param .u64 .ptr .align 1 _Z20filterActs_YxX_colorILi4ELi32ELi2ELi4ELi1ELb0ELb1EEvPfS0_S0_iiiiiiiiiiffi_param_0,
	.param .u64 .ptr .align 1 _Z20filterActs_YxX_colorILi4ELi32ELi2ELi4ELi1ELb0ELb1EEvPfS0_S0_iiiiiiiiiiffi_param_1,
	.param .u64 .ptr .align 1 _Z20filterActs_YxX_colorILi4ELi32ELi2ELi4ELi1ELb0ELb1EEvPfS0_S0_iiiiiiiiiiffi_param_2,
	.param .u32 _Z20filterActs_YxX_colorILi4ELi32ELi2ELi4ELi1ELb0ELb1EEvPfS0_S0_iiiiiiiiiiffi_param_3,
	.param .u32 _Z20filterActs_YxX_colorILi4ELi32ELi2ELi4ELi1ELb0ELb1EEvPfS0_S0_iiiiiiiiiiffi_param_4,
	.param .u32 _Z20filterActs_YxX_colorILi4ELi32ELi2ELi4ELi1ELb0ELb1EEvPfS0_S0_iiiiiiiiiiffi_param_5,
	.param .u32 _Z20filterActs_YxX_colorILi4ELi32ELi2ELi4ELi1ELb0ELb1EEvPfS0_S0_iiiiiiiiiiffi_param_6,
	.param .u32 _Z20filterActs_YxX_colorILi4ELi32ELi2ELi4ELi1ELb0ELb1EEvPfS0_S0_iiiiiiiiiiffi_param_7,
	.param .u32 _Z20filterActs_YxX_colorILi4ELi32ELi2ELi4ELi1ELb0ELb1EEvPfS0_S0_iiiiiiiiiiffi_param_8,
	.param .u32 _Z20filterActs_YxX_colorILi4ELi32ELi2ELi4ELi1ELb0ELb1EEvPfS0_S0_iiiiiiiiiiffi_param_9,
	.param .u32 _Z20filterActs_YxX_colorILi4ELi32ELi2ELi4ELi1ELb0ELb1EEvPfS0_S0_iiiiiiiiiiffi_param_10,
	.param .u32 _Z20filterActs_YxX_colorILi4ELi32ELi2ELi4ELi1ELb0ELb1EEvPfS0_S0_iiiiiiiiiiffi_param_11,
	.param .u32 _Z20filterActs_YxX_colorILi4ELi32ELi2ELi4ELi1ELb0ELb1EEvPfS0_S0_iiiiiiiiiiffi_param_12,
	.param .f32 _Z20filterActs_YxX_colorILi4ELi32ELi2ELi4ELi1ELb0ELb1EEvPfS0_S0_iiiiiiiiiiffi_param_13,
	.param .f32 _Z20filterActs_YxX_colorILi4ELi32ELi2ELi4ELi1ELb0ELb1EEvPfS0_S0_iiiiiiiiiiffi_param_14,
	.param .u32 _Z20filterActs_YxX_colorILi4ELi32ELi2ELi4ELi1ELb0ELb1EEvPfS0_S0_iiiiiiiiiiffi_param_15
)
{
	.reg .pred 	%p<20>;
	.reg .b32 	%r<98>;
	.reg .b32 	%f<106>;
	.reg .b64 	%rd<30>;
	// demoted variable
	.shared .align 4 .b8 _ZZ20filterActs_YxX_colorILi4ELi32ELi2ELi4ELi1ELb0ELb1EEvPfS0_S0_iiiiiiiiiiffiE9shFilters[256];
	// demoted variable
	.shared .align 4 .b8 _ZZ20filterActs_YxX_colorILi4ELi32ELi2ELi4ELi1ELb0ELb1EEvPfS0_S0_iiiiiiiiiiffiE8shImages[1024];
	ld.param.u32 	%r25, [_Z20filterActs_YxX_colorILi4ELi32ELi2ELi4ELi1ELb0ELb1EEvPfS0_S0_iiiiiiiiiiffi_param_3];
	ld.param.u32 	%r26, [_Z20filterActs_YxX_colorILi4ELi32ELi2ELi4ELi1ELb0ELb1EEvPfS0_S0_iiiiiiiiiiffi_param_4];
	ld.param.u32 	%r28, [_Z20filterActs_YxX_colorILi4ELi32ELi2ELi4ELi1ELb0ELb1EEvPfS0_S0_iiiiiiiiiiffi_param_6];
	ld.param.u32 	%r29, [_Z20filterActs_YxX_colorILi4ELi32ELi2ELi4ELi1ELb0ELb1EEvPfS0_S0_iiiiiiiiiiffi_param_7];
	ld.param.u32 	%r33, [_Z20filterActs_YxX_colorILi4ELi32ELi2ELi4ELi1ELb0ELb1EEvPfS0_S0_iiiiiiiiiiffi_param_11];
	ld.param.f32 	%f27, [_Z20filterActs_YxX_colorILi4ELi32ELi2ELi4ELi1ELb0ELb1EEvPfS0_S0_iiiiiiiiiiffi_param_14];
	mul.lo.s32 	%r1, %r29, %r29;
	shr.s32 	%r36, %r26, 31;
	shr.u32 	%r37, %r36, 28;
	add.s32 	%r38, %r26, %r37;
	shr.s32 	%r39, %r38, 4;
	mov.u32 	%r40, %ctaid.y;
	div.u32 	%r2, %r40, %r39;
	mul.lo.s32 	%r41, %r2, %r39;
	sub.s32 	%r42, %r40, %r41;
	mov.u32 	%r3, %tid.y;
	shl.b32 	%r43, %r3, 5;
	mov.u32 	%r4, %tid.x;
	add.s32 	%r5, %r43, %r4;
	mov.u32 	%r44, %ctaid.x;
	shl.b32 	%r45, %r44, 6;
	add.s32 	%r6, %r45, %r4;
	cvt.s64.s32 	%rd1, %r6;
	shl.b32 	%r7, %r42, 4;
	setp.eq.s32 	%p1, %r29, 0;
	mov.f32 	%f97, 0f00000000;
	mov.f32 	%f98, %f97;
	mov.f32 	%f99, %f97;
	mov.f32 	%f100, %f97;
	mov.f32 	%f101, %f97;
	mov.f32 	%f102, %f97;
	mov.f32 	%f103, %f97;
	mov.f32 	%f104, %f97;
	@%p1 bra 	$L__BB34_15;
	ld.param.u32 	%r93, [_Z20filterActs_YxX_colorILi4ELi32ELi2ELi4ELi1ELb0ELb1EEvPfS0_S0_iiiiiiiiiiffi_param_15];
	ld.param.u32 	%r90, [_Z20filterActs_YxX_colorILi4ELi32ELi2ELi4ELi1ELb0ELb1EEvPfS0_S0_iiiiiiiiiiffi_param_9];
	ld.param.u32 	%r89, [_Z20filterActs_YxX_colorILi4ELi32ELi2ELi4ELi1ELb0ELb1EEvPfS0_S0_iiiiiiiiiiffi_param_8];
	ld.param.u64 	%rd28, [_Z20filterActs_YxX_colorILi4ELi32ELi2ELi4ELi1ELb0ELb1EEvPfS0_S0_iiiiiiiiiiffi_param_1];
	and.b32  	%r47, %r4, 15;
	shr.u32 	%r95, %r5, 4;
	shl.b32 	%r48, %r95, 6;
	mov.u32 	%r49, _ZZ20filterActs_YxX_colorILi4ELi32ELi2ELi4ELi1ELb0ELb1EEvPfS0_S0_iiiiiiiiiiffiE9shFilters;
	add.s32 	%r50, %r49, %r48;
	shl.b32 	%r51, %r4, 2;
	and.b32  	%r52, %r51, 60;
	add.s32 	%r9, %r50, %r52;
	div.s32 	%r53, %r2, %r33;
	mul.lo.s32 	%r54, %r53, %r33;
	sub.s32 	%r55, %r2, %r54;
	mad.lo.s32 	%r10, %r55, %r90, %r89;
	mad.lo.s32 	%r11, %r53, %r90, %r89;
	shl.b32 	%r56, %r3, 8;
	mov.u32 	%r57, _ZZ20filterActs_YxX_colorILi4ELi32ELi2ELi4ELi1ELb0ELb1EEvPfS0_S0_iiiiiiiiiiffiE8shImages;
	add.s32 	%r13, %r57, %r51;
	add.s32 	%r12, %r13, %r56;
	shl.b32 	%r14, %r26, 2;
	mul.lo.s32 	%r58, %r1, %r26;
	mul.lo.s32 	%r59, %r58, %r2;
	setp.eq.s32 	%p2, %r93, 0;
	selp.b32 	%r60, %r59, 0, %p2;
	cvt.s64.s32 	%rd12, %r60;
	mad.lo.s32 	%r61, %r26, %r95, %r47;
	add.s32 	%r62, %r61, %r7;
	cvt.s64.s32 	%rd13, %r62;
	add.s64 	%rd2, %rd13, %rd12;
	cvta.to.global.u64 	%rd3, %rd28;
	mov.f32 	%f97, 0f00000000;
	mov.b32 	%r94, 0;
	mov.u32 	%r96, %r3;
	mov.u32 	%r97, %r94;
$L__BB34_2:
	setp.gt.u32 	%p3, %r5, 63;
	@%p3 bra 	$L__BB34_6;
	setp.ge.u32 	%p4, %r95, %r1;
	@%p4 bra 	$L__BB34_5;
	cvt.s64.s32 	%rd14, %r94;
	add.s64 	%rd15, %rd2, %rd14;
	shl.b64 	%rd16, %rd15, 2;
	add.s64 	%rd17, %rd3, %rd16;
	ld.global.f32 	%f30, [%rd17];
	st.shared.f32 	[%r9], %f30;
	bra.uni 	$L__BB34_6;
$L__BB34_5:
	mov.b32 	%r63, 0;
	st.shared.u32 	[%r9], %r63;
$L__BB34_6:
	setp.ge.s32 	%p5, %r96, %r1;
	@%p5 bra 	$L__BB34_14;
	ld.param.u32 	%r88, [_Z20filterActs_YxX_colorILi4ELi32ELi2ELi4ELi1ELb0ELb1EEvPfS0_S0_iiiiiiiiiiffi_param_5];
	div.s32 	%r64, %r96, %r29;
	mul.lo.s32 	%r65, %r64, %r29;
	sub.s32 	%r66, %r96, %r65;
	add.s32 	%r19, %r10, %r66;
	add.s32 	%r20, %r11, %r64;
	setp.gt.s32 	%p6, %r20, -1;
	setp.lt.s32 	%p7, %r20, %r88;
	and.pred  	%p8, %p6, %p7;
	setp.gt.s32 	%p9, %r19, -1;
	setp.lt.s32 	%p10, %r19, %r28;
	and.pred  	%p11, %p9, %p10;
	and.pred  	%p13, %p8, %p11;
	not.pred 	%p14, %p13;
	@%p14 bra 	$L__BB34_13;
	ld.param.u32 	%r92, [_Z20filterActs_YxX_colorILi4ELi32ELi2ELi4ELi1ELb0ELb1EEvPfS0_S0_iiiiiiiiiiffi_param_12];
	ld.param.u64 	%rd27, [_Z20filterActs_YxX_colorILi4ELi32ELi2ELi4ELi1ELb0ELb1EEvPfS0_S0_iiiiiiiiiiffi_param_0];
	cvt.u32.u64 	%r68, %rd1;
	setp.ge.s32 	%p15, %r68, %r25;
	mad.lo.s32 	%r69, %r20, %r28, %r19;
	mul.lo.s32 	%r70, %r69, %r92;
	cvt.s64.s32 	%rd18, %r70;
	add.s64 	%rd19, %rd18, %rd1;
	cvta.to.global.u64 	%rd20, %rd27;
	shl.b64 	%rd21, %rd19, 2;
	add.s64 	%rd8, %rd20, %rd21;
	mov.f32 	%f105, 0f00000000;
	@%p15 bra 	$L__BB34_10;
	ld.global.f32 	%f105, [%rd8];
$L__BB34_10:
	cvt.u32.u64 	%r71, %rd1;
	add.s32 	%r72, %r71, 32;
	setp.lt.s32 	%p16, %r72, %r25;
	st.shared.f32 	[%r12], %f105;
	@%p16 bra 	$L__BB34_12;
	mov.b32 	%r73, 0;
	st.shared.u32 	[%r12+128], %r73;
	bra.uni 	$L__BB34_14;
$L__BB34_12:
	ld.global.f32 	%f32, [%rd8+128];
	st.shared.f32 	[%r12+128], %f32;
	bra.uni 	$L__BB34_14;
$L__BB34_13:
	mov.b32 	%r67, 0;
	st.shared.u32 	[%r12], %r67;
	st.shared.u32 	[%r12+128], %r67;
$L__BB34_14:
	bar.sync 	0;
	shl.b32 	%r74, %r3, 2;
	mov.u32 	%r75, _ZZ20filterActs_YxX_colorILi4ELi32ELi2ELi4ELi1ELb0ELb1EEvPfS0_S0_iiiiiiiiiiffiE9shFilters;
	add.s32 	%r76, %r75, %r74;
	ld.shared.f32 	%f33, [%r76];
	ld.shared.f32 	%f34, [%r13];
	fma.rn.f32 	%f35, %f34, %f33, %f104;
	ld.shared.f32 	%f36, [%r13+128];
	fma.rn.f32 	%f37, %f36, %f33, %f103;
	ld.shared.f32 	%f38, [%r76+16];
	fma.rn.f32 	%f39, %f34, %f38, %f102;
	fma.rn.f32 	%f40, %f36, %f38, %f101;
	ld.shared.f32 	%f41, [%r76+32];
	fma.rn.f32 	%f42, %f34, %f41, %f100;
	fma.rn.f32 	%f43, %f36, %f41, %f99;
	ld.shared.f32 	%f44, [%r76+48];
	fma.rn.f32 	%f45, %f34, %f44, %f98;
	fma.rn.f32 	%f46, %f36, %f44, %f97;
	ld.shared.f32 	%f47, [%r76+64];
	ld.shared.f32 	%f48, [%r13+256];
	fma.rn.f32 	%f49, %f48, %f47, %f35;
	ld.shared.f32 	%f50, [%r13+384];
	fma.rn.f32 	%f51, %f50, %f47, %f37;
	ld.shared.f32 	%f52, [%r76+80];
	fma.rn.f32 	%f53, %f48, %f52, %f39;
	fma.rn.f32 	%f54, %f50, %f52, %f40;
	ld.shared.f32 	%f55, [%r76+96];
	fma.rn.f32 	%f56, %f48, %f55, %f42;
	fma.rn.f32 	%f57, %f50, %f55, %f43;
	ld.shared.f32 	%f58, [%r76+112];
	fma.rn.f32 	%f59, %f48, %f58, %f45;
	fma.rn.f32 	%f60, %f50, %f58, %f46;
	ld.shared.f32 	%f61, [%r76+128];
	ld.shared.f32 	%f62, [%r13+512];
	fma.rn.f32 	%f63, %f62, %f61, %f49;
	ld.shared.f32 	%f64, [%r13+640];
	fma.rn.f32 	%f65, %f64, %f61, %f51;
	ld.shared.f32 	%f66, [%r76+144];
	fma.rn.f32 	%f67, %f62, %f66, %f53;
	fma.rn.f32 	%f68, %f64, %f66, %f54;
	ld.shared.f32 	%f69, [%r76+160];
	fma.rn.f32 	%f70, %f62, %f69, %f56;
	fma.rn.f32 	%f71, %f64, %f69, %f57;
	ld.shared.f32 	%f72, [%r76+176];
	fma.rn.f32 	%f73, %f62, %f72, %f59;
	fma.rn.f32 	%f74, %f64, %f72, %f60;
	ld.shared.f32 	%f75, [%r76+192];
	ld.shared.f32 	%f76, [%r13+768];
	fma.rn.f32 	%f104, %f76, %f75, %f63;
	ld.shared.f32 	%f77, [%r13+896];
	fma.rn.f32 	%f103, %f77, %f75, %f65;
	ld.shared.f32 	%f78, [%r76+208];
	fma.rn.f32 	%f102, %f76, %f78, %f67;
	fma.rn.f32 	%f101, %f77, %f78, %f68;
	ld.shared.f32 	%f79, [%r76+224];
	fma.rn.f32 	%f100, %f76, %f79, %f70;
	fma.rn.f32 	%f99, %f77, %f79, %f71;
	ld.shared.f32 	%f80, [%r76+240];
	fma.rn.f32 	%f98, %f76, %f80, %f73;
	fma.rn.f32 	%f97, %f77, %f80, %f74;
	bar.sync 	0;
	add.s32 	%r97, %r97, 4;
	add.s32 	%r96, %r96, 4;
	add.s32 	%r95, %r95, 4;
	add.s32 	%r94, %r94, %r14;
	setp.lt.u32 	%p17, %r97, %r1;
	@%p17 bra 	$L__BB34_2;
$L__BB34_15:
	ld.param.u32 	%r91, [_Z20filterActs_YxX_colorILi4ELi32ELi2ELi4ELi1ELb0ELb1EEvPfS0_S0_iiiiiiiiiiffi_param_10];
	ld.param.u64 	%rd29, [_Z20filterActs_YxX_colorILi4ELi32ELi2ELi4ELi1ELb0ELb1EEvPfS0_S0_iiiiiiiiiiffi_param_2];
	mul.lo.s32 	%r77, %r33, %r91;
	add.s32 	%r78, %r7, %r3;
	mad.lo.s32 	%r79, %r77, %r78, %r2;
	mad.lo.s32 	%r80, %r79, %r25, %r6;
	cvt.u32.u64 	%r81, %rd1;
	mul.lo.s32 	%r82, %r25, %r77;
	shl.b32 	%r83, %r82, 2;
	setp.lt.s32 	%p18, %r81, %r25;
	cvta.to.global.u64 	%rd22, %rd29;
	mul.wide.u32 	%rd23, %r80, 4;
	add.s64 	%rd4, %rd22, %rd23;
	mul.wide.s32 	%rd24, %r83, 4;
	add.s64 	%rd5, %rd4, %rd24;
	shl.b32 	%r84, %r82, 3;
	mul.wide.s32 	%rd25, %r84, 4;
	add.s64 	%rd6, %rd4, %rd25;
	mul.lo.s32 	%r85, %r82, 12;
	mul.wide.s32 	%rd26, %r85, 4;
	add.s64 	%rd7, %rd4, %rd26;
	@%p18 bra 	$L__BB34_16;
	bra.uni 	$L__BB34_17;
$L__BB34_16:
	mul.f32 	%f81, %f27, %f104;
	st.global.f32 	[%rd4], %f81;
	mul.f32 	%f82, %f27, %f102;
	st.global.f32 	[%rd5], %f82;
	mul.f32 	%f83, %f27, %f100;
	st.global.f32 	[%rd6], %f83;
	mul.f32 	%f84, %f27, %f98;
	st.global.f32 	[%rd7], %f84;
$L__BB34_17:
	add.s32 	%r87, %r81, 32;
	setp.ge.s32 	%p19, %r87, %r25;
	@%p19 bra 	$L__BB34_19;
	mul.f32 	%f85, %f27, %f103;
	st.global.f32 	[%rd4+128], %f85;
	mul.f32 	%f86, %f27, %f101;
	st.global.f32 	[%rd5+128], %f86;
	mul.f32 	%f87, %f27, %f99;
	st.global.f32 	[%rd6+128], %f87;
	mul.f32 	%f88, %f27, %f97;
	st.global.f32 	[%rd7+128], %f88;
$L__BB34_19:
	ret;

}
	// .globl	_Z20filterActs_YxX_colorILi4ELi32ELi2ELi8ELi1ELb0ELb0EEvPfS0_S0_iiiiiiiiiiffi
.visible .entry _Z20filterActs_YxX_colorILi4ELi32ELi2ELi8ELi1ELb0ELb0EEvPfS0_S0_iiiiiiiiiiffi(
	.param .u64 .ptr .align 1 _Z20filterActs_YxX_colorILi4ELi32ELi2ELi8ELi1ELb0ELb0EEvPfS0_S0_iiiiiiiiiiffi_param_0,
	.param .u64 .ptr .align 1 _Z20filterActs_YxX_colorILi4ELi32ELi2ELi8ELi1ELb0ELb0EEvPfS0_S0_iiiiiiiiiiffi_param_1,
	.param .u64 .ptr .align 1 _Z20filterActs_YxX_colorILi4ELi32ELi2ELi8ELi1ELb0ELb0EEvPfS0_S0_iiiiiiiiiiffi_param_2,
	.param .u32 _Z20filterActs_YxX_colorILi4ELi32ELi2ELi8ELi1ELb0ELb0EEvPfS0_S0_iiiiiiiiiiffi_param_3,
	.param .u32 _Z20filterActs_YxX_colorILi4ELi32ELi2ELi8ELi1ELb0ELb0EEvPfS0_S0_iiiiiiiiiiffi_param_4,
	.param .u32 _Z20filterActs_YxX_colorILi4ELi32ELi2ELi8ELi1ELb0ELb0EEvPfS0_S0_iiiiiiiiiiffi_param_5,
	.param .u32 _Z20filterActs_YxX_colorILi4ELi32ELi2ELi8ELi1ELb0ELb0EEvPfS0_S0_iiiiiiiiiiffi_param_6,
	.param .u32 _Z20filterActs_YxX_colorILi4ELi32ELi2ELi8ELi1ELb0ELb0EEvPfS0_S0_iiiiiiiiiiffi_param_7,
	.param .u32 _Z20filterActs_YxX_colorILi4ELi32ELi2ELi8ELi1ELb0ELb0EEvPfS0_S0_iiiiiiiiiiffi_param_8,
	.param .u32 _Z20filterActs_YxX_colorILi4ELi32ELi2ELi8ELi1ELb0ELb0EEvPfS0_S0_iiiiiiiiiiffi_param_9,
	.param .u32 _Z20filterActs_YxX_colorILi4ELi32ELi2ELi8ELi1ELb0ELb0EEvPfS0_S0_iiiiiiiiiiffi_param_10,
	.param .u32 _Z20filterActs_YxX_colorILi4ELi32ELi2ELi8ELi1ELb0ELb0EEvPfS0_S0_iiiiiiiiiiffi_param_11,
	.param .u32 _Z20filterActs_YxX_colorILi4ELi32ELi2ELi8ELi1ELb0ELb0EEvPfS0_S0_iiiiiiiiiiffi_param_12,
	.param .f32 _Z20filterActs_YxX_colorILi4ELi32ELi2ELi8ELi1ELb0ELb0EEvPfS0_S0_iiiiiiiiiiffi_param_13,
	.param .f32 _Z20filterActs_YxX_colorILi4ELi32ELi2ELi8ELi1ELb0ELb0EEvPfS0_S0_iiiiiiiiiiffi_param_14,
	.param .u32 _Z20filterActs_YxX_colorILi4ELi32ELi2ELi8ELi1ELb0ELb0EEvPfS0_S0_iiiiiiiiiiffi_param_15
)
{
	.reg .pred 	%p<16>;
	.reg .b32 	%r<92>;
	.reg .b32 	%f<192>;
	.reg .b64 	%rd<36>;
	// demoted variable
	.shared .align 4 .b8 _ZZ20filterActs_YxX_colorILi4ELi32ELi2ELi8ELi1ELb0ELb0EEvPfS0_S0_iiiiiiiiiiffiE9shFilters[512];
	// demoted variable
	.shared .align 4 .b8 _ZZ20filterActs_YxX_colorILi4ELi32ELi2ELi8ELi1ELb0ELb0EEvPfS0_S0_iiiiiiiiiiffiE8shImages[1024];
	ld.param.u64 	%rd4, [_Z20filterActs_YxX_colorILi4ELi32ELi2ELi8ELi1ELb0ELb0EEvPfS0_S0_iiiiiiiiiiffi_param_0];
	ld.param.u64 	%rd5, [_Z20filterActs_YxX_colorILi4ELi32ELi2ELi8ELi1ELb0ELb0EEvPfS0_S0_iiiiiiiiiiffi_param_1];
	ld.param.u32 	%r27, [_Z20filterActs_YxX_colorILi4ELi32ELi2ELi8ELi1ELb0ELb0EEvPfS0_S0_iiiiiiiiiiffi_param_4];
	ld.param.u32 	%r28, [_Z20filterActs_YxX_colorILi4ELi32ELi2ELi8ELi1ELb0ELb0EEvPfS0_S0_iiiiiiiiiiffi_param_5];
	ld.param.u32 	%r29, [_Z20filterActs_YxX_colorILi4ELi32ELi2ELi8ELi1ELb0ELb0EEvPfS0_S0_iiiiiiiiiiffi_param_6];
	ld.param.u32 	%r30, [_Z20filterActs_YxX_colorILi4ELi32ELi2ELi8ELi1ELb0ELb0EEvPfS0_S0_iiiiiiiiiiffi_param_7];
	ld.param.u32 	%r31, [_Z20filterActs_YxX_colorILi4ELi32ELi2ELi8ELi1ELb0ELb0EEvPfS0_S0_iiiiiiiiiiffi_param_8];
	ld.param.u32 	%r36, [_Z20filterActs_YxX_colorILi4ELi32ELi2ELi8ELi1ELb0ELb0EEvPfS0_S0_iiiiiiiiiiffi_param_9];
	ld.param.u32 	%r33, [_Z20filterActs_YxX_colorILi4ELi32ELi2ELi8ELi1ELb0ELb0EEvPfS0_S0_iiiiiiiiiiffi_param_11];
	ld.param.u32 	%r34, [_Z20filterActs_YxX_colorILi4ELi32ELi2ELi8ELi1ELb0ELb0EEvPfS0_S0_iiiiiiiiiiffi_param_12];
	ld.param.u32 	%r35, [_Z20filterActs_YxX_colorILi4ELi32ELi2ELi8ELi1ELb0ELb0EEvPfS0_S0_iiiiiiiiiiffi_param_15];
	mul.lo.s32 	%r1, %r30, %r30;
	shr.s32 	%r37, %r27, 31;
	shr.u32 	%r38, %r37, 27;
	add.s32 	%r39, %r27, %r38;
	shr.s32 	%r40, %r39, 5;
	mov.u32 	%r41, %ctaid.y;
	div.u32 	%r2, %r41, %r40;
	mul.lo.s32 	%r42, %r2, %r40;
	sub.s32 	%r43, %r41, %r42;
	mov.u32 	%r3, %tid.y;
	mov.u32 	%r4, %tid.x;
	div.s32 	%r44, %r2, %r33;
	mul.lo.s32 	%r5, %r44, %r36;
	mul.lo.s32 	%r45, %r44, %r33;
	sub.s32 	%r46, %r2, %r45;
	mul.lo.s32 	%r6, %r46, %r36;
	shr.u32 	%r47, %r4, 5;
	add.s32 	%r7, %r47, %r3;
	mov.u32 	%r48, %ctaid.x;
	shl.b32 	%r49, %r48, 6;
	add.s32 	%r8, %r49, %r4;
	shl.b32 	%r9, %r43, 5;
	setp.eq.s32 	%p1, %r30, 0;
	mov.f32 	%f176, 0f00000000;
	mov.f32 	%f177, %f176;
	mov.f32 	%f178, %f176;
	mov.f32 	%f179, %f176;
	mov.f32 	%f180, %f176;
	mov.f32 	%f181, %f176;
	mov.f32 	%f182, %f176;
	mov.f32 	%f183, %f176;
	mov.f32 	%f184, %f176;
	mov.f32 	%f185, %f176;
	mov.f32 	%f186, %f176;
	mov.f32 	%f187, %f176;
	mov.f32 	%f188, %f176;
	mov.f32 	%f189, %f176;
	mov.f32 	%f190, %f176;
	mov.f32 	%f191, %f176;
	@%p1 bra 	$L__BB35_11;
	and.b32  	%r51, %r4, 31;
	shl.b32 	%r52, %r7, 7;
	mov.u32 	%r53, _ZZ20filterActs_YxX_colorILi4ELi32ELi2ELi8ELi1ELb0ELb0EEvPfS0_S0_iiiiiiiiiiffiE9shFilters;
	add.s32 	%r54, %r53, %r52;
	shl.b32 	%r55, %r4, 2;
	and.b32  	%r56, %r55, 124;
	add.s32 	%r10, %r54, %r56;
	add.s32 	%r11, %r6, %r31;
	add.s32 	%r12, %r5, %r31;
	shl.b32 	%r57, %r3, 8;
	mov.u32 	%r58, _ZZ20filterActs_YxX_colorILi4ELi32ELi2ELi8ELi1ELb0ELb0EEvPfS0_S0_iiiiiiiiiiffiE8shImages;
	add.s32 	%r14, %r58, %r55;
	add.s32 	%r13, %r14, %r57;
	shl.b32 	%r15, %r27, 2;
	mul.lo.s32 	%r59, %r1, %r27;
	mul.lo.s32 	%r60, %r59, %r2;
	setp.eq.s32 	%p2, %r35, 0;
	selp.b32 	%r61, %r60, 0, %p2;
	cvt.s64.s32 	%rd7, %r61;
	mad.lo.s32 	%r62, %r27, %r7, %r51;
	add.s32 	%r63, %r62, %r9;
	cvt.s64.s32 	%rd8, %r63;
	add.s64 	%rd1, %rd8, %rd7;
	cvta.to.global.u64 	%rd2, %rd4;
	cvta.to.global.u64 	%rd3, %rd5;
	mov.f32 	%f176, 0f00000000;
	mov.b32 	%r88, 0;
	cvt.s64.s32 	%rd14, %r8;
	mov.u32 	%r89, %r7;
	mov.u32 	%r90, %r3;
	mov.u32 	%r91, %r88;
$L__BB35_2:
	setp.gt.u32 	%p3, %r7, 3;
	@%p3 bra 	$L__BB35_6;
	setp.ge.u32 	%p4, %r89, %r1;
	@%p4 bra 	$L__BB35_5;
	cvt.s64.s32 	%rd9, %r88;
	add.s64 	%rd10, %rd1, %rd9;
	shl.b64 	%rd11, %rd10, 2;
	add.s64 	%rd12, %rd3, %rd11;
	ld.global.f32 	%f52, [%rd12];
	st.shared.f32 	[%r10], %f52;
	bra.uni 	$L__BB35_6;
$L__BB35_5:
	mov.b32 	%r64, 0;
	st.shared.u32 	[%r10], %r64;
$L__BB35_6:
	setp.ge.s32 	%p5, %r90, %r1;
	@%p5 bra 	$L__BB35_10;
	div.s32 	%r65, %r90, %r30;
	mul.lo.s32 	%r66, %r65, %r30;
	sub.s32 	%r67, %r90, %r66;
	add.s32 	%r20, %r11, %r67;
	add.s32 	%r21, %r12, %r65;
	setp.gt.s32 	%p6, %r21, -1;
	setp.lt.s32 	%p7, %r21, %r28;
	and.pred  	%p8, %p6, %p7;
	setp.gt.s32 	%p9, %r20, -1;
	setp.lt.s32 	%p10, %r20, %r29;
	and.pred  	%p11, %p9, %p10;
	and.pred  	%p13, %p8, %p11;
	not.pred 	%p14, %p13;
	@%p14 bra 	$L__BB35_9;
	mad.lo.s32 	%r69, %r21, %r29, %r20;
	mul.lo.s32 	%r70, %r69, %r34;
	cvt.s64.s32 	%rd13, %r70;
	add.s64 	%rd15, %rd13, %rd14;
	shl.b64 	%rd16, %rd15, 2;
	add.s64 	%rd17, %rd2, %rd16;
	ld.global.f32 	%f53, [%rd17];
	st.shared.f32 	[%r13], %f53;
	ld.global.f32 	%f54, [%rd17+128];
	st.shared.f32 	[%r13+128], %f54;
	bra.uni 	$L__BB35_10;
$L__BB35_9:
	mov.b32 	%r68, 0;
	st.shared.u32 	[%r13], %r68;
	st.shared.u32 	[%r13+128], %r68;
$L__BB35_10:
	bar.sync 	0;
	shl.b32 	%r71, %r3, 2;
	mov.u32 	%r72, _ZZ20filterActs_YxX_colorILi4ELi32ELi2ELi8ELi1ELb0ELb0EEvPfS0_S0_iiiiiiiiiiffiE9shFilters;
	add.s32 	%r73, %r72, %r71;
	ld.shared.f32 	%f55, [%r73];
	ld.shared.f32 	%f56, [%r14];
	fma.rn.f32 	%f57, %f56, %f55, %f191;
	ld.shared.f32 	%f58, [%r14+128];
	fma.rn.f32 	%f59, %f58, %f55, %f190;
	ld.shared.f32 	%f60, [%r73+16];
	fma.rn.f32 	%f61, %f56, %f60, %f189;
	fma.rn.f32 	%f62, %f58, %f60, %f188;
	ld.shared.f32 	%f63, [%r73+32];
	fma.rn.f32 	%f64, %f56, %f63, %f187;
	fma.rn.f32 	%f65, %f58, %f63, %f186;
	ld.shared.f32 	%f66, [%r73+48];
	fma.rn.f32 	%f67, %f56, %f66, %f185;
	fma.rn.f32 	%f68, %f58, %f66, %f184;
	ld.shared.f32 	%f69, [%r73+64];
	fma.rn.f32 	%f70, %f56, %f69, %f183;
	fma.rn.f32 	%f71, %f58, %f69, %f182;
	ld.shared.f32 	%f72, [%r73+80];
	fma.rn.f32 	%f73, %f56, %f72, %f181;
	fma.rn.f32 	%f74, %f58, %f72, %f180;
	ld.shared.f32 	%f75, [%r73+96];
	fma.rn.f32 	%f76, %f56, %f75, %f179;
	fma.rn.f32 	%f77, %f58, %f75, %f178;
	ld.shared.f32 	%f78, [%r73+112];
	fma.rn.f32 	%f79, %f56, %f78, %f177;
	fma.rn.f32 	%f80, %f58, %f78, %f176;
	ld.shared.f32 	%f81, [%r73+128];
	ld.shared.f32 	%f82, [%r14+256];
	fma.rn.f32 	%f83, %f82, %f81, %f57;
	ld.shared.f32 	%f84, [%r14+384];
	fma.rn.f32 	%f85, %f84, %f81, %f59;
	ld.shared.f32 	%f86, [%r73+144];
	fma.rn.f32 	%f87, %f82, %f86, %f61;
	fma.rn.f32 	%f88, %f84, %f86, %f62;
	ld.shared.f32 	%f89, [%r73+160];
	fma.rn.f32 	%f90, %f82, %f89, %f64;
	fma.rn.f32 	%f91, %f84, %f89, %f65;
	ld.shared.f32 	%f92, [%r73+176];
	fma.rn.f32 	%f93, %f82, %f92, %f67;
	fma.rn.f32 	%f94, %f84, %f92, %f68;
	ld.shared.f32 	%f95, [%r73+192];
	fma.rn.f32 	%f96, %f82, %f95, %f70;
	fma.rn.f32 	%f97, %f84, %f95, %f71;
	ld.shared.f32 	%f98, [%r73+208];
	fma.rn.f32 	%f99, %f82, %f98, %f73;
	fma.rn.f32 	%f100, %f84, %f98, %f74;
	ld.shared.f32 	%f101, [%r73+224];
	fma.rn.f32 	%f102, %f82, %f101, %f76;
	fma.rn.f32 	%f103, %f84, %f101, %f77;
	ld.shared.f32 	%f104, [%r73+240];
	fma.rn.f32 	%f105, %f82, %f104, %f79;
	fma.rn.f32 	%f106, %f84, %f104, %f80;
	ld.shared.f32 	%f107, [%r73+256];
	ld.shared.f32 	%f108, [%r14+512];
	fma.rn.f32 	%f109, %f108, %f107, %f83;
	ld.shared.f32 	%f110, [%r14+640];
	fma.rn.f32 	%f111, %f110, %f107, %f85;
	ld.shared.f32 	%f112, [%r73+272];
	fma.rn.f32 	%f113, %f108, %f112, %f87;
	fma.rn.f32 	%f114, %f110, %f112, %f88;
	ld.shared.f32 	%f115, [%r73+288];
	fma.rn.f32 	%f116, %f108, %f115, %f90;
	fma.rn.f32 	%f117, %f110, %f115, %f91;
	ld.shared.f32 	%f118, [%r73+304];
	fma.rn.f32 	%f119, %f108, %f118, %f93;
	fma.rn.f32 	%f120, %f110, %f118, %f94;
	ld.shared.f32 	%f121, [%r73+320];
	fma.rn.f32 	%f122, %f108, %f121, %f96;
	fma.rn.f32 	%f123, %f110, %f121, %f97;
	ld.shared.f32 	%f124, [%r73+336];
	fma.rn.f32 	%f125, %f108, %f124, %f99;
	fma.rn.f32 	%f126, %f110, %f124, %f100;
	ld.shared.f32 	%f127, [%r73+352];
	fma.rn.f32 	%f128, %f108, %f127, %f102;
	fma.rn.f32 	%f129, %f110, %f127, %f103;
	ld.shared.f32 	%f130, [%r73+368];
	fma.rn.f32 	%f131, %f108, %f130, %f105;
	fma.rn.f32 	%f132, %f110, %f130, %f106;
	ld.shared.f32 	%f133, [%r73+384];
	ld.shared.f32 	%f134, [%r14+768];
	fma.rn.f32 	%f191, %f134, %f133, %f109;
	ld.shared.f32 	%f135, [%r14+896];
	fma.rn.f32 	%f190, %f135, %f133, %f111;
	ld.shared.f32 	%f136, [%r73+400];
	fma.rn.f32 	%f189, %f134, %f136, %f113;
	fma.rn.f32 	%f188, %f135, %f136, %f114;
	ld.shared.f32 	%f137, [%r73+416];
	fma.rn.f32 	%f187, %f134, %f137, %f116;
	fma.rn.f32 	%f186, %f135, %f137, %f117;
	ld.shared.f32 	%f138, [%r73+432];
	fma.rn.f32 	%f185, %f134, %f138, %f119;
	fma.rn.f32 	%f184, %f135, %f138, %f120;
	ld.shared.f32 	%f139, [%r73+448];
	fma.rn.f32 	%f183, %f134, %f139, %f122;
	fma.rn.f32 	%f182, %f135, %f139, %f123;
	ld.shared.f32 	%f140, [%r73+464];
	fma.rn.f32 	%f181, %f134, %f140, %f125;
	fma.rn.f32 	%f180, %f135, %f140, %f126;
	ld.shared.f32 	%f141, [%r73+480];
	fma.rn.f32 	%f179, %f134, %f141, %f128;
	fma.rn.f32 	%f178, %f135, %f141, %f129;
	ld.shared.f32 	%f142, [%r73+496];
	fma.rn.f32 	%f177, %f134, %f142, %f131;
	fma.rn.f32 	%f176, %f135, %f142, %f132;
	bar.sync 	0;
	add.s32 	%r91, %r91, 4;
	add.s32 	%r90, %r90, 4;
	add.s32 	%r89, %r89, 4;
	add.s32 	%r88, %r88, %r15;
	setp.lt.u32 	%p15, %r91, %r1;
	@%p15 bra 	$L__BB35_2;
$L__BB35_11:
	ld.param.f32 	%f159, [_Z20filterActs_YxX_colorILi4ELi32ELi2ELi8ELi1ELb0ELb0EEvPfS0_S0_iiiiiiiiiiffi_param_14];
	ld.param.u32 	%r87, [_Z20filterActs_YxX_colorILi4ELi32ELi2ELi8ELi1ELb0ELb0EEvPfS0_S0_iiiiiiiiiiffi_param_10];
	ld.param.u32 	%r86, [_Z20filterActs_YxX_colorILi4ELi32ELi2ELi8ELi1ELb0ELb0EEvPfS0_S0_iiiiiiiiiiffi_param_3];
	ld.param.u64 	%rd35, [_Z20filterActs_YxX_colorILi4ELi32ELi2ELi8ELi1ELb0ELb0EEvPfS0_S0_iiiiiiiiiiffi_param_2];
	mul.lo.s32 	%r74, %r33, %r87;
	add.s32 	%r75, %r9, %r3;
	mad.lo.s32 	%r76, %r74, %r75, %r2;
	mad.lo.s32 	%r77, %r76, %r86, %r8;
	cvta.to.global.u64 	%rd18, %rd35;
	mul.lo.s32 	%r78, %r86, %r74;
	shl.b32 	%r79, %r78, 2;
	mul.f32 	%f143, %f159, %f191;
	mul.wide.u32 	%rd19, %r77, 4;
	add.s64 	%rd20, %rd18, %rd19;
	st.global.f32 	[%rd20], %f143;
	mul.f32 	%f144, %f159, %f189;
	mul.wide.s32 	%rd21, %r79, 4;
	add.s64 	%rd22, %rd20, %rd21;
	st.global.f32 	[%rd22], %f144;
	mul.f32 	%f145, %f159, %f187;
	shl.b32 	%r80, %r78, 3;
	mul.wide.s32 	%rd23, %r80, 4;
	add.s64 	%rd24, %rd20, %rd23;
	st.global.f32 	[%rd24], %f145;
	mul.f32 	%f146, %f159, %f185;
	mul.lo.s32 	%r81, %r78, 12;
	mul.wide.s32 	%rd25, %r81, 4;
	add.s64 	%rd26, %rd20, %rd25;
	st.global.f32 	[%rd26], %f146;
	mul.f32 	%f147, %f159, %f183;
	shl.b32 	%r82, %r78, 4;
	mul.wide.s32 	%rd27, %r82, 4;
	add.s64 	%rd28, %rd20, %rd27;
	st.global.f32 	[%rd28], %f147;
	mul.f32 	%f148, %f159, %f181;
	mul.lo.s32 	%r83, %r78, 20;
	mul.wide.s32 	%rd29, %r83, 4;
	add.s64 	%rd30, %rd20, %rd29;
	st.global.f32 	[%rd30], %f148;
	mul.f32 	%f149, %f159, %f179;
	mul.lo.s32 	%r84, %r78, 24;
	mul.wide.s32 	%rd31, %r84, 4;
	add.s64 	%rd32, %rd20, %rd31;
	st.global.f32 	[%rd32], %f149;
	mul.f32 	%f150, %f159, %f177;
	mul.lo.s32 	%r85, %r78, 28;
	mul.wide.s32 	%rd33, %r85, 4;
	add.s64 	%rd34, %rd20, %rd33;
	st.global.f32 	[%rd34], %f150;
	mul.f32 	%f151, %f159, %f190;
	st.global.f32 	[%rd20+128], %f151;
	mul.f32 	%f152, %f159, %f188;
	st.global.f32 	[%rd22+128], %f152;
	mul.f32 	%f153, %f159, %f186;
	st.global.f32 	[%rd24+128], %f153;
	mul.f32 	%f154, %f159, %f184;
	st.global.f32 	[%rd26+128], %f154;
	mul.f32 	%f155, %f159, %f182;
	st.global.f32 	[%rd28+128], %f155;
	mul.f32 	%f156, %f159, %f180;
	st.global.f32 	[%rd30+128], %f156;
	mul.f32 	%f157, %f159, %f178;
	st.global.f32 	[%rd32+128], %f157;
	mul.f32 	%f158, %f159, %f176;
	st.global.f32 	[%rd34+128], %f158;
	ret;

}
	// .globl	_Z20filterActs_YxX_colorILi4ELi32ELi2ELi4ELi1ELb0ELb0EEvPfS0_S0_iiiiiiiiiiffi
.visible .entry _Z20filterActs_YxX_colorILi4ELi32ELi2ELi4ELi1ELb0ELb0EEvPfS0_S0_iiiiiiiiiiffi(
	.param .u64 .ptr .align 1 _Z20filterActs_YxX_colorILi4ELi32ELi2ELi4ELi1ELb0ELb0EEvPfS0_S0_iiiiiiiiiiffi_param_0,
	.param .u64 .ptr .align 1 _Z20filterActs_YxX_colorILi4ELi32ELi2ELi4ELi1ELb0ELb0EEvPfS0_S0_iiiiiiiiiiffi_param_1,
	.param .u64 .ptr .align 1 _Z20filterActs_YxX_colorILi4ELi32ELi2ELi4ELi1ELb0ELb0EEvPfS0_S0_iiiiiiiiiiffi_param_2,
	.param .u32 _Z20filterActs_YxX_colorILi4ELi32ELi2ELi4ELi1ELb0ELb0EEvPfS0_S0_iiiiiiiiiiffi_param_3,
	.param .u32 _Z20filterActs_YxX_colorILi4ELi32ELi2ELi4ELi1ELb0ELb0EEvPfS0_S0_iiiiiiiiiiffi_param_4,
	.param .u32 _Z20filterActs_YxX_colorILi4ELi32ELi2ELi4ELi1ELb0ELb0EEvPfS0_S0_iiiiiiiiiiffi_param_5,
	.param .u32 _Z20filterActs_YxX_colorILi4ELi32ELi2ELi4ELi1ELb0ELb0EEvPfS0_S0_iiiiiiiiiiffi_param_6,
	.param .u32 _Z20filterActs_YxX_colorILi4ELi32ELi2ELi4ELi1ELb0ELb0EEvPfS0_S0_iiiiiiiiiiffi_param_7,
	.param .u32 _Z20filterActs_YxX_colorILi4ELi32ELi2ELi4ELi1ELb0ELb0EEvPfS0_S0_iiiiiiiiiiffi_param_8,
	.param .u32 _Z20filterActs_YxX_colorILi4ELi32ELi2ELi4ELi1ELb0ELb0EEvPfS0_S0_iiiiiiiiiiffi_param_9,
	.param .u32 _Z20filterActs_YxX_colorILi4ELi32ELi2ELi4ELi1ELb0ELb0EEvPfS0_S0_iiiiiiiiiiffi_param_10,
	.param .u32 _Z20filterActs_YxX_colorILi4ELi32ELi2ELi4ELi1ELb0ELb0EEvPfS0_S0_iiiiiiiiiiffi_param_11,
	.param .u32 _Z20filterActs_YxX_colorILi4ELi32ELi2ELi4ELi1ELb0ELb0EEvPfS0_S0_iiiiiiiiiiffi_param_12,
	.param .f32 _Z20filterActs_YxX_colorILi4ELi32ELi2ELi4ELi1ELb0ELb0EEvPfS0_S0_iiiiiiiiiiffi_param_13,
	.param .f32 _Z20filterActs_YxX_colorILi4ELi32ELi2ELi4ELi1ELb0ELb0EEvPfS0_S0_iiiiiiiiiiffi_param_14,
	.param .u32 _Z20filterActs_YxX_colorILi4ELi32ELi2ELi4ELi1ELb0ELb0EEvPfS0_S0_iiiiiiiiiiffi_param_15
)
{
	.reg .pred 	%p<16>;
	.reg .b32 	%r<89>;
	.reg .b32 	%f<104>;
	.reg .b64 	%rd<28>;
	// demoted variable
	.shared .align 4 .b8 _ZZ20filterActs_YxX_colorILi4ELi32ELi2ELi4ELi1ELb0ELb0EEvPfS0_S0_iiiiiiiiiiffiE9shFilters[256];
	// demoted variable
	.shared .align 4 .b8 _ZZ20filterActs_YxX_colorILi4ELi32ELi2ELi4ELi1ELb0ELb0EEvPfS0_S0_iiiiiiiiiiffiE8shImages[1024];
	ld.param.u64 	%rd4, [_Z20filterActs_YxX_colorILi4ELi32ELi2ELi4ELi1ELb0ELb0EEvPfS0_S0_iiiiiiiiiiffi_param_0];
	ld.param.u64 	%rd5, [_Z20filterActs_YxX_colorILi4ELi32ELi2ELi4ELi1ELb0ELb0EEvPfS0_S0_iiiiiiiiiiffi_param_1];
	ld.param.u32 	%r28, [_Z20filterActs_YxX_colorILi4ELi32ELi2ELi4ELi1ELb0ELb0EEvPfS0_S0_iiiiiiiiiiffi_param_4];
	ld.param.u32 	%r29, [_Z20filterActs_YxX_colorILi4ELi32ELi2ELi4ELi1ELb0ELb0EEvPfS0_S0_iiiiiiiiiiffi_param_5];
	ld.param.u32 	%r30, [_Z20filterActs_YxX_colorILi4ELi32ELi2ELi4ELi1ELb0ELb0EEvPfS0_S0_iiiiiiiiiiffi_param_6];
	ld.param.u32 	%r31, [_Z20filterActs_YxX_colorILi4ELi32ELi2ELi4ELi1ELb0ELb0EEvPfS0_S0_iiiiiiiiiiffi_param_7];
	ld.param.u32 	%r32, [_Z20filterActs_YxX_colorILi4ELi32ELi2ELi4ELi1ELb0ELb0EEvPfS0_S0_iiiiiiiiiiffi_param_8];
	ld.param.u32 	%r37, [_Z20filterActs_YxX_colorILi4ELi32ELi2ELi4ELi1ELb0ELb0EEvPfS0_S0_iiiiiiiiiiffi_param_9];
	ld.param.u32 	%r34, [_Z20filterActs_YxX_colorILi4ELi32ELi2ELi4ELi1ELb0ELb0EEvPfS0_S0_iiiiiiiiiiffi_param_11];
	ld.param.u32 	%r35, [_Z20filterActs_YxX_colorILi4ELi32ELi2ELi4ELi1ELb0ELb0EEvPfS0_S0_iiiiiiiiiiffi_param_12];
	ld.param.u32 	%r36, [_Z20filterActs_YxX_colorILi4ELi32ELi2ELi4ELi1ELb0ELb0EEvPfS0_S0_iiiiiiiiiiffi_param_15];
	mul.lo.s32 	%r1, %r31, %r31;
	shr.s32 	%r38, %r28, 31;
	shr.u32 	%r39, %r38, 28;
	add.s32 	%r40, %r28, %r39;
	shr.s32 	%r41, %r40, 4;
	mov.u32 	%r42, %ctaid.y;
	div.u32 	%r2, %r42, %r41;
	mul.lo.s32 	%r43, %r2, %r41;
	sub.s32 	%r44, %r42, %r43;
	mov.u32 	%r3, %tid.y;
	shl.b32 	%r45, %r3, 5;
	mov.u32 	%r4, %tid.x;
	add.s32 	%r5, %r45, %r4;
	div.s32 	%r46, %r2, %r34;
	mul.lo.s32 	%r6, %r46, %r37;
	mul.lo.s32 	%r47, %r46, %r34;
	sub.s32 	%r48, %r2, %r47;
	mul.lo.s32 	%r7, %r48, %r37;
	shr.u32 	%r86, %r5, 4;
	mov.u32 	%r49, %ctaid.x;
	shl.b32 	%r50, %r49, 6;
	add.s32 	%r9, %r50, %r4;
	shl.b32 	%r10, %r44, 4;
	setp.eq.s32 	%p1, %r31, 0;
	mov.f32 	%f96, 0f00000000;
	mov.f32 	%f97, %f96;
	mov.f32 	%f98, %f96;
	mov.f32 	%f99, %f96;
	mov.f32 	%f100, %f96;
	mov.f32 	%f101, %f96;
	mov.f32 	%f102, %f96;
	mov.f32 	%f103, %f96;
	@%p1 bra 	$L__BB36_11;
	and.b32  	%r52, %r4, 15;
	shl.b32 	%r53, %r86, 6;
	mov.u32 	%r54, _ZZ20filterActs_YxX_colorILi4ELi32ELi2ELi4ELi1ELb0ELb0EEvPfS0_S0_iiiiiiiiiiffiE9shFilters;
	add.s32 	%r55, %r54, %r53;
	shl.b32 	%r56, %r4, 2;
	and.b32  	%r57, %r56, 60;
	add.s32 	%r11, %r55, %r57;
	add.s32 	%r12, %r7, %r32;
	add.s32 	%r13, %r6, %r32;
	shl.b32 	%r58, %r3, 8;
	mov.u32 	%r59, _ZZ20filterActs_YxX_colorILi4ELi32ELi2ELi4ELi1ELb0ELb0EEvPfS0_S0_iiiiiiiiiiffiE8shImages;
	add.s32 	%r15, %r59, %r56;
	add.s32 	%r14, %r15, %r58;
	shl.b32 	%r16, %r28, 2;
	mul.lo.s32 	%r60, %r1, %r28;
	mul.lo.s32 	%r61, %r60, %r2;
	setp.eq.s32 	%p2, %r36, 0;
	selp.b32 	%r62, %r61, 0, %p2;
	cvt.s64.s32 	%rd7, %r62;
	mad.lo.s32 	%r63, %r28, %r86, %r52;
	add.s32 	%r64, %r63, %r10;
	cvt.s64.s32 	%rd8, %r64;
	add.s64 	%rd1, %rd8, %rd7;
	cvta.to.global.u64 	%rd2, %rd4;
	cvta.to.global.u64 	%rd3, %rd5;
	mov.f32 	%f96, 0f00000000;
	mov.b32 	%r85, 0;
	cvt.s64.s32 	%rd14, %r9;
	mov.u32 	%r87, %r3;
	mov.u32 	%r88, %r85;
$L__BB36_2:
	setp.gt.u32 	%p3, %r5, 63;
	@%p3 bra 	$L__BB36_6;
	setp.ge.u32 	%p4, %r86, %r1;
	@%p4 bra 	$L__BB36_5;
	cvt.s64.s32 	%rd9, %r85;
	add.s64 	%rd10, %rd1, %rd9;
	shl.b64 	%rd11, %rd10, 2;
	add.s64 	%rd12, %rd3, %rd11;
	ld.global.f32 	%f28, [%rd12];
	st.shared.f32 	[%r11], %f28;
	bra.uni 	$L__BB36_6;
$L__BB36_5:
	mov.b32 	%r65, 0;
	st.shared.u32 	[%r11], %r65;
$L__BB36_6:
	setp.ge.s32 	%p5, %r87, %r1;
	@%p5 bra 	$L__BB36_10;
	div.s32 	%r66, %r87, %r31;
	mul.lo.s32 	%r67, %r66, %r31;
	sub.s32 	%r68, %r87, %r67;
	add.s32 	%r21, %r12, %r68;
	add.s32 	%r22, %r13, %r66;
	setp.gt.s32 	%p6, %r22, -1;
	setp.lt.s32 	%p7, %r22, %r29;
	and.pred  	%p8, %p6, %p7;
	setp.gt.s32 	%p9, %r21, -1;
	setp.lt.s32 	%p10, %r21, %r30;
	and.pred  	%p11, %p9, %p10;
	and.pred  	%p13, %p8, %p11;
	not.pred 	%p14, %p13;
	@%p14 bra 	$L__BB36_9;
	mad.lo.s32 	%r70, %r22, %r30, %r21;
	mul.lo.s32 	%r71, %r70, %r35;
	cvt.s64.s32 	%rd13, %r71;
	add.s64 	%rd15, %rd13, %rd14;
	shl.b64 	%rd16, %rd15, 2;
	add.s64 	%rd17, %rd2, %rd16;
	ld.global.f32 	%f29, [%rd17];
	st.shared.f32 	[%r14], %f29;
	ld.global.f32 	%f30, [%rd17+128];
	st.shared.f32 	[%r14+128], %f30;
	bra.uni 	$L__BB36_10;
$L__BB36_9:
	mov.b32 	%r69, 0;
	st.shared.u32 	[%r14], %r69;
	st.shared.u32 	[%r14+128], %r69;
$L__BB36_10:
	bar.sync 	0;
	shl.b32 	%r72, %r3, 2;
	mov.u32 	%r73, _ZZ20filterActs_YxX_colorILi4ELi32ELi2ELi4ELi1ELb0ELb0EEvPfS0_S0_iiiiiiiiiiffiE9shFilters;
	add.s32 	%r74, %r73, %r72;
	ld.shared.f32 	%f31, [%r74];
	ld.shared.f32 	%f32, [%r15];
	fma.rn.f32 	%f33, %f32, %f31, %f103;
	ld.shared.f32 	%f34, [%r15+128];
	fma.rn.f32 	%f35, %f34, %f31, %f102;
	ld.shared.f32 	%f36, [%r74+16];
	fma.rn.f32 	%f37, %f32, %f36, %f101;
	fma.rn.f32 	%f38, %f34, %f36, %f100;
	ld.shared.f32 	%f39, [%r74+32];
	fma.rn.f32 	%f40, %f32, %f39, %f99;
	fma.rn.f32 	%f41, %f34, %f39, %f98;
	ld.shared.f32 	%f42, [%r74+48];
	fma.rn.f32 	%f43, %f32, %f42, %f97;
	fma.rn.f32 	%f44, %f34, %f42, %f96;
	ld.shared.f32 	%f45, [%r74+64];
	ld.shared.f32 	%f46, [%r15+256];
	fma.rn.f32 	%f47, %f46, %f45, %f33;
	ld.shared.f32 	%f48, [%r15+384];
	fma.rn.f32 	%f49, %f48, %f45, %f35;
	ld.shared.f32 	%f50, [%r74+80];
	fma.rn.f32 	%f51, %f46, %f50, %f37;
	fma.rn.f32 	%f52, %f48, %f50, %f38;
	ld.shared.f32 	%f53, [%r74+96];
	fma.rn.f32 	%f54, %f46, %f53, %f40;
	fma.rn.f32 	%f55, %f48, %f53, %f41;
	ld.shared.f32 	%f56, [%r74+112];
	fma.rn.f32 	%f57, %f46, %f56, %f43;
	fma.rn.f32 	%f58, %f48, %f56, %f44;
	ld.shared.f32 	%f59, [%r74+128];
	ld.shared.f32 	%f60, [%r15+512];
	fma.rn.f32 	%f61, %f60, %f59, %f47;
	ld.shared.f32 	%f62, [%r15+640];
	fma.rn.f32 	%f63, %f62, %f59, %f49;
	ld.shared.f32 	%f64, [%r74+144];
	fma.rn.f32 	%f65, %f60, %f64, %f51;
	fma.rn.f32 	%f66, %f62, %f64, %f52;
	ld.shared.f32 	%f67, [%r74+160];
	fma.rn.f32 	%f68, %f60, %f67, %f54;
	fma.rn.f32 	%f69, %f62, %f67, %f55;
	ld.shared.f32 	%f70, [%r74+176];
	fma.rn.f32 	%f71, %f60, %f70, %f57;
	fma.rn.f32 	%f72, %f62, %f70, %f58;
	ld.shared.f32 	%f73, [%r74+192];
	ld.shared.f32 	%f74, [%r15+768];
	fma.rn.f32 	%f103, %f74, %f73, %f61;
	ld.shared.f32 	%f75, [%r15+896];
	fma.rn.f32 	%f102, %f75, %f73, %f63;
	ld.shared.f32 	%f76, [%r74+208];
	fma.rn.f32 	%f101, %f74, %f76, %f65;
	fma.rn.f32 	%f100, %f75, %f76, %f66;
	ld.shared.f32 	%f77, [%r74+224];
	fma.rn.f32 	%f99, %f74, %f77, %f68;
	fma.rn.f32 	%f98, %f75, %f77, %f69;
	ld.shared.f32 	%f78, [%r74+240];
	fma.rn.f32 	%f97, %f74, %f78, %f71;
	fma.rn.f32 	%f96, %f75, %f78, %f72;
	bar.sync 	0;
	add.s32 	%r88, %r88, 4;
	add.s32 	%r87, %r87, 4;
	add.s32 	%r86, %r86, 4;
	add.s32 	%r85, %r85, %r16;
	setp.lt.u32 	%p15, %r88, %r1;
	@%p15 bra 	$L__BB36_2;
$L__BB36_11:
	ld.param.f32 	%f87, [_Z20filterActs_YxX_colorILi4ELi32ELi2ELi4ELi1ELb0ELb0EEvPfS0_S0_iiiiiiiiiiffi_param_14];
	ld.param.u32 	%r84, [_Z20filterActs_YxX_colorILi4ELi32ELi2ELi4ELi1ELb0ELb0EEvPfS0_S0_iiiiiiiiiiffi_param_10];
	ld.param.u32 	%r83, [_Z20filterActs_YxX_colorILi4ELi32ELi2ELi4ELi1ELb0ELb0EEvPfS0_S0_iiiiiiiiiiffi_param_3];
	ld.param.u64 	%rd27, [_Z20filterActs_YxX_colorILi4ELi32ELi2ELi4ELi1ELb0ELb0EEvPfS0_S0_iiiiiiiiiiffi_param_2];
	mul.lo.s32 	%r75, %r34, %r84;
	add.s32 	%r76, %r10, %r3;
	mad.lo.s32 	%r77, %r75, %r76, %r2;
	mad.lo.s32 	%r78, %r77, %r83, %r9;
	cvta.to.global.u64 	%rd18, %rd27;
	mul.lo.s32 	%r79, %r83, %r75;
	shl.b32 	%r80, %r79, 2;
	mul.f32 	%f79, %f87, %f103;
	mul.wide.u32 	%rd19, %r78, 4;
	add.s64 	%rd20, %rd18, %rd19;
	st.global.f32 	[%rd20], %f79;
	mul.f32 	%f80, %f87, %f101;
	mul.wide.s32 	%rd21, %r80, 4;
	add.s64 	%rd22, %rd20, %rd21;
	st.global.f32 	[%rd22], %f80;
	mul.f32 	%f81, %f87, %f99;
	shl.b32 	%r81, %r79, 3;
	mul.wide.s32 	%rd23, %r81, 4;
	add.s64 	%rd24, %rd20, %rd23;
	st.global.f32 	[%rd24], %f81;
	mul.f32 	%f82, %f87, %f97;
	mul.lo.s32 	%r82, %r79, 12;
	mul.wide.s32 	%rd25, %r82, 4;
	add.s64 	%rd26, %rd20, %rd25;
	st.global.f32 	[%rd26], %f82;
	mul.f32 	%f83, %f87, %f102;
	st.global.f32 	[%rd20+128], %f83;
	mul.f32 	%f84, %f87, %f100;
	st.global.f32 	[%rd22+128], %f84;
	mul.f32 	%f85, %f87, %f98;
	st.global.f32 	[%rd24+128], %f85;
	mul.f32 	%f86, %f87, %f96;
	st.global.f32 	[%rd26+128], %f86;
	ret;

}
	// .globl	_Z20filterActs_YxX_colorILi4ELi32ELi2ELi8ELi2ELb0ELb1EEvPfS0_S0_iiiiiiiiiiffi
.visible .entry _Z20filterActs_YxX_colorILi4ELi32ELi2ELi8ELi2ELb0ELb1EEvPfS0_S0_iiiiiiiiiiffi(
	.param .u64 .ptr .align 1 _Z20filterActs_YxX_colorILi4ELi32ELi2ELi8ELi2ELb0ELb1EEvPfS0_S0_iiiiiiiiiiffi_param_0,
	.param .u64 .ptr .align 1 _Z20filterActs_YxX_colorILi4ELi32ELi2ELi8ELi2ELb0ELb1EEvPfS0_S0_iiiiiiiiiiffi_param_1,
	.param .u64 .ptr .align 1 _Z20filterActs_YxX_colorILi4ELi32ELi2ELi8ELi2ELb0ELb1EEvPfS0_S0_iiiiiiiiiiffi_param_2,
	.param .u32 _Z20filterActs_YxX_colorILi4ELi32ELi2ELi8ELi2ELb0ELb1EEvPfS0_S0_iiiiiiiiiiffi_param_3,
	.param .u32 _Z20filterActs_YxX_colorILi4ELi32ELi2ELi8ELi2ELb0ELb1EEvPfS0_S0_iiiiiiiiiiffi_param_4,
	.param .u32 _Z20filterActs_YxX_colorILi4ELi32ELi2ELi8ELi2ELb0ELb1EEvPfS0_S0_iiiiiiiiiiffi_param_5,
	.param .u32 _Z20filterActs_YxX_colorILi4ELi32ELi2ELi8ELi2ELb0ELb1EEvPfS0_S0_iiiiiiiiiiffi_param_6,
	.param .u32 _Z20filterActs_YxX_colorILi4ELi32ELi2ELi8ELi2ELb0ELb1EEvPfS0_S0_iiiiiiiiiiffi_param_7,
	.param .u32 _Z20filterActs_YxX_colorILi4ELi32ELi2ELi8ELi2ELb0ELb1EEvPfS0_S0_iiiiiiiiiiffi_param_8,
	.param .u32 _Z20filterActs_YxX_colorILi4ELi32ELi2ELi8ELi2ELb0ELb1EEvPfS0_S0_iiiiiiiiiiffi_param_9,
	.param .u32 _Z20filterActs_YxX_colorILi4ELi32ELi2ELi8ELi2ELb0ELb1EEvPfS0_S0_iiiiiiiiiiffi_param_10,
	.param .u32 _Z20filterActs_YxX_colorILi4ELi32ELi2ELi8ELi2ELb0ELb1EEvPfS0_S0_iiiiiiiiiiffi_param_11,
	.param .u32 _Z20filterActs_YxX_colorILi4ELi32ELi2ELi8ELi2ELb0ELb1EEvPfS0_S0_iiiiiiiiiiffi_param_12,
	.param .f32 _Z20filterActs_YxX_colorILi4ELi32ELi2ELi8ELi2ELb0ELb1EEvPfS0_S0_iiiiiiiiiiffi_param_13,
	.param .f32 _Z20filterActs_YxX_colorILi4ELi32ELi2ELi8ELi2ELb0ELb1EEvPfS0_S0_iiiiiiiiiiffi_param_14,
	.param .u32 _Z20filterActs_YxX_colorILi4ELi32ELi2ELi8ELi2ELb0ELb1EEvPfS0_S0_iiiiiiiiiiffi_param_15
)
{
	.reg .pred 	%p<20>;
	.reg .b32 	%r<105>;
	.reg .b32 	%f<298>;
	.reg .b64 	%rd<44>;
	// demoted variable
	.shared .align 4 .b8 _ZZ20filterActs_YxX_colorILi4ELi32ELi2ELi8ELi2ELb0ELb1EEvPfS0_S0_iiiiiiiiiiffiE9shFilters[1024];
	// demoted variable
	.shared .align 4 .b8 _ZZ20filterActs_YxX_colorILi4ELi32ELi2ELi8ELi2ELb0ELb1EEvPfS0_S0_iiiiiiiiiiffiE8shImages[2048];
	ld.param.u64 	%rd17, [_Z20filterActs_YxX_colorILi4ELi32ELi2ELi8ELi2ELb0ELb1EEvPfS0_S0_iiiiiiiiiiffi_param_1];
	ld.param.u32 	%r30, [_Z20filterActs_YxX_colorILi4ELi32ELi2ELi8ELi2ELb0ELb1EEvPfS0_S0_iiiiiiiiiiffi_param_3];
	ld.param.u32 	%r31, [_Z20filterActs_YxX_colorILi4ELi32ELi2ELi8ELi2ELb0ELb1EEvPfS0_S0_iiiiiiiiiiffi_param_4];
	ld.param.u32 	%r32, [_Z20filterActs_YxX_colorILi4ELi32ELi2ELi8ELi2ELb0ELb1EEvPfS0_S0_iiiiiiiiiiffi_param_5];
	ld.param.u32 	%r33, [_Z20filterActs_YxX_colorILi4ELi32ELi2ELi8ELi2ELb0ELb1EEvPfS0_S0_iiiiiiiiiiffi_param_6];
	ld.param.u32 	%r34, [_Z20filterActs_YxX_colorILi4ELi32ELi2ELi8ELi2ELb0ELb1EEvPfS0_S0_iiiiiiiiiiffi_param_7];
	ld.param.u32 	%r35, [_Z20filterActs_YxX_colorILi4ELi32ELi2ELi8ELi2ELb0ELb1EEvPfS0_S0_iiiiiiiiiiffi_param_8];
	ld.param.u32 	%r36, [_Z20filterActs_YxX_colorILi4ELi32ELi2ELi8ELi2ELb0ELb1EEvPfS0_S0_iiiiiiiiiiffi_param_9];
	ld.param.u32 	%r37, [_Z20filterActs_YxX_colorILi4ELi32ELi2ELi8ELi2ELb0ELb1EEvPfS0_S0_iiiiiiiiiiffi_param_10];
	ld.param.u32 	%r38, [_Z20filterActs_YxX_colorILi4ELi32ELi2ELi8ELi2ELb0ELb1EEvPfS0_S0_iiiiiiiiiiffi_param_11];
	ld.param.f32 	%f49, [_Z20filterActs_YxX_colorILi4ELi32ELi2ELi8ELi2ELb0ELb1EEvPfS0_S0_iiiiiiiiiiffi_param_14];
	ld.param.u32 	%r40, [_Z20filterActs_YxX_colorILi4ELi32ELi2ELi8ELi2ELb0ELb1EEvPfS0_S0_iiiiiiiiiiffi_param_15];
	cvta.to.global.u64 	%rd18, %rd17;
	mul.lo.s32 	%r1, %r34, %r34;
	shr.s32 	%r41, %r31, 31;
	shr.u32 	%r42, %r41, 27;
	add.s32 	%r43, %r31, %r42;
	shr.s32 	%r44, %r43, 5;
	mov.u32 	%r45, %ctaid.y;
	div.u32 	%r2, %r45, %r44;
	mul.lo.s32 	%r46, %r2, %r44;
	sub.s32 	%r47, %r45, %r46;
	mov.u32 	%r101, %tid.y;
	mov.u32 	%r4, %tid.x;
	shr.u32 	%r48, %r4, 5;
	add.s32 	%r5, %r48, %r101;
	and.b32  	%r6, %r4, 31;
	mov.u32 	%r49, %ctaid.x;
	shl.b32 	%r50, %r49, 6;
	add.s32 	%r51, %r50, %r4;
	cvt.s64.s32 	%rd1, %r51;
	shl.b32 	%r7, %r47, 5;
	mad.lo.s32 	%r52, %r31, %r5, %r6;
	add.s32 	%r53, %r52, %r7;
	mul.wide.s32 	%rd19, %r53, 4;
	add.s64 	%rd43, %rd18, %rd19;
	setp.ne.s32 	%p1, %r40, 0;
	@%p1 bra 	$L__BB37_2;
	mul.lo.s32 	%r54, %r31, %r1;
	mul.lo.s32 	%r55, %r54, %r2;
	shl.b32 	%r56, %r55, 1;
	mul.wide.s32 	%rd20, %r56, 4;
	add.s64 	%rd43, %rd43, %rd20;
$L__BB37_2:
	cvt.u32.u64 	%r57, %rd1;
	add.s32 	%r58, %r7, %r101;
	mul.lo.s32 	%r8, %r38, %r37;
	mad.lo.s32 	%r59, %r8, %r58, %r2;
	mad.lo.s32 	%r9, %r59, %r30, %r57;
	setp.eq.s32 	%p2, %r34, 0;
	mov.f32 	%f282, 0f00000000;
	mov.f32 	%f283, %f282;
	mov.f32 	%f284, %f282;
	mov.f32 	%f285, %f282;
	mov.f32 	%f286, %f282;
	mov.f32 	%f287, %f282;
	mov.f32 	%f288, %f282;
	mov.f32 	%f289, %f282;
	mov.f32 	%f290, %f282;
	mov.f32 	%f291, %f282;
	mov.f32 	%f292, %f282;
	mov.f32 	%f293, %f282;
	mov.f32 	%f294, %f282;
	mov.f32 	%f295, %f282;
	mov.f32 	%f296, %f282;
	mov.f32 	%f297, %f282;
	@%p2 bra 	$L__BB37_18;
	shl.b32 	%r61, %r6, 2;
	mov.u32 	%r62, _ZZ20filterActs_YxX_colorILi4ELi32ELi2ELi8ELi2ELb0ELb1EEvPfS0_S0_iiiiiiiiiiffiE9shFilters;
	add.s32 	%r63, %r62, %r61;
	div.s32 	%r64, %r2, %r38;
	mul.lo.s32 	%r65, %r64, %r38;
	sub.s32 	%r66, %r2, %r65;
	mad.lo.s32 	%r10, %r66, %r36, %r35;
	mad.lo.s32 	%r11, %r64, %r36, %r35;
	shl.b32 	%r67, %r101, 2;
	add.s32 	%r68, %r62, %r67;
	add.s32 	%r12, %r68, 896;
	shl.b32 	%r69, %r5, 7;
	add.s32 	%r13, %r63, %r69;
	shl.b32 	%r70, %r4, 2;
	mov.u32 	%r71, _ZZ20filterActs_YxX_colorILi4ELi32ELi2ELi8ELi2ELb0ELb1EEvPfS0_S0_iiiiiiiiiiffiE8shImages;
	add.s32 	%r14, %r71, %r70;
	shl.b32 	%r72, %r101, 8;
	add.s32 	%r15, %r14, %r72;
	shl.b32 	%r16, %r31, 2;
	mul.lo.s32 	%r102, %r1, %r31;
	mov.f32 	%f282, 0f00000000;
	mov.b32 	%r103, 0;
	mov.u32 	%r100, %r5;
	mov.u32 	%r104, %r103;
$L__BB37_4:
	setp.gt.u32 	%p3, %r5, 3;
	@%p3 bra 	$L__BB37_8;
	setp.ge.u32 	%p4, %r100, %r1;
	@%p4 bra 	$L__BB37_7;
	mul.wide.s32 	%rd21, %r103, 4;
	add.s64 	%rd22, %rd43, %rd21;
	ld.global.f32 	%f52, [%rd22];
	st.shared.f32 	[%r13], %f52;
	mul.wide.s32 	%rd23, %r102, 4;
	add.s64 	%rd24, %rd43, %rd23;
	ld.global.f32 	%f53, [%rd24];
	st.shared.f32 	[%r13+512], %f53;
	bra.uni 	$L__BB37_8;
$L__BB37_7:
	mov.b32 	%r73, 0;
	st.shared.u32 	[%r13], %r73;
	st.shared.u32 	[%r13+512], %r73;
$L__BB37_8:
	setp.ge.s32 	%p5, %r101, %r1;
	@%p5 bra 	$L__BB37_17;
	div.s32 	%r74, %r101, %r34;
	mul.lo.s32 	%r75, %r74, %r34;
	sub.s32 	%r76, %r101, %r75;
	add.s32 	%r23, %r10, %r76;
	add.s32 	%r24, %r11, %r74;
	setp.gt.s32 	%p6, %r24, -1;
	setp.lt.s32 	%p7, %r24, %r32;
	and.pred  	%p8, %p6, %p7;
	setp.gt.s32 	%p9, %r23, -1;
	setp.lt.s32 	%p10, %r23, %r33;
	and.pred  	%p11, %p9, %p10;
	and.pred  	%p13, %p8, %p11;
	not.pred 	%p14, %p13;
	@%p14 bra 	$L__BB37_16;
	ld.param.u32 	%r99, [_Z20filterActs_YxX_colorILi4ELi32ELi2ELi8ELi2ELb0ELb1EEvPfS0_S0_iiiiiiiiiiffi_param_12];
	ld.param.u64 	%rd41, [_Z20filterActs_YxX_colorILi4ELi32ELi2ELi8ELi2ELb0ELb1EEvPfS0_S0_iiiiiiiiiiffi_param_0];
	cvt.u32.u64 	%r78, %rd1;
	setp.ge.s32 	%p15, %r78, %r30;
	mad.lo.s32 	%r79, %r24, %r33, %r23;
	mul.lo.s32 	%r80, %r79, %r99;
	cvt.s64.s32 	%rd25, %r80;
	add.s64 	%rd26, %rd25, %rd1;
	cvta.to.global.u64 	%rd27, %rd41;
	shl.b64 	%rd28, %rd26, 2;
	add.s64 	%rd13, %rd27, %rd28;
	add.s32 	%r81, %r32, %r24;
	mad.lo.s32 	%r82, %r81, %r33, %r23;
	mul.lo.s32 	%r83, %r82, %r99;
	cvt.s64.s32 	%rd29, %r83;
	add.s64 	%rd30, %rd29, %rd1;
	shl.b64 	%rd31, %rd30, 2;
	add.s64 	%rd14, %rd27, %rd31;
	@%p15 bra 	$L__BB37_12;
	ld.global.f32 	%f54, [%rd13];
	st.shared.f32 	[%r15], %f54;
	ld.global.f32 	%f55, [%rd14];
	st.shared.f32 	[%r15+1024], %f55;
	bra.uni 	$L__BB37_13;
$L__BB37_12:
	mov.b32 	%r84, 0;
	st.shared.u32 	[%r15], %r84;
	st.shared.u32 	[%r15+1024], %r84;
$L__BB37_13:
	add.s32 	%r86, %r78, 32;
	setp.lt.s32 	%p16, %r86, %r30;
	@%p16 bra 	$L__BB37_15;
	mov.b32 	%r87, 0;
	st.shared.u32 	[%r15+128], %r87;
	st.shared.u32 	[%r15+1152], %r87;
	bra.uni 	$L__BB37_17;
$L__BB37_15:
	ld.global.f32 	%f56, [%rd13+128];
	st.shared.f32 	[%r15+128], %f56;
	ld.global.f32 	%f57, [%rd14+128];
	st.shared.f32 	[%r15+1152], %f57;
	bra.uni 	$L__BB37_17;
$L__BB37_16:
	mov.b32 	%r77, 0;
	st.shared.u32 	[%r15], %r77;
	st.shared.u32 	[%r15+1024], %r77;
	st.shared.u32 	[%r15+128], %r77;
	st.shared.u32 	[%r15+1152], %r77;
$L__BB37_17:
	bar.sync 	0;
	ld.shared.f32 	%f58, [%r12+-896];
	ld.shared.f32 	%f59, [%r14];
	fma.rn.f32 	%f60, %f59, %f58, %f297;
	ld.shared.f32 	%f61, [%r14+128];
	fma.rn.f32 	%f62, %f61, %f58, %f296;
	ld.shared.f32 	%f63, [%r12+-880];
	fma.rn.f32 	%f64, %f59, %f63, %f295;
	fma.rn.f32 	%f65, %f61, %f63, %f294;
	ld.shared.f32 	%f66, [%r12+-864];
	fma.rn.f32 	%f67, %f59, %f66, %f293;
	fma.rn.f32 	%f68, %f61, %f66, %f292;
	ld.shared.f32 	%f69, [%r12+-848];
	fma.rn.f32 	%f70, %f59, %f69, %f291;
	fma.rn.f32 	%f71, %f61, %f69, %f290;
	ld.shared.f32 	%f72, [%r12+-832];
	fma.rn.f32 	%f73, %f59, %f72, %f289;
	fma.rn.f32 	%f74, %f61, %f72, %f288;
	ld.shared.f32 	%f75, [%r12+-816];
	fma.rn.f32 	%f76, %f59, %f75, %f287;
	fma.rn.f32 	%f77, %f61, %f75, %f286;
	ld.shared.f32 	%f78, [%r12+-800];
	fma.rn.f32 	%f79, %f59, %f78, %f285;
	fma.rn.f32 	%f80, %f61, %f78, %f284;
	ld.shared.f32 	%f81, [%r12+-784];
	fma.rn.f32 	%f82, %f59, %f81, %f283;
	fma.rn.f32 	%f83, %f61, %f81, %f282;
	ld.shared.f32 	%f84, [%r12+-768];
	ld.shared.f32 	%f85, [%r14+256];
	fma.rn.f32 	%f86, %f85, %f84, %f60;
	ld.shared.f32 	%f87, [%r14+384];
	fma.rn.f32 	%f88, %f87, %f84, %f62;
	ld.shared.f32 	%f89, [%r12+-752];
	fma.rn.f32 	%f90, %f85, %f89, %f64;
	fma.rn.f32 	%f91, %f87, %f89, %f65;
	ld.shared.f32 	%f92, [%r12+-736];
	fma.rn.f32 	%f93, %f85, %f92, %f67;
	fma.rn.f32 	%f94, %f87, %f92, %f68;
	ld.shared.f32 	%f95, [%r12+-720];
	fma.rn.f32 	%f96, %f85, %f95, %f70;
	fma.rn.f32 	%f97, %f87, %f95, %f71;
	ld.shared.f32 	%f98, [%r12+-704];
	fma.rn.f32 	%f99, %f85, %f98, %f73;
	fma.rn.f32 	%f100, %f87, %f98, %f74;
	ld.shared.f32 	%f101, [%r12+-688];
	fma.rn.f32 	%f102, %f85, %f101, %f76;
	fma.rn.f32 	%f103, %f87, %f101, %f77;
	ld.shared.f32 	%f104, [%r12+-672];
	fma.rn.f32 	%f105, %f85, %f104, %f79;
	fma.rn.f32 	%f106, %f87, %f104, %f80;
	ld.shared.f32 	%f107, [%r12+-656];
	fma.rn.f32 	%f108, %f85, %f107, %f82;
	fma.rn.f32 	%f109, %f87, %f107, %f83;
	ld.shared.f32 	%f110, [%r12+-640];
	ld.shared.f32 	%f111, [%r14+512];
	fma.rn.f32 	%f112, %f111, %f110, %f86;
	ld.shared.f32 	%f113, [%r14+640];
	fma.rn.f32 	%f114, %f113, %f110, %f88;
	ld.shared.f32 	%f115, [%r12+-624];
	fma.rn.f32 	%f116, %f111, %f115, %f90;
	fma.rn.f32 	%f117, %f113, %f115, %f91;
	ld.shared.f32 	%f118, [%r12+-608];
	fma.rn.f32 	%f119, %f111, %f118, %f93;
	fma.rn.f32 	%f120, %f113, %f118, %f94;
	ld.shared.f32 	%f121, [%r12+-592];
	fma.rn.f32 	%f122, %f111, %f121, %f96;
	fma.rn.f32 	%f123, %f113, %f121, %f97;
	ld.shared.f32 	%f124, [%r12+-576];
	fma.rn.f32 	%f125, %f111, %f124, %f99;
	fma.rn.f32 	%f126, %f113, %f124, %f100;
	ld.shared.f32 	%f127, [%r12+-560];
	fma.rn.f32 	%f128, %f111, %f127, %f102;
	fma.rn.f32 	%f129, %f113, %f127, %f103;
	ld.shared.f32 	%f130, [%r12+-544];
	fma.rn.f32 	%f131, %f111, %f130, %f105;
	fma.rn.f32 	%f132, %f113, %f130, %f106;
	ld.shared.f32 	%f133, [%r12+-528];
	fma.rn.f32 	%f134, %f111, %f133, %f108;
	fma.rn.f32 	%f135, %f113, %f133, %f109;
	ld.shared.f32 	%f136, [%r12+-512];
	ld.shared.f32 	%f137, [%r14+768];
	fma.rn.f32 	%f138, %f137, %f136, %f112;
	ld.shared.f32 	%f139, [%r14+896];
	fma.rn.f32 	%f140, %f139, %f136, %f114;
	ld.shared.f32 	%f141, [%r12+-496];
	fma.rn.f32 	%f142, %f137, %f141, %f116;
	fma.rn.f32 	%f143, %f139, %f141, %f117;
	ld.shared.f32 	%f144, [%r12+-480];
	fma.rn.f32 	%f145, %f137, %f144, %f119;
	fma.rn.f32 	%f146, %f139, %f144, %f120;
	ld.shared.f32 	%f147, [%r12+-464];
	fma.rn.f32 	%f148, %f137, %f147, %f122;
	fma.rn.f32 	%f149, %f139, %f147, %f123;
	ld.shared.f32 	%f150, [%r12+-448];
	fma.rn.f32 	%f151, %f137, %f150, %f125;
	fma.rn.f32 	%f152, %f139, %f150, %f126;
	ld.shared.f32 	%f153, [%r12+-432];
	fma.rn.f32 	%f154, %f137, %f153, %f128;
	fma.rn.f32 	%f155, %f139, %f153, %f129;
	ld.shared.f32 	%f156, [%r12+-416];
	fma.rn.f32 	%f157, %f137, %f156, %f131;
	fma.rn.f32 	%f158, %f139, %f156, %f132;
	ld.shared.f32 	%f159, [%r12+-400];
	fma.rn.f32 	%f160, %f137, %f159, %f134;
	fma.rn.f32 	%f161, %f139, %f159, %f135;
	ld.shared.f32 	%f162, [%r12+-384];
	ld.shared.f32 	%f163, [%r14+1024];
	fma.rn.f32 	%f164, %f163, %f162, %f138;
	ld.shared.f32 	%f165, [%r14+1152];
	fma.rn.f32 	%f166, %f165, %f162, %f140;
	ld.shared.f32 	%f167, [%r12+-368];
	fma.rn.f32 	%f168, %f163, %f167, %f142;
	fma.rn.f32 	%f169, %f165, %f167, %f143;
	ld.shared.f32 	%f170, [%r12+-352];
	fma.rn.f32 	%f171, %f163, %f170, %f145;
	fma.rn.f32 	%f172, %f165, %f170, %f146;
	ld.shared.f32 	%f173, [%r12+-336];
	fma.rn.f32 	%f174, %f163, %f173, %f148;
	fma.rn.f32 	%f175, %f165, %f173, %f149;
	ld.shared.f32 	%f176, [%r12+-320];
	fma.rn.f32 	%f177, %f163, %f176, %f151;
	fma.rn.f32 	%f178, %f165, %f176, %f152;
	ld.shared.f32 	%f179, [%r12+-304];
	fma.rn.f32 	%f180, %f163, %f179, %f154;
	fma.rn.f32 	%f181, %f165, %f179, %f155;
	ld.shared.f32 	%f182, [%r12+-288];
	fma.rn.f32 	%f183, %f163, %f182, %f157;
	fma.rn.f32 	%f184, %f165, %f182, %f158;
	ld.shared.f32 	%f185, [%r12+-272];
	fma.rn.f32 	%f186, %f163, %f185, %f160;
	fma.rn.f32 	%f187, %f165, %f185, %f161;
	ld.shared.f32 	%f188, [%r12+-256];
	ld.shared.f32 	%f189, [%r14+1280];
	fma.rn.f32 	%f190, %f189, %f188, %f164;
	ld.shared.f32 	%f191, [%r14+1408];
	fma.rn.f32 	%f192, %f191, %f188, %f166;
	ld.shared.f32 	%f193, [%r12+-240];
	fma.rn.f32 	%f194, %f189, %f193, %f168;
	fma.rn.f32 	%f195, %f191, %f193, %f169;
	ld.shared.f32 	%f196, [%r12+-224];
	fma.rn.f32 	%f197, %f189, %f196, %f171;
	fma.rn.f32 	%f198, %f191, %f196, %f172;
	ld.shared.f32 	%f199, [%r12+-208];
	fma.rn.f32 	%f200, %f189, %f199, %f174;
	fma.rn.f32 	%f201, %f191, %f199, %f175;
	ld.shared.f32 	%f202, [%r12+-192];
	fma.rn.f32 	%f203, %f189, %f202, %f177;
	fma.rn.f32 	%f204, %f191, %f202, %f178;
	ld.shared.f32 	%f205, [%r12+-176];
	fma.rn.f32 	%f206, %f189, %f205, %f180;
	fma.rn.f32 	%f207, %f191, %f205, %f181;
	ld.shared.f32 	%f208, [%r12+-160];
	fma.rn.f32 	%f209, %f189, %f208, %f183;
	fma.rn.f32 	%f210, %f191, %f208, %f184;
	ld.shared.f32 	%f211, [%r12+-144];
	fma.rn.f32 	%f212, %f189, %f211, %f186;
	fma.rn.f32 	%f213, %f191, %f211, %f187;
	ld.shared.f32 	%f214, [%r12+-128];
	ld.shared.f32 	%f215, [%r14+1536];
	fma.rn.f32 	%f216, %f215, %f214, %f190;
	ld.shared.f32 	%f217, [%r14+1664];
	fma.rn.f32 	%f218, %f217, %f214, %f192;
	ld.shared.f32 	%f219, [%r12+-112];
	fma.rn.f32 	%f220, %f215, %f219, %f194;
	fma.rn.f32 	%f221, %f217, %f219, %f195;
	ld.shared.f32 	%f222, [%r12+-96];
	fma.rn.f32 	%f223, %f215, %f222, %f197;
	fma.rn.f32 	%f224, %f217, %f222, %f198;
	ld.shared.f32 	%f225, [%r12+-80];
	fma.rn.f32 	%f226, %f215, %f225, %f200;
	fma.rn.f32 	%f227, %f217, %f225, %f201;
	ld.shared.f32 	%f228, [%r12+-64];
	fma.rn.f32 	%f229, %f215, %f228, %f203;
	fma.rn.f32 	%f230, %f217, %f228, %f204;
	ld.shared.f32 	%f231, [%r12+-48];
	fma.rn.f32 	%f232, %f215, %f231, %f206;
	fma.rn.f32 	%f233, %f217, %f231, %f207;
	ld.shared.f32 	%f234, [%r12+-32];
	fma.rn.f32 	%f235, %f215, %f234, %f209;
	fma.rn.f32 	%f236, %f217, %f234, %f210;
	ld.shared.f32 	%f237, [%r12+-16];
	fma.rn.f32 	%f238, %f215, %f237, %f212;
	fma.rn.f32 	%f239, %f217, %f237, %f213;
	ld.shared.f32 	%f240, [%r12];
	ld.shared.f32 	%f241, [%r14+1792];
	fma.rn.f32 	%f297, %f241, %f240, %f216;
	ld.shared.f32 	%f242, [%r14+1920];
	fma.rn.f32 	%f296, %f242, %f240, %f218;
	ld.shared.f32 	%f243, [%r12+16];
	fma.rn.f32 	%f295, %f241, %f243, %f220;
	fma.rn.f32 	%f294, %f242, %f243, %f221;
	ld.shared.f32 	%f244, [%r12+32];
	fma.rn.f32 	%f293, %f241, %f244, %f223;
	fma.rn.f32 	%f292, %f242, %f244, %f224;
	ld.shared.f32 	%f245, [%r12+48];
	fma.rn.f32 	%f291, %f241, %f245, %f226;
	fma.rn.f32 	%f290, %f242, %f245, %f227;
	ld.shared.f32 	%f246, [%r12+64];
	fma.rn.f32 	%f289, %f241, %f246, %f229;
	fma.rn.f32 	%f288, %f242, %f246, %f230;
	ld.shared.f32 	%f247, [%r12+80];
	fma.rn.f32 	%f287, %f241, %f247, %f232;
	fma.rn.f32 	%f286, %f242, %f247, %f233;
	ld.shared.f32 	%f248, [%r12+96];
	fma.rn.f32 	%f285, %f241, %f248, %f235;
	fma.rn.f32 	%f284, %f242, %f248, %f236;
	ld.shared.f32 	%f249, [%r12+112];
	fma.rn.f32 	%f283, %f241, %f249, %f238;
	fma.rn.f32 	%f282, %f242, %f249, %f239;
	bar.sync 	0;
	add.s32 	%r104, %r104, 4;
	add.s32 	%r103, %r103, %r16;
	add.s32 	%r102, %r102, %r16;
	add.s32 	%r101, %r101, 4;
	add.s32 	%r100, %r100, 4;
	setp.lt.u32 	%p17, %r104, %r1;
	@%p17 bra 	$L__BB37_4;
$L__BB37_18:
	ld.param.u64 	%rd42, [_Z20filterActs_YxX_colorILi4ELi32ELi2ELi8ELi2ELb0ELb1EEvPfS0_S0_iiiiiiiiiiffi_param_2];
	cvt.u32.u64 	%r88, %rd1;
	mul.lo.s32 	%r89, %r30, %r8;
	shl.b32 	%r90, %r89, 2;
	setp.lt.s32 	%p18, %r88, %r30;
	cvta.to.global.u64 	%rd32, %rd42;
	mul.wide.u32 	%rd33, %r9, 4;
	add.s64 	%rd5, %rd32, %rd33;
	mul.wide.s32 	%rd34, %r90, 4;
	add.s64 	%rd6, %rd5, %rd34;
	shl.b32 	%r91, %r89, 3;
	mul.wide.s32 	%rd35, %r91, 4;
	add.s64 	%rd7, %rd5, %rd35;
	mul.lo.s32 	%r92, %r89, 12;
	mul.wide.s32 	%rd36, %r92, 4;
	add.s64 	%rd8, %rd5, %rd36;
	shl.b32 	%r93, %r89, 4;
	mul.wide.s32 	%rd37, %r93, 4;
	add.s64 	%rd9, %rd5, %rd37;
	mul.lo.s32 	%r94, %r89, 20;
	mul.wide.s32 	%rd38, %r94, 4;
	add.s64 	%rd10, %rd5, %rd38;
	mul.lo.s32 	%r95, %r89, 24;
	mul.wide.s32 	%rd39, %r95, 4;
	add.s64 	%rd11, %rd5, %rd39;
	mul.lo.s32 	%r96, %r89, 28;
	mul.wide.s32 	%rd40, %r96, 4;
	add.s64 	%rd12, %rd5, %rd40;
	@%p18 bra 	$L__BB37_19;
	bra.uni 	$L__BB37_20;
$L__BB37_19:
	mul.f32 	%f250, %f49, %f297;
	st.global.f32 	[%rd5], %f250;
	mul.f32 	%f251, %f49, %f295;
	st.global.f32 	[%rd6], %f251;
	mul.f32 	%f252, %f49, %f293;
	st.global.f32 	[%rd7], %f252;
	mul.f32 	%f253, %f49, %f291;
	st.global.f32 	[%rd8], %f253;
	mul.f32 	%f254, %f49, %f289;
	st.global.f32 	[%rd9], %f254;
	mul.f32 	%f255, %f49, %f287;
	st.global.f32 	[%rd10], %f255;
	mul.f32 	%f256, %f49, %f285;
	st.global.f32 	[%rd11], %f256;
	mul.f32 	%f257, %f49, %f283;
	st.global.f32 	[%rd12], %f257;
$L__BB37_20:
	add.s32 	%r98, %r88, 32;
	setp.ge.s32 	%p19, %r98, %r30;
	@%p19 bra 	$L__BB37_22;
	mul.f32 	%f258, %f49, %f296;
	st.global.f32 	[%rd5+128], %f258;
	mul.f32 	%f259, %f49, %f294;
	st.global.f32 	[%rd6+128], %f259;
	mul.f32 	%f260, %f49, %f292;
	st.global.f32 	[%rd7+128], %f260;
	mul.f32 	%f261, %f49, %f290;
	st.global.f32 	[%rd8+128], %f261;
	mul.f32 	%f262, %f49, %f288;
	st.global.f32 	[%rd9+128], %f262;
	mul.f32 	%f263, %f49, %f286;
	st.global.f32 	[%rd10+128], %f263;
	mul.f32 	%f264, %f49, %f284;
	st.global.f32 	[%rd11+128], %f264;
	mul.f32 	%f265, %f49, %f282;
	st.global.f32 	[%rd12+128], %f265;
$L__BB37_22:
	ret;

}
	// .globl	_Z20filterActs_YxX_colorILi4ELi32ELi2ELi4ELi2ELb0ELb1EEvPfS0_S0_iiiiiiiiiiffi
.visible .entry _Z20filterActs_YxX_colorILi4ELi32ELi2ELi4ELi2ELb0ELb1EEvPfS0_S0_iiiiiiiiiiffi(
	.param .u64 .ptr .align 1 _Z20filterActs_YxX_colorILi4ELi32ELi2ELi4ELi2ELb0ELb1EEvPfS0_S0_iiiiiiiiiiffi_param_0,
	.param .u64 .ptr .align 1 _Z20filterActs_YxX_colorILi4ELi32ELi2ELi4ELi2ELb0ELb1EEvPfS0_S0_iiiiiiiiiiffi_param_1,
	.param .u64 .ptr .align 1 _Z20filterActs_YxX_colorILi4ELi32ELi2ELi4ELi2ELb0ELb1EEvPfS0_S0_iiiiiiiiiiffi_param_2,
	.param .u32 _Z20filterActs_YxX_colorILi4ELi32ELi2ELi4ELi2ELb0ELb1EEvPfS0_S0_iiiiiiiiiiffi_param_3,
	.param .u32 _Z20filterActs_YxX_colorILi4ELi32ELi2ELi4ELi2ELb0ELb1EEvPfS0_S0_iiiiiiiiiiffi_param_4,
	.param .u32 _Z20filterActs_YxX_colorILi4ELi32ELi2ELi4ELi2ELb0ELb1EEvPfS0_S0_iiiiiiiiiiffi_param_5,
	.param .u32 _Z20filterActs_YxX_colorILi4ELi32ELi2ELi4ELi2ELb0ELb1EEvPfS0_S0_iiiiiiiiiiffi_param_6,
	.param .u32 _Z20filterActs_YxX_colorILi4ELi32ELi2ELi4ELi2ELb0ELb1EEvPfS0_S0_iiiiiiiiiiffi_param_7,
	.param .u32 _Z20filterActs_YxX_colorILi4ELi32ELi2ELi4ELi2ELb0ELb1EEvPfS0_S0_iiiiiiiiiiffi_param_8,
	.param .u32 _Z20filterActs_YxX_colorILi4ELi32ELi2ELi4ELi2ELb0ELb1EEvPfS0_S0_iiiiiiiiiiffi_param_9,
	.param .u32 _Z20filterActs_YxX_colorILi4ELi32ELi2ELi4ELi2ELb0ELb1EEvPfS0_S0_iiiiiiiiiiffi_param_10,
	.param .u32 _Z20filterActs_YxX_colorILi4ELi32ELi2ELi4ELi2ELb0ELb1EEvPfS0_S0_iiiiiiiiiiffi_param_11,
	.param .u32 _Z20filterActs_YxX_colorILi4ELi32ELi2ELi4ELi2ELb0ELb1EEvPfS0_S0_iiiiiiiiiiffi_param_12,
	.param .f32 _Z20filterActs_YxX_colorILi4ELi32ELi2ELi4ELi2ELb0ELb1EEvPfS0_S0_iiiiiiiiiiffi_param_13,
	.param .f32 _Z20filterActs_YxX_colorILi4ELi32ELi2ELi4ELi2ELb0ELb1EEvPfS0_S0_iiiiiiiiiiffi_param_14,
	.param .u32 _Z20filterActs_YxX_colorILi4ELi32ELi2ELi4ELi2ELb0ELb1EEvPfS0_S0_iiiiiiiiiiffi_param_15
)
{
	.reg .pred 	%p<20>;
	.reg .b32 	%r<102>;
	.reg .b32 	%f<162>;
	.reg .b64 	%rd<36>;
	// demoted variable
	.shared .align 4 .b8 _ZZ20filterActs_YxX_colorILi4ELi32ELi2ELi4ELi2ELb0ELb1EEvPfS0_S0_iiiiiiiiiiffiE9shFilters[512];
	// demoted variable
	.shared .align 4 .b8 _ZZ20filterActs_YxX_colorILi4ELi32ELi2ELi4ELi2ELb0ELb1EEvPfS0_S0_iiiiiiiiiiffiE8shImages[2048];
	ld.param.u64 	%rd13, [_Z20filterActs_YxX_colorILi4ELi32ELi2ELi4ELi2ELb0ELb1EEvPfS0_S0_iiiiiiiiiiffi_param_1];
	ld.param.u32 	%r31, [_Z20filterActs_YxX_colorILi4ELi32ELi2ELi4ELi2ELb0ELb1EEvPfS0_S0_iiiiiiiiiiffi_param_3];
	ld.param.u32 	%r32, [_Z20filterActs_YxX_colorILi4ELi32ELi2ELi4ELi2ELb0ELb1EEvPfS0_S0_iiiiiiiiiiffi_param_4];
	ld.param.u32 	%r33, [_Z20filterActs_YxX_colorILi4ELi32ELi2ELi4ELi2ELb0ELb1EEvPfS0_S0_iiiiiiiiiiffi_param_5];
	ld.param.u32 	%r34, [_Z20filterActs_YxX_colorILi4ELi32ELi2ELi4ELi2ELb0ELb1EEvPfS0_S0_iiiiiiiiiiffi_param_6];
	ld.param.u32 	%r35, [_Z20filterActs_YxX_colorILi4ELi32ELi2ELi4ELi2ELb0ELb1EEvPfS0_S0_iiiiiiiiiiffi_param_7];
	ld.param.u32 	%r36, [_Z20filterActs_YxX_colorILi4ELi32ELi2ELi4ELi2ELb0ELb1EEvPfS0_S0_iiiiiiiiiiffi_param_8];
	ld.param.u32 	%r37, [_Z20filterActs_YxX_colorILi4ELi32ELi2ELi4ELi2ELb0ELb1EEvPfS0_S0_iiiiiiiiiiffi_param_9];
	ld.param.u32 	%r38, [_Z20filterActs_YxX_colorILi4ELi32ELi2ELi4ELi2ELb0ELb1EEvPfS0_S0_iiiiiiiiiiffi_param_10];
	ld.param.u32 	%r39, [_Z20filterActs_YxX_colorILi4ELi32ELi2ELi4ELi2ELb0ELb1EEvPfS0_S0_iiiiiiiiiiffi_param_11];
	ld.param.f32 	%f25, [_Z20filterActs_YxX_colorILi4ELi32ELi2ELi4ELi2ELb0ELb1EEvPfS0_S0_iiiiiiiiiiffi_param_14];
	ld.param.u32 	%r41, [_Z20filterActs_YxX_colorILi4ELi32ELi2ELi4ELi2ELb0ELb1EEvPfS0_S0_iiiiiiiiiiffi_param_15];
	cvta.to.global.u64 	%rd14, %rd13;
	mul.lo.s32 	%r1, %r35, %r35;
	shr.s32 	%r42, %r32, 31;
	shr.u32 	%r43, %r42, 28;
	add.s32 	%r44, %r32, %r43;
	shr.s32 	%r45, %r44, 4;
	mov.u32 	%r46, %ctaid.y;
	div.u32 	%r2, %r46, %r45;
	mul.lo.s32 	%r47, %r2, %r45;
	sub.s32 	%r48, %r46, %r47;
	mov.u32 	%r98, %tid.y;
	shl.b32 	%r49, %r98, 5;
	mov.u32 	%r4, %tid.x;
	add.s32 	%r5, %r49, %r4;
	shr.u32 	%r97, %r5, 4;
	and.b32  	%r7, %r4, 15;
	mov.u32 	%r50, %ctaid.x;
	shl.b32 	%r51, %r50, 6;
	add.s32 	%r52, %r51, %r4;
	cvt.s64.s32 	%rd1, %r52;
	shl.b32 	%r8, %r48, 4;
	mad.lo.s32 	%r53, %r32, %r97, %r7;
	add.s32 	%r54, %r53, %r8;
	mul.wide.s32 	%rd15, %r54, 4;
	add.s64 	%rd35, %rd14, %rd15;
	setp.ne.s32 	%p1, %r41, 0;
	@%p1 bra 	$L__BB38_2;
	mul.lo.s32 	%r55, %r32, %r1;
	mul.lo.s32 	%r56, %r55, %r2;
	shl.b32 	%r57, %r56, 1;
	mul.wide.s32 	%rd16, %r57, 4;
	add.s64 	%rd35, %rd35, %rd16;
$L__BB38_2:
	cvt.u32.u64 	%r58, %rd1;
	add.s32 	%r59, %r8, %r98;
	mul.lo.s32 	%r9, %r39, %r38;
	mad.lo.s32 	%r60, %r9, %r59, %r2;
	mad.lo.s32 	%r10, %r60, %r31, %r58;
	setp.eq.s32 	%p2, %r35, 0;
	mov.f32 	%f154, 0f00000000;
	mov.f32 	%f155, %f154;
	mov.f32 	%f156, %f154;
	mov.f32 	%f157, %f154;
	mov.f32 	%f158, %f154;
	mov.f32 	%f159, %f154;
	mov.f32 	%f160, %f154;
	mov.f32 	%f161, %f154;
	@%p2 bra 	$L__BB38_18;
	shl.b32 	%r62, %r7, 2;
	mov.u32 	%r63, _ZZ20filterActs_YxX_colorILi4ELi32ELi2ELi4ELi2ELb0ELb1EEvPfS0_S0_iiiiiiiiiiffiE9shFilters;
	add.s32 	%r64, %r63, %r62;
	div.s32 	%r65, %r2, %r39;
	mul.lo.s32 	%r66, %r65, %r39;
	sub.s32 	%r67, %r2, %r66;
	mad.lo.s32 	%r11, %r67, %r37, %r36;
	mad.lo.s32 	%r12, %r65, %r37, %r36;
	shl.b32 	%r68, %r98, 2;
	add.s32 	%r69, %r63, %r68;
	add.s32 	%r13, %r69, 448;
	shl.b32 	%r70, %r97, 6;
	add.s32 	%r14, %r64, %r70;
	shl.b32 	%r71, %r4, 2;
	mov.u32 	%r72, _ZZ20filterActs_YxX_colorILi4ELi32ELi2ELi4ELi2ELb0ELb1EEvPfS0_S0_iiiiiiiiiiffiE8shImages;
	add.s32 	%r15, %r72, %r71;
	shl.b32 	%r73, %r98, 8;
	add.s32 	%r16, %r15, %r73;
	shl.b32 	%r17, %r32, 2;
	mul.lo.s32 	%r99, %r1, %r32;
	mov.f32 	%f154, 0f00000000;
	mov.b32 	%r100, 0;
	mov.u32 	%r101, %r100;
$L__BB38_4:
	setp.gt.u32 	%p3, %r5, 63;
	@%p3 bra 	$L__BB38_8;
	setp.ge.u32 	%p4, %r97, %r1;
	@%p4 bra 	$L__BB38_7;
	mul.wide.s32 	%rd17, %r100, 4;
	add.s64 	%rd18, %rd35, %rd17;
	ld.global.f32 	%f28, [%rd18];
	st.shared.f32 	[%r14], %f28;
	mul.wide.s32 	%rd19, %r99, 4;
	add.s64 	%rd20, %rd35, %rd19;
	ld.global.f32 	%f29, [%rd20];
	st.shared.f32 	[%r14+256], %f29;
	bra.uni 	$L__BB38_8;
$L__BB38_7:
	mov.b32 	%r74, 0;
	st.shared.u32 	[%r14], %r74;
	st.shared.u32 	[%r14+256], %r74;
$L__BB38_8:
	setp.ge.s32 	%p5, %r98, %r1;
	@%p5 bra 	$L__BB38_17;
	div.s32 	%r75, %r98, %r35;
	mul.lo.s32 	%r76, %r75, %r35;
	sub.s32 	%r77, %r98, %r76;
	add.s32 	%r24, %r11, %r77;
	add.s32 	%r25, %r12, %r75;
	setp.gt.s32 	%p6, %r25, -1;
	setp.lt.s32 	%p7, %r25, %r33;
	and.pred  	%p8, %p6, %p7;
	setp.gt.s32 	%p9, %r24, -1;
	setp.lt.s32 	%p10, %r24, %r34;
	and.pred  	%p11, %p9, %p10;
	and.pred  	%p13, %p8, %p11;
	not.pred 	%p14, %p13;
	@%p14 bra 	$L__BB38_16;
	ld.param.u32 	%r96, [_Z20filterActs_YxX_colorILi4ELi32ELi2ELi4ELi2ELb0ELb1EEvPfS0_S0_iiiiiiiiiiffi_param_12];
	ld.param.u64 	%rd33, [_Z20filterActs_YxX_colorILi4ELi32ELi2ELi4ELi2ELb0ELb1EEvPfS0_S0_iiiiiiiiiiffi_param_0];
	cvt.u32.u64 	%r79, %rd1;
	setp.ge.s32 	%p15, %r79, %r31;
	mad.lo.s32 	%r80, %r25, %r34, %r24;
	mul.lo.s32 	%r81, %r80, %r96;
	cvt.s64.s32 	%rd21, %r81;
	add.s64 	%rd22, %rd21, %rd1;
	cvta.to.global.u64 	%rd23, %rd33;
	shl.b64 	%rd24, %rd22, 2;
	add.s64 	%rd9, %rd23, %rd24;
	add.s32 	%r82, %r33, %r25;
	mad.lo.s32 	%r83, %r82, %r34, %r24;
	mul.lo.s32 	%r84, %r83, %r96;
	cvt.s64.s32 	%rd25, %r84;
	add.s64 	%rd26, %rd25, %rd1;
	shl.b64 	%rd27, %rd26, 2;
	add.s64 	%rd10, %rd23, %rd27;
	@%p15 bra 	$L__BB38_12;
	ld.global.f32 	%f30, [%rd9];
	st.shared.f32 	[%r16], %f30;
	ld.global.f32 	%f31, [%rd10];
	st.shared.f32 	[%r16+1024], %f31;
	bra.uni 	$L__BB38_13;
$L__BB38_12:
	mov.b32 	%r85, 0;
	st.shared.u32 	[%r16], %r85;
	st.shared.u32 	[%r16+1024], %r85;
$L__BB38_13:
	add.s32 	%r87, %r79, 32;
	setp.lt.s32 	%p16, %r87, %r31;
	@%p16 bra 	$L__BB38_15;
	mov.b32 	%r88, 0;
	st.shared.u32 	[%r16+128], %r88;
	st.shared.u32 	[%r16+1152], %r88;
	bra.uni 	$L__BB38_17;
$L__BB38_15:
	ld.global.f32 	%f32, [%rd9+128];
	st.shared.f32 	[%r16+128], %f32;
	ld.global.f32 	%f33, [%rd10+128];
	st.shared.f32 	[%r16+1152], %f33;
	bra.uni 	$L__BB38_17;
$L__BB38_16:
	mov.b32 	%r78, 0;
	st.shared.u32 	[%r16], %r78;
	st.shared.u32 	[%r16+1024], %r78;
	st.shared.u32 	[%r16+128], %r78;
	st.shared.u32 	[%r16+1152], %r78;
$L__BB38_17:
	bar.sync 	0;
	ld.shared.f32 	%f34, [%r13+-448];
	ld.shared.f32 	%f35, [%r15];
	fma.rn.f32 	%f36, %f35, %f34, %f161;
	ld.shared.f32 	%f37, [%r15+128];
	fma.rn.f32 	%f38, %f37, %f34, %f160;
	ld.shared.f32 	%f39, [%r13+-432];
	fma.rn.f32 	%f40, %f35, %f39, %f159;
	fma.rn.f32 	%f41, %f37, %f39, %f158;
	ld.shared.f32 	%f42, [%r13+-416];
	fma.rn.f32 	%f43, %f35, %f42, %f157;
	fma.rn.f32 	%f44, %f37, %f42, %f156;
	ld.shared.f32 	%f45, [%r13+-400];
	fma.rn.f32 	%f46, %f35, %f45, %f155;
	fma.rn.f32 	%f47, %f37, %f45, %f154;
	ld.shared.f32 	%f48, [%r13+-384];
	ld.shared.f32 	%f49, [%r15+256];
	fma.rn.f32 	%f50, %f49, %f48, %f36;
	ld.shared.f32 	%f51, [%r15+384];
	fma.rn.f32 	%f52, %f51, %f48, %f38;
	ld.shared.f32 	%f53, [%r13+-368];
	fma.rn.f32 	%f54, %f49, %f53, %f40;
	fma.rn.f32 	%f55, %f51, %f53, %f41;
	ld.shared.f32 	%f56, [%r13+-352];
	fma.rn.f32 	%f57, %f49, %f56, %f43;
	fma.rn.f32 	%f58, %f51, %f56, %f44;
	ld.shared.f32 	%f59, [%r13+-336];
	fma.rn.f32 	%f60, %f49, %f59, %f46;
	fma.rn.f32 	%f61, %f51, %f59, %f47;
	ld.shared.f32 	%f62, [%r13+-320];
	ld.shared.f32 	%f63, [%r15+512];
	fma.rn.f32 	%f64, %f63, %f62, %f50;
	ld.shared.f32 	%f65, [%r15+640];
	fma.rn.f32 	%f66, %f65, %f62, %f52;
	ld.shared.f32 	%f67, [%r13+-304];
	fma.rn.f32 	%f68, %f63, %f67, %f54;
	fma.rn.f32 	%f69, %f65, %f67, %f55;
	ld.shared.f32 	%f70, [%r13+-288];
	fma.rn.f32 	%f71, %f63, %f70, %f57;
	fma.rn.f32 	%f72, %f65, %f70, %f58;
	ld.shared.f32 	%f73, [%r13+-272];
	fma.rn.f32 	%f74, %f63, %f73, %f60;
	fma.rn.f32 	%f75, %f65, %f73, %f61;
	ld.shared.f32 	%f76, [%r13+-256];
	ld.shared.f32 	%f77, [%r15+768];
	fma.rn.f32 	%f78, %f77, %f76, %f64;
	ld.shared.f32 	%f79, [%r15+896];
	fma.rn.f32 	%f80, %f79, %f76, %f66;
	ld.shared.f32 	%f81, [%r13+-240];
	fma.rn.f32 	%f82, %f77, %f81, %f68;
	fma.rn.f32 	%f83, %f79, %f81, %f69;
	ld.shared.f32 	%f84, [%r13+-224];
	fma.rn.f32 	%f85, %f77, %f84, %f71;
	fma.rn.f32 	%f86, %f79, %f84, %f72;
	ld.shared.f32 	%f87, [%r13+-208];
	fma.rn.f32 	%f88, %f77, %f87, %f74;
	fma.rn.f32 	%f89, %f79, %f87, %f75;
	ld.shared.f32 	%f90, [%r13+-192];
	ld.shared.f32 	%f91, [%r15+1024];
	fma.rn.f32 	%f92, %f91, %f90, %f78;
	ld.shared.f32 	%f93, [%r15+1152];
	fma.rn.f32 	%f94, %f93, %f90, %f80;
	ld.shared.f32 	%f95, [%r13+-176];
	fma.rn.f32 	%f96, %f91, %f95, %f82;
	fma.rn.f32 	%f97, %f93, %f95, %f83;
	ld.shared.f32 	%f98, [%r13+-160];
	fma.rn.f32 	%f99, %f91, %f98, %f85;
	fma.rn.f32 	%f100, %f93, %f98, %f86;
	ld.shared.f32 	%f101, [%r13+-144];
	fma.rn.f32 	%f102, %f91, %f101, %f88;
	fma.rn.f32 	%f103, %f93, %f101, %f89;
	ld.shared.f32 	%f104, [%r13+-128];
	ld.shared.f32 	%f105, [%r15+1280];
	fma.rn.f32 	%f106, %f105, %f104, %f92;
	ld.shared.f32 	%f107, [%r15+1408];
	fma.rn.f32 	%f108, %f107, %f104, %f94;
	ld.shared.f32 	%f109, [%r13+-112];
	fma.rn.f32 	%f110, %f105, %f109, %f96;
	fma.rn.f32 	%f111, %f107, %f109, %f97;
	ld.shared.f32 	%f112, [%r13+-96];
	fma.rn.f32 	%f113, %f105, %f112, %f99;
	fma.rn.f32 	%f114, %f107, %f112, %f100;
	ld.shared.f32 	%f115, [%r13+-80];
	fma.rn.f32 	%f116, %f105, %f115, %f102;
	fma.rn.f32 	%f117, %f107, %f115, %f103;
	ld.shared.f32 	%f118, [%r13+-64];
	ld.shared.f32 	%f119, [%r15+1536];
	fma.rn.f32 	%f120, %f119, %f118, %f106;
	ld.shared.f32 	%f121, [%r15+1664];
	fma.rn.f32 	%f122, %f121, %f118, %f108;
	ld.shared.f32 	%f123, [%r13+-48];
	fma.rn.f32 	%f124, %f119, %f123, %f110;
	fma.rn.f32 	%f125, %f121, %f123, %f111;
	ld.shared.f32 	%f126, [%r13+-32];
	fma.rn.f32 	%f127, %f119, %f126, %f113;
	fma.rn.f32 	%f128, %f121, %f126, %f114;
	ld.shared.f32 	%f129, [%r13+-16];
	fma.rn.f32 	%f130, %f119, %f129, %f116;
	fma.rn.f32 	%f131, %f121, %f129, %f117;
	ld.shared.f32 	%f132, [%r13];
	ld.shared.f32 	%f133, [%r15+1792];
	fma.rn.f32 	%f161, %f133, %f132, %f120;
	ld.shared.f32 	%f134, [%r15+1920];
	fma.rn.f32 	%f160, %f134, %f132, %f122;
	ld.shared.f32 	%f135, [%r13+16];
	fma.rn.f32 	%f159, %f133, %f135, %f124;
	fma.rn.f32 	%f158, %f134, %f135, %f125;
	ld.shared.f32 	%f136, [%r13+32];
	fma.rn.f32 	%f157, %f133, %f136, %f127;
	fma.rn.f32 	%f156, %f134, %f136, %f128;
	ld.shared.f32 	%f137, [%r13+48];
	fma.rn.f32 	%f155, %f133, %f137, %f130;
	fma.rn.f32 	%f154, %f134, %f137, %f131;
	bar.sync 	0;
	add.s32 	%r101, %r101, 4;
	add.s32 	%r100, %r100, %r17;
	add.s32 	%r99, %r99, %r17;
	add.s32 	%r98, %r98, 4;
	add.s32 	%r97, %r97, 4;
	setp.lt.u32 	%p17, %r101, %r1;
	@%p17 bra 	$L__BB38_4;
$L__BB38_18:
	ld.param.u64 	%rd34, [_Z20filterActs_YxX_colorILi4ELi32ELi2ELi4ELi2ELb0ELb1EEvPfS0_S0_iiiiiiiiiiffi_param_2];
	cvt.u32.u64 	%r89, %rd1;
	mul.lo.s32 	%r90, %r31, %r9;
	shl.b32 	%r91, %r90, 2;
	setp.lt.s32 	%p18, %r89, %r31;
	cvta.to.global.u64 	%rd28, %rd34;
	mul.wide.u32 	%rd29, %r10, 4;
	add.s64 	%rd5, %rd28, %rd29;
	mul.wide.s32 	%rd30, %r91, 4;
	add.s64 	%rd6, %rd5, %rd30;
	shl.b32 	%r92, %r90, 3;
	mul.wide.s32 	%rd31, %r92, 4;
	add.s64 	%rd7, %rd5, %rd31;
	mul.lo.s32 	%r93, %r90, 12;
	mul.wide.s32 	%rd32, %r93, 4;
	add.s64 	%rd8, %rd5, %rd32;
	@%p18 bra 	$L__BB38_19;
	bra.uni 	$L__BB38_20;
$L__BB38_19:
	mul.f32 	%f138, %f25, %f161;
	st.global.f32 	[%rd5], %f138;
	mul.f32 	%f139, %f25, %f159;
	st.global.f32 	[%rd6], %f139;
	mul.f32 	%f140, %f25, %f157;
	st.global.f32 	[%rd7], %f140;
	mul.f32 	%f141, %f25, %f155;
	st.global.f32 	[%rd8], %f141;
$L__BB38_20:
	add.s32 	%r95, %r89, 32;
	setp.ge.s32 	%p19, %r95, %r31;
	@%p19 bra 	$L__BB38_22;
	mul.f32 	%f142, %f25, %f160;
	st.global.f32 	[%rd5+128], %f142;
	mul.f32 	%f143, %f25, %f158;
	st.global.f32 	[%rd6+128], %f143;
	mul.f32 	%f144, %f25, %f156;
	st.global.f32 	[%rd7+128], %f144;
	mul.f32 	%f145, %f25, %f154;
	st.global.f32 	[%rd8+128], %f145;
$L__BB38_22:
	ret;

}
	// .globl	_Z20filterActs_YxX_colorILi4ELi32ELi2ELi8ELi2ELb0ELb0EEvPfS0_S0_iiiiiiiiiiffi
.visible .entry _Z20filterActs_YxX_colorILi4ELi32ELi2ELi8ELi2ELb0ELb0EEvPfS0_S0_iiiiiiiiiiffi(
	.param .u64 .ptr .align 1 _Z20filterActs_YxX_colorILi4ELi32ELi2ELi8ELi2ELb0ELb0EEvPfS0_S0_iiiiiiiiiiffi_param_0,
	.param .u64 .ptr .align 1 _Z20filterActs_YxX_colorILi4ELi32ELi2ELi8ELi2ELb0ELb0EEvPfS0_S0_iiiiiiiiiiffi_param_1,
	.param .u64 .ptr .align 1 _Z20filterActs_YxX_colorILi4ELi32ELi2ELi8ELi2ELb0ELb0EEvPfS0_S0_iiiiiiiiiiffi_param_2,
	.param .u32 _Z20filterActs_YxX_colorILi4ELi32ELi2ELi8ELi2ELb0ELb0EEvPfS0_S0_iiiiiiiiiiffi_param_3,
	.param .u32 _Z20filterActs_YxX_colorILi4ELi32ELi2ELi8ELi2ELb0ELb0EEvPfS0_S0_iiiiiiiiiiffi_param_4,
	.param .u32 _Z20filterActs_YxX_colorILi4ELi32ELi2ELi8ELi2ELb0ELb0EEvPfS0_S0_iiiiiiiiiiffi_param_5,
	.param .u32 _Z20filterActs_YxX_colorILi4ELi32ELi2ELi8ELi2ELb0ELb0EEvPfS0_S0_iiiiiiiiiiffi_param_6,
	.param .u32 _Z20filterActs_YxX_colorILi4ELi32ELi2ELi8ELi2ELb0ELb0EEvPfS0_S0_iiiiiiiiiiffi_param_7,
	.param .u32 _Z20filterActs_YxX_colorILi4ELi32ELi2ELi8ELi2ELb0ELb0EEvPfS0_S0_iiiiiiiiiiffi_param_8,
	.param .u32 _Z20filterActs_YxX_colorILi4ELi32ELi2ELi8ELi2ELb0ELb0EEvPfS0_S0_iiiiiiiiiiffi_param_9,
	.param .u32 _Z20filterActs_YxX_colorILi4ELi32ELi2ELi8ELi2ELb0ELb0EEvPfS0_S0_iiiiiiiiiiffi_param_10,
	.param .u32 _Z20filterActs_YxX_colorILi4ELi32ELi2ELi8ELi2ELb0ELb0EEvPfS0_S0_iiiiiiiiiiffi_param_11,
	.param .u32 _Z20filterActs_YxX_colorILi4ELi32ELi2ELi8ELi2ELb0ELb0EEvPfS0_S0_iiiiiiiiiiffi_param_12,
	.param .f32 _Z20filterActs_YxX_colorILi4ELi32ELi2ELi8ELi2ELb0ELb0EEvPfS0_S0_iiiiiiiiiiffi_param_13,
	.param .f32 _Z20filterActs_YxX_colorILi4ELi32ELi2ELi8ELi2ELb0ELb0EEvPfS0_S0_iiiiiiiiiiffi_param_14,
	.param .u32 _Z20filterActs_YxX_colorILi4ELi32ELi2ELi8ELi2ELb0ELb0EEvPfS0_S0_iiiiiiiiiiffi_param_15
)
{
	.reg .pred 	%p<16>;
	.reg .b32 	%r<97>;
	.reg .b32 	%f<299>;
	.reg .b64 	%rd<43>;
	// demoted variable
	.shared .align 4 .b8 _ZZ20filterActs_YxX_colorILi4ELi32ELi2ELi8ELi2ELb0ELb0EEvPfS0_S0_iiiiiiiiiiffiE9shFilters[1024];
	// demoted variable
	.shared .align 4 .b8 _ZZ20filterActs_YxX_colorILi4ELi32ELi2ELi8ELi2ELb0ELb0EEvPfS0_S0_iiiiiiiiiiffiE8shImages[2048];
	ld.param.u64 	%rd6, [_Z20filterActs_YxX_colorILi4ELi32ELi2ELi8ELi2ELb0ELb0EEvPfS0_S0_iiiiiiiiiiffi_param_0];
	ld.param.u64 	%rd8, [_Z20filterActs_YxX_colorILi4ELi32ELi2ELi8ELi2ELb0ELb0EEvPfS0_S0_iiiiiiiiiiffi_param_1];
	ld.param.u32 	%r30, [_Z20filterActs_YxX_colorILi4ELi32ELi2ELi8ELi2ELb0ELb0EEvPfS0_S0_iiiiiiiiiiffi_param_3];
	ld.param.u32 	%r31, [_Z20filterActs_YxX_colorILi4ELi32ELi2ELi8ELi2ELb0ELb0EEvPfS0_S0_iiiiiiiiiiffi_param_4];
	ld.param.u32 	%r32, [_Z20filterActs_YxX_colorILi4ELi32ELi2ELi8ELi2ELb0ELb0EEvPfS0_S0_iiiiiiiiiiffi_param_5];
	ld.param.u32 	%r33, [_Z20filterActs_YxX_colorILi4ELi32ELi2ELi8ELi2ELb0ELb0EEvPfS0_S0_iiiiiiiiiiffi_param_6];
	ld.param.u32 	%r34, [_Z20filterActs_YxX_colorILi4ELi32ELi2ELi8ELi2ELb0ELb0EEvPfS0_S0_iiiiiiiiiiffi_param_7];
	ld.param.u32 	%r35, [_Z20filterActs_YxX_colorILi4ELi32ELi2ELi8ELi2ELb0ELb0EEvPfS0_S0_iiiiiiiiiiffi_param_8];
	ld.param.u32 	%r36, [_Z20filterActs_YxX_colorILi4ELi32ELi2ELi8ELi2ELb0ELb0EEvPfS0_S0_iiiiiiiiiiffi_param_9];
	ld.param.u32 	%r37, [_Z20filterActs_YxX_colorILi4ELi32ELi2ELi8ELi2ELb0ELb0EEvPfS0_S0_iiiiiiiiiiffi_param_10];
	ld.param.u32 	%r38, [_Z20filterActs_YxX_colorILi4ELi32ELi2ELi8ELi2ELb0ELb0EEvPfS0_S0_iiiiiiiiiiffi_param_11];
	ld.param.u32 	%r40, [_Z20filterActs_YxX_colorILi4ELi32ELi2ELi8ELi2ELb0ELb0EEvPfS0_S0_iiiiiiiiiiffi_param_15];
	cvta.to.global.u64 	%rd9, %rd8;
	mul.lo.s32 	%r1, %r34, %r34;
	shr.s32 	%r41, %r31, 31;
	shr.u32 	%r42, %r41, 27;
	add.s32 	%r43, %r31, %r42;
	shr.s32 	%r44, %r43, 5;
	mov.u32 	%r45, %ctaid.y;
	div.u32 	%r2, %r45, %r44;
	mul.lo.s32 	%r46, %r2, %r44;
	sub.s32 	%r47, %r45, %r46;
	mov.u32 	%r93, %tid.y;
	mov.u32 	%r4, %tid.x;
	shr.u32 	%r48, %r4, 5;
	add.s32 	%r5, %r48, %r93;
	and.b32  	%r6, %r4, 31;
	mov.u32 	%r49, %ctaid.x;
	shl.b32 	%r50, %r49, 6;
	add.s32 	%r51, %r50, %r4;
	cvt.s64.s32 	%rd1, %r51;
	shl.b32 	%r7, %r47, 5;
	mad.lo.s32 	%r52, %r31, %r5, %r6;
	add.s32 	%r53, %r52, %r7;
	mul.wide.s32 	%rd10, %r53, 4;
	add.s64 	%rd42, %rd9, %rd10;
	setp.ne.s32 	%p1, %r40, 0;
	@%p1 bra 	$L__BB39_2;
	mul.lo.s32 	%r54, %r31, %r1;
	mul.lo.s32 	%r55, %r54, %r2;
	shl.b32 	%r56, %r55, 1;
	mul.wide.s32 	%rd11, %r56, 4;
	add.s64 	%rd42, %rd42, %rd11;
$L__BB39_2:
	cvt.u32.u64 	%r57, %rd1;
	add.s32 	%r58, %r7, %r93;
	mul.lo.s32 	%r8, %r38, %r37;
	mad.lo.s32 	%r59, %r8, %r58, %r2;
	mad.lo.s32 	%r9, %r59, %r30, %r57;
	setp.eq.s32 	%p2, %r34, 0;
	mov.f32 	%f283, 0f00000000;
	mov.f32 	%f284, %f283;
	mov.f32 	%f285, %f283;
	mov.f32 	%f286, %f283;
	mov.f32 	%f287, %f283;
	mov.f32 	%f288, %f283;
	mov.f32 	%f289, %f283;
	mov.f32 	%f290, %f283;
	mov.f32 	%f291, %f283;
	mov.f32 	%f292, %f283;
	mov.f32 	%f293, %f283;
	mov.f32 	%f294, %f283;
	mov.f32 	%f295, %f283;
	mov.f32 	%f296, %f283;
	mov.f32 	%f297, %f283;
	mov.f32 	%f298, %f283;
	@%p2 bra 	$L__BB39_13;
	cvta.to.global.u64 	%rd5, %rd6;
	shl.b32 	%r61, %r6, 2;
	mov.u32 	%r62, _ZZ20filterActs_YxX_colorILi4ELi32ELi2ELi8ELi2ELb0ELb0EEvPfS0_S0_iiiiiiiiiiffiE9shFilters;
	add.s32 	%r63, %r62, %r61;
	div.s32 	%r64, %r2, %r38;
	mul.lo.s32 	%r65, %r64, %r38;
	sub.s32 	%r66, %r2, %r65;
	mad.lo.s32 	%r10, %r66, %r36, %r35;
	mad.lo.s32 	%r11, %r64, %r36, %r35;
	shl.b32 	%r67, %r93, 2;
	add.s32 	%r68, %r62, %r67;
	add.s32 	%r12, %r68, 896;
	shl.b32 	%r69, %r5, 7;
	add.s32 	%r13, %r63, %r69;
	shl.b32 	%r70, %r4, 2;
	mov.u32 	%r71, _ZZ20filterActs_YxX_colorILi4ELi32ELi2ELi8ELi2ELb0ELb0EEvPfS0_S0_iiiiiiiiiiffiE8shImages;
	add.s32 	%r14, %r71, %r70;
	shl.b32 	%r72, %r93, 8;
	add.s32 	%r15, %r14, %r72;
	shl.b32 	%r16, %r31, 2;
	mul.lo.s32 	%r94, %r1, %r31;
	mov.f32 	%f283, 0f00000000;
	mov.b32 	%r95, 0;
	mov.u32 	%r92, %r5;
	mov.u32 	%r96, %r95;
$L__BB39_4:
	setp.gt.u32 	%p3, %r5, 3;
	@%p3 bra 	$L__BB39_8;
	setp.ge.u32 	%p4, %r92, %r1;
	@%p4 bra 	$L__BB39_7;
	mul.wide.s32 	%rd12, %r95, 4;
	add.s64 	%rd13, %rd42, %rd12;
	ld.global.f32 	%f52, [%rd13];
	st.shared.f32 	[%r13], %f52;
	mul.wide.s32 	%rd14, %r94, 4;
	add.s64 	%rd15, %rd42, %rd14;
	ld.global.f32 	%f53, [%rd15];
	st.shared.f32 	[%r13+512], %f53;
	bra.uni 	$L__BB39_8;
$L__BB39_7:
	mov.b32 	%r73, 0;
	st.shared.u32 	[%r13], %r73;
	st.shared.u32 	[%r13+512], %r73;
$L__BB39_8:
	setp.ge.s32 	%p5, %r93, %r1;
	@%p5 bra 	$L__BB39_12;
	div.s32 	%r74, %r93, %r34;
	mul.lo.s32 	%r75, %r74, %r34;
	sub.s32 	%r76, %r93, %r75;
	add.s32 	%r23, %r10, %r76;
	add.s32 	%r24, %r11, %r74;
	setp.gt.s32 	%p6, %r24, -1;
	setp.lt.s32 	%p7, %r24, %r32;
	and.pred  	%p8, %p6, %p7;
	setp.gt.s32 	%p9, %r23, -1;
	setp.lt.s32 	%p10, %r23, %r33;
	and.pred  	%p11, %p9, %p10;
	and.pred  	%p13, %p8, %p11;
	not.pred 	%p14, %p13;
	@%p14 bra 	$L__BB39_11;
	ld.param.u32 	%r91, [_Z20filterActs_YxX_colorILi4ELi32ELi2ELi8ELi2ELb0ELb0EEvPfS0_S0_iiiiiiiiiiffi_param_12];
	mad.lo.s32 	%r78, %r24, %r33, %r23;
	mul.lo.s32 	%r79, %r78, %r91;
	cvt.s64.s32 	%rd16, %r79;
	add.s64 	%rd17, %rd16, %rd1;
	shl.b64 	%rd18, %rd17, 2;
	add.s64 	%rd19, %rd5, %rd18;
	ld.global.f32 	%f54, [%rd19];
	st.shared.f32 	[%r15], %f54;
	add.s32 	%r80, %r32, %r24;
	mad.lo.s32 	%r81, %r80, %r33, %r23;
	mul.lo.s32 	%r82, %r81, %r91;
	cvt.s64.s32 	%rd20, %r82;
	add.s64 	%rd21, %rd20, %rd1;
	shl.b64 	%rd22, %rd21, 2;
	add.s64 	%rd23, %rd5, %rd22;
	ld.global.f32 	%f55, [%rd23];
	st.shared.f32 	[%r15+1024], %f55;
	ld.global.f32 	%f56, [%rd19+128];
	st.shared.f32 	[%r15+128], %f56;
	ld.global.f32 	%f57, [%rd23+128];
	st.shared.f32 	[%r15+1152], %f57;
	bra.uni 	$L__BB39_12;
$L__BB39_11:
	mov.b32 	%r77, 0;
	st.shared.u32 	[%r15], %r77;
	st.shared.u32 	[%r15+1024], %r77;
	st.shared.u32 	[%r15+128], %r77;
	st.shared.u32 	[%r15+1152], %r77;
$L__BB39_12:
	bar.sync 	0;
	ld.shared.f32 	%f58, [%r12+-896];
	ld.shared.f32 	%f59, [%r14];
	fma.rn.f32 	%f60, %f59, %f58, %f298;
	ld.shared.f32 	%f61, [%r14+128];
	fma.rn.f32 	%f62, %f61, %f58, %f297;
	ld.shared.f32 	%f63, [%r12+-880];
	fma.rn.f32 	%f64, %f59, %f63, %f296;
	fma.rn.f32 	%f65, %f61, %f63, %f295;
	ld.shared.f32 	%f66, [%r12+-864];
	fma.rn.f32 	%f67, %f59, %f66, %f294;
	fma.rn.f32 	%f68, %f61, %f66, %f293;
	ld.shared.f32 	%f69, [%r12+-848];
	fma.rn.f32 	%f70, %f59, %f69, %f292;
	fma.rn.f32 	%f71, %f61, %f69, %f291;
	ld.shared.f32 	%f72, [%r12+-832];
	fma.rn.f32 	%f73, %f59, %f72, %f290;
	fma.rn.f32 	%f74, %f61, %f72, %f289;
	ld.shared.f32 	%f75, [%r12+-816];
	fma.rn.f32 	%f76, %f59, %f75, %f288;
	fma.rn.f32 	%f77, %f61, %f75, %f287;
	ld.shared.f32 	%f78, [%r12+-800];
	fma.rn.f32 	%f79, %f59, %f78, %f286;
	fma.rn.f32 	%f80, %f61, %f78, %f285;
	ld.shared.f32 	%f81, [%r12+-784];
	fma.rn.f32 	%f82, %f59, %f81, %f284;
	fma.rn.f32 	%f83, %f61, %f81, %f283;
	ld.shared.f32 	%f84, [%r12+-768];
	ld.shared.f32 	%f85, [%r14+256];
	fma.rn.f32 	%f86, %f85, %f84, %f60;
	ld.shared.f32 	%f87, [%r14+384];
	fma.rn.f32 	%f88, %f87, %f84, %f62;
	ld.shared.f32 	%f89, [%r12+-752];
	fma.rn.f32 	%f90, %f85, %f89, %f64;
	fma.rn.f32 	%f91, %f87, %f89, %f65;
	ld.shared.f32 	%f92, [%r12+-736];
	fma.rn.f32 	%f93, %f85, %f92, %f67;
	fma.rn.f32 	%f94, %f87, %f92, %f68;
	ld.shared.f32 	%f95, [%r12+-720];
	fma.rn.f32 	%f96, %f85, %f95, %f70;
	fma.rn.f32 	%f97, %f87, %f95, %f71;
	ld.shared.f32 	%f98, [%r12+-704];
	fma.rn.f32 	%f99, %f85, %f98, %f73;
	fma.rn.f32 	%f100, %f87, %f98, %f74;
	ld.shared.f32 	%f101, [%r12+-688];
	fma.rn.f32 	%f102, %f85, %f101, %f76;
	fma.rn.f32 	%f103, %f87, %f101, %f77;
	ld.shared.f32 	%f104, [%r12+-672];
	fma.rn.f32 	%f105, %f85, %f104, %f79;
	fma.rn.f32 	%f106, %f87, %f104, %f80;
	ld.shared.f32 	%f107, [%r12+-656];
	fma.rn.f32 	%f108, %f85, %f107, %f82;
	fma.rn.f32 	%f109, %f87, %f107, %f83;
	ld.shared.f32 	%f110, [%r12+-640];
	ld.shared.f32 	%f111, [%r14+512];
	fma.rn.f32 	%f112, %f111, %f110, %f86;
	ld.shared.f32 	%f113, [%r14+640];
	fma.rn.f32 	%f114, %f113, %f110, %f88;
	ld.shared.f32 	%f115, [%r12+-624];
	fma.rn.f32 	%f116, %f111, %f115, %f90;
	fma.rn.f32 	%f117, %f113, %f115, %f91;
	ld.shared.f32 	%f118, [%r12+-608];
	fma.rn.f32 	%f119, %f111, %f118, %f93;
	fma.rn.f32 	%f120, %f113, %f118, %f94;
	ld.shared.f32 	%f121, [%r12+-592];
	fma.rn.f32 	%f122, %f111, %f121, %f96;
	fma.rn.f32 	%f123, %f113, %f121, %f97;
	ld.shared.f32 	%f124, [%r12+-576];
	fma.rn.f32 	%f125, %f111, %f124, %f99;
	fma.rn.f32 	%f126, %f113, %f124, %f100;
	ld.shared.f32 	%f127, [%r12+-560];
	fma.rn.f32 	%f128, %f111, %f127, %f102;
	fma.rn.f32 	%f129, %f113, %f127, %f103;
	ld.shared.f32 	%f130, [%r12+-544];
	fma.rn.f32 	%f131, %f111, %f130, %f105;
	fma.rn.f32 	%f132, %f113, %f130, %f106;
	ld.shared.f32 	%f133, [%r12+-528];
	fma.rn.f32 	%f134, %f111, %f133, %f108;
	fma.rn.f32 	%f135, %f113, %f133, %f109;
	ld.shared.f32 	%f136, [%r12+-512];
	ld.shared.f32 	%f137, [%r14+768];
	fma.rn.f32 	%f138, %f137, %f136, %f112;
	ld.shared.f32 	%f139, [%r14+896];
	fma.rn.f32 	%f140, %f139, %f136, %f114;
	ld.shared.f32 	%f141, [%r12+-496];
	fma.rn.f32 	%f142, %f137, %f141, %f116;
	fma.rn.f32 	%f143, %f139, %f141, %f117;
	ld.shared.f32 	%f144, [%r12+-480];
	fma.rn.f32 	%f145, %f137, %f144, %f119;
	fma.rn.f32 	%f146, %f139, %f144, %f120;
	ld.shared.f32 	%f147, [%r12+-464];
	fma.rn.f32 	%f148, %f137, %f147, %f122;
	fma.rn.f32 	%f149, %f139, %f147, %f123;
	ld.shared.f32 	%f150, [%r12+-448];
	fma.rn.f32 	%f151, %f137, %f150, %f125;
	fma.rn.f32 	%f152, %f139, %f150, %f126;
	ld.shared.f32 	%f153, [%r12+-432];
	fma.rn.f32 	%f154, %f137, %f153, %f128;
	fma.rn.f32 	%f155, %f139, %f153, %f129;
	ld.shared.f32 	%f156, [%r12+-416];
	fma.rn.f32 	%f157, %f137, %f156, %f131;
	fma.rn.f32 	%f158, %f139, %f156, %f132;
	ld.shared.f32 	%f159, [%r12+-400];
	fma.rn.f32 	%f160, %f137, %f159, %f134;
	fma.rn.f32 	%f161, %f139, %f159, %f135;
	ld.shared.f32 	%f162, [%r12+-384];
	ld.shared.f32 	%f163, [%r14+1024];
	fma.rn.f32 	%f164, %f163, %f162, %f138;
	ld.shared.f32 	%f165, [%r14+1152];
	fma.rn.f32 	%f166, %f165, %f162, %f140;
	ld.shared.f32 	%f167, [%r12+-368];
	fma.rn.f32 	%f168, %f163, %f167, %f142;
	fma.rn.f32 	%f169, %f165, %f167, %f143;
	ld.shared.f32 	%f170, [%r12+-352];
	fma.rn.f32 	%f171, %f163, %f170, %f145;
	fma.rn.f32 	%f172, %f165, %f170, %f146;
	ld.shared.f32 	%f173, [%r12+-336];
	fma.rn.f32 	%f174, %f163, %f173, %f148;
	fma.rn.f32 	%f175, %f165, %f173, %f149;
	ld.shared.f32 	%f176, [%r12+-320];
	fma.rn.f32 	%f177, %f163, %f176, %f151;
	fma.rn.f32 	%f178, %f165, %f176, %f152;
	ld.shared.f32 	%f179, [%r12+-304];
	fma.rn.f32 	%f180, %f163, %f179, %f154;
	fma.rn.f32 	%f181, %f165, %f179, %f155;
	ld.shared.f32 	%f182, [%r12+-288];
	fma.rn.f32 	%f183, %f163, %f182, %f157;
	fma.rn.f32 	%f184, %f165, %f182, %f158;
	ld.shared.f32 	%f185, [%r12+-272];
	fma.rn.f32 	%f186, %f163, %f185, %f160;
	fma.rn.f32 	%f187, %f165, %f185, %f161;
	ld.shared.f32 	%f188, [%r12+-256];
	ld.shared.f32 	%f189, [%r14+1280];
	fma.rn.f32 	%f190, %f189, %f188, %f164;
	ld.shared.f32 	%f191, [%r14+1408];
	fma.rn.f32 	%f192, %f191, %f188, %f166;
	ld.shared.f32 	%f193, [%r12+-240];
	fma.rn.f32 	%f194, %f189, %f193, %f168;
	fma.rn.f32 	%f195, %f191, %f193, %f169;
	ld.shared.f32 	%f196, [%r12+-224];
	fma.rn.f32 	%f197, %f189, %f196, %f171;
	fma.rn.f32 	%f198, %f191, %f196, %f172;
	ld.shared.f32 	%f199, [%r12+-208];
	fma.rn.f32 	%f200, %f189, %f199, %f174;
	fma.rn.f32 	%f201, %f191, %f199, %f175;
	ld.shared.f32 	%f202, [%r12+-192];
	fma.rn.f32 	%f203, %f189, %f202, %f177;
	fma.rn.f32 	%f204, %f191, %f202, %f178;
	ld.shared.f32 	%f205, [%r12+-176];
	fma.rn.f32 	%f206, %f189, %f205, %f180;
	fma.rn.f32 	%f207, %f191, %f205, %f181;
	ld.shared.f32 	%f208, [%r12+-160];
	fma.rn.f32 	%f209, %f189, %f208, %f183;
	fma.rn.f32 	%f210, %f191, %f208, %f184;
	ld.shared.f32 	%f211, [%r12+-144];
	fma.rn.f32 	%f212, %f189, %f211, %f186;
	fma.rn.f32 	%f213, %f191, %f211, %f187;
	ld.shared.f32 	%f214, [%r12+-128];
	ld.shared.f32 	%f215, [%r14+1536];
	fma.rn.f32 	%f216, %f215, %f214, %f190;
	ld.shared.f32 	%f217, [%r14+1664];
	fma.rn.f32 	%f218, %f217, %f214, %f192;
	ld.shared.f32 	%f219, [%r12+-112];
	fma.rn.f32 	%f220, %f215, %f219, %f194;
	fma.rn.f32 	%f221, %f217, %f219, %f195;
	ld.shared.f32 	%f222, [%r12+-96];
	fma.rn.f32 	%f223, %f215, %f222, %f197;
	fma.rn.f32 	%f224, %f217, %f222, %f198;
	ld.shared.f32 	%f225, [%r12+-80];
	fma.rn.f32 	%f226, %f215, %f225, %f200;
	fma.rn.f32 	%f227, %f217, %f225, %f201;
	ld.shared.f32 	%f228, [%r12+-64];
	fma.rn.f32 	%f229, %f215, %f228, %f203;
	fma.rn.f32 	%f230, %f217, %f228, %f204;
	ld.shared.f32 	%f231, [%r12+-48];
	fma.rn.f32 	%f232, %f215, %f231, %f206;
	fma.rn.f32 	%f233, %f217, %f231, %f207;
	ld.shared.f32 	%f234, [%r12+-32];
	fma.rn.f32 	%f235, %f215, %f234, %f209;
	fma.rn.f32 	%f236, %f217, %f234, %f210;
	ld.shared.f32 	%f237, [%r12+-16];
	fma.rn.f32 	%f238, %f215, %f237, %f212;
	fma.rn.f32 	%f239, %f217, %f237, %f213;
	ld.shared.f32 	%f240, [%r12];
	ld.shared.f32 	%f241, [%r14+1792];
	fma.rn.f32 	%f298, %f241, %f240, %f216;
	ld.shared.f32 	%f242, [%r14+1920];
	fma.rn.f32 	%f297, %f242, %f240, %f218;
	ld.shared.f32 	%f243, [%r12+16];
	fma.rn.f32 	%f296, %f241, %f243, %f220;
	fma.rn.f32 	%f295, %f242, %f243, %f221;
	ld.shared.f32 	%f244, [%r12+32];
	fma.rn.f32 	%f294, %f241, %f244, %f223;
	fma.rn.f32 	%f293, %f242, %f244, %f224;
	ld.shared.f32 	%f245, [%r12+48];
	fma.rn.f32 	%f292, %f241, %f245, %f226;
	fma.rn.f32 	%f291, %f242, %f245, %f227;
	ld.shared.f32 	%f246, [%r12+64];
	fma.rn.f32 	%f290, %f241, %f246, %f229;
	fma.rn.f32 	%f289, %f242, %f246, %f230;
	ld.shared.f32 	%f247, [%r12+80];
	fma.rn.f32 	%f288, %f241, %f247, %f232;
	fma.rn.f32 	%f287, %f242, %f247, %f233;
	ld.shared.f32 	%f248, [%r12+96];
	fma.rn.f32 	%f286, %f241, %f248, %f235;
	fma.rn.f32 	%f285, %f242, %f248, %f236;
	ld.shared.f32 	%f249, [%r12+112];
	fma.rn.f32 	%f284, %f241, %f249, %f238;
	fma.rn.f32 	%f283, %f242, %f249, %f239;
	bar.sync 	0;
	add.s32 	%r96, %r96, 4;
	add.s32 	%r95, %r95, %r16;
	add.s32 	%r94, %r94, %r16;
	add.s32 	%r93, %r93, 4;
	add.s32 	%r92, %r92, 4;
	setp.lt.u32 	%p15, %r96, %r1;
	@%p15 bra 	$L__BB39_4;
$L__BB39_13:
	ld.param.f32 	%f266, [_Z20filterActs_YxX_colorILi4ELi32ELi2ELi8ELi2ELb0ELb0EEvPfS0_S0_iiiiiiiiiiffi_param_14];
	ld.param.u64 	%rd41, [_Z20filterActs_YxX_colorILi4ELi32ELi2ELi8ELi2ELb0ELb0EEvPfS0_S0_iiiiiiiiiiffi_param_2];
	cvta.to.global.u64 	%rd24, %rd41;
	mul.lo.s32 	%r83, %r30, %r8;
	shl.b32 	%r84, %r83, 2;
	mul.f32 	%f250, %f266, %f298;
	mul.wide.u32 	%rd25, %r9, 4;
	add.s64 	%rd26, %rd24, %rd25;
	st.global.f32 	[%rd26], %f250;
	mul.f32 	%f251, %f266, %f296;
	mul.wide.s32 	%rd27, %r84, 4;
	add.s64 	%rd28, %rd26, %rd27;
	st.global.f32 	[%rd28], %f251;
	mul.f32 	%f252, %f266, %f294;
	shl.b32 	%r85, %r83, 3;
	mul.wide.s32 	%rd29, %r85, 4;
	add.s64 	%rd30, %rd26, %rd29;
	st.global.f32 	[%rd30], %f252;
	mul.f32 	%f253, %f266, %f292;
	mul.lo.s32 	%r86, %r83, 12;
	mul.wide.s32 	%rd31, %r86, 4;
	add.s64 	%rd32, %rd26, %rd31;
	st.global.f32 	[%rd32], %f253;
	mul.f32 	%f254, %f266, %f290;
	shl.b32 	%r87, %r83, 4;
	mul.wide.s32 	%rd33, %r87, 4;
	add.s64 	%rd34, %rd26, %rd33;
	st.global.f32 	[%rd34], %f254;
	mul.f32 	%f255, %f266, %f288;
	mul.lo.s32 	%r88, %r83, 20;
	mul.wide.s32 	%rd35, %r88, 4;
	add.s64 	%rd36, %rd26, %rd35;
	st.global.f32 	[%rd36], %f255;
	mul.f32 	%f256, %f266, %f286;
	mul.lo.s32 	%r89, %r83, 24;
	mul.wide.s32 	%rd37, %r89, 4;
	add.s64 	%rd38, %rd26, %rd37;
	st.global.f32 	[%rd38], %f256;
	mul.f32 	%f257, %f266, %f284;
	mul.lo.s32 	%r90, %r83, 28;
	mul.wide.s32 	%rd39, %r90, 4;
	add.s64 	%rd40, %rd26, %rd39;
	st.global.f32 	[%rd40], %f257;
	mul.f32 	%f258, %f266, %f297;
	st.global.f32 	[%rd26+128], %f258;
	mul.f32 	%f259, %f266, %f295;
	st.global.f32 	[%rd28+128], %f259;
	mul.f32 	%f260, %f266, %f293;
	st.global.f32 	[%rd30+128], %f260;
	mul.f32 	%f261, %f266, %f291;
	st.global.f32 	[%rd32+128], %f261;
	mul.f32 	%f262, %f266, %f289;
	st.global.f32 	[%rd34+128], %f262;
	mul.f32 	%f263, %f266, %f287;
	st.global.f32 	[%rd36+128], %f263;
	mul.f32 	%f264, %f266, %f285;
	st.global.f32 	[%rd38+128], %f264;
	mul.f32 	%f265, %f266, %f283;
	st.global.f32 	[%rd40+128], %f265;
	ret;

}
	// .globl	_Z20filterActs_YxX_colorILi4ELi32ELi2ELi4ELi2ELb0ELb0EEvPfS0_S0_iiiiiiiiiiffi
.visible .entry _Z20filterActs_YxX_colorILi4ELi32ELi2ELi4ELi2ELb0ELb0EEvPfS0_S0_iiiiiiiiiiffi(
	.param .u64 .ptr .align 1 _Z20filterActs_YxX_colorILi4ELi32ELi2ELi4ELi2ELb0ELb0EEvPfS0_S0_iiiiiiiiiiffi_param_0,
	.param .u64 .ptr .align 1 _Z20filterActs_YxX_colorILi4ELi32ELi2ELi4ELi2ELb0ELb0EEvPfS0_S0_iiiiiiiiiiffi_param_1,
	.param .u64 .ptr .align 1 _Z20filterActs_YxX_colorILi4ELi32ELi2ELi4ELi2ELb0ELb0EEvPfS0_S0_iiiiiiiiiiffi_param_2,
	.param .u32 _Z20filterActs_YxX_colorILi4ELi32ELi2ELi4ELi2ELb0ELb0EEvPfS0_S0_iiiiiiiiiiffi_param_3,
	.param .u32 _Z20filterActs_YxX_colorILi4ELi32ELi2ELi4ELi2ELb0ELb0EEvPfS0_S0_iiiiiiiiiiffi_param_4,
	.param .u32 _Z20filterActs_YxX_colorILi4ELi32ELi2ELi4ELi2ELb0ELb0EEvPfS0_S0_iiiiiiiiiiffi_param_5,
	.param .u32 _Z20filterActs_YxX_colorILi4ELi32ELi2ELi4ELi2ELb0ELb0EEvPfS0_S0_iiiiiiiiiiffi_param_6,
	.param .u32 _Z20filterActs_YxX_colorILi4ELi32ELi2ELi4ELi2ELb0ELb0EEvPfS0_S0_iiiiiiiiiiffi_param_7,
	.param .u32 _Z20filterActs_YxX_colorILi4ELi32ELi2ELi4ELi2ELb0ELb0EEvPfS0_S0_iiiiiiiiiiffi_param_8,
	.param .u32 _Z20filterActs_YxX_colorILi4ELi32ELi2ELi4ELi2ELb0ELb0EEvPfS0_S0_iiiiiiiiiiffi_param_9,
	.param .u32 _Z20filterActs_YxX_colorILi4ELi32ELi2ELi4ELi2ELb0ELb0EEvPfS0_S0_iiiiiiiiiiffi_param_10,
	.param .u32 _Z20filterActs_YxX_colorILi4ELi32ELi2ELi4ELi2ELb0ELb0EEvPfS0_S0_iiiiiiiiiiffi_param_11,
	.param .u32 _Z20filterActs_YxX_colorILi4ELi32ELi2ELi4ELi2ELb0ELb0EEvPfS0_S0_iiiiiiiiiiffi_param_12,
	.param .f32 _Z20filterActs_YxX_colorILi4ELi32ELi2ELi4ELi2ELb0ELb0EEvPfS0_S0_iiiiiiiiiiffi_param_13,
	.param .f32 _Z20filterActs_YxX_colorILi4ELi32ELi2ELi4ELi2ELb0ELb0EEvPfS0_S0_iiiiiiiiiiffi_param_14,
	.param .u32 _Z20filterActs_YxX_colorILi4ELi32ELi2ELi4ELi2ELb0ELb0EEvPfS0_S0_iiiiiiiiiiffi_param_15
)
{
	.reg .pred 	%p<16>;
	.reg .b32 	%r<94>;
	.reg .b32 	%f<163>;
	.reg .b64 	%rd<35>;
	// demoted variable
	.shared .align 4 .b8 _ZZ20filterActs_YxX_colorILi4ELi32ELi2ELi4ELi2ELb0ELb0EEvPfS0_S0_iiiiiiiiiiffiE9shFilters[512];
	// demoted variable
	.shared .align 4 .b8 _ZZ20filterActs_YxX_colorILi4ELi32ELi2ELi4ELi2ELb0ELb0EEvPfS0_S0_iiiiiiiiiiffiE8shImages[2048];
	ld.param.u64 	%rd6, [_Z20filterActs_YxX_colorILi4ELi32ELi2ELi4ELi2ELb0ELb0EEvPfS0_S0_iiiiiiiiiiffi_param_0];
	ld.param.u64 	%rd8, [_Z20filterActs_YxX_colorILi4ELi32ELi2ELi4ELi2ELb0ELb0EEvPfS0_S0_iiiiiiiiiiffi_param_1];
	ld.param.u32 	%r31, [_Z20filterActs_YxX_colorILi4ELi32ELi2ELi4ELi2ELb0ELb0EEvPfS0_S0_iiiiiiiiiiffi_param_3];
	ld.param.u32 	%r32, [_Z20filterActs_YxX_colorILi4ELi32ELi2ELi4ELi2ELb0ELb0EEvPfS0_S0_iiiiiiiiiiffi_param_4];
	ld.param.u32 	%r33, [_Z20filterActs_YxX_colorILi4ELi32ELi2ELi4ELi2ELb0ELb0EEvPfS0_S0_iiiiiiiiiiffi_param_5];
	ld.param.u32 	%r34, [_Z20filterActs_YxX_colorILi4ELi32ELi2ELi4ELi2ELb0ELb0EEvPfS0_S0_iiiiiiiiiiffi_param_6];
	ld.param.u32 	%r35, [_Z20filterActs_YxX_colorILi4ELi32ELi2ELi4ELi2ELb0ELb0EEvPfS0_S0_iiiiiiiiiiffi_param_7];
	ld.param.u32 	%r36, [_Z20filterActs_YxX_colorILi4ELi32ELi2ELi4ELi2ELb0ELb0EEvPfS0_S0_iiiiiiiiiiffi_param_8];
	ld.param.u32 	%r37, [_Z20filterActs_YxX_colorILi4ELi32ELi2ELi4ELi2ELb0ELb0EEvPfS0_S0_iiiiiiiiiiffi_param_9];
	ld.param.u32 	%r38, [_Z20filterActs_YxX_colorILi4ELi32ELi2ELi4ELi2ELb0ELb0EEvPfS0_S0_iiiiiiiiiiffi_param_10];
	ld.param.u32 	%r39, [_Z20filterActs_YxX_colorILi4ELi32ELi2ELi4ELi2ELb0ELb0EEvPfS0_S0_iiiiiiiiiiffi_param_11];
	ld.param.u32 	%r41, [_Z20filterActs_YxX_colorILi4ELi32ELi2ELi4ELi2ELb0ELb0EEvPfS0_S0_iiiiiiiiiiffi_param_15];
	cvta.to.global.u64 	%rd9, %rd8;
	mul.lo.s32 	%r1, %r35, %r35;
	shr.s32 	%r42, %r32, 31;
	shr.u32 	%r43, %r42, 28;
	add.s32 	%r44, %r32, %r43;
	shr.s32 	%r45, %r44, 4;
	mov.u32 	%r46, %ctaid.y;
	div.u32 	%r2, %r46, %r45;
	mul.lo.s32 	%r47, %r2, %r45;
	sub.s32 	%r48, %r46, %r47;
	mov.u32 	%r90, %tid.y;
	shl.b32 	%r49, %r90, 5;
	mov.u32 	%r4, %tid.x;
	add.s32 	%r5, %r49, %r4;
	shr.u32 	%r89, %r5, 4;
	and.b32  	%r7, %r4, 15;
	mov.u32 	%r50, %ctaid.x;
	shl.b32 	%r51, %r50, 6;
	add.s32 	%r52, %r51, %r4;
	cvt.s64.s32 	%rd1, %r52;
	shl.b32 	%r8, %r48, 4;
	mad.lo.s32 	%r53, %r32, %r89, %r7;
	add.s32 	%r54, %r53, %r8;
	mul.wide.s32 	%rd10, %r54, 4;
	add.s64 	%rd34, %rd9, %rd10;
	setp.ne.s32 	%p1, %r41, 0;
	@%p1 bra 	$L__BB40_2;
	mul.lo.s32 	%r55, %r32, %r1;
	mul.lo.s32 	%r56, %r55, %r2;
	shl.b32 	%r57, %r56, 1;
	mul.wide.s32 	%rd11, %r57, 4;
	add.s64 	%rd34, %rd34, %rd11;
$L__BB40_2:
	cvt.u32.u64 	%r58, %rd1;
	add.s32 	%r59, %r8, %r90;
	mul.lo.s32 	%r9, %r39, %r38;
	mad.lo.s32 	%r60, %r9, %r59, %r2;
	mad.lo.s32 	%r10, %r60, %r31, %r58;
	setp.eq.s32 	%p2, %r35, 0;
	mov.f32 	%f155, 0f00000000;
	mov.f32 	%f156, %f155;
	mov.f32 	%f157, %f155;
	mov.f32 	%f158, %f155;
	mov.f32 	%f159, %f155;
	mov.f32 	%f160, %f155;
	mov.f32 	%f161, %f155;
	mov.f32 	%f162, %f155;
	@%p2 bra 	$L__BB40_13;
	cvta.to.global.u64 	%rd5, %rd6;
	shl.b32 	%r62, %r7, 2;
	mov.u32 	%r63, _ZZ20filterActs_YxX_colorILi4ELi32ELi2ELi4ELi2ELb0ELb0EEvPfS0_S0_iiiiiiiiiiffiE9shFilters;
	add.s32 	%r64, %r63, %r62;
	div.s32 	%r65, %r2, %r39;
	mul.lo.s32 	%r66, %r65, %r39;
	sub.s32 	%r67, %r2, %r66;
	mad.lo.s32 	%r11, %r67, %r37, %r36;
	mad.lo.s32 	%r12, %r65, %r37, %r36;
	shl.b32 	%r68, %r90, 2;
	add.s32 	%r69, %r63, %r68;
	add.s32 	%r13, %r69, 448;
	shl.b32 	%r70, %r89, 6;
	add.s32 	%r14, %r64, %r70;
	shl.b32 	%r71, %r4, 2;
	mov.u32 	%r72, _ZZ20filterActs_YxX_colorILi4ELi32ELi2ELi4ELi2ELb0ELb0EEvPfS0_S0_iiiiiiiiiiffiE8shImages;
	add.s32 	%r15, %r72, %r71;
	shl.b32 	%r73, %r90, 8;
	add.s32 	%r16, %r15, %r73;
	shl.b32 	%r17, %r32, 2;
	mul.lo.s32 	%r91, %r1, %r32;
	mov.f32 	%f155, 0f00000000;
	mov.b32 	%r92, 0;
	mov.u32 	%r93, %r92;
$L__BB40_4:
	setp.gt.u32 	%p3, %r5, 63;
	@%p3 bra 	$L__BB40_8;
	setp.ge.u32 	%p4, %r89, %r1;
	@%p4 bra 	$L__BB40_7;
	mul.wide.s32 	%rd12, %r92, 4;
	add.s64 	%rd13, %rd34, %rd12;
	ld.global.f32 	%f28, [%rd13];
	st.shared.f32 	[%r14], %f28;
	mul.wide.s32 	%rd14, %r91, 4;
	add.s64 	%rd15, %rd34, %rd14;
	ld.global.f32 	%f29, [%rd15];
	st.shared.f32 	[%r14+256], %f29;
	bra.uni 	$L__BB40_8;
$L__BB40_7:
	mov.b32 	%r74, 0;
	st.shared.u32 	[%r14], %r74;
	st.shared.u32 	[%r14+256], %r74;
$L__BB40_8:
	setp.ge.s32 	%p5, %r90, %r1;
	@%p5 bra 	$L__BB40_12;
	div.s32 	%r75, %r90, %r35;
	mul.lo.s32 	%r76, %r75, %r35;
	sub.s32 	%r77, %r90, %r76;
	add.s32 	%r24, %r11, %r77;
	add.s32 	%r25, %r12, %r75;
	setp.gt.s32 	%p6, %r25, -1;
	setp.lt.s32 	%p7, %r25, %r33;
	and.pred  	%p8, %p6, %p7;
	setp.gt.s32 	%p9, %r24, -1;
	setp.lt.s32 	%p10, %r24, %r34;
	and.pred  	%p11, %p9, %p10;
	and.pred  	%p13, %p8, %p11;
	not.pred 	%p14, %p13;
	@%p14 bra 	$L__BB40_11;
	ld.param.u32 	%r88, [_Z20filterActs_YxX_colorILi4ELi32ELi2ELi4ELi2ELb0ELb0EEvPfS0_S0_iiiiiiiiiiffi_param_12];
	mad.lo.s32 	%r79, %r25, %r34, %r24;
	mul.lo.s32 	%r80, %r79, %r88;
	cvt.s64.s32 	%rd16, %r80;
	add.s64 	%rd17, %rd16, %rd1;
	shl.b64 	%rd18, %rd17, 2;
	add.s64 	%rd19, %rd5, %rd18;
	ld.global.f32 	%f30, [%rd19];
	st.shared.f32 	[%r16], %f30;
	add.s32 	%r81, %r33, %r25;
	mad.lo.s32 	%r82, %r81, %r34, %r24;
	mul.lo.s32 	%r83, %r82, %r88;
	cvt.s64.s32 	%rd20, %r83;
	add.s64 	%rd21, %rd20, %rd1;
	shl.b64 	%rd22, %rd21, 2;
	add.s64 	%rd23, %rd5, %rd22;
	ld.global.f32 	%f31, [%rd23];
	st.shared.f32 	[%r16+1024], %f31;
	ld.global.f32 	%f32, [%rd19+128];
	st.shared.f32 	[%r16+128], %f32;
	ld.global.f32 	%f33, [%rd23+128];
	st.shared.f32 	[%r16+1152], %f33;
	bra.uni 	$L__BB40_12;
$L__BB40_11:
	mov.b32 	%r78, 0;
	st.shared.u32 	[%r16], %r78;
	st.shared.u32 	[%r16+1024], %r78;
	st.shared.u32 	[%r16+128], %r78;
	st.shared.u32 	[%r16+1152], %r78;
$L__BB40_12:
	bar.sync 	0;
	ld.shared.f32 	%f34, [%r13+-448];
	ld.shared.f32 	%f35, [%r15];
	fma.rn.f32 	%f36, %f35, %f34, %f162;
	ld.shared.f32 	%f37, [%r15+128];
	fma.rn.f32 	%f38, %f37, %f34, %f161;
	ld.shared.f32 	%f39, [%r13+-432];
	fma.rn.f32 	%f40, %f35, %f39, %f160;
	fma.rn.f32 	%f41, %f37, %f39, %f159;
	ld.shared.f32 	%f42, [%r13+-416];
	fma.rn.f32 	%f43, %f35, %f42, %f158;
	fma.rn.f32 	%f44, %f37, %f42, %f157;
	ld.shared.f32 	%f45, [%r13+-400];
	fma.rn.f32 	%f46, %f35, %f45, %f156;
	fma.rn.f32 	%f47, %f37, %f45, %f155;
	ld.shared.f32 	%f48, [%r13+-384];
	ld.shared.f32 	%f49, [%r15+256];
	fma.rn.f32 	%f50, %f49, %f48, %f36;
	ld.shared.f32 	%f51, [%r15+384];
	fma.rn.f32 	%f52, %f51, %f48, %f38;
	ld.shared.f32 	%f53, [%r13+-368];
	fma.rn.f32 	%f54, %f49, %f53, %f40;
	fma.rn.f32 	%f55, %f51, %f53, %f41;
	ld.shared.f32 	%f56, [%r13+-352];
	fma.rn.f32 	%f57, %f49, %f56, %f43;
	fma.rn.f32 	%f58, %f51, %f56, %f44;
	ld.shared.f32 	%f59, [%r13+-336];
	fma.rn.f32 	%f60, %f49, %f59, %f46;
	fma.rn.f32 	%f61, %f51, %f59, %f47;
	ld.shared.f32 	%f62, [%r13+-320];
	ld.shared.f32 	%f63, [%r15+512];
	fma.rn.f32 	%f64, %f63, %f62, %f50;
	ld.shared.f32 	%f65, [%r15+640];
	fma.rn.f32 	%f66, %f65, %f62, %f52;
	ld.shared.f32 	%f67, [%r13+-304];
	fma.rn.f32 	%f68, %f63, %f67, %f54;
	fma.rn.f32 	%f69, %f65, %f67, %f55;
	ld.shared.f32 	%f70, [%r13+-288];
	fma.rn.f32 	%f71, %f63, %f70, %f57;
	fma.rn.f32 	%f72, %f65, %f70, %f58;
	ld.shared.f32 	%f73, [%r13+-272];
	fma.rn.f32 	%f74, %f63, %f73, %f60;
	fma.rn.f32 	%f75, %f65, %f73, %f61;
	ld.shared.f32 	%f76, [%r13+-256];
	ld.shared.f32 	%f77, [%r15+768];
	fma.rn.f32 	%f78, %f77, %f76, %f64;
	ld.shared.f32 	%f79, [%r15+896];
	fma.rn.f32 	%f80, %f79, %f76, %f66;
	ld.shared.f32 	%f81, [%r13+-240];
	fma.rn.f32 	%f82, %f77, %f81, %f68;
	fma.rn.f32 	%f83, %f79, %f81, %f69;
	ld.shared.f32 	%f84, [%r13+-224];
	fma.rn.f32 	%f85, %f77, %f84, %f71;
	fma.rn.f32 	%f86, %f79, %f84, %f72;
	ld.shared.f32 	%f87, [%r13+-208];
	fma.rn.f32 	%f88, %f77, %f87, %f74;
	fma.rn.f32 	%f89, %f79, %f87, %f75;
	ld.shared.f32 	%f90, [%r13+-192];
	ld.shared.f32 	%f91, [%r15+1024];
	fma.rn.f32 	%f92, %f91, %f90, %f78;
	ld.shared.f32 	%f93, [%r15+1152];
	fma.rn.f32 	%f94, %f93, %f90, %f80;
	ld.shared.f32 	%f95, [%r13+-176];
	fma.rn.f32 	%f96, %f91, %f95, %f82;
	fma.rn.f32 	%f97, %f93, %f95, %f83;
	ld.shared.f32 	%f98, [%r13+-160];
	fma.rn.f32 	%f99, %f91, %f98, %f85;
	fma.rn.f32 	%f100, %f93, %f98, %f86;
	ld.shared.f32 	%f101, [%r13+-144];
	fma.rn.f32 	%f102, %f91, %f101, %f88;
	fma.rn.f32 	%f103, %f93, %f101, %f89;
	ld.shared.f32 	%f104, [%r13+-128];
	ld.shared.f32 	%f105, [%r15+1280];
	fma.rn.f32 	%f106, %f105, %f104, %f92;
	ld.shared.f32 	%f107, [%r15+1408];
	fma.rn.f32 	%f108, %f107, %f104, %f94;
	ld.shared.f32 	%f109, [%r13+-112];
	fma.rn.f32 	%f110, %f105, %f109, %f96;
	fma.rn.f32 	%f111, %f107, %f109, %f97;
	ld.shared.f32 	%f112, [%r13+-96];
	fma.rn.f32 	%f113, %f105, %f112, %f99;
	fma.rn.f32 	%f114, %f107, %f112, %f100;
	ld.shared.f32 	%f115, [%r13+-80];
	fma.rn.f32 	%f116, %f105, %f115, %f102;
	fma.rn.f32 	%f117, %f107, %f115, %f103;
	ld.shared.f32 	%f118, [%r13+-64];
	ld.shared.f32 	%f119, [%r15+1536];
	fma.rn.f32 	%f120, %f119, %f118, %f106;
	ld.shared.f32 	%f121, [%r15+1664];
	fma.rn.f32 	%f122, %f121, %f118, %f108;
	ld.shared.f32 	%f123, [%r13+-48];
	fma.rn.f32 	%f124, %f119, %f123, %f110;
	fma.rn.f32 	%f125, %f121, %f123, %f111;
	ld.shared.f32 	%f126, [%r13+-32];
	fma.rn.f32 	%f127, %f119, %f126, %f113;
	fma.rn.f32 	%f128, %f121, %f126, %f114;
	ld.shared.f32 	%f129, [%r13+-16];
	fma.rn.f32 	%f130, %f119, %f129, %f116;
	fma.rn.f32 	%f131, %f121, %f129, %f117;
	ld.shared.f32 	%f132, [%r13];
	ld.shared.f32 	%f133, [%r15+1792];
	fma.rn.f32 	%f162, %f133, %f132, %f120;
	ld.shared.f32 	%f134, [%r15+1920];
	fma.rn.f32 	%f161, %f134, %f132, %f122;
	ld.shared.f32 	%f135, [%r13+16];
	fma.rn.f32 	%f160, %f133, %f135, %f124;
	fma.rn.f32 	%f159, %f134, %f135, %f125;
	ld.shared.f32 	%f136, [%r13+32];
	fma.rn.f32 	%f158, %f133, %f136, %f127;
	fma.rn.f32 	%f157, %f134, %f136, %f128;
	ld.shared.f32 	%f137, [%r13+48];
	fma.rn.f32 	%f156, %f133, %f137, %f130;
	fma.rn.f32 	%f155, %f134, %f137, %f131;
	bar.sync 	0;
	add.s32 	%r93, %r93, 4;
	add.s32 	%r92, %r92, %r17;
	add.s32 	%r91, %r91, %r17;
	add.s32 	%r90, %r90, 4;
	add.s32 	%r89, %r89, 4;
	setp.lt.u32 	%p15, %r93, %r1;
	@%p15 bra 	$L__BB40_4;
$L__BB40_13:
	ld.param.f32 	%f146, [_Z20filterActs_YxX_colorILi4ELi32ELi2ELi4ELi2ELb0ELb0EEvPfS0_S0_iiiiiiiiiiffi_param_14];
	ld.param.u64 	%rd33, [_Z20filterActs_YxX_colorILi4ELi32ELi2ELi4ELi2ELb0ELb0EEvPfS0_S0_iiiiiiiiiiffi_param_2];
	cvta.to.global.u64 	%rd24, %rd33;
	mul.lo.s32 	%r84, %r31, %r9;
	shl.b32 	%r85, %r84, 2;
	mul.f32 	%f138, %f146, %f162;
	mul.wide.u32 	%rd25, %r10, 4;
	add.s64 	%rd26, %rd24, %rd25;
	st.global.f32 	[%rd26], %f138;
	mul.f32 	%f139, %f146, %f160;
	mul.wide.s32 	%rd27, %r85, 4;
	add.s64 	%rd28, %rd26, %rd27;
	st.global.f32 	[%rd28], %f139;
	mul.f32 	%f140, %f146, %f158;
	shl.b32 	%r86, %r84, 3;
	mul.wide.s32 	%rd29, %r86, 4;
	add.s64 	%rd30, %rd26, %rd29;
	st.global.f32 	[%rd30], %f140;
	mul.f32 	%f141, %f146, %f156;
	mul.lo.s32 	%r87, %r84, 12;
	mul.wide.s32 	%rd31, %r87, 4;
	add.s64 	%rd32, %rd26, %rd31;
	st.global.f32 	[%rd32], %f141;
	mul.f32 	%f142, %f146, %f161;
	st.global.f32 	[%rd26+128], %f142;
	mul.f32 	%f143, %f146, %f159;
	st.global.f32 	[%rd28+128], %f143;
	mul.f32 	%f144, %f146, %f157;
	st.global.f32 	[%rd30+128], %f144;
	mul.f32 	%f145, %f146, %f155;
	st.global.f32 	[%rd32+128], %f145;
	ret;

}
	// .globl	_Z20filterActs_YxX_colorILi4ELi32ELi2ELi8ELi3ELb0ELb1EEvPfS0_S0_iiiiiiiiiiffi
.visible .entry _Z20filterActs_YxX_colorILi4ELi32ELi2ELi8ELi3ELb0ELb1EEvPfS0_S0_iiiiiiiiiiffi(
	.param .u64 .ptr .align 1 _Z20filterActs_YxX_colorILi4ELi32ELi2ELi8ELi3ELb0ELb1EEvPfS0_S0_iiiiiiiiiiffi_param_0,
	.param .u64 .ptr .align 1 _Z20filterActs_YxX_colorILi4ELi32ELi2ELi8ELi3ELb0ELb1EEvPfS0_S0_iiiiiiiiiiffi_param_1,
	.param .u64 .ptr .align 1 _Z20filterActs_YxX_colorILi4ELi32ELi2ELi8ELi3ELb0ELb1EEvPfS0_S0_iiiiiiiiiiffi_param_2,
	.param .u32 _Z20filterActs_YxX_colorILi4ELi32ELi2ELi8ELi3ELb0ELb1EEvPfS0_S0_iiiiiiiiiiffi_param_3,
	.param .u32 _Z20filterActs_YxX_colorILi4ELi32ELi2ELi8ELi3ELb0ELb1EEvPfS0_S0_iiiiiiiiiiffi_param_4,
	.param .u32 _Z20filterActs_YxX_colorILi4ELi32ELi2ELi8ELi3ELb0ELb1EEvPfS0_S0_iiiiiiiiiiffi_param_5,
	.param .u32 _Z20filterActs_YxX_colorILi4ELi32ELi2ELi8ELi3ELb0ELb1EEvPfS0_S0_iiiiiiiiiiffi_param_6,
	.param .u32 _Z20filterActs_YxX_colorILi4ELi32ELi2ELi8ELi3ELb0ELb1EEvPfS0_S0_iiiiiiiiiiffi_param_7,
	.param .u32 _Z20filterActs_YxX_colorILi4ELi32ELi2ELi8ELi3ELb0ELb1EEvPfS0_S0_iiiiiiiiiiffi_param_8,
	.param .u32 _Z20filterActs_YxX_colorILi4ELi32ELi2ELi8ELi3ELb0ELb1EEvPfS0_S0_iiiiiiiiiiffi_param_9,
	.param .u32 _Z20filterActs_YxX_colorILi4ELi32ELi2ELi8ELi3ELb0ELb1EEvPfS0_S0_iiiiiiiiiiffi_param_10,
	.param .u32 _Z20filterActs_YxX_colorILi4ELi32ELi2ELi8ELi3ELb0ELb1EEvPfS0_S0_iiiiiiiiiiffi_param_11,
	.param .u32 _Z20filterActs_YxX_colorILi4ELi32ELi2ELi8ELi3ELb0ELb1EEvPfS0_S0_iiiiiiiiiiffi_param_12,
	.param .f32 _Z20filterActs_YxX_colorILi4ELi32ELi2ELi8ELi3ELb0ELb1EEvPfS0_S0_iiiiiiiiiiffi_param_13,
	.param .f32 _Z20filterActs_YxX_colorILi4ELi32ELi2ELi8ELi3ELb0ELb1EEvPfS0_S0_iiiiiiiiiiffi_param_14,
	.param .u32 _Z20filterActs_YxX_colorILi4ELi32ELi2ELi8ELi3ELb0ELb1EEvPfS0_S0_iiiiiiiiiiffi_param_15
)
{
	.reg .pred 	%p<20>;
	.reg .b32 	%r<116>;
	.reg .b32 	%f<405>;
	.reg .b64 	%rd<50>;
	// demoted variable
	.shared .align 4 .b8 _ZZ20filterActs_YxX_colorILi4ELi32ELi2ELi8ELi3ELb0ELb1EEvPfS0_S0_iiiiiiiiiiffiE9shFilters[1536];
	// demoted variable
	.shared .align 4 .b8 _ZZ20filterActs_YxX_colorILi4ELi32ELi2ELi8ELi3ELb0ELb1EEvPfS0_S0_iiiiiiiiiiffiE8shImages[3072];
	ld.param.u64 	%rd18, [_Z20filterActs_YxX_colorILi4ELi32ELi2ELi8ELi3ELb0ELb1EEvPfS0_S0_iiiiiiiiiiffi_param_1];
	ld.param.u32 	%r31, [_Z20filterActs_YxX_colorILi4ELi32ELi2ELi8ELi3ELb0ELb1EEvPfS0_S0_iiiiiiiiiiffi_param_3];
	ld.param.u32 	%r32, [_Z20filterActs_YxX_colorILi4ELi32ELi2ELi8ELi3ELb0ELb1EEvPfS0_S0_iiiiiiiiiiffi_param_4];
	ld.param.u32 	%r33, [_Z20filterActs_YxX_colorILi4ELi32ELi2ELi8ELi3ELb0ELb1EEvPfS0_S0_iiiiiiiiiiffi_param_5];
	ld.param.u32 	%r34, [_Z20filterActs_YxX_colorILi4ELi32ELi2ELi8ELi3ELb0ELb1EEvPfS0_S0_iiiiiiiiiiffi_param_6];
	ld.param.u32 	%r35, [_Z20filterActs_YxX_colorILi4ELi32ELi2ELi8ELi3ELb0ELb1EEvPfS0_S0_iiiiiiiiiiffi_param_7];
	ld.param.u32 	%r36, [_Z20filterActs_YxX_colorILi4ELi32ELi2ELi8ELi3ELb0ELb1EEvPfS0_S0_iiiiiiiiiiffi_param_8];
	ld.param.u32 	%r37, [_Z20filterActs_YxX_colorILi4ELi32ELi2ELi8ELi3ELb0ELb1EEvPfS0_S0_iiiiiiiiiiffi_param_9];
	ld.param.u32 	%r38, [_Z20filterActs_YxX_colorILi4ELi32ELi2ELi8ELi3ELb0ELb1EEvPfS0_S0_iiiiiiiiiiffi_param_10];
	ld.param.u32 	%r39, [_Z20filterActs_YxX_colorILi4ELi32ELi2ELi8ELi3ELb0ELb1EEvPfS0_S0_iiiiiiiiiiffi_param_11];
	ld.param.f32 	%f49, [_Z20filterActs_YxX_colorILi4ELi32ELi2ELi8ELi3ELb0ELb1EEvPfS0_S0_iiiiiiiiiiffi_param_14];
	ld.param.u32 	%r41, [_Z20filterActs_YxX_colorILi4ELi32ELi2ELi8ELi3ELb0ELb1EEvPfS0_S0_iiiiiiiiiiffi_param_15];
	cvta.to.global.u64 	%rd19, %rd18;
	mul.lo.s32 	%r1, %r35, %r35;
	shr.s32 	%r42, %r32, 31;
	shr.u32 	%r43, %r42, 27;
	add.s32 	%r44, %r32, %r43;
	shr.s32 	%r45, %r44, 5;
	mov.u32 	%r46, %ctaid.y;
	div.u32 	%r2, %r46, %r45;
	mul.lo.s32 	%r47, %r2, %r45;
	sub.s32 	%r48, %r46, %r47;
	mov.u32 	%r111, %tid.y;
	mov.u32 	%r4, %tid.x;
	shr.u32 	%r49, %r4, 5;
	add.s32 	%r5, %r49, %r111;
	and.b32  	%r6, %r4, 31;
	mov.u32 	%r50, %ctaid.x;
	shl.b32 	%r51, %r50, 6;
	add.s32 	%r52, %r51, %r4;
	cvt.s64.s32 	%rd1, %r52;
	shl.b32 	%r7, %r48, 5;
	mad.lo.s32 	%r53, %r32, %r5, %r6;
	add.s32 	%r54, %r53, %r7;
	mul.wide.s32 	%rd20, %r54, 4;
	add.s64 	%rd49, %rd19, %rd20;
	setp.ne.s32 	%p1, %r41, 0;
	@%p1 bra 	$L__BB41_2;
	ld.param.u32 	%r106, [_Z20filterActs_YxX_colorILi4ELi32ELi2ELi8ELi3ELb0ELb1EEvPfS0_S0_iiiiiiiiiiffi_param_4];
	mul.lo.s32 	%r55, %r106, %r1;
	mul.lo.s32 	%r56, %r55, %r2;
	mul.lo.s32 	%r57, %r56, 3;
	mul.wide.s32 	%rd21, %r57, 4;
	add.s64 	%rd49, %rd49, %rd21;
$L__BB41_2:
	cvt.u32.u64 	%r58, %rd1;
	add.s32 	%r59, %r7, %r111;
	mul.lo.s32 	%r8, %r39, %r38;
	mad.lo.s32 	%r60, %r8, %r59, %r2;
	mad.lo.s32 	%r9, %r60, %r31, %r58;
	setp.eq.s32 	%p2, %r35, 0;
	mov.f32 	%f389, 0f00000000;
	mov.f32 	%f390, %f389;
	mov.f32 	%f391, %f389;
	mov.f32 	%f392, %f389;
	mov.f32 	%f393, %f389;
	mov.f32 	%f394, %f389;
	mov.f32 	%f395, %f389;
	mov.f32 	%f396, %f389;
	mov.f32 	%f397, %f389;
	mov.f32 	%f398, %f389;
	mov.f32 	%f399, %f389;
	mov.f32 	%f400, %f389;
	mov.f32 	%f401, %f389;
	mov.f32 	%f402, %f389;
	mov.f32 	%f403, %f389;
	mov.f32 	%f404, %f389;
	@%p2 bra 	$L__BB41_18;
	ld.param.u32 	%r107, [_Z20filterActs_YxX_colorILi4ELi32ELi2ELi8ELi3ELb0ELb1EEvPfS0_S0_iiiiiiiiiiffi_param_4];
	shl.b32 	%r62, %r6, 2;
	mov.u32 	%r63, _ZZ20filterActs_YxX_colorILi4ELi32ELi2ELi8ELi3ELb0ELb1EEvPfS0_S0_iiiiiiiiiiffiE9shFilters;
	add.s32 	%r64, %r63, %r62;
	div.s32 	%r65, %r2, %r39;
	mul.lo.s32 	%r66, %r65, %r39;
	sub.s32 	%r67, %r2, %r66;
	mad.lo.s32 	%r10, %r67, %r37, %r36;
	mad.lo.s32 	%r11, %r65, %r37, %r36;
	shl.b32 	%r68, %r5, 7;
	add.s32 	%r12, %r64, %r68;
	shl.b32 	%r69, %r4, 2;
	mov.u32 	%r70, _ZZ20filterActs_YxX_colorILi4ELi32ELi2ELi8ELi3ELb0ELb1EEvPfS0_S0_iiiiiiiiiiffiE8shImages;
	add.s32 	%r13, %r70, %r69;
	shl.b32 	%r71, %r111, 8;
	add.s32 	%r14, %r13, %r71;
	mul.lo.s32 	%r112, %r1, %r107;
	shl.b32 	%r113, %r112, 1;
	mov.f32 	%f389, 0f00000000;
	mov.b32 	%r114, 0;
	mov.u32 	%r110, %r5;
	mov.u32 	%r115, %r114;
$L__BB41_4:
	setp.gt.u32 	%p3, %r5, 3;
	@%p3 bra 	$L__BB41_8;
	setp.ge.u32 	%p4, %r110, %r1;
	@%p4 bra 	$L__BB41_7;
	mul.wide.s32 	%rd22, %r114, 4;
	add.s64 	%rd23, %rd49, %rd22;
	ld.global.f32 	%f52, [%rd23];
	st.shared.f32 	[%r12], %f52;
	mul.wide.s32 	%rd24, %r112, 4;
	add.s64 	%rd25, %rd49, %rd24;
	ld.global.f32 	%f53, [%rd25];
	st.shared.f32 	[%r12+512], %f53;
	mul.wide.s32 	%rd26, %r113, 4;
	add.s64 	%rd27, %rd49, %rd26;
	ld.global.f32 	%f54, [%rd27];
	st.shared.f32 	[%r12+1024], %f54;
	bra.uni 	$L__BB41_8;
$L__BB41_7:
	mov.b32 	%r72, 0;
	st.shared.u32 	[%r12], %r72;
	st.shared.u32 	[%r12+512], %r72;
	st.shared.u32 	[%r12+1024], %r72;
$L__BB41_8:
	setp.ge.s32 	%p5, %r111, %r1;
	@%p5 bra 	$L__BB41_17;
	div.s32 	%r73, %r111, %r35;
	mul.lo.s32 	%r74, %r73, %r35;
	sub.s32 	%r75, %r111, %r74;
	add.s32 	%r23, %r10, %r75;
	add.s32 	%r24, %r11, %r73;
	setp.gt.s32 	%p6, %r24, -1;
	setp.lt.s32 	%p7, %r24, %r33;
	and.pred  	%p8, %p6, %p7;
	setp.gt.s32 	%p9, %r23, -1;
	setp.lt.s32 	%p10, %r23, %r34;
	and.pred  	%p11, %p9, %p10;
	and.pred  	%p13, %p8, %p11;
	not.pred 	%p14, %p13;
	@%p14 bra 	$L__BB41_16;
	ld.param.u32 	%r109, [_Z20filterActs_YxX_colorILi4ELi32ELi2ELi8ELi3ELb0ELb1EEvPfS0_S0_iiiiiiiiiiffi_param_12];
	ld.param.u64 	%rd47, [_Z20filterActs_YxX_colorILi4ELi32ELi2ELi8ELi3ELb0ELb1EEvPfS0_S0_iiiiiiiiiiffi_param_0];
	cvt.u32.u64 	%r77, %rd1;
	setp.ge.s32 	%p15, %r77, %r31;
	mad.lo.s32 	%r78, %r24, %r34, %r23;
	mul.lo.s32 	%r79, %r78, %r109;
	cvt.s64.s32 	%rd28, %r79;
	add.s64 	%rd29, %rd28, %rd1;
	cvta.to.global.u64 	%rd30, %rd47;
	shl.b64 	%rd31, %rd29, 2;
	add.s64 	%rd13, %rd30, %rd31;
	add.s32 	%r80, %r33, %r24;
	mad.lo.s32 	%r81, %r80, %r34, %r23;
	mul.lo.s32 	%r82, %r81, %r109;
	cvt.s64.s32 	%rd32, %r82;
	add.s64 	%rd33, %rd32, %rd1;
	shl.b64 	%rd34, %rd33, 2;
	add.s64 	%rd14, %rd30, %rd34;
	add.s32 	%r83, %r80, %r33;
	mad.lo.s32 	%r84, %r83, %r34, %r23;
	mul.lo.s32 	%r85, %r84, %r109;
	cvt.s64.s32 	%rd35, %r85;
	add.s64 	%rd36, %rd35, %rd1;
	shl.b64 	%rd37, %rd36, 2;
	add.s64 	%rd15, %rd30, %rd37;
	@%p15 bra 	$L__BB41_12;
	ld.global.f32 	%f55, [%rd13];
	st.shared.f32 	[%r14], %f55;
	ld.global.f32 	%f56, [%rd14];
	st.shared.f32 	[%r14+1024], %f56;
	ld.global.f32 	%f57, [%rd15];
	st.shared.f32 	[%r14+2048], %f57;
	bra.uni 	$L__BB41_13;
$L__BB41_12:
	mov.b32 	%r86, 0;
	st.shared.u32 	[%r14], %r86;
	st.shared.u32 	[%r14+1024], %r86;
	st.shared.u32 	[%r14+2048], %r86;
$L__BB41_13:
	cvt.u32.u64 	%r87, %rd1;
	add.s32 	%r88, %r87, 32;
	setp.lt.s32 	%p16, %r88, %r31;
	@%p16 bra 	$L__BB41_15;
	mov.b32 	%r89, 0;
	st.shared.u32 	[%r14+128], %r89;
	st.shared.u32 	[%r14+1152], %r89;
	st.shared.u32 	[%r14+2176], %r89;
	bra.uni 	$L__BB41_17;
$L__BB41_15:
	ld.global.f32 	%f58, [%rd13+128];
	st.shared.f32 	[%r14+128], %f58;
	ld.global.f32 	%f59, [%rd14+128];
	st.shared.f32 	[%r14+1152], %f59;
	ld.global.f32 	%f60, [%rd15+128];
	st.shared.f32 	[%r14+2176], %f60;
	bra.uni 	$L__BB41_17;
$L__BB41_16:
	mov.b32 	%r76, 0;
	st.shared.u32 	[%r14], %r76;
	st.shared.u32 	[%r14+1024], %r76;
	st.shared.u32 	[%r14+2048], %r76;
	st.shared.u32 	[%r14+128], %r76;
	st.shared.u32 	[%r14+1152], %r76;
	st.shared.u32 	[%r14+2176], %r76;
$L__BB41_17:
	ld.param.u32 	%r108, [_Z20filterActs_YxX_colorILi4ELi32ELi2ELi8ELi3ELb0ELb1EEvPfS0_S0_iiiiiiiiiiffi_param_4];
	bar.sync 	0;
	mov.u32 	%r90, %tid.y;
	shl.b32 	%r91, %r90, 2;
	mov.u32 	%r92, _ZZ20filterActs_YxX_colorILi4ELi32ELi2ELi8ELi3ELb0ELb1EEvPfS0_S0_iiiiiiiiiiffiE9shFilters;
	add.s32 	%r93, %r92, %r91;
	ld.shared.f32 	%f61, [%r93];
	ld.shared.f32 	%f62, [%r13];
	fma.rn.f32 	%f63, %f62, %f61, %f404;
	ld.shared.f32 	%f64, [%r13+128];
	fma.rn.f32 	%f65, %f64, %f61, %f403;
	ld.shared.f32 	%f66, [%r93+16];
	fma.rn.f32 	%f67, %f62, %f66, %f402;
	fma.rn.f32 	%f68, %f64, %f66, %f401;
	ld.shared.f32 	%f69, [%r93+32];
	fma.rn.f32 	%f70, %f62, %f69, %f400;
	fma.rn.f32 	%f71, %f64, %f69, %f399;
	ld.shared.f32 	%f72, [%r93+48];
	fma.rn.f32 	%f73, %f62, %f72, %f398;
	fma.rn.f32 	%f74, %f64, %f72, %f397;
	ld.shared.f32 	%f75, [%r93+64];
	fma.rn.f32 	%f76, %f62, %f75, %f396;
	fma.rn.f32 	%f77, %f64, %f75, %f395;
	ld.shared.f32 	%f78, [%r93+80];
	fma.rn.f32 	%f79, %f62, %f78, %f394;
	fma.rn.f32 	%f80, %f64, %f78, %f393;
	ld.shared.f32 	%f81, [%r93+96];
	fma.rn.f32 	%f82, %f62, %f81, %f392;
	fma.rn.f32 	%f83, %f64, %f81, %f391;
	ld.shared.f32 	%f84, [%r93+112];
	fma.rn.f32 	%f85, %f62, %f84, %f390;
	fma.rn.f32 	%f86, %f64, %f84, %f389;
	ld.shared.f32 	%f87, [%r93+128];
	ld.shared.f32 	%f88, [%r13+256];
	fma.rn.f32 	%f89, %f88, %f87, %f63;
	ld.shared.f32 	%f90, [%r13+384];
	fma.rn.f32 	%f91, %f90, %f87, %f65;
	ld.shared.f32 	%f92, [%r93+144];
	fma.rn.f32 	%f93, %f88, %f92, %f67;
	fma.rn.f32 	%f94, %f90, %f92, %f68;
	ld.shared.f32 	%f95, [%r93+160];
	fma.rn.f32 	%f96, %f88, %f95, %f70;
	fma.rn.f32 	%f97, %f90, %f95, %f71;
	ld.shared.f32 	%f98, [%r93+176];
	fma.rn.f32 	%f99, %f88, %f98, %f73;
	fma.rn.f32 	%f100, %f90, %f98, %f74;
	ld.shared.f32 	%f101, [%r93+192];
	fma.rn.f32 	%f102, %f88, %f101, %f76;
	fma.rn.f32 	%f103, %f90, %f101, %f77;
	ld.shared.f32 	%f104, [%r93+208];
	fma.rn.f32 	%f105, %f88, %f104, %f79;
	fma.rn.f32 	%f106, %f90, %f104, %f80;
	ld.shared.f32 	%f107, [%r93+224];
	fma.rn.f32 	%f108, %f88, %f107, %f82;
	fma.rn.f32 	%f109, %f90, %f107, %f83;
	ld.shared.f32 	%f110, [%r93+240];
	fma.rn.f32 	%f111, %f88, %f110, %f85;
	fma.rn.f32 	%f112, %f90, %f110, %f86;
	ld.shared.f32 	%f113, [%r93+256];
	ld.shared.f32 	%f114, [%r13+512];
	fma.rn.f32 	%f115, %f114, %f113, %f89;
	ld.shared.f32 	%f116, [%r13+640];
	fma.rn.f32 	%f117, %f116, %f113, %f91;
	ld.shared.f32 	%f118, [%r93+272];
	fma.rn.f32 	%f119, %f114, %f118, %f93;
	fma.rn.f32 	%f120, %f116, %f118, %f94;
	ld.shared.f32 	%f121, [%r93+288];
	fma.rn.f32 	%f122, %f114, %f121, %f96;
	fma.rn.f32 	%f123, %f116, %f121, %f97;
	ld.shared.f32 	%f124, [%r93+304];
	fma.rn.f32 	%f125, %f114, %f124, %f99;
	fma.rn.f32 	%f126, %f116, %f124, %f100;
	ld.shared.f32 	%f127, [%r93+320];
	fma.rn.f32 	%f128, %f114, %f127, %f102;
	fma.rn.f32 	%f129, %f116, %f127, %f103;
	ld.shared.f32 	%f130, [%r93+336];
	fma.rn.f32 	%f131, %f114, %f130, %f105;
	fma.rn.f32 	%f132, %f116, %f130, %f106;
	ld.shared.f32 	%f133, [%r93+352];
	fma.rn.f32 	%f134, %f114, %f133, %f108;
	fma.rn.f32 	%f135, %f116, %f133, %f109;
	ld.shared.f32 	%f136, [%r93+368];
	fma.rn.f32 	%f137, %f114, %f136, %f111;
	fma.rn.f32 	%f138, %f116, %f136, %f112;
	ld.shared.f32 	%f139, [%r93+384];
	ld.shared.f32 	%f140, [%r13+768];
	fma.rn.f32 	%f141, %f140, %f139, %f115;
	ld.shared.f32 	%f142, [%r13+896];
	fma.rn.f32 	%f143, %f142, %f139, %f117;
	ld.shared.f32 	%f144, [%r93+400];
	fma.rn.f32 	%f145, %f140, %f144, %f119;
	fma.rn.f32 	%f146, %f142, %f144, %f120;
	ld.shared.f32 	%f147, [%r93+416];
	fma.rn.f32 	%f148, %f140, %f147, %f122;
	fma.rn.f32 	%f149, %f142, %f147, %f123;
	ld.shared.f32 	%f150, [%r93+432];
	fma.rn.f32 	%f151, %f140, %f150, %f125;
	fma.rn.f32 	%f152, %f142, %f150, %f126;
	ld.shared.f32 	%f153, [%r93+448];
	fma.rn.f32 	%f154, %f140, %f153, %f128;
	fma.rn.f32 	%f155, %f142, %f153, %f129;
	ld.shared.f32 	%f156, [%r93+464];
	fma.rn.f32 	%f157, %f140, %f156, %f131;
	fma.rn.f32 	%f158, %f142, %f156, %f132;
	ld.shared.f32 	%f159, [%r93+480];
	fma.rn.f32 	%f160, %f140, %f159, %f134;
	fma.rn.f32 	%f161, %f142, %f159, %f135;
	ld.shared.f32 	%f162, [%r93+496];
	fma.rn.f32 	%f163, %f140, %f162, %f137;
	fma.rn.f32 	%f164, %f142, %f162, %f138;
	ld.shared.f32 	%f165, [%r93+512];
	ld.shared.f32 	%f166, [%r13+1024];
	fma.rn.f32 	%f167, %f166, %f165, %f141;
	ld.shared.f32 	%f168, [%r13+1152];
	fma.rn.f32 	%f169, %f168, %f165, %f143;
	ld.shared.f32 	%f170, [%r93+528];
	fma.rn.f32 	%f171, %f166, %f170, %f145;
	fma.rn.f32 	%f172, %f168, %f170, %f146;
	ld.shared.f32 	%f173, [%r93+544];
	fma.rn.f32 	%f174, %f166, %f173, %f148;
	fma.rn.f32 	%f175, %f168, %f173, %f149;
	ld.shared.f32 	%f176, [%r93+560];
	fma.rn.f32 	%f177, %f166, %f176, %f151;
	fma.rn.f32 	%f178, %f168, %f176, %f152;
	ld.shared.f32 	%f179, [%r93+576];
	fma.rn.f32 	%f180, %f166, %f179, %f154;
	fma.rn.f32 	%f181, %f168, %f179, %f155;
	ld.shared.f32 	%f182, [%r93+592];
	fma.rn.f32 	%f183, %f166, %f182, %f157;
	fma.rn.f32 	%f184, %f168, %f182, %f158;
	ld.shared.f32 	%f185, [%r93+608];
	fma.rn.f32 	%f186, %f166, %f185, %f160;
	fma.rn.f32 	%f187, %f168, %f185, %f161;
	ld.shared.f32 	%f188, [%r93+624];
	fma.rn.f32 	%f189, %f166, %f188, %f163;
	fma.rn.f32 	%f190, %f168, %f188, %f164;
	ld.shared.f32 	%f191, [%r93+640];
	ld.shared.f32 	%f192, [%r13+1280];
	fma.rn.f32 	%f193, %f192, %f191, %f167;
	ld.shared.f32 	%f194, [%r13+1408];
	fma.rn.f32 	%f195, %f194, %f191, %f169;
	ld.shared.f32 	%f196, [%r93+656];
	fma.rn.f32 	%f197, %f192, %f196, %f171;
	fma.rn.f32 	%f198, %f194, %f196, %f172;
	ld.shared.f32 	%f199, [%r93+672];
	fma.rn.f32 	%f200, %f192, %f199, %f174;
	fma.rn.f32 	%f201, %f194, %f199, %f175;
	ld.shared.f32 	%f202, [%r93+688];
	fma.rn.f32 	%f203, %f192, %f202, %f177;
	fma.rn.f32 	%f204, %f194, %f202, %f178;
	ld.shared.f32 	%f205, [%r93+704];
	fma.rn.f32 	%f206, %f192, %f205, %f180;
	fma.rn.f32 	%f207, %f194, %f205, %f181;
	ld.shared.f32 	%f208, [%r93+720];
	fma.rn.f32 	%f209, %f192, %f208, %f183;
	fma.rn.f32 	%f210, %f194, %f208, %f184;
	ld.shared.f32 	%f211, [%r93+736];
	fma.rn.f32 	%f212, %f192, %f211, %f186;
	fma.rn.f32 	%f213, %f194, %f211, %f187;
	ld.shared.f32 	%f214, [%r93+752];
	fma.rn.f32 	%f215, %f192, %f214, %f189;
	fma.rn.f32 	%f216, %f194, %f214, %f190;
	ld.shared.f32 	%f217, [%r93+768];
	ld.shared.f32 	%f218, [%r13+1536];
	fma.rn.f32 	%f219, %f218, %f217, %f193;
	ld.shared.f32 	%f220, [%r13+1664];
	fma.rn.f32 	%f221, %f220, %f217, %f195;
	ld.shared.f32 	%f222, [%r93+784];
	fma.rn.f32 	%f223, %f218, %f222, %f197;
	fma.rn.f32 	%f224, %f220, %f222, %f198;
	ld.shared.f32 	%f225, [%r93+800];
	fma.rn.f32 	%f226, %f218, %f225, %f200;
	fma.rn.f32 	%f227, %f220, %f225, %f201;
	ld.shared.f32 	%f228, [%r93+816];
	fma.rn.f32 	%f229, %f218, %f228, %f203;
	fma.rn.f32 	%f230, %f220, %f228, %f204;
	ld.shared.f32 	%f231, [%r93+832];
	fma.rn.f32 	%f232, %f218, %f231, %f206;
	fma.rn.f32 	%f233, %f220, %f231, %f207;
	ld.shared.f32 	%f234, [%r93+848];
	fma.rn.f32 	%f235, %f218, %f234, %f209;
	fma.rn.f32 	%f236, %f220, %f234, %f210;
	ld.shared.f32 	%f237, [%r93+864];
	fma.rn.f32 	%f238, %f218, %f237, %f212;
	fma.rn.f32 	%f239, %f220, %f237, %f213;
	ld.shared.f32 	%f240, [%r93+880];
	fma.rn.f32 	%f241, %f218, %f240, %f215;
	fma.rn.f32 	%f242, %f220, %f240, %f216;
	ld.shared.f32 	%f243, [%r93+896];
	ld.shared.f32 	%f244, [%r13+1792];
	fma.rn.f32 	%f245, %f244, %f243, %f219;
	ld.shared.f32 	%f246, [%r13+1920];
	fma.rn.f32 	%f247, %f246, %f243, %f221;
	ld.shared.f32 	%f248, [%r93+912];
	fma.rn.f32 	%f249, %f244, %f248, %f223;
	fma.rn.f32 	%f250, %f246, %f248, %f224;
	ld.shared.f32 	%f251, [%r93+928];
	fma.rn.f32 	%f252, %f244, %f251, %f226;
	fma.rn.f32 	%f253, %f246, %f251, %f227;
	ld.shared.f32 	%f254, [%r93+944];
	fma.rn.f32 	%f255, %f244, %f254, %f229;
	fma.rn.f32 	%f256, %f246, %f254, %f230;
	ld.shared.f32 	%f257, [%r93+960];
	fma.rn.f32 	%f258, %f244, %f257, %f232;
	fma.rn.f32 	%f259, %f246, %f257, %f233;
	ld.shared.f32 	%f260, [%r93+976];
	fma.rn.f32 	%f261, %f244, %f260, %f235;
	fma.rn.f32 	%f262, %f246, %f260, %f236;
	ld.shared.f32 	%f263, [%r93+992];
	fma.rn.f32 	%f264, %f244, %f263, %f238;
	fma.rn.f32 	%f265, %f246, %f263, %f239;
	ld.shared.f32 	%f266, [%r93+1008];
	fma.rn.f32 	%f267, %f244, %f266, %f241;
	fma.rn.f32 	%f268, %f246, %f266, %f242;
	ld.shared.f32 	%f269, [%r93+1024];
	ld.shared.f32 	%f270, [%r13+2048];
	fma.rn.f32 	%f271, %f270, %f269, %f245;
	ld.shared.f32 	%f272, [%r13+2176];
	fma.rn.f32 	%f273, %f272, %f269, %f247;
	ld.shared.f32 	%f274, [%r93+1040];
	fma.rn.f32 	%f275, %f270, %f274, %f249;
	fma.rn.f32 	%f276, %f272, %f274, %f250;
	ld.shared.f32 	%f277, [%r93+1056];
	fma.rn.f32 	%f278, %f270, %f277, %f252;
	fma.rn.f32 	%f279, %f272, %f277, %f253;
	ld.shared.f32 	%f280, [%r93+1072];
	fma.rn.f32 	%f281, %f270, %f280, %f255;
	fma.rn.f32 	%f282, %f272, %f280, %f256;
	ld.shared.f32 	%f283, [%r93+1088];
	fma.rn.f32 	%f284, %f270, %f283, %f258;
	fma.rn.f32 	%f285, %f272, %f283, %f259;
	ld.shared.f32 	%f286, [%r93+1104];
	fma.rn.f32 	%f287, %f270, %f286, %f261;
	fma.rn.f32 	%f288, %f272, %f286, %f262;
	ld.shared.f32 	%f289, [%r93+1120];
	fma.rn.f32 	%f290, %f270, %f289, %f264;
	fma.rn.f32 	%f291, %f272, %f289, %f265;
	ld.shared.f32 	%f292, [%r93+1136];
	fma.rn.f32 	%f293, %f270, %f292, %f267;
	fma.rn.f32 	%f294, %f272, %f292, %f268;
	ld.shared.f32 	%f295, [%r93+1152];
	ld.shared.f32 	%f296, [%r13+2304];
	fma.rn.f32 	%f297, %f296, %f295, %f271;
	ld.shared.f32 	%f298, [%r13+2432];
	fma.rn.f32 	%f299, %f298, %f295, %f273;
	ld.shared.f32 	%f300, [%r93+1168];
	fma.rn.f32 	%f301, %f296, %f300, %f275;
	fma.rn.f32 	%f302, %f298, %f300, %f276;
	ld.shared.f32 	%f303, [%r93+1184];
	fma.rn.f32 	%f304, %f296, %f303, %f278;
	fma.rn.f32 	%f305, %f298, %f303, %f279;
	ld.shared.f32 	%f306, [%r93+1200];
	fma.rn.f32 	%f307, %f296, %f306, %f281;
	fma.rn.f32 	%f308, %f298, %f306, %f282;
	ld.shared.f32 	%f309, [%r93+1216];
	fma.rn.f32 	%f310, %f296, %f309, %f284;
	fma.rn.f32 	%f311, %f298, %f309, %f285;
	ld.shared.f32 	%f312, [%r93+1232];
	fma.rn.f32 	%f313, %f296, %f312, %f287;
	fma.rn.f32 	%f314, %f298, %f312, %f288;
	ld.shared.f32 	%f315, [%r93+1248];
	fma.rn.f32 	%f316, %f296, %f315, %f290;
	fma.rn.f32 	%f317, %f298, %f315, %f291;
	ld.shared.f32 	%f318, [%r93+1264];
	fma.rn.f32 	%f319, %f296, %f318, %f293;
	fma.rn.f32 	%f320, %f298, %f318, %f294;
	ld.shared.f32 	%f321, [%r93+1280];
	ld.shared.f32 	%f322, [%r13+2560];
	fma.rn.f32 	%f323, %f322, %f321, %f297;
	ld.shared.f32 	%f324, [%r13+2688];
	fma.rn.f32 	%f325, %f324, %f321, %f299;
	ld.shared.f32 	%f326, [%r93+1296];
	fma.rn.f32 	%f327, %f322, %f326, %f301;
	fma.rn.f32 	%f328, %f324, %f326, %f302;
	ld.shared.f32 	%f329, [%r93+1312];
	fma.rn.f32 	%f330, %f322, %f329, %f304;
	fma.rn.f32 	%f331, %f324, %f329, %f305;
	ld.shared.f32 	%f332, [%r93+1328];
	fma.rn.f32 	%f333, %f322, %f332, %f307;
	fma.rn.f32 	%f334, %f324, %f332, %f308;
	ld.shared.f32 	%f335, [%r93+1344];
	fma.rn.f32 	%f336, %f322, %f335, %f310;
	fma.rn.f32 	%f337, %f324, %f335, %f311;
	ld.shared.f32 	%f338, [%r93+1360];
	fma.rn.f32 	%f339, %f322, %f338, %f313;
	fma.rn.f32 	%f340, %f324, %f338, %f314;
	ld.shared.f32 	%f341, [%r93+1376];
	fma.rn.f32 	%f342, %f322, %f341, %f316;
	fma.rn.f32 	%f343, %f324, %f341, %f317;
	ld.shared.f32 	%f344, [%r93+1392];
	fma.rn.f32 	%f345, %f322, %f344, %f319;
	fma.rn.f32 	%f346, %f324, %f344, %f320;
	ld.shared.f32 	%f347, [%r93+1408];
	ld.shared.f32 	%f348, [%r13+2816];
	fma.rn.f32 	%f404, %f348, %f347, %f323;
	ld.shared.f32 	%f349, [%r13+2944];
	fma.rn.f32 	%f403, %f349, %f347, %f325;
	ld.shared.f32 	%f350, [%r93+1424];
	fma.rn.f32 	%f402, %f348, %f350, %f327;
	fma.rn.f32 	%f401, %f349, %f350, %f328;
	ld.shared.f32 	%f351, [%r93+1440];
	fma.rn.f32 	%f400, %f348, %f351, %f330;
	fma.rn.f32 	%f399, %f349, %f351, %f331;
	ld.shared.f32 	%f352, [%r93+1456];
	fma.rn.f32 	%f398, %f348, %f352, %f333;
	fma.rn.f32 	%f397, %f349, %f352, %f334;
	ld.shared.f32 	%f353, [%r93+1472];
	fma.rn.f32 	%f396, %f348, %f353, %f336;
	fma.rn.f32 	%f395, %f349, %f353, %f337;
	ld.shared.f32 	%f354, [%r93+1488];
	fma.rn.f32 	%f394, %f348, %f354, %f339;
	fma.rn.f32 	%f393, %f349, %f354, %f340;
	ld.shared.f32 	%f355, [%r93+1504];
	fma.rn.f32 	%f392, %f348, %f355, %f342;
	fma.rn.f32 	%f391, %f349, %f355, %f343;
	ld.shared.f32 	%f356, [%r93+1520];
	fma.rn.f32 	%f390, %f348, %f356, %f345;
	fma.rn.f32 	%f389, %f349, %f356, %f346;
	bar.sync 	0;
	add.s32 	%r115, %r115, 4;
	shl.b32 	%r94, %r108, 2;
	add.s32 	%r114, %r114, %r94;
	add.s32 	%r113, %r113, %r94;
	add.s32 	%r112, %r112, %r94;
	add.s32 	%r111, %r111, 4;
	add.s32 	%r110, %r110, 4;
	setp.lt.u32 	%p17, %r115, %r1;
	@%p17 bra 	$L__BB41_4;
$L__BB41_18:
	ld.param.u64 	%rd48, [_Z20filterActs_YxX_colorILi4ELi32ELi2ELi8ELi3ELb0ELb1EEvPfS0_S0_iiiiiiiiiiffi_param_2];
	cvt.u32.u64 	%r95, %rd1;
	mul.lo.s32 	%r96, %r31, %r8;
	shl.b32 	%r97, %r96, 2;
	setp.lt.s32 	%p18, %r95, %r31;
	cvta.to.global.u64 	%rd38, %rd48;
	mul.wide.u32 	%rd39, %r9, 4;
	add.s64 	%rd5, %rd38, %rd39;
	mul.wide.s32 	%rd40, %r97, 4;
	add.s64 	%rd6, %rd5, %rd40;
	shl.b32 	%r98, %r96, 3;
	mul.wide.s32 	%rd41, %r98, 4;
	add.s64 	%rd7, %rd5, %rd41;
	mul.lo.s32 	%r99, %r96, 12;
	mul.wide.s32 	%rd42, %r99, 4;
	add.s64 	%rd8, %rd5, %rd42;
	shl.b32 	%r100, %r96, 4;
	mul.wide.s32 	%rd43, %r100, 4;
	add.s64 	%rd9, %rd5, %rd43;
	mul.lo.s32 	%r101, %r96, 20;
	mul.wide.s32 	%rd44, %r101, 4;
	add.s64 	%rd10, %rd5, %rd44;
	mul.lo.s32 	%r102, %r96, 24;
	mul.wide.s32 	%rd45, %r102, 4;
	add.s64 	%rd11, %rd5, %rd45;
	mul.lo.s32 	%r103, %r96, 28;
	mul.wide.s32 	%rd46, %r103, 4;
	add.s64 	%rd12, %rd5, %rd46;
	@%p18 bra 	$L__BB41_19;
	bra.uni 	$L__BB41_20;
$L__BB41_19:
	mul.f32 	%f357, %f49, %f404;
	st.global.f32 	[%rd5], %f357;
	mul.f32 	%f358, %f49, %f402;
	st.global.f32 	[%rd6], %f358;
	mul.f32 	%f359, %f49, %f400;
	st.global.f32 	[%rd7], %f359;
	mul.f32 	%f360, %f49, %f398;
	st.global.f32 	[%rd8], %f360;
	mul.f32 	%f361, %f49, %f396;
	st.global.f32 	[%rd9], %f361;
	mul.f32 	%f362, %f49, %f394;
	st.global.f32 	[%rd10], %f362;
	mul.f32 	%f363, %f49, %f392;
	st.global.f32 	[%rd11], %f363;
	mul.f32 	%f364, %f49, %f390;
	st.global.f32 	[%rd12], %f364;
$L__BB41_20:
	add.s32 	%r105, %r95, 32;
	setp.ge.s32 	%p19, %r105, %r31;
	@%p19 bra 	$L__BB41_22;
	mul.f32 	%f365, %f49, %f403;
	st.global.f32 	[%rd5+128], %f365;
	mul.f32 	%f366, %f49, %f401;
	st.global.f32 	[%rd6+128], %f366;
	mul.f32 	%f367, %f49, %f399;
	st.global.f32 	[%rd7+128], %f367;
	mul.f32 	%f368, %f49, %f397;
	st.global.f32 	[%rd8+128], %f368;
	mul.f32 	%f369, %f49, %f395;
	st.global.f32 	[%rd9+128], %f369;
	mul.f32 	%f370, %f49, %f393;
	st.global.f32 	[%rd10+128], %f370;
	mul.f32 	%f371, %f49, %f391;
	st.global.f32 	[%rd11+128], %f371;
	mul.f32 	%f372, %f49, %f389;
	st.global.f32 	[%rd12+128], %f372;
$L__BB41_22:
	ret;

}
	// .globl	_Z20filterActs_YxX_colorILi4ELi32ELi2ELi4ELi3ELb0ELb1EEvPfS0_S0_iiiiiiiiiiffi
.visible .entry _Z20filterActs_YxX_colorILi4ELi32ELi2ELi4ELi3ELb0ELb1EEvPfS0_S0_iiiiiiiiiiffi(
	.param .u64 .ptr .align 1 _Z20filterActs_YxX_colorILi4ELi32ELi2ELi4ELi3ELb0ELb1EEvPfS0_S0_iiiiiiiiiiffi_param_0,
	.param .u64 .ptr .align 1 _Z20filterActs_YxX_colorILi4ELi32ELi2ELi4ELi3ELb0ELb1EEvPfS0_S0_iiiiiiiiiiffi_param_1,
	.param .u64 .ptr .align 1 _Z20filterActs_YxX_colorILi4ELi32ELi2ELi4ELi3ELb0ELb1EEvPfS0_S0_iiiiiiiiiiffi_param_2,
	.param .u32 _Z20filterActs_YxX_colorILi4ELi32ELi2ELi4ELi3ELb0ELb1EEvPfS0_S0_iiiiiiiiiiffi_param_3,
	.param .u32 _Z20filterActs_YxX_colorILi4ELi32ELi2ELi4ELi3ELb0ELb1EEvPfS0_S0_iiiiiiiiiiffi_param_4,
	.param .u32 _Z20filterActs_YxX_colorILi4ELi32ELi2ELi4ELi3ELb0ELb1EEvPfS0_S0_iiiiiiiiiiffi_param_5,
	.param .u32 _Z20filterActs_YxX_colorILi4ELi32ELi2ELi4ELi3ELb0ELb1EEvPfS0_S0_iiiiiiiiiiffi_param_6,
	.param .u32 _Z20filterActs_YxX_colorILi4ELi32ELi2ELi4ELi3ELb0ELb1EEvPfS0_S0_iiiiiiiiiiffi_param_7,
	.param .u32 _Z20filterActs_YxX_colorILi4ELi32ELi2ELi4ELi3ELb0ELb1EEvPfS0_S0_iiiiiiiiiiffi_param_8,
	.param .u32 _Z20filterActs_YxX_colorILi4ELi32ELi2ELi4ELi3ELb0ELb1EEvPfS0_S0_iiiiiiiiiiffi_param_9,
	.param .u32 _Z20filterActs_YxX_colorILi4ELi32ELi2ELi4ELi3ELb0ELb1EEvPfS0_S0_iiiiiiiiiiffi_param_10,
	.param .u32 _Z20filterActs_YxX_colorILi4ELi32ELi2ELi4ELi3ELb0ELb1EEvPfS0_S0_iiiiiiiiiiffi_param_11,
	.param .u32 _Z20filterActs_YxX_colorILi4ELi32ELi2ELi4ELi3ELb0ELb1EEvPfS0_S0_iiiiiiiiiiffi_param_12,
	.param .f32 _Z20filterActs_YxX_colorILi4ELi32ELi2ELi4ELi3ELb0ELb1EEvPfS0_S0_iiiiiiiiiiffi_param_13,
	.param .f32 _Z20filterActs_YxX_colorILi4ELi32ELi2ELi4ELi3ELb0ELb1EEvPfS0_S0_iiiiiiiiiiffi_param_14,
	.param .u32 _Z20filterActs_YxX_colorILi4ELi32ELi2ELi4ELi3ELb0ELb1EEvPfS0_S0_iiiiiiiiiiffi_param_15
)
{
	.reg .pred 	%p<20>;
	.reg .b32 	%r<113>;
	.reg .b32 	%f<221>;
	.reg .b64 	%rd<42>;
	// demoted variable
	.shared .align 4 .b8 _ZZ20filterActs_YxX_colorILi4ELi32ELi2ELi4ELi3ELb0ELb1EEvPfS0_S0_iiiiiiiiiiffiE9shFilters[768];
	// demoted variable
	.shared .align 4 .b8 _ZZ20filterActs_YxX_colorILi4ELi32ELi2ELi4ELi3ELb0ELb1EEvPfS0_S0_iiiiiiiiiiffiE8shImages[3072];
	ld.param.u64 	%rd14, [_Z20filterActs_YxX_colorILi4ELi32ELi2ELi4ELi3ELb0ELb1EEvPfS0_S0_iiiiiiiiiiffi_param_1];
	ld.param.u32 	%r32, [_Z20filterActs_YxX_colorILi4ELi32ELi2ELi4ELi3ELb0ELb1EEvPfS0_S0_iiiiiiiiiiffi_param_3];
	ld.param.u32 	%r33, [_Z20filterActs_YxX_colorILi4ELi32ELi2ELi4ELi3ELb0ELb1EEvPfS0_S0_iiiiiiiiiiffi_param_4];
	ld.param.u32 	%r34, [_Z20filterActs_YxX_colorILi4ELi32ELi2ELi4ELi3ELb0ELb1EEvPfS0_S0_iiiiiiiiiiffi_param_5];
	ld.param.u32 	%r35, [_Z20filterActs_YxX_colorILi4ELi32ELi2ELi4ELi3ELb0ELb1EEvPfS0_S0_iiiiiiiiiiffi_param_6];
	ld.param.u32 	%r36, [_Z20filterActs_YxX_colorILi4ELi32ELi2ELi4ELi3ELb0ELb1EEvPfS0_S0_iiiiiiiiiiffi_param_7];
	ld.param.u32 	%r37, [_Z20filterActs_YxX_colorILi4ELi32ELi2ELi4ELi3ELb0ELb1EEvPfS0_S0_iiiiiiiiiiffi_param_8];
	ld.param.u32 	%r38, [_Z20filterActs_YxX_colorILi4ELi32ELi2ELi4ELi3ELb0ELb1EEvPfS0_S0_iiiiiiiiiiffi_param_9];
	ld.param.u32 	%r39, [_Z20filterActs_YxX_colorILi4ELi32ELi2ELi4ELi3ELb0ELb1EEvPfS0_S0_iiiiiiiiiiffi_param_10];
	ld.param.u32 	%r40, [_Z20filterActs_YxX_colorILi4ELi32ELi2ELi4ELi3ELb0ELb1EEvPfS0_S0_iiiiiiiiiiffi_param_11];
	ld.param.f32 	%f25, [_Z20filterActs_YxX_colorILi4ELi32ELi2ELi4ELi3ELb0ELb1EEvPfS0_S0_iiiiiiiiiiffi_param_14];
	ld.param.u32 	%r42, [_Z20filterActs_YxX_colorILi4ELi32ELi2ELi4ELi3ELb0ELb1EEvPfS0_S0_iiiiiiiiiiffi_param_15];
	cvta.to.global.u64 	%rd15, %rd14;
	mul.lo.s32 	%r1, %r36, %r36;
	shr.s32 	%r43, %r33, 31;
	shr.u32 	%r44, %r43, 28;
	add.s32 	%r45, %r33, %r44;
	shr.s32 	%r46, %r45, 4;
	mov.u32 	%r47, %ctaid.y;
	div.u32 	%r2, %r47, %r46;
	mul.lo.s32 	%r48, %r2, %r46;
	sub.s32 	%r49, %r47, %r48;
	mov.u32 	%r108, %tid.y;
	shl.b32 	%r50, %r108, 5;
	mov.u32 	%r4, %tid.x;
	add.s32 	%r5, %r50, %r4;
	shr.u32 	%r107, %r5, 4;
	and.b32  	%r7, %r4, 15;
	mov.u32 	%r51, %ctaid.x;
	shl.b32 	%r52, %r51, 6;
	add.s32 	%r53, %r52, %r4;
	cvt.s64.s32 	%rd1, %r53;
	shl.b32 	%r8, %r49, 4;
	mad.lo.s32 	%r54, %r33, %r107, %r7;
	add.s32 	%r55, %r54, %r8;
	mul.wide.s32 	%rd16, %r55, 4;
	add.s64 	%rd41, %rd15, %rd16;
	setp.ne.s32 	%p1, %r42, 0;
	@%p1 bra 	$L__BB42_2;
	ld.param.u32 	%r103, [_Z20filterActs_YxX_colorILi4ELi32ELi2ELi4ELi3ELb0ELb1EEvPfS0_S0_iiiiiiiiiiffi_param_4];
	mul.lo.s32 	%r56, %r103, %r1;
	mul.lo.s32 	%r57, %r56, %r2;
	mul.lo.s32 	%r58, %r57, 3;
	mul.wide.s32 	%rd17, %r58, 4;
	add.s64 	%rd41, %rd41, %rd17;
$L__BB42_2:
	cvt.u32.u64 	%r59, %rd1;
	add.s32 	%r60, %r8, %r108;
	mul.lo.s32 	%r9, %r40, %r39;
	mad.lo.s32 	%r61, %r9, %r60, %r2;
	mad.lo.s32 	%r10, %r61, %r32, %r59;
	setp.eq.s32 	%p2, %r36, 0;
	mov.f32 	%f213, 0f00000000;
	mov.f32 	%f214, %f213;
	mov.f32 	%f215, %f213;
	mov.f32 	%f216, %f213;
	mov.f32 	%f217, %f213;
	mov.f32 	%f218, %f213;
	mov.f32 	%f219, %f213;
	mov.f32 	%f220, %f213;
	@%p2 bra 	$L__BB42_18;
	ld.param.u32 	%r104, [_Z20filterActs_YxX_colorILi4ELi32ELi2ELi4ELi3ELb0ELb1EEvPfS0_S0_iiiiiiiiiiffi_param_4];
	shl.b32 	%r63, %r7, 2;
	mov.u32 	%r64, _ZZ20filterActs_YxX_colorILi4ELi32ELi2ELi4ELi3ELb0ELb1EEvPfS0_S0_iiiiiiiiiiffiE9shFilters;
	add.s32 	%r65, %r64, %r63;
	div.s32 	%r66, %r2, %r40;
	mul.lo.s32 	%r67, %r66, %r40;
	sub.s32 	%r68, %r2, %r67;
	mad.lo.s32 	%r11, %r68, %r38, %r37;
	mad.lo.s32 	%r12, %r66, %r38, %r37;
	shl.b32 	%r69, %r107, 6;
	add.s32 	%r13, %r65, %r69;
	shl.b32 	%r70, %r4, 2;
	mov.u32 	%r71, _ZZ20filterActs_YxX_colorILi4ELi32ELi2ELi4ELi3ELb0ELb1EEvPfS0_S0_iiiiiiiiiiffiE8shImages;
	add.s32 	%r14, %r71, %r70;
	shl.b32 	%r72, %r108, 8;
	add.s32 	%r15, %r14, %r72;
	mul.lo.s32 	%r109, %r1, %r104;
	shl.b32 	%r110, %r109, 1;
	mov.f32 	%f213, 0f00000000;
	mov.b32 	%r111, 0;
	mov.u32 	%r112, %r111;
$L__BB42_4:
	setp.gt.u32 	%p3, %r5, 63;
	@%p3 bra 	$L__BB42_8;
	setp.ge.u32 	%p4, %r107, %r1;
	@%p4 bra 	$L__BB42_7;
	mul.wide.s32 	%rd18, %r111, 4;
	add.s64 	%rd19, %rd41, %rd18;
	ld.global.f32 	%f28, [%rd19];
	st.shared.f32 	[%r13], %f28;
	mul.wide.s32 	%rd20, %r109, 4;
	add.s64 	%rd21, %rd41, %rd20;
	ld.global.f32 	%f29, [%rd21];
	st.shared.f32 	[%r13+256], %f29;
	mul.wide.s32 	%rd22, %r110, 4;
	add.s64 	%rd23, %rd41, %rd22;
	ld.global.f32 	%f30, [%rd23];
	st.shared.f32 	[%r13+512], %f30;
	bra.uni 	$L__BB42_8;
$L__BB42_7:
	mov.b32 	%r73, 0;
	st.shared.u32 	[%r13], %r73;
	st.shared.u32 	[%r13+256], %r73;
	st.shared.u32 	[%r13+512], %r73;
$L__BB42_8:
	setp.ge.s32 	%p5, %r108, %r1;
	@%p5 bra 	$L__BB42_17;
	div.s32 	%r74, %r108, %r36;
	mul.lo.s32 	%r75, %r74, %r36;
	sub.s32 	%r76, %r108, %r75;
	add.s32 	%r24, %r11, %r76;
	add.s32 	%r25, %r12, %r74;
	setp.gt.s32 	%p6, %r25, -1;
	setp.lt.s32 	%p7, %r25, %r34;
	and.pred  	%p8, %p6, %p7;
	setp.gt.s32 	%p9, %r24, -1;
	setp.lt.s32 	%p10, %r24, %r35;
	and.pred  	%p11, %p9, %p10;
	and.pred  	%p13, %p8, %p11;
	not.pred 	%p14, %p13;
	@%p14 bra 	$L__BB42_16;
	ld.param.u32 	%r106, [_Z20filterActs_YxX_colorILi4ELi32ELi2ELi4ELi3ELb0ELb1EEvPfS0_S0_iiiiiiiiiiffi_param_12];
	ld.param.u64 	%rd39, [_Z20filterActs_YxX_colorILi4ELi32ELi2ELi4ELi3ELb0ELb1EEvPfS0_S0_iiiiiiiiiiffi_param_0];
	cvt.u32.u64 	%r78, %rd1;
	setp.ge.s32 	%p15, %r78, %r32;
	mad.lo.s32 	%r79, %r25, %r35, %r24;
	mul.lo.s32 	%r80, %r79, %r106;
	cvt.s64.s32 	%rd24, %r80;
	add.s64 	%rd25, %rd24, %rd1;
	cvta.to.global.u64 	%rd26, %rd39;
	shl.b64 	%rd27, %rd25, 2;
	add.s64 	%rd9, %rd26, %rd27;
	add.s32 	%r81, %r34, %r25;
	mad.lo.s32 	%r82, %r81, %r35, %r24;
	mul.lo.s32 	%r83, %r82, %r106;
	cvt.s64.s32 	%rd28, %r83;
	add.s64 	%rd29, %rd28, %rd1;
	shl.b64 	%rd30, %rd29, 2;
	add.s64 	%rd10, %rd26, %rd30;
	add.s32 	%r84, %r81, %r34;
	mad.lo.s32 	%r85, %r84, %r35, %r24;
	mul.lo.s32 	%r86, %r85, %r106;
	cvt.s64.s32 	%rd31, %r86;
	add.s64 	%rd32, %rd31, %rd1;
	shl.b64 	%rd33, %rd32, 2;
	add.s64 	%rd11, %rd26, %rd33;
	@%p15 bra 	$L__BB42_12;
	ld.global.f32 	%f31, [%rd9];
	st.shared.f32 	[%r15], %f31;
	ld.global.f32 	%f32, [%rd10];
	st.shared.f32 	[%r15+1024], %f32;
	ld.global.f32 	%f33, [%rd11];
	st.shared.f32 	[%r15+2048], %f33;
	bra.uni 	$L__BB42_13;
$L__BB42_12:
	mov.b32 	%r87, 0;
	st.shared.u32 	[%r15], %r87;
	st.shared.u32 	[%r15+1024], %r87;
	st.shared.u32 	[%r15+2048], %r87;
$L__BB42_13:
	cvt.u32.u64 	%r88, %rd1;
	add.s32 	%r89, %r88, 32;
	setp.lt.s32 	%p16, %r89, %r32;
	@%p16 bra 	$L__BB42_15;
	mov.b32 	%r90, 0;
	st.shared.u32 	[%r15+128], %r90;
	st.shared.u32 	[%r15+1152], %r90;
	st.shared.u32 	[%r15+2176], %r90;
	bra.uni 	$L__BB42_17;
$L__BB42_15:
	ld.global.f32 	%f34, [%rd9+128];
	st.shared.f32 	[%r15+128], %f34;
	ld.global.f32 	%f35, [%rd10+128];
	st.shared.f32 	[%r15+1152], %f35;
	ld.global.f32 	%f36, [%rd11+128];
	st.shared.f32 	[%r15+2176], %f36;
	bra.uni 	$L__BB42_17;
$L__BB42_16:
	mov.b32 	%r77, 0;
	st.shared.u32 	[%r15], %r77;
	st.shared.u32 	[%r15+1024], %r77;
	st.shared.u32 	[%r15+2048], %r77;
	st.shared.u32 	[%r15+128], %r77;
	st.shared.u32 	[%r15+1152], %r77;
	st.shared.u32 	[%r15+2176], %r77;
$L__BB42_17:
	ld.param.u32 	%r105, [_Z20filterActs_YxX_colorILi4ELi32ELi2ELi4ELi3ELb0ELb1EEvPfS0_S0_iiiiiiiiiiffi_param_4];
	bar.sync 	0;
	mov.u32 	%r91, %tid.y;
	shl.b32 	%r92, %r91, 2;
	mov.u32 	%r93, _ZZ20filterActs_YxX_colorILi4ELi32ELi2ELi4ELi3ELb0ELb1EEvPfS0_S0_iiiiiiiiiiffiE9shFilters;
	add.s32 	%r94, %r93, %r92;
	ld.shared.f32 	%f37, [%r94];
	ld.shared.f32 	%f38, [%r14];
	fma.rn.f32 	%f39, %f38, %f37, %f220;
	ld.shared.f32 	%f40, [%r14+128];
	fma.rn.f32 	%f41, %f40, %f37, %f219;
	ld.shared.f32 	%f42, [%r94+16];
	fma.rn.f32 	%f43, %f38, %f42, %f218;
	fma.rn.f32 	%f44, %f40, %f42, %f217;
	ld.shared.f32 	%f45, [%r94+32];
	fma.rn.f32 	%f46, %f38, %f45, %f216;
	fma.rn.f32 	%f47, %f40, %f45, %f215;
	ld.shared.f32 	%f48, [%r94+48];
	fma.rn.f32 	%f49, %f38, %f48, %f214;
	fma.rn.f32 	%f50, %f40, %f48, %f213;
	ld.shared.f32 	%f51, [%r94+64];
	ld.shared.f32 	%f52, [%r14+256];
	fma.rn.f32 	%f53, %f52, %f51, %f39;
	ld.shared.f32 	%f54, [%r14+384];
	fma.rn.f32 	%f55, %f54, %f51, %f41;
	ld.shared.f32 	%f56, [%r94+80];
	fma.rn.f32 	%f57, %f52, %f56, %f43;
	fma.rn.f32 	%f58, %f54, %f56, %f44;
	ld.shared.f32 	%f59, [%r94+96];
	fma.rn.f32 	%f60, %f52, %f59, %f46;
	fma.rn.f32 	%f61, %f54, %f59, %f47;
	ld.shared.f32 	%f62, [%r94+112];
	fma.rn.f32 	%f63, %f52, %f62, %f49;
	fma.rn.f32 	%f64, %f54, %f62, %f50;
	ld.shared.f32 	%f65, [%r94+128];
	ld.shared.f32 	%f66, [%r14+512];
	fma.rn.f32 	%f67, %f66, %f65, %f53;
	ld.shared.f32 	%f68, [%r14+640];
	fma.rn.f32 	%f69, %f68, %f65, %f55;
	ld.shared.f32 	%f70, [%r94+144];
	fma.rn.f32 	%f71, %f66, %f70, %f57;
	fma.rn.f32 	%f72, %f68, %f70, %f58;
	ld.shared.f32 	%f73, [%r94+160];
	fma.rn.f32 	%f74, %f66, %f73, %f60;
	fma.rn.f32 	%f75, %f68, %f73, %f61;
	ld.shared.f32 	%f76, [%r94+176];
	fma.rn.f32 	%f77, %f66, %f76, %f63;
	fma.rn.f32 	%f78, %f68, %f76, %f64;
	ld.shared.f32 	%f79, [%r94+192];
	ld.shared.f32 	%f80, [%r14+768];
	fma.rn.f32 	%f81, %f80, %f79, %f67;
	ld.shared.f32 	%f82, [%r14+896];
	fma.rn.f32 	%f83, %f82, %f79, %f69;
	ld.shared.f32 	%f84, [%r94+208];
	fma.rn.f32 	%f85, %f80, %f84, %f71;
	fma.rn.f32 	%f86, %f82, %f84, %f72;
	ld.shared.f32 	%f87, [%r94+224];
	fma.rn.f32 	%f88, %f80, %f87, %f74;
	fma.rn.f32 	%f89, %f82, %f87, %f75;
	ld.shared.f32 	%f90, [%r94+240];
	fma.rn.f32 	%f91, %f80, %f90, %f77;
	fma.rn.f32 	%f92, %f82, %f90, %f78;
	ld.shared.f32 	%f93, [%r94+256];
	ld.shared.f32 	%f94, [%r14+1024];
	fma.rn.f32 	%f95, %f94, %f93, %f81;
	ld.shared.f32 	%f96, [%r14+1152];
	fma.rn.f32 	%f97, %f96, %f93, %f83;
	ld.shared.f32 	%f98, [%r94+272];
	fma.rn.f32 	%f99, %f94, %f98, %f85;
	fma.rn.f32 	%f100, %f96, %f98, %f86;
	ld.shared.f32 	%f101, [%r94+288];
	fma.rn.f32 	%f102, %f94, %f101, %f88;
	fma.rn.f32 	%f103, %f96, %f101, %f89;
	ld.shared.f32 	%f104, [%r94+304];
	fma.rn.f32 	%f105, %f94, %f104, %f91;
	fma.rn.f32 	%f106, %f96, %f104, %f92;
	ld.shared.f32 	%f107, [%r94+320];
	ld.shared.f32 	%f108, [%r14+1280];
	fma.rn.f32 	%f109, %f108, %f107, %f95;
	ld.shared.f32 	%f110, [%r14+1408];
	fma.rn.f32 	%f111, %f110, %f107, %f97;
	ld.shared.f32 	%f112, [%r94+336];
	fma.rn.f32 	%f113, %f108, %f112, %f99;
	fma.rn.f32 	%f114, %f110, %f112, %f100;
	ld.shared.f32 	%f115, [%r94+352];
	fma.rn.f32 	%f116, %f108, %f115, %f102;
	fma.rn.f32 	%f117, %f110, %f115, %f103;
	ld.shared.f32 	%f118, [%r94+368];
	fma.rn.f32 	%f119, %f108, %f118, %f105;
	fma.rn.f32 	%f120, %f110, %f118, %f106;
	ld.shared.f32 	%f121, [%r94+384];
	ld.shared.f32 	%f122, [%r14+1536];
	fma.rn.f32 	%f123, %f122, %f121, %f109;
	ld.shared.f32 	%f124, [%r14+1664];
	fma.rn.f32 	%f125, %f124, %f121, %f111;
	ld.shared.f32 	%f126, [%r94+400];
	fma.rn.f32 	%f127, %f122, %f126, %f113;
	fma.rn.f32 	%f128, %f124, %f126, %f114;
	ld.shared.f32 	%f129, [%r94+416];
	fma.rn.f32 	%f130, %f122, %f129, %f116;
	fma.rn.f32 	%f131, %f124, %f129, %f117;
	ld.shared.f32 	%f132, [%r94+432];
	fma.rn.f32 	%f133, %f122, %f132, %f119;
	fma.rn.f32 	%f134, %f124, %f132, %f120;
	ld.shared.f32 	%f135, [%r94+448];
	ld.shared.f32 	%f136, [%r14+1792];
	fma.rn.f32 	%f137, %f136, %f135, %f123;
	ld.shared.f32 	%f138, [%r14+1920];
	fma.rn.f32 	%f139, %f138, %f135, %f125;
	ld.shared.f32 	%f140, [%r94+464];
	fma.rn.f32 	%f141, %f136, %f140, %f127;
	fma.rn.f32 	%f142, %f138, %f140, %f128;
	ld.shared.f32 	%f143, [%r94+480];
	fma.rn.f32 	%f144, %f136, %f143, %f130;
	fma.rn.f32 	%f145, %f138, %f143, %f131;
	ld.shared.f32 	%f146, [%r94+496];
	fma.rn.f32 	%f147, %f136, %f146, %f133;
	fma.rn.f32 	%f148, %f138, %f146, %f134;
	ld.shared.f32 	%f149, [%r94+512];
	ld.shared.f32 	%f150, [%r14+2048];
	fma.rn.f32 	%f151, %f150, %f149, %f137;
	ld.shared.f32 	%f152, [%r14+2176];
	fma.rn.f32 	%f153, %f152, %f149, %f139;
	ld.shared.f32 	%f154, [%r94+528];
	fma.rn.f32 	%f155, %f150, %f154, %f141;
	fma.rn.f32 	%f156, %f152, %f154, %f142;
	ld.shared.f32 	%f157, [%r94+544];
	fma.rn.f32 	%f158, %f150, %f157, %f144;
	fma.rn.f32 	%f159, %f152, %f157, %f145;
	ld.shared.f32 	%f160, [%r94+560];
	fma.rn.f32 	%f161, %f150, %f160, %f147;
	fma.rn.f32 	%f162, %f152, %f160, %f148;
	ld.shared.f32 	%f163, [%r94+576];
	ld.shared.f32 	%f164, [%r14+2304];
	fma.rn.f32 	%f165, %f164, %f163, %f151;
	ld.shared.f32 	%f166, [%r14+2432];
	fma.rn.f32 	%f167, %f166, %f163, %f153;
	ld.shared.f32 	%f168, [%r94+592];
	fma.rn.f32 	%f169, %f164, %f168, %f155;
	fma.rn.f32 	%f170, %f166, %f168, %f156;
	ld.shared.f32 	%f171, [%r94+608];
	fma.rn.f32 	%f172, %f164, %f171, %f158;
	fma.rn.f32 	%f173, %f166, %f171, %f159;
	ld.shared.f32 	%f174, [%r94+624];
	fma.rn.f32 	%f175, %f164, %f174, %f161;
	fma.rn.f32 	%f176, %f166, %f174, %f162;
	ld.shared.f32 	%f177, [%r94+640];
	ld.shared.f32 	%f178, [%r14+2560];
	fma.rn.f32 	%f179, %f178, %f177, %f165;
	ld.shared.f32 	%f180, [%r14+2688];
	fma.rn.f32 	%f181, %f180, %f177, %f167;
	ld.shared.f32 	%f182, [%r94+656];
	fma.rn.f32 	%f183, %f178, %f182, %f169;
	fma.rn.f32 	%f184, %f180, %f182, %f170;
	ld.shared.f32 	%f185, [%r94+672];
	fma.rn.f32 	%f186, %f178, %f185, %f172;
	fma.rn.f32 	%f187, %f180, %f185, %f173;
	ld.shared.f32 	%f188, [%r94+688];
	fma.rn.f32 	%f189, %f178, %f188, %f175;
	fma.rn.f32 	%f190, %f180, %f188, %f176;
	ld.shared.f32 	%f191, [%r94+704];
	ld.shared.f32 	%f192, [%r14+2816];
	fma.rn.f32 	%f220, %f192, %f191, %f179;
	ld.shared.f32 	%f193, [%r14+2944];
	fma.rn.f32 	%f219, %f193, %f191, %f181;
	ld.shared.f32 	%f194, [%r94+720];
	fma.rn.f32 	%f218, %f192, %f194, %f183;
	fma.rn.f32 	%f217, %f193, %f194, %f184;
	ld.shared.f32 	%f195, [%r94+736];
	fma.rn.f32 	%f216, %f192, %f195, %f186;
	fma.rn.f32 	%f215, %f193, %f195, %f187;
	ld.shared.f32 	%f196, [%r94+752];
	fma.rn.f32 	%f214, %f192, %f196, %f189;
	fma.rn.f32 	%f213, %f193, %f196, %f190;
	bar.sync 	0;
	add.s32 	%r112, %r112, 4;
	shl.b32 	%r95, %r105, 2;
	add.s32 	%r111, %r111, %r95;
	add.s32 	%r110, %r110, %r95;
	add.s32 	%r109, %r109, %r95;
	add.s32 	%r108, %r108, 4;
	add.s32 	%r107, %r107, 4;
	setp.lt.u32 	%p17, %r112, %r1;
	@%p17 bra 	$L__BB42_4;
$L__BB42_18:
	ld.param.u64 	%rd40, [_Z20filterActs_YxX_colorILi4ELi32ELi2ELi4ELi3ELb0ELb1EEvPfS0_S0_iiiiiiiiiiffi_param_2];
	cvt.u32.u64 	%r96, %rd1;
	mul.lo.s32 	%r97, %r32, %r9;
	shl.b32 	%r98, %r97, 2;
	setp.lt.s32 	%p18, %r96, %r32;
	cvta.to.global.u64 	%rd34, %rd40;
	mul.wide.u32 	%rd35, %r10, 4;
	add.s64 	%rd5, %rd34, %rd35;
	mul.wide.s32 	%rd36, %r98, 4;
	add.s64 	%rd6, %rd5, %rd36;
	shl.b32 	%r99, %r97, 3;
	mul.wide.s32 	%rd37, %r99, 4;
	add.s64 	%rd7, %rd5, %rd37;
	mul.lo.s32 	%r100, %r97, 12;
	mul.wide.s32 	%rd38, %r100, 4;
	add.s64 	%rd8, %rd5, %rd38;
	@%p18 bra 	$L__BB42_19;
	bra.uni 	$L__BB42_20;
$L__BB42_19:
	mul.f32 	%f197, %f25, %f220;
	st.global.f32 	[%rd5], %f197;
	mul.f32 	%f198, %f25, %f218;
	st.global.f32 	[%rd6], %f198;
	mul.f32 	%f199, %f25, %f216;
	st.global.f32 	[%rd7], %f199;
	mul.f32 	%f200, %f25, %f214;
	st.global.f32 	[%rd8], %f200;
$L__BB42_20:
	add.s32 	%r102, %r96, 32;
	setp.ge.s32 	%p19, %r102, %r32;
	@%p19 bra 	$L__BB42_22;
	mul.f32 	%f201, %f25, %f219;
	st.global.f32 	[%rd5+128], %f201;
	mul.f32 	%f202, %f25, %f217;
	st.global.f32 	[%rd6+128], %f202;
	mul.f32 	%f203, %f25, %f215;
	st.global.f32 	[%rd7+128], %f203;
	mul.f32 	%f204, %f25, %f213;
	st.global.f32 	[%rd8+128], %f204;
$L__BB42_22:
	ret;

}
	// .globl	_Z20filterActs_YxX_colorILi4ELi32ELi2ELi8ELi3ELb0ELb0EEvPfS0_S0_iiiiiiiiiiffi
.visible .entry _Z20filterActs_YxX_colorILi4ELi32ELi2ELi8ELi3ELb0ELb0EEvPfS0_S0_iiiiiiiiiiffi(
	.param .u64 .ptr .align 1 _Z20filterActs_YxX_colorILi4ELi32ELi2ELi8ELi3ELb0ELb0EEvPfS0_S0_iiiiiiiiiiffi_param_0,
	.param .u64 .ptr .align 1 _Z20filterActs_YxX_colorILi4ELi32ELi2ELi8ELi3ELb0ELb0EEvPfS0_S0_iiiiiiiiiiffi_param_1,
	.param .u64 .ptr .align 1 _Z20filterActs_YxX_colorILi4ELi32ELi2ELi8ELi3ELb0ELb0EEvPfS0_S0_iiiiiiiiiiffi_param_2,
	.param .u32 _Z20filterActs_YxX_colorILi4ELi32ELi2ELi8ELi3ELb0ELb0EEvPfS0_S0_iiiiiiiiiiffi_param_3,
	.param .u32 _Z20filterActs_YxX_colorILi4ELi32ELi2ELi8ELi3ELb0ELb0EEvPfS0_S0_iiiiiiiiiiffi_param_4,
	.param .u32 _Z20filterActs_YxX_colorILi4ELi32ELi2ELi8ELi3ELb0ELb0EEvPfS0_S0_iiiiiiiiiiffi_param_5,
	.param .u32 _Z20filterActs_YxX_colorILi4ELi32ELi2ELi8ELi3ELb0ELb0EEvPfS0_S0_iiiiiiiiiiffi_param_6,
	.param .u32 _Z20filterActs_YxX_colorILi4ELi32ELi2ELi8ELi3ELb0ELb0EEvPfS0_S0_iiiiiiiiiiffi_param_7,
	.param .u32 _Z20filterActs_YxX_colorILi4ELi32ELi2ELi8ELi3ELb0ELb0EEvPfS0_S0_iiiiiiiiiiffi_param_8,
	.param .u32 _Z20filterActs_YxX_colorILi4ELi32ELi2ELi8ELi3ELb0ELb0EEvPfS0_S0_iiiiiiiiiiffi_param_9,
	.param .u32 _Z20filterActs_YxX_colorILi4ELi32ELi2ELi8ELi3ELb0ELb0EEvPfS0_S0_iiiiiiiiiiffi_param_10,
	.param .u32 _Z20filterActs_YxX_colorILi4ELi32ELi2ELi8ELi3ELb0ELb0EEvPfS0_S0_iiiiiiiiiiffi_param_11,
	.param .u32 _Z20filterActs_YxX_colorILi4ELi32ELi2ELi8ELi3ELb0ELb0EEvPfS0_S0_iiiiiiiiiiffi_param_12,
	.param .f32 _Z20filterActs_YxX_colorILi4ELi32ELi2ELi8ELi3ELb0ELb0EEvPfS0_S0_iiiiiiiiiiffi_param_13,
	.param .f32 _Z20filterActs_YxX_colorILi4ELi32ELi2ELi8ELi3ELb0ELb0EEvPfS0_S0_iiiiiiiiiiffi_param_14,
	.param .u32 _Z20filterActs_YxX_colorILi4ELi32ELi2ELi8ELi3ELb0ELb0EEvPfS0_S0_iiiiiiiiiiffi_param_15
)
{
	.reg .pred 	%p<16>;
	.reg .b32 	%r<107>;
	.reg .b32 	%f<406>;
	.reg .b64 	%rd<50>;
	// demoted variable
	.shared .align 4 .b8 _ZZ20filterActs_YxX_colorILi4ELi32ELi2ELi8ELi3ELb0ELb0EEvPfS0_S0_iiiiiiiiiiffiE9shFilters[1536];
	// demoted variable
	.shared .align 4 .b8 _ZZ20filterActs_YxX_colorILi4ELi32ELi2ELi8ELi3ELb0ELb0EEvPfS0_S0_iiiiiiiiiiffiE8shImages[3072];
	ld.param.u64 	%rd7, [_Z20filterActs_YxX_colorILi4ELi32ELi2ELi8ELi3ELb0ELb0EEvPfS0_S0_iiiiiiiiiiffi_param_1];
	ld.param.u32 	%r32, [_Z20filterActs_YxX_colorILi4ELi32ELi2ELi8ELi3ELb0ELb0EEvPfS0_S0_iiiiiiiiiiffi_param_3];
	ld.param.u32 	%r33, [_Z20filterActs_YxX_colorILi4ELi32ELi2ELi8ELi3ELb0ELb0EEvPfS0_S0_iiiiiiiiiiffi_param_4];
	ld.param.u32 	%r34, [_Z20filterActs_YxX_colorILi4ELi32ELi2ELi8ELi3ELb0ELb0EEvPfS0_S0_iiiiiiiiiiffi_param_5];
	ld.param.u32 	%r35, [_Z20filterActs_YxX_colorILi4ELi32ELi2ELi8ELi3ELb0ELb0EEvPfS0_S0_iiiiiiiiiiffi_param_6];
	ld.param.u32 	%r36, [_Z20filterActs_YxX_colorILi4ELi32ELi2ELi8ELi3ELb0ELb0EEvPfS0_S0_iiiiiiiiiiffi_param_7];
	ld.param.u32 	%r37, [_Z20filterActs_YxX_colorILi4ELi32ELi2ELi8ELi3ELb0ELb0EEvPfS0_S0_iiiiiiiiiiffi_param_8];
	ld.param.u32 	%r38, [_Z20filterActs_YxX_colorILi4ELi32ELi2ELi8ELi3ELb0ELb0EEvPfS0_S0_iiiiiiiiiiffi_param_9];
	ld.param.u32 	%r39, [_Z20filterActs_YxX_colorILi4ELi32ELi2ELi8ELi3ELb0ELb0EEvPfS0_S0_iiiiiiiiiiffi_param_10];
	ld.param.u32 	%r40, [_Z20filterActs_YxX_colorILi4ELi32ELi2ELi8ELi3ELb0ELb0EEvPfS0_S0_iiiiiiiiiiffi_param_11];
	ld.param.u32 	%r42, [_Z20filterActs_YxX_colorILi4ELi32ELi2ELi8ELi3ELb0ELb0EEvPfS0_S0_iiiiiiiiiiffi_param_15];
	cvta.to.global.u64 	%rd8, %rd7;
	mul.lo.s32 	%r1, %r36, %r36;
	shr.s32 	%r43, %r33, 31;
	shr.u32 	%r44, %r43, 27;
	add.s32 	%r45, %r33, %r44;
	shr.s32 	%r46, %r45, 5;
	mov.u32 	%r47, %ctaid.y;
	div.u32 	%r2, %r47, %r46;
	mul.lo.s32 	%r48, %r2, %r46;
	sub.s32 	%r49, %r47, %r48;
	mov.u32 	%r102, %tid.y;
	mov.u32 	%r4, %tid.x;
	shr.u32 	%r50, %r4, 5;
	add.s32 	%r5, %r50, %r102;
	and.b32  	%r6, %r4, 31;
	mov.u32 	%r51, %ctaid.x;
	shl.b32 	%r52, %r51, 6;
	add.s32 	%r53, %r52, %r4;
	cvt.s64.s32 	%rd1, %r53;
	shl.b32 	%r7, %r49, 5;
	mad.lo.s32 	%r54, %r33, %r5, %r6;
	add.s32 	%r55, %r54, %r7;
	mul.wide.s32 	%rd9, %r55, 4;
	add.s64 	%rd49, %rd8, %rd9;
	setp.ne.s32 	%p1, %r42, 0;
	@%p1 bra 	$L__BB43_2;
	ld.param.u32 	%r97, [_Z20filterActs_YxX_colorILi4ELi32ELi2ELi8ELi3ELb0ELb0EEvPfS0_S0_iiiiiiiiiiffi_param_4];
	mul.lo.s32 	%r56, %r97, %r1;
	mul.lo.s32 	%r57, %r56, %r2;
	mul.lo.s32 	%r58, %r57, 3;
	mul.wide.s32 	%rd10, %r58, 4;
	add.s64 	%rd49, %rd49, %rd10;
$L__BB43_2:
	cvt.u32.u64 	%r59, %rd1;
	add.s32 	%r60, %r7, %r102;
	mul.lo.s32 	%r8, %r40, %r39;
	mad.lo.s32 	%r61, %r8, %r60, %r2;
	mad.lo.s32 	%r9, %r61, %r32, %r59;
	setp.eq.s32 	%p2, %r36, 0;
	mov.f32 	%f390, 0f00000000;
	mov.f32 	%f391, %f390;
	mov.f32 	%f392, %f390;
	mov.f32 	%f393, %f390;
	mov.f32 	%f394, %f390;
	mov.f32 	%f395, %f390;
	mov.f32 	%f396, %f390;
	mov.f32 	%f397, %f390;
	mov.f32 	%f398, %f390;
	mov.f32 	%f399, %f390;
	mov.f32 	%f400, %f390;
	mov.f32 	%f401, %f390;
	mov.f32 	%f402, %f390;
	mov.f32 	%f403, %f390;
	mov.f32 	%f404, %f390;
	mov.f32 	%f405, %f390;
	@%p2 bra 	$L__BB43_13;
	ld.param.u32 	%r98, [_Z20filterActs_YxX_colorILi4ELi32ELi2ELi8ELi3ELb0ELb0EEvPfS0_S0_iiiiiiiiiiffi_param_4];
	shl.b32 	%r63, %r6, 2;
	mov.u32 	%r64, _ZZ20filterActs_YxX_colorILi4ELi32ELi2ELi8ELi3ELb0ELb0EEvPfS0_S0_iiiiiiiiiiffiE9shFilters;
	add.s32 	%r65, %r64, %r63;
	div.s32 	%r66, %r2, %r40;
	mul.lo.s32 	%r67, %r66, %r40;
	sub.s32 	%r68, %r2, %r67;
	mad.lo.s32 	%r10, %r68, %r38, %r37;
	mad.lo.s32 	%r11, %r66, %r38, %r37;
	shl.b32 	%r69, %r102, 2;
	add.s32 	%r70, %r64, %r69;
	add.s32 	%r12, %r70, 1408;
	shl.b32 	%r71, %r5, 7;
	add.s32 	%r13, %r65, %r71;
	shl.b32 	%r72, %r4, 2;
	mov.u32 	%r73, _ZZ20filterActs_YxX_colorILi4ELi32ELi2ELi8ELi3ELb0ELb0EEvPfS0_S0_iiiiiiiiiiffiE8shImages;
	add.s32 	%r14, %r73, %r72;
	shl.b32 	%r74, %r102, 8;
	add.s32 	%r15, %r14, %r74;
	mul.lo.s32 	%r103, %r1, %r98;
	shl.b32 	%r104, %r103, 1;
	mov.f32 	%f390, 0f00000000;
	mov.b32 	%r105, 0;
	mov.u32 	%r101, %r5;
	mov.u32 	%r106, %r105;
$L__BB43_4:
	setp.gt.u32 	%p3, %r5, 3;
	@%p3 bra 	$L__BB43_8;
	setp.ge.u32 	%p4, %r101, %r1;
	@%p4 bra 	$L__BB43_7;
	mul.wide.s32 	%rd11, %r105, 4;
	add.s64 	%rd12, %rd49, %rd11;
	ld.global.f32 	%f52, [%rd12];
	st.shared.f32 	[%r13], %f52;
	mul.wide.s32 	%rd13, %r103, 4;
	add.s64 	%rd14, %rd49, %rd13;
	ld.global.f32 	%f53, [%rd14];
	st.shared.f32 	[%r13+512], %f53;
	mul.wide.s32 	%rd15, %r104, 4;
	add.s64 	%rd16, %rd49, %rd15;
	ld.global.f32 	%f54, [%rd16];
	st.shared.f32 	[%r13+1024], %f54;
	bra.uni 	$L__BB43_8;
$L__BB43_7:
	mov.b32 	%r75, 0;
	st.shared.u32 	[%r13], %r75;
	st.shared.u32 	[%r13+512], %r75;
	st.shared.u32 	[%r13+1024], %r75;
$L__BB43_8:
	setp.ge.s32 	%p5, %r102, %r1;
	@%p5 bra 	$L__BB43_12;
	div.s32 	%r76, %r102, %r36;
	mul.lo.s32 	%r77, %r76, %r36;
	sub.s32 	%r78, %r102, %r77;
	add.s32 	%r24, %r10, %r78;
	add.s32 	%r25, %r11, %r76;
	setp.gt.s32 	%p6, %r25, -1;
	setp.lt.s32 	%p7, %r25, %r34;
	and.pred  	%p8, %p6, %p7;
	setp.gt.s32 	%p9, %r24, -1;
	setp.lt.s32 	%p10, %r24, %r35;
	and.pred  	%p11, %p9, %p10;
	and.pred  	%p13, %p8, %p11;
	not.pred 	%p14, %p13;
	@%p14 bra 	$L__BB43_11;
	ld.param.u32 	%r100, [_Z20filterActs_YxX_colorILi4ELi32ELi2ELi8ELi3ELb0ELb0EEvPfS0_S0_iiiiiiiiiiffi_param_12];
	ld.param.u64 	%rd47, [_Z20filterActs_YxX_colorILi4ELi32ELi2ELi8ELi3ELb0ELb0EEvPfS0_S0_iiiiiiiiiiffi_param_0];
	mad.lo.s32 	%r80, %r25, %r35, %r24;
	mul.lo.s32 	%r81, %r80, %r100;
	cvt.s64.s32 	%rd17, %r81;
	add.s64 	%rd18, %rd17, %rd1;
	cvta.to.global.u64 	%rd19, %rd47;
	shl.b64 	%rd20, %rd18, 2;
	add.s64 	%rd21, %rd19, %rd20;
	ld.global.f32 	%f55, [%rd21];
	st.shared.f32 	[%r15], %f55;
	add.s32 	%r82, %r34, %r25;
	mad.lo.s32 	%r83, %r82, %r35, %r24;
	mul.lo.s32 	%r84, %r83, %r100;
	cvt.s64.s32 	%rd22, %r84;
	add.s64 	%rd23, %rd22, %rd1;
	shl.b64 	%rd24, %rd23, 2;
	add.s64 	%rd25, %rd19, %rd24;
	ld.global.f32 	%f56, [%rd25];
	st.shared.f32 	[%r15+1024], %f56;
	add.s32 	%r85, %r82, %r34;
	mad.lo.s32 	%r86, %r85, %r35, %r24;
	mul.lo.s32 	%r87, %r86, %r100;
	cvt.s64.s32 	%rd26, %r87;
	add.s64 	%rd27, %rd26, %rd1;
	shl.b64 	%rd28, %rd27, 2;
	add.s64 	%rd29, %rd19, %rd28;
	ld.global.f32 	%f57, [%rd29];
	st.shared.f32 	[%r15+2048], %f57;
	ld.global.f32 	%f58, [%rd21+128];
	st.shared.f32 	[%r15+128], %f58;
	ld.global.f32 	%f59, [%rd25+128];
	st.shared.f32 	[%r15+1152], %f59;
	ld.global.f32 	%f60, [%rd29+128];
	st.shared.f32 	[%r15+2176], %f60;
	bra.uni 	$L__BB43_12;
$L__BB43_11:
	mov.b32 	%r79, 0;
	st.shared.u32 	[%r15], %r79;
	st.shared.u32 	[%r15+1024], %r79;
	st.shared.u32 	[%r15+2048], %r79;
	st.shared.u32 	[%r15+128], %r79;
	st.shared.u32 	[%r15+1152], %r79;
	st.shared.u32 	[%r15+2176], %r79;
$L__BB43_12:
	ld.param.u32 	%r99, [_Z20filterActs_YxX_colorILi4ELi32ELi2ELi8ELi3ELb0ELb0EEvPfS0_S0_iiiiiiiiiiffi_param_4];
	bar.sync 	0;
	ld.shared.f32 	%f61, [%r12+-1408];
	ld.shared.f32 	%f62, [%r14];
	fma.rn.f32 	%f63, %f62, %f61, %f405;
	ld.shared.f32 	%f64, [%r14+128];
	fma.rn.f32 	%f65, %f64, %f61, %f404;
	ld.shared.f32 	%f66, [%r12+-1392];
	fma.rn.f32 	%f67, %f62, %f66, %f403;
	fma.rn.f32 	%f68, %f64, %f66, %f402;
	ld.shared.f32 	%f69, [%r12+-1376];
	fma.rn.f32 	%f70, %f62, %f69, %f401;
	fma.rn.f32 	%f71, %f64, %f69, %f400;
	ld.shared.f32 	%f72, [%r12+-1360];
	fma.rn.f32 	%f73, %f62, %f72, %f399;
	fma.rn.f32 	%f74, %f64, %f72, %f398;
	ld.shared.f32 	%f75, [%r12+-1344];
	fma.rn.f32 	%f76, %f62, %f75, %f397;
	fma.rn.f32 	%f77, %f64, %f75, %f396;
	ld.shared.f32 	%f78, [%r12+-1328];
	fma.rn.f32 	%f79, %f62, %f78, %f395;
	fma.rn.f32 	%f80, %f64, %f78, %f394;
	ld.shared.f32 	%f81, [%r12+-1312];
	fma.rn.f32 	%f82, %f62, %f81, %f393;
	fma.rn.f32 	%f83, %f64, %f81, %f392;
	ld.shared.f32 	%f84, [%r12+-1296];
	fma.rn.f32 	%f85, %f62, %f84, %f391;
	fma.rn.f32 	%f86, %f64, %f84, %f390;
	ld.shared.f32 	%f87, [%r12+-1280];
	ld.shared.f32 	%f88, [%r14+256];
	fma.rn.f32 	%f89, %f88, %f87, %f63;
	ld.shared.f32 	%f90, [%r14+384];
	fma.rn.f32 	%f91, %f90, %f87, %f65;
	ld.shared.f32 	%f92, [%r12+-1264];
	fma.rn.f32 	%f93, %f88, %f92, %f67;
	fma.rn.f32 	%f94, %f90, %f92, %f68;
	ld.shared.f32 	%f95, [%r12+-1248];
	fma.rn.f32 	%f96, %f88, %f95, %f70;
	fma.rn.f32 	%f97, %f90, %f95, %f71;
	ld.shared.f32 	%f98, [%r12+-1232];
	fma.rn.f32 	%f99, %f88, %f98, %f73;
	fma.rn.f32 	%f100, %f90, %f98, %f74;
	ld.shared.f32 	%f101, [%r12+-1216];
	fma.rn.f32 	%f102, %f88, %f101, %f76;
	fma.rn.f32 	%f103, %f90, %f101, %f77;
	ld.shared.f32 	%f104, [%r12+-1200];
	fma.rn.f32 	%f105, %f88, %f104, %f79;
	fma.rn.f32 	%f106, %f90, %f104, %f80;
	ld.shared.f32 	%f107, [%r12+-1184];
	fma.rn.f32 	%f108, %f88, %f107, %f82;
	fma.rn.f32 	%f109, %f90, %f107, %f83;
	ld.shared.f32 	%f110, [%r12+-1168];
	fma.rn.f32 	%f111, %f88, %f110, %f85;
	fma.rn.f32 	%f112, %f90, %f110, %f86;
	ld.shared.f32 	%f113, [%r12+-1152];
	ld.shared.f32 	%f114, [%r14+512];
	fma.rn.f32 	%f115, %f114, %f113, %f89;
	ld.shared.f32 	%f116, [%r14+640];
	fma.rn.f32 	%f117, %f116, %f113, %f91;
	ld.shared.f32 	%f118, [%r12+-1136];
	fma.rn.f32 	%f119, %f114, %f118, %f93;
	fma.rn.f32 	%f120, %f116, %f118, %f94;
	ld.shared.f32 	%f121, [%r12+-1120];
	fma.rn.f32 	%f122, %f114, %f121, %f96;
	fma.rn.f32 	%f123, %f116, %f121, %f97;
	ld.shared.f32 	%f124, [%r12+-1104];
	fma.rn.f32 	%f125, %f114, %f124, %f99;
	fma.rn.f32 	%f126, %f116, %f124, %f100;
	ld.shared.f32 	%f127, [%r12+-1088];
	fma.rn.f32 	%f128, %f114, %f127, %f102;
	fma.rn.f32 	%f129, %f116, %f127, %f103;
	ld.shared.f32 	%f130, [%r12+-1072];
	fma.rn.f32 	%f131, %f114, %f130, %f105;
	fma.rn.f32 	%f132, %f116, %f130, %f106;
	ld.shared.f32 	%f133, [%r12+-1056];
	fma.rn.f32 	%f134, %f114, %f133, %f108;
	fma.rn.f32 	%f135, %f116, %f133, %f109;
	ld.shared.f32 	%f136, [%r12+-1040];
	fma.rn.f32 	%f137, %f114, %f136, %f111;
	fma.rn.f32 	%f138, %f116, %f136, %f112;
	ld.shared.f32 	%f139, [%r12+-1024];
	ld.shared.f32 	%f140, [%r14+768];
	fma.rn.f32 	%f141, %f140, %f139, %f115;
	ld.shared.f32 	%f142, [%r14+896];
	fma.rn.f32 	%f143, %f142, %f139, %f117;
	ld.shared.f32 	%f144, [%r12+-1008];
	fma.rn.f32 	%f145, %f140, %f144, %f119;
	fma.rn.f32 	%f146, %f142, %f144, %f120;
	ld.shared.f32 	%f147, [%r12+-992];
	fma.rn.f32 	%f148, %f140, %f147, %f122;
	fma.rn.f32 	%f149, %f142, %f147, %f123;
	ld.shared.f32 	%f150, [%r12+-976];
	fma.rn.f32 	%f151, %f140, %f150, %f125;
	fma.rn.f32 	%f152, %f142, %f150, %f126;
	ld.shared.f32 	%f153, [%r12+-960];
	fma.rn.f32 	%f154, %f140, %f153, %f128;
	fma.rn.f32 	%f155, %f142, %f153, %f129;
	ld.shared.f32 	%f156, [%r12+-944];
	fma.rn.f32 	%f157, %f140, %f156, %f131;
	fma.rn.f32 	%f158, %f142, %f156, %f132;
	ld.shared.f32 	%f159, [%r12+-928];
	fma.rn.f32 	%f160, %f140, %f159, %f134;
	fma.rn.f32 	%f161, %f142, %f159, %f135;
	ld.shared.f32 	%f162, [%r12+-912];
	fma.rn.f32 	%f163, %f140, %f162, %f137;
	fma.rn.f32 	%f164, %f142, %f162, %f138;
	ld.shared.f32 	%f165, [%r12+-896];
	ld.shared.f32 	%f166, [%r14+1024];
	fma.rn.f32 	%f167, %f166, %f165, %f141;
	ld.shared.f32 	%f168, [%r14+1152];
	fma.rn.f32 	%f169, %f168, %f165, %f143;
	ld.shared.f32 	%f170, [%r12+-880];
	fma.rn.f32 	%f171, %f166, %f170, %f145;
	fma.rn.f32 	%f172, %f168, %f170, %f146;
	ld.shared.f32 	%f173, [%r12+-864];
	fma.rn.f32 	%f174, %f166, %f173, %f148;
	fma.rn.f32 	%f175, %f168, %f173, %f149;
	ld.shared.f32 	%f176, [%r12+-848];
	fma.rn.f32 	%f177, %f166, %f176, %f151;
	fma.rn.f32 	%f178, %f168, %f176, %f152;
	ld.shared.f32 	%f179, [%r12+-832];
	fma.rn.f32 	%f180, %f166, %f179, %f154;
	fma.rn.f32 	%f181, %f168, %f179, %f155;
	ld.shared.f32 	%f182, [%r12+-816];
	fma.rn.f32 	%f183, %f166, %f182, %f157;
	fma.rn.f32 	%f184, %f168, %f182, %f158;
	ld.shared.f32 	%f185, [%r12+-800];
	fma.rn.f32 	%f186, %f166, %f185, %f160;
	fma.rn.f32 	%f187, %f168, %f185, %f161;
	ld.shared.f32 	%f188, [%r12+-784];
	fma.rn.f32 	%f189, %f166, %f188, %f163;
	fma.rn.f32 	%f190, %f168, %f188, %f164;
	ld.shared.f32 	%f191, [%r12+-768];
	ld.shared.f32 	%f192, [%r14+1280];
	fma.rn.f32 	%f193, %f192, %f191, %f167;
	ld.shared.f32 	%f194, [%r14+1408];
	fma.rn.f32 	%f195, %f194, %f191, %f169;
	ld.shared.f32 	%f196, [%r12+-752];
	fma.rn.f32 	%f197, %f192, %f196, %f171;
	fma.rn.f32 	%f198, %f194, %f196, %f172;
	ld.shared.f32 	%f199, [%r12+-736];
	fma.rn.f32 	%f200, %f192, %f199, %f174;
	fma.rn.f32 	%f201, %f194, %f199, %f175;
	ld.shared.f32 	%f202, [%r12+-720];
	fma.rn.f32 	%f203, %f192, %f202, %f177;
	fma.rn.f32 	%f204, %f194, %f202, %f178;
	ld.shared.f32 	%f205, [%r12+-704];
	fma.rn.f32 	%f206, %f192, %f205, %f180;
	fma.rn.f32 	%f207, %f194, %f205, %f181;
	ld.shared.f32 	%f208, [%r12+-688];
	fma.rn.f32 	%f209, %f192, %f208, %f183;
	fma.rn.f32 	%f210, %f194, %f208, %f184;
	ld.shared.f32 	%f211, [%r12+-672];
	fma.rn.f32 	%f212, %f192, %f211, %f186;
	fma.rn.f32 	%f213, %f194, %f211, %f187;
	ld.shared.f32 	%f214, [%r12+-656];
	fma.rn.f32 	%f215, %f192, %f214, %f189;
	fma.rn.f32 	%f216, %f194, %f214, %f190;
	ld.shared.f32 	%f217, [%r12+-640];
	ld.shared.f32 	%f218, [%r14+1536];
	fma.rn.f32 	%f219, %f218, %f217, %f193;
	ld.shared.f32 	%f220, [%r14+1664];
	fma.rn.f32 	%f221, %f220, %f217, %f195;
	ld.shared.f32 	%f222, [%r12+-624];
	fma.rn.f32 	%f223, %f218, %f222, %f197;
	fma.rn.f32 	%f224, %f220, %f222, %f198;
	ld.shared.f32 	%f225, [%r12+-608];
	fma.rn.f32 	%f226, %f218, %f225, %f200;
	fma.rn.f32 	%f227, %f220, %f225, %f201;
	ld.shared.f32 	%f228, [%r12+-592];
	fma.rn.f32 	%f229, %f218, %f228, %f203;
	fma.rn.f32 	%f230, %f220, %f228, %f204;
	ld.shared.f32 	%f231, [%r12+-576];
	fma.rn.f32 	%f232, %f218, %f231, %f206;
	fma.rn.f32 	%f233, %f220, %f231, %f207;
	ld.shared.f32 	%f234, [%r12+-560];
	fma.rn.f32 	%f235, %f218, %f234, %f209;
	fma.rn.f32 	%f236, %f220, %f234, %f210;
	ld.shared.f32 	%f237, [%r12+-544];
	fma.rn.f32 	%f238, %f218, %f237, %f212;
	fma.rn.f32 	%f239, %f220, %f237, %f213;
	ld.shared.f32 	%f240, [%r12+-528];
	fma.rn.f32 	%f241, %f218, %f240, %f215;
	fma.rn.f32 	%f242, %f220, %f240, %f216;
	ld.shared.f32 	%f243, [%r12+-512];
	ld.shared.f32 	%f244, [%r14+1792];
	fma.rn.f32 	%f245, %f244, %f243, %f219;
	ld.shared.f32 	%f246, [%r14+1920];
	fma.rn.f32 	%f247, %f246, %f243, %f221;
	ld.shared.f32 	%f248, [%r12+-496];
	fma.rn.f32 	%f249, %f244, %f248, %f223;
	fma.rn.f32 	%f250, %f246, %f248, %f224;
	ld.shared.f32 	%f251, [%r12+-480];
	fma.rn.f32 	%f252, %f244, %f251, %f226;
	fma.rn.f32 	%f253, %f246, %f251, %f227;
	ld.shared.f32 	%f254, [%r12+-464];
	fma.rn.f32 	%f255, %f244, %f254, %f229;
	fma.rn.f32 	%f256, %f246, %f254, %f230;
	ld.shared.f32 	%f257, [%r12+-448];
	fma.rn.f32 	%f258, %f244, %f257, %f232;
	fma.rn.f32 	%f259, %f246, %f257, %f233;
	ld.shared.f32 	%f260, [%r12+-432];
	fma.rn.f32 	%f261, %f244, %f260, %f235;
	fma.rn.f32 	%f262, %f246, %f260, %f236;
	ld.shared.f32 	%f263, [%r12+-416];
	fma.rn.f32 	%f264, %f244, %f263, %f238;
	fma.rn.f32 	%f265, %f246, %f263, %f239;
	ld.shared.f32 	%f266, [%r12+-400];
	fma.rn.f32 	%f267, %f244, %f266, %f241;
	fma.rn.f32 	%f268, %f246, %f266, %f242;
	ld.shared.f32 	%f269, [%r12+-384];
	ld.shared.f32 	%f270, [%r14+2048];
	fma.rn.f32 	%f271, %f270, %f269, %f245;
	ld.shared.f32 	%f272, [%r14+2176];
	fma.rn.f32 	%f273, %f272, %f269, %f247;
	ld.shared.f32 	%f274, [%r12+-368];
	fma.rn.f32 	%f275, %f270, %f274, %f249;
	fma.rn.f32 	%f276, %f272, %f274, %f250;
	ld.shared.f32 	%f277, [%r12+-352];
	fma.rn.f32 	%f278, %f270, %f277, %f252;
	fma.rn.f32 	%f279, %f272, %f277, %f253;
	ld.shared.f32 	%f280, [%r12+-336];
	fma.rn.f32 	%f281, %f270, %f280, %f255;
	fma.rn.f32 	%f282, %f272, %f280, %f256;
	ld.shared.f32 	%f283, [%r12+-320];
	fma.rn.f32 	%f284, %f270, %f283, %f258;
	fma.rn.f32 	%f285, %f272, %f283, %f259;
	ld.shared.f32 	%f286, [%r12+-304];
	fma.rn.f32 	%f287, %f270, %f286, %f261;
	fma.rn.f32 	%f288, %f272, %f286, %f262;
	ld.shared.f32 	%f289, [%r12+-288];
	fma.rn.f32 	%f290, %f270, %f289, %f264;
	fma.rn.f32 	%f291, %f272, %f289, %f265;
	ld.shared.f32 	%f292, [%r12+-272];
	fma.rn.f32 	%f293, %f270, %f292, %f267;
	fma.rn.f32 	%f294, %f272, %f292, %f268;
	ld.shared.f32 	%f295, [%r12+-256];
	ld.shared.f32 	%f296, [%r14+2304];
	fma.rn.f32 	%f297, %f296, %f295, %f271;
	ld.shared.f32 	%f298, [%r14+2432];
	fma.rn.f32 	%f299, %f298, %f295, %f273;
	ld.shared.f32 	%f300, [%r12+-240];
	fma.rn.f32 	%f301, %f296, %f300, %f275;
	fma.rn.f32 	%f302, %f298, %f300, %f276;
	ld.shared.f32 	%f303, [%r12+-224];
	fma.rn.f32 	%f304, %f296, %f303, %f278;
	fma.rn.f32 	%f305, %f298, %f303, %f279;
	ld.shared.f32 	%f306, [%r12+-208];
	fma.rn.f32 	%f307, %f296, %f306, %f281;
	fma.rn.f32 	%f308, %f298, %f306, %f282;
	ld.shared.f32 	%f309, [%r12+-192];
	fma.rn.f32 	%f310, %f296, %f309, %f284;
	fma.rn.f32 	%f311, %f298, %f309, %f285;
	ld.shared.f32 	%f312, [%r12+-176];
	fma.rn.f32 	%f313, %f296, %f312, %f287;
	fma.rn.f32 	%f314, %f298, %f312, %f288;
	ld.shared.f32 	%f315, [%r12+-160];
	fma.rn.f32 	%f316, %f296, %f315, %f290;
	fma.rn.f32 	%f317, %f298, %f315, %f291;
	ld.shared.f32 	%f318, [%r12+-144];
	fma.rn.f32 	%f319, %f296, %f318, %f293;
	fma.rn.f32 	%f320, %f298, %f318, %f294;
	ld.shared.f32 	%f321, [%r12+-128];
	ld.shared.f32 	%f322, [%r14+2560];
	fma.rn.f32 	%f323, %f322, %f321, %f297;
	ld.shared.f32 	%f324, [%r14+2688];
	fma.rn.f32 	%f325, %f324, %f321, %f299;
	ld.shared.f32 	%f326, [%r12+-112];
	fma.rn.f32 	%f327, %f322, %f326, %f301;
	fma.rn.f32 	%f328, %f324, %f326, %f302;
	ld.shared.f32 	%f329, [%r12+-96];
	fma.rn.f32 	%f330, %f322, %f329, %f304;
	fma.rn.f32 	%f331, %f324, %f329, %f305;
	ld.shared.f32 	%f332, [%r12+-80];
	fma.rn.f32 	%f333, %f322, %f332, %f307;
	fma.rn.f32 	%f334, %f324, %f332, %f308;
	ld.shared.f32 	%f335, [%r12+-64];
	fma.rn.f32 	%f336, %f322, %f335, %f310;
	fma.rn.f32 	%f337, %f324, %f335, %f311;
	ld.shared.f32 	%f338, [%r12+-48];
	fma.rn.f32 	%f339, %f322, %f338, %f313;
	fma.rn.f32 	%f340, %f324, %f338, %f314;
	ld.shared.f32 	%f341, [%r12+-32];
	fma.rn.f32 	%f342, %f322, %f341, %f316;
	fma.rn.f32 	%f343, %f324, %f341, %f317;
	ld.shared.f32 	%f344, [%r12+-16];
	fma.rn.f32 	%f345, %f322, %f344, %f319;
	fma.rn.f32 	%f346, %f324, %f344, %f320;
	ld.shared.f32 	%f347, [%r12];
	ld.shared.f32 	%f348, [%r14+2816];
	fma.rn.f32 	%f405, %f348, %f347, %f323;
	ld.shared.f32 	%f349, [%r14+2944];
	fma.rn.f32 	%f404, %f349, %f347, %f325;
	ld.shared.f32 	%f350, [%r12+16];
	fma.rn.f32 	%f403, %f348, %f350, %f327;
	fma.rn.f32 	%f402, %f349, %f350, %f328;
	ld.shared.f32 	%f351, [%r12+32];
	fma.rn.f32 	%f401, %f348, %f351, %f330;
	fma.rn.f32 	%f400, %f349, %f351, %f331;
	ld.shared.f32 	%f352, [%r12+48];
	fma.rn.f32 	%f399, %f348, %f352, %f333;
	fma.rn.f32 	%f398, %f349, %f352, %f334;
	ld.shared.f32 	%f353, [%r12+64];
	fma.rn.f32 	%f397, %f348, %f353, %f336;
	fma.rn.f32 	%f396, %f349, %f353, %f337;
	ld.shared.f32 	%f354, [%r12+80];
	fma.rn.f32 	%f395, %f348, %f354, %f339;
	fma.rn.f32 	%f394, %f349, %f354, %f340;
	ld.shared.f32 	%f355, [%r12+96];
	fma.rn.f32 	%f393, %f348, %f355, %f342;
	fma.rn.f32 	%f392, %f349, %f355, %f343;
	ld.shared.f32 	%f356, [%r12+112];
	fma.rn.f32 	%f391, %f348, %f356, %f345;
	fma.rn.f32 	%f390, %f349, %f356, %f346;
	bar.sync 	0;
	add.s32 	%r106, %r106, 4;
	shl.b32 	%r88, %r99, 2;
	add.s32 	%r105, %r105, %r88;
	add.s32 	%r104, %r104, %r88;
	add.s32 	%r103, %r103, %r88;
	add.s32 	%r102, %r102, 4;
	add.s32 	%r101, %r101, 4;
	setp.lt.u32 	%p15, %r106, %r1;
	@%p15 bra 	$L__BB43_4;
$L__BB43_13:
	ld.param.f32 	%f373, [_Z20filterActs_YxX_colorILi4ELi32ELi2ELi8ELi3ELb0ELb0EEvPfS0_S0_iiiiiiiiiiffi_param_14];
	ld.param.u64 	%rd48, [_Z20filterActs_YxX_colorILi4ELi32ELi2ELi8ELi3ELb0ELb0EEvPfS0_S0_iiiiiiiiiiffi_param_2];
	cvta.to.global.u64 	%rd30, %rd48;
	mul.lo.s32 	%r89, %r32, %r8;
	shl.b32 	%r90, %r89, 2;
	mul.f32 	%f357, %f373, %f405;
	mul.wide.u32 	%rd31, %r9, 4;
	add.s64 	%rd32, %rd30, %rd31;
	st.global.f32 	[%rd32], %f357;
	mul.f32 	%f358, %f373, %f403;
	mul.wide.s32 	%rd33, %r90, 4;
	add.s64 	%rd34, %rd32, %rd33;
	st.global.f32 	[%rd34], %f358;
	mul.f32 	%f359, %f373, %f401;
	shl.b32 	%r91, %r89, 3;
	mul.wide.s32 	%rd35, %r91, 4;
	add.s64 	%rd36, %rd32, %rd35;
	st.global.f32 	[%rd36], %f359;
	mul.f32 	%f360, %f373, %f399;
	mul.lo.s32 	%r92, %r89, 12;
	mul.wide.s32 	%rd37, %r92, 4;
	add.s64 	%rd38, %rd32, %rd37;
	st.global.f32 	[%rd38], %f360;
	mul.f32 	%f361, %f373, %f397;
	shl.b32 	%r93, %r89, 4;
	mul.wide.s32 	%rd39, %r93, 4;
	add.s64 	%rd40, %rd32, %rd39;
	st.global.f32 	[%rd40], %f361;
	mul.f32 	%f362, %f373, %f395;
	mul.lo.s32 	%r94, %r89, 20;
	mul.wide.s32 	%rd41, %r94, 4;
	add.s64 	%rd42, %rd32, %rd41;
	st.global.f32 	[%rd42], %f362;
	mul.f32 	%f363, %f373, %f393;
	mul.lo.s32 	%r95, %r89, 24;
	mul.wide.s32 	%rd43, %r95, 4;
	add.s64 	%rd44, %rd32, %rd43;
	st.global.f32 	[%rd44], %f363;
	mul.f32 	%f364, %f373, %f391;
	mul.lo.s32 	%r96, %r89, 28;
	mul.wide.s32 	%rd45, %r96, 4;
	add.s64 	%rd46, %rd32, %rd45;
	st.global.f32 	[%rd46], %f364;
	mul.f32 	%f365, %f373, %f404;
	st.global.f32 	[%rd32+128], %f365;
	mul.f32 	%f366, %f373, %f402;
	st.global.f32 	[%rd34+128], %f366;
	mul.f32 	%f367, %f373, %f400;
	st.global.f32 	[%rd36+128], %f367;
	mul.f32 	%f368, %f373, %f398;
	st.global.f32 	[%rd38+128], %f368;
	mul.f32 	%f369, %f373, %f396;
	st.global.f32 	[%rd40+128], %f369;
	mul.f32 	%f370, %f373, %f394;
	st.global.f32 	[%rd42+128], %f370;
	mul.f32 	%f371, %f373, %f392;
	st.global.f32 	[%rd44+128], %f371;
	mul.f32 	%f372, %f373, %f390;
	st.global.f32 	[%rd46+128], %f372;
	ret;

}
	// .globl	_Z20filterActs_YxX_colorILi4ELi32ELi2ELi4ELi3ELb0ELb0EEvPfS0_S0_iiiiiiiiiiffi
.visible .entry _Z20filterActs_YxX_colorILi4ELi32ELi2ELi4ELi3ELb0ELb0EEvPfS0_S0_iiiiiiiiiiffi(
	.param .u64 .ptr .align 1 _Z20filterActs_YxX_colorILi4ELi32ELi2ELi4ELi3ELb0ELb0EEvPfS0_S0_iiiiiiiiiiffi_param_0,
	.param .u64 .ptr .align 1 _Z20filterActs_YxX_colorILi4ELi32ELi2ELi4ELi3ELb0ELb0EEvPfS0_S0_iiiiiiiiiiffi_param_1,
	.param .u64 .ptr .align 1 _Z20filterActs_YxX_colorILi4ELi32ELi2ELi4ELi3ELb0ELb0EEvPfS0_S0_iiiiiiiiiiffi_param_2,
	.param .u32 _Z20filterActs_YxX_colorILi4ELi32ELi2ELi4ELi3ELb0ELb0EEvPfS0_S0_iiiiiiiiiiffi_param_3,
	.param .u32 _Z20filterActs_YxX_colorILi4ELi32ELi2ELi4ELi3ELb0ELb0EEvPfS0_S0_iiiiiiiiiiffi_param_4,
	.param .u32 _Z20filterActs_YxX_colorILi4ELi32ELi2ELi4ELi3ELb0ELb0EEvPfS0_S0_iiiiiiiiiiffi_param_5,
	.param .u32 _Z20filterActs_YxX_colorILi4ELi32ELi2ELi4ELi3ELb0ELb0EEvPfS0_S0_iiiiiiiiiiffi_param_6,
	.param .u32 _Z20filterActs_YxX_colorILi4ELi32ELi2ELi4ELi3ELb0ELb0EEvPfS0_S0_iiiiiiiiiiffi_param_7,
	.param .u32 _Z20filterActs_YxX_colorILi4ELi32ELi2ELi4ELi3ELb0ELb0EEvPfS0_S0_iiiiiiiiiiffi_param_8,
	.param .u32 _Z20filterActs_YxX_colorILi4ELi32ELi2ELi4ELi3ELb0ELb0EEvPfS0_S0_iiiiiiiiiiffi_param_9,
	.param .u32 _Z20filterActs_YxX_colorILi4ELi32ELi2ELi4ELi3ELb0ELb0EEvPfS0_S0_iiiiiiiiiiffi_param_10,
	.param .u32 _Z20filterActs_YxX_colorILi4ELi32ELi2ELi4ELi3ELb0ELb0EEvPfS0_S0_iiiiiiiiiiffi_param_11,
	.param .u32 _Z20filterActs_YxX_colorILi4ELi32ELi2ELi4ELi3ELb0ELb0EEvPfS0_S0_iiiiiiiiiiffi_param_12,
	.param .f32 _Z20filterActs_YxX_colorILi4ELi32ELi2ELi4ELi3ELb0ELb0EEvPfS0_S0_iiiiiiiiiiffi_param_13,
	.param .f32 _Z20filterActs_YxX_colorILi4ELi32ELi2ELi4ELi3ELb0ELb0EEvPfS0_S0_iiiiiiiiiiffi_param_14,
	.param .u32 _Z20filterActs_YxX_colorILi4ELi32ELi2ELi4ELi3ELb0ELb0EEvPfS0_S0_iiiiiiiiiiffi_param_15
)
{
	.reg .pred 	%p<16>;
	.reg .b32 	%r<104>;
	.reg .b32 	%f<222>;
	.reg .b64 	%rd<42>;
	// demoted variable
	.shared .align 4 .b8 _ZZ20filterActs_YxX_colorILi4ELi32ELi2ELi4ELi3ELb0ELb0EEvPfS0_S0_iiiiiiiiiiffiE9shFilters[768];
	// demoted variable
	.shared .align 4 .b8 _ZZ20filterActs_YxX_colorILi4ELi32ELi2ELi4ELi3ELb0ELb0EEvPfS0_S0_iiiiiiiiiiffiE8shImages[3072];
	ld.param.u64 	%rd7, [_Z20filterActs_YxX_colorILi4ELi32ELi2ELi4ELi3ELb0ELb0EEvPfS0_S0_iiiiiiiiiiffi_param_1];
	ld.param.u32 	%r33, [_Z20filterActs_YxX_colorILi4ELi32ELi2ELi4ELi3ELb0ELb0EEvPfS0_S0_iiiiiiiiiiffi_param_3];
	ld.param.u32 	%r34, [_Z20filterActs_YxX_colorILi4ELi32ELi2ELi4ELi3ELb0ELb0EEvPfS0_S0_iiiiiiiiiiffi_param_4];
	ld.param.u32 	%r35, [_Z20filterActs_YxX_colorILi4ELi32ELi2ELi4ELi3ELb0ELb0EEvPfS0_S0_iiiiiiiiiiffi_param_5];
	ld.param.u32 	%r36, [_Z20filterActs_YxX_colorILi4ELi32ELi2ELi4ELi3ELb0ELb0EEvPfS0_S0_iiiiiiiiiiffi_param_6];
	ld.param.u32 	%r37, [_Z20filterActs_YxX_colorILi4ELi32ELi2ELi4ELi3ELb0ELb0EEvPfS0_S0_iiiiiiiiiiffi_param_7];
	ld.param.u32 	%r38, [_Z20filterActs_YxX_colorILi4ELi32ELi2ELi4ELi3ELb0ELb0EEvPfS0_S0_iiiiiiiiiiffi_param_8];
	ld.param.u32 	%r39, [_Z20filterActs_YxX_colorILi4ELi32ELi2ELi4ELi3ELb0ELb0EEvPfS0_S0_iiiiiiiiiiffi_param_9];
	ld.param.u32 	%r40, [_Z20filterActs_YxX_colorILi4ELi32ELi2ELi4ELi3ELb0ELb0EEvPfS0_S0_iiiiiiiiiiffi_param_10];
	ld.param.u32 	%r41, [_Z20filterActs_YxX_colorILi4ELi32ELi2ELi4ELi3ELb0ELb0EEvPfS0_S0_iiiiiiiiiiffi_param_11];
	ld.param.u32 	%r43, [_Z20filterActs_YxX_colorILi4ELi32ELi2ELi4ELi3ELb0ELb0EEvPfS0_S0_iiiiiiiiiiffi_param_15];
	cvta.to.global.u64 	%rd8, %rd7;
	mul.lo.s32 	%r1, %r37, %r37;
	shr.s32 	%r44, %r34, 31;
	shr.u32 	%r45, %r44, 28;
	add.s32 	%r46, %r34, %r45;
	shr.s32 	%r47, %r46, 4;
	mov.u32 	%r48, %ctaid.y;
	div.u32 	%r2, %r48, %r47;
	mul.lo.s32 	%r49, %r2, %r47;
	sub.s32 	%r50, %r48, %r49;
	mov.u32 	%r99, %tid.y;
	shl.b32 	%r51, %r99, 5;
	mov.u32 	%r4, %tid.x;
	add.s32 	%r5, %r51, %r4;
	shr.u32 	%r98, %r5, 4;
	and.b32  	%r7, %r4, 15;
	mov.u32 	%r52, %ctaid.x;
	shl.b32 	%r53, %r52, 6;
	add.s32 	%r54, %r53, %r4;
	cvt.s64.s32 	%rd1, %r54;
	shl.b32 	%r8, %r50, 4;
	mad.lo.s32 	%r55, %r34, %r98, %r7;
	add.s32 	%r56, %r55, %r8;
	mul.wide.s32 	%rd9, %r56, 4;
	add.s64 	%rd41, %rd8, %rd9;
	setp.ne.s32 	%p1, %r43, 0;
	@%p1 bra 	$L__BB44_2;
	ld.param.u32 	%r94, [_Z20filterActs_YxX_colorILi4ELi32ELi2ELi4ELi3ELb0ELb0EEvPfS0_S0_iiiiiiiiiiffi_param_4];
	mul.lo.s32 	%r57, %r94, %r1;
	mul.lo.s32 	%r58, %r57, %r2;
	mul.lo.s32 	%r59, %r58, 3;
	mul.wide.s32 	%rd10, %r59, 4;
	add.s64 	%rd41, %rd41, %rd10;
$L__BB44_2:
	cvt.u32.u64 	%r60, %rd1;
	add.s32 	%r61, %r8, %r99;
	mul.lo.s32 	%r9, %r41, %r40;
	mad.lo.s32 	%r62, %r9, %r61, %r2;
	mad.lo.s32 	%r10, %r62, %r33, %r60;
	setp.eq.s32 	%p2, %r37, 0;
	mov.f32 	%f214, 0f00000000;
	mov.f32 	%f215, %f214;
	mov.f32 	%f216, %f214;
	mov.f32 	%f217, %f214;
	mov.f32 	%f218, %f214;
	mov.f32 	%f219, %f214;
	mov.f32 	%f220, %f214;
	mov.f32 	%f221, %f214;
	@%p2 bra 	$L__BB44_13;
	ld.param.u32 	%r95, [_Z20filterActs_YxX_colorILi4ELi32ELi2ELi4ELi3ELb0ELb0EEvPfS0_S0_iiiiiiiiiiffi_param_4];
	shl.b32 	%r64, %r7, 2;
	mov.u32 	%r65, _ZZ20filterActs_YxX_colorILi4ELi32ELi2ELi4ELi3ELb0ELb0EEvPfS0_S0_iiiiiiiiiiffiE9shFilters;
	add.s32 	%r66, %r65, %r64;
	div.s32 	%r67, %r2, %r41;
	mul.lo.s32 	%r68, %r67, %r41;
	sub.s32 	%r69, %r2, %r68;
	mad.lo.s32 	%r11, %r69, %r39, %r38;
	mad.lo.s32 	%r12, %r67, %r39, %r38;
	shl.b32 	%r70, %r99, 2;
	add.s32 	%r71, %r65, %r70;
	add.s32 	%r13, %r71, 704;
	shl.b32 	%r72, %r98, 6;
	add.s32 	%r14, %r66, %r72;
	shl.b32 	%r73, %r4, 2;
	mov.u32 	%r74, _ZZ20filterActs_YxX_colorILi4ELi32ELi2ELi4ELi3ELb0ELb0EEvPfS0_S0_iiiiiiiiiiffiE8shImages;
	add.s32 	%r15, %r74, %r73;
	shl.b32 	%r75, %r99, 8;
	add.s32 	%r16, %r15, %r75;
	mul.lo.s32 	%r100, %r1, %r95;
	shl.b32 	%r101, %r100, 1;
	mov.f32 	%f214, 0f00000000;
	mov.b32 	%r102, 0;
	mov.u32 	%r103, %r102;
$L__BB44_4:
	setp.gt.u32 	%p3, %r5, 63;
	@%p3 bra 	$L__BB44_8;
	setp.ge.u32 	%p4, %r98, %r1;
	@%p4 bra 	$L__BB44_7;
	mul.wide.s32 	%rd11, %r102, 4;
	add.s64 	%rd12, %rd41, %rd11;
	ld.global.f32 	%f28, [%rd12];
	st.shared.f32 	[%r14], %f28;
	mul.wide.s32 	%rd13, %r100, 4;
	add.s64 	%rd14, %rd41, %rd13;
	ld.global.f32 	%f29, [%rd14];
	st.shared.f32 	[%r14+256], %f29;
	mul.wide.s32 	%rd15, %r101, 4;
	add.s64 	%rd16, %rd41, %rd15;
	ld.global.f32 	%f30, [%rd16];
	st.shared.f32 	[%r14+512], %f30;
	bra.uni 	$L__BB44_8;
$L__BB44_7:
	mov.b32 	%r76, 0;
	st.shared.u32 	[%r14], %r76;
	st.shared.u32 	[%r14+256], %r76;
	st.shared.u32 	[%r14+512], %r76;
$L__BB44_8:
	setp.ge.s32 	%p5, %r99, %r1;
	@%p5 bra 	$L__BB44_12;
	div.s32 	%r77, %r99, %r37;
	mul.lo.s32 	%r78, %r77, %r37;
	sub.s32 	%r79, %r99, %r78;
	add.s32 	%r25, %r11, %r79;
	add.s32 	%r26, %r12, %r77;
	setp.gt.s32 	%p6, %r26, -1;
	setp.lt.s32 	%p7, %r26, %r35;
	and.pred  	%p8, %p6, %p7;
	setp.gt.s32 	%p9, %r25, -1;
	setp.lt.s32 	%p10, %r25, %r36;
	and.pred  	%p11, %p9, %p10;
	and.pred  	%p13, %p8, %p11;
	not.pred 	%p14, %p13;
	@%p14 bra 	$L__BB44_11;
	ld.param.u32 	%r97, [_Z20filterActs_YxX_colorILi4ELi32ELi2ELi4ELi3ELb0ELb0EEvPfS0_S0_iiiiiiiiiiffi_param_12];
	ld.param.u64 	%rd39, [_Z20filterActs_YxX_colorILi4ELi32ELi2ELi4ELi3ELb0ELb0EEvPfS0_S0_iiiiiiiiiiffi_param_0];
	mad.lo.s32 	%r81, %r26, %r36, %r25;
	mul.lo.s32 	%r82, %r81, %r97;
	cvt.s64.s32 	%rd17, %r82;
	add.s64 	%rd18, %rd17, %rd1;
	cvta.to.global.u64 	%rd19, %rd39;
	shl.b64 	%rd20, %rd18, 2;
	add.s64 	%rd21, %rd19, %rd20;
	ld.global.f32 	%f31, [%rd21];
	st.shared.f32 	[%r16], %f31;
	add.s32 	%r83, %r35, %r26;
	mad.lo.s32 	%r84, %r83, %r36, %r25;
	mul.lo.s32 	%r85, %r84, %r97;
	cvt.s64.s32 	%rd22, %r85;
	add.s64 	%rd23, %rd22, %rd1;
	shl.b64 	%rd24, %rd23, 2;
	add.s64 	%rd25, %rd19, %rd24;
	ld.global.f32 	%f32, [%rd25];
	st.shared.f32 	[%r16+1024], %f32;
	add.s32 	%r86, %r83, %r35;
	mad.lo.s32 	%r87, %r86, %r36, %r25;
	mul.lo.s32 	%r88, %r87, %r97;
	cvt.s64.s32 	%rd26, %r88;
	add.s64 	%rd27, %rd26, %rd1;
	shl.b64 	%rd28, %rd27, 2;
	add.s64 	%rd29, %rd19, %rd28;
	ld.global.f32 	%f33, [%rd29];
	st.shared.f32 	[%r16+2048], %f33;
	ld.global.f32 	%f34, [%rd21+128];
	st.shared.f32 	[%r16+128], %f34;
	ld.global.f32 	%f35, [%rd25+128];
	st.shared.f32 	[%r16+1152], %f35;
	ld.global.f32 	%f36, [%rd29+128];
	st.shared.f32 	[%r16+2176], %f36;
	bra.uni 	$L__BB44_12;
$L__BB44_11:
	mov.b32 	%r80, 0;
	st.shared.u32 	[%r16], %r80;
	st.shared.u32 	[%r16+1024], %r80;
	st.shared.u32 	[%r16+2048], %r80;
	st.shared.u32 	[%r16+128], %r80;
	st.shared.u32 	[%r16+1152], %r80;
	st.shared.u32 	[%r16+2176], %r80;
$L__BB44_12:
	ld.param.u32 	%r96, [_Z20filterActs_YxX_colorILi4ELi32ELi2ELi4ELi3ELb0ELb0EEvPfS0_S0_iiiiiiiiiiffi_param_4];
	bar.sync 	0;
	ld.shared.f32 	%f37, [%r13+-704];
	ld.shared.f32 	%f38, [%r15];
	fma.rn.f32 	%f39, %f38, %f37, %f221;
	ld.shared.f32 	%f40, [%r15+128];
	fma.rn.f32 	%f41, %f40, %f37, %f220;
	ld.shared.f32 	%f42, [%r13+-688];
	fma.rn.f32 	%f43, %f38, %f42, %f219;
	fma.rn.f32 	%f44, %f40, %f42, %f218;
	ld.shared.f32 	%f45, [%r13+-672];
	fma.rn.f32 	%f46, %f38, %f45, %f217;
	fma.rn.f32 	%f47, %f40, %f45, %f216;
	ld.shared.f32 	%f48, [%r13+-656];
	fma.rn.f32 	%f49, %f38, %f48, %f215;
	fma.rn.f32 	%f50, %f40, %f48, %f214;
	ld.shared.f32 	%f51, [%r13+-640];
	ld.shared.f32 	%f52, [%r15+256];
	fma.rn.f32 	%f53, %f52, %f51, %f39;
	ld.shared.f32 	%f54, [%r15+384];
	fma.rn.f32 	%f55, %f54, %f51, %f41;
	ld.shared.f32 	%f56, [%r13+-624];
	fma.rn.f32 	%f57, %f52, %f56, %f43;
	fma.rn.f32 	%f58, %f54, %f56, %f44;
	ld.shared.f32 	%f59, [%r13+-608];
	fma.rn.f32 	%f60, %f52, %f59, %f46;
	fma.rn.f32 	%f61, %f54, %f59, %f47;
	ld.shared.f32 	%f62, [%r13+-592];
	fma.rn.f32 	%f63, %f52, %f62, %f49;
	fma.rn.f32 	%f64, %f54, %f62, %f50;
	ld.shared.f32 	%f65, [%r13+-576];
	ld.shared.f32 	%f66, [%r15+512];
	fma.rn.f32 	%f67, %f66, %f65, %f53;
	ld.shared.f32 	%f68, [%r15+640];
	fma.rn.f32 	%f69, %f68, %f65, %f55;
	ld.shared.f32 	%f70, [%r13+-560];
	fma.rn.f32 	%f71, %f66, %f70, %f57;
	fma.rn.f32 	%f72, %f68, %f70, %f58;
	ld.shared.f32 	%f73, [%r13+-544];
	fma.rn.f32 	%f74, %f66, %f73, %f60;
	fma.rn.f32 	%f75, %f68, %f73, %f61;
	ld.shared.f32 	%f76, [%r13+-528];
	fma.rn.f32 	%f77, %f66, %f76, %f63;
	fma.rn.f32 	%f78, %f68, %f76, %f64;
	ld.shared.f32 	%f79, [%r13+-512];
	ld.shared.f32 	%f80, [%r15+768];
	fma.rn.f32 	%f81, %f80, %f79, %f67;
	ld.shared.f32 	%f82, [%r15+896];
	fma.rn.f32 	%f83, %f82, %f79, %f69;
	ld.shared.f32 	%f84, [%r13+-496];
	fma.rn.f32 	%f85, %f80, %f84, %f71;
	fma.rn.f32 	%f86, %f82, %f84, %f72;
	ld.shared.f32 	%f87, [%r13+-480];
	fma.rn.f32 	%f88, %f80, %f87, %f74;
	fma.rn.f32 	%f89, %f82, %f87, %f75;
	ld.shared.f32 	%f90, [%r13+-464];
	fma.rn.f32 	%f91, %f80, %f90, %f77;
	fma.rn.f32 	%f92, %f82, %f90, %f78;
	ld.shared.f32 	%f93, [%r13+-448];
	ld.shared.f32 	%f94, [%r15+1024];
	fma.rn.f32 	%f95, %f94, %f93, %f81;
	ld.shared.f32 	%f96, [%r15+1152];
	fma.rn.f32 	%f97, %f96, %f93, %f83;
	ld.shared.f32 	%f98, [%r13+-432];
	fma.rn.f32 	%f99, %f94, %f98, %f85;
	fma.rn.f32 	%f100, %f96, %f98, %f86;
	ld.shared.f32 	%f101, [%r13+-416];
	fma.rn.f32 	%f102, %f94, %f101, %f88;
	fma.rn.f32 	%f103, %f96, %f101, %f89;
	ld.shared.f32 	%f104, [%r13+-400];
	fma.rn.f32 	%f105, %f94, %f104, %f91;
	fma.rn.f32 	%f106, %f96, %f104, %f92;
	ld.shared.f32 	%f107, [%r13+-384];
	ld.shared.f32 	%f108, [%r15+1280];
	fma.rn.f32 	%f109, %f108, %f107, %f95;
	ld.shared.f32 	%f110, [%r15+1408];
	fma.rn.f32 	%f111, %f110, %f107, %f97;
	ld.shared.f32 	%f112, [%r13+-368];
	fma.rn.f32 	%f113, %f108, %f112, %f99;
	fma.rn.f32 	%f114, %f110, %f112, %f100;
	ld.shared.f32 	%f115, [%r13+-352];
	fma.rn.f32 	%f116, %f108, %f115, %f102;
	fma.rn.f32 	%f117, %f110, %f115, %f103;
	ld.shared.f32 	%f118, [%r13+-336];
	fma.rn.f32 	%f119, %f108, %f118, %f105;
	fma.rn.f32 	%f120, %f110, %f118, %f106;
	ld.shared.f32 	%f121, [%r13+-320];
	ld.shared.f32 	%f122, [%r15+1536];
	fma.rn.f32 	%f123, %f122, %f121, %f109;
	ld.shared.f32 	%f124, [%r15+1664];
	fma.rn.f32 	%f125, %f124, %f121, %f111;
	ld.shared.f32 	%f126, [%r13+-304];
	fma.rn.f32 	%f127, %f122, %f126, %f113;
	fma.rn.f32 	%f128, %f124, %f126, %f114;
	ld.shared.f32 	%f129, [%r13+-288];
	fma.rn.f32 	%f130, %f122, %f129, %f116;
	fma.rn.f32 	%f131, %f124, %f129, %f117;
	ld.shared.f32 	%f132, [%r13+-272];
	fma.rn.f32 	%f133, %f122, %f132, %f119;
	fma.rn.f32 	%f134, %f124, %f132, %f120;
	ld.shared.f32 	%f135, [%r13+-256];
	ld.shared.f32 	%f136, [%r15+1792];
	fma.rn.f32 	%f137, %f136, %f135, %f123;
	ld.shared.f32 	%f138, [%r15+1920];
	fma.rn.f32 	%f139, %f138, %f135, %f125;
	ld.shared.f32 	%f140, [%r13+-240];
	fma.rn.f32 	%f141, %f136, %f140, %f127;
	fma.rn.f32 	%f142, %f138, %f140, %f128;
	ld.shared.f32 	%f143, [%r13+-224];
	fma.rn.f32 	%f144, %f136, %f143, %f130;
	fma.rn.f32 	%f145, %f138, %f143, %f131;
	ld.shared.f32 	%f146, [%r13+-208];
	fma.rn.f32 	%f147, %f136, %f146, %f133;
	fma.rn.f32 	%f148, %f138, %f146, %f134;
	ld.shared.f32 	%f149, [%r13+-192];
	ld.shared.f32 	%f150, [%r15+2048];
	fma.rn.f32 	%f151, %f150, %f149, %f137;
	ld.shared.f32 	%f152, [%r15+2176];
	fma.rn.f32 	%f153, %f152, %f149, %f139;
	ld.shared.f32 	%f154, [%r13+-176];
	fma.rn.f32 	%f155, %f150, %f154, %f141;
	fma.rn.f32 	%f156, %f152, %f154, %f142;
	ld.shared.f32 	%f157, [%r13+-160];
	fma.rn.f32 	%f158, %f150, %f157, %f144;
	fma.rn.f32 	%f159, %f152, %f157, %f145;
	ld.shared.f32 	%f160, [%r13+-144];
	fma.rn.f32 	%f161, %f150, %f160, %f147;
	fma.rn.f32 	%f162, %f152, %f160, %f148;
	ld.shared.f32 	%f163, [%r13+-128];
	ld.shared.f32 	%f164, [%r15+2304];
	fma.rn.f32 	%f165, %f164, %f163, %f151;
	ld.shared.f32 	%f166, [%r15+2432];
	fma.rn.f32 	%f167, %f166, %f163, %f153;
	ld.shared.f32 	%f168, [%r13+-112];
	fma.rn.f32 	%f169, %f164, %f168, %f155;
	fma.rn.f32 	%f170, %f166, %f168, %f156;
	ld.shared.f32 	%f171, [%r13+-96];
	fma.rn.f32 	%f172, %f164, %f171, %f158;
	fma.rn.f32 	%f173, %f166, %f171, %f159;
	ld.shared.f32 	%f174, [%r13+-80];
	fma.rn.f32 	%f175, %f164, %f174, %f161;
	fma.rn.f32 	%f176, %f166, %f174, %f162;
	ld.shared.f32 	%f177, [%r13+-64];
	ld.shared.f32 	%f178, [%r15+2560];
	fma.rn.f32 	%f179, %f178, %f177, %f165;
	ld.shared.f32 	%f180, [%r15+2688];
	fma.rn.f32 	%f181, %f180, %f177, %f167;
	ld.shared.f32 	%f182, [%r13+-48];
	fma.rn.f32 	%f183, %f178, %f182, %f169;
	fma.rn.f32 	%f184, %f180, %f182, %f170;
	ld.shared.f32 	%f185, [%r13+-32];
	fma.rn.f32 	%f186, %f178, %f185, %f172;
	fma.rn.f32 	%f187, %f180, %f185, %f173;
	ld.shared.f32 	%f188, [%r13+-16];
	fma.rn.f32 	%f189, %f178, %f188, %f175;
	fma.rn.f32 	%f190, %f180, %f188, %f176;
	ld.shared.f32 	%f191, [%r13];
	ld.shared.f32 	%f192, [%r15+2816];
	fma.rn.f32 	%f221, %f192, %f191, %f179;
	ld.shared.f32 	%f193, [%r15+2944];
	fma.rn.f32 	%f220, %f193, %f191, %f181;
	ld.shared.f32 	%f194, [%r13+16];
	fma.rn.f32 	%f219, %f192, %f194, %f183;
	fma.rn.f32 	%f218, %f193, %f194, %f184;
	ld.shared.f32 	%f195, [%r13+32];
	fma.rn.f32 	%f217, %f192, %f195, %f186;
	fma.rn.f32 	%f216, %f193, %f195, %f187;
	ld.shared.f32 	%f196, [%r13+48];
	fma.rn.f32 	%f215, %f192, %f196, %f189;
	fma.rn.f32 	%f214, %f193, %f196, %f190;
	bar.sync 	0;
	add.s32 	%r103, %r103, 4;
	shl.b32 	%r89, %r96, 2;
	add.s32 	%r102, %r102, %r89;
	add.s32 	%r101, %r101, %r89;
	add.s32 	%r100, %r100, %r89;
	add.s32 	%r99, %r99, 4;
	add.s32 	%r98, %r98, 4;
	setp.lt.u32 	%p15, %r103, %r1;
	@%p15 bra 	$L__BB44_4;
$L__BB44_13:
	ld.param.f32 	%f205, [_Z20filterActs_YxX_colorILi4ELi32ELi2ELi4ELi3ELb0ELb0EEvPfS0_S0_iiiiiiiiiiffi_param_14];
	ld.param.u64 	%rd40, [_Z20filterActs_YxX_colorILi4ELi32ELi2ELi4ELi3ELb0ELb0EEvPfS0_S0_iiiiiiiiiiffi_param_2];
	cvta.to.global.u64 	%rd30, %rd40;
	mul.lo.s32 	%r90, %r33, %r9;
	shl.b32 	%r91, %r90, 2;
	mul.f32 	%f197, %f205, %f221;
	mul.wide.u32 	%rd31, %r10, 4;
	add.s64 	%rd32, %rd30, %rd31;
	st.global.f32 	[%rd32], %f197;
	mul.f32 	%f198, %f205, %f219;
	mul.wide.s32 	%rd33, %r91, 4;
	add.s64 	%rd34, %rd32, %rd33;
	st.global.f32 	[%rd34], %f198;
	mul.f32 	%f199, %f205, %f217;
	shl.b32 	%r92, %r90, 3;
	mul.wide.s32 	%rd35, %r92, 4;
	add.s64 	%rd36, %rd32, %rd35;
	st.global.f32 	[%rd36], %f199;
	mul.f32 	%f200, %f205, %f215;
	mul.lo.s32 	%r93, %r90, 12;
	mul.wide.s32 	%rd37, %r93, 4;
	add.s64 	%rd38, %rd32, %rd37;
	st.global.f32 	[%rd38], %f200;
	mul.f32 	%f201, %f205, %f220;
	st.global.f32 	[%rd32+128], %f201;
	mul.f32 	%f202, %f205, %f218;
	st.global.f32 	[%rd34+128], %f202;
	mul.f32 	%f203, %f205, %f216;
	st.global.f32 	[%rd36+128], %f203;
	mul.f32 	%f204, %f205, %f214;
	st.global.f32 	[%rd38+128], %f204;
	ret;

}
	// .globl	_Z20filterActs_YxX_colorILi4ELi32ELi2ELi8ELi1ELb1ELb1EEvPfS0_S0_iiiiiiiiiiffi
.visible .entry _Z20filterActs_YxX_colorILi4ELi32ELi2ELi8ELi1ELb1ELb1EEvPfS0_S0_iiiiiiiiiiffi(
	.param .u64 .ptr .align 1 _Z20filterActs_YxX_colorILi4ELi32ELi2ELi8ELi1ELb1ELb1EEvPfS0_S0_iiiiiiiiiiffi_param_0,
	.param .u64 .ptr .align 1 _Z20filterActs_YxX_colorILi4ELi32ELi2ELi8ELi1ELb1ELb1EEvPfS0_S0_iiiiiiiiiiffi_param_1,
	.param .u64 .ptr .align 1 _Z20filterActs_YxX_colorILi4ELi32ELi2ELi8ELi1ELb1ELb1EEvPfS0_S0_iiiiiiiiiiffi_param_2,
	.param .u32 _Z20filterActs_YxX_colorILi4ELi32ELi2ELi8ELi1ELb1ELb1EEvPfS0_S0_iiiiiiiiiiffi_param_3,
	.param .u32 _Z20filterActs_YxX_colorILi4ELi32ELi2ELi8ELi1ELb1ELb1EEvPfS0_S0_iiiiiiiiiiffi_param_4,
	.param .u32 _Z20filterActs_YxX_colorILi4ELi32ELi2ELi8ELi1ELb1ELb1EEvPfS0_S0_iiiiiiiiiiffi_param_5,
	.param .u32 _Z20filterActs_YxX_colorILi4ELi32ELi2ELi8ELi1ELb1ELb1EEvPfS0_S0_iiiiiiiiiiffi_param_6,
	.param .u32 _Z20filterActs_YxX_colorILi4ELi32ELi2ELi8ELi1ELb1ELb1EEvPfS0_S0_iiiiiiiiiiffi_param_7,
	.param .u32 _Z20filterActs_YxX_colorILi4ELi32ELi2ELi8ELi1ELb1ELb1EEvPfS0_S0_iiiiiiiiiiffi_param_8,
	.param .u32 _Z20filterActs_YxX_colorILi4ELi32ELi2ELi8ELi1ELb1ELb1EEvPfS0_S0_iiiiiiiiiiffi_param_9,
	.param .u32 _Z20filterActs_YxX_colorILi4ELi32ELi2ELi8ELi1ELb1ELb1EEvPfS0_S0_iiiiiiiiiiffi_param_10,
	.param .u32 _Z20filterActs_YxX_colorILi4ELi32ELi2ELi8ELi1ELb1ELb1EEvPfS0_S0_iiiiiiiiiiffi_param_11,
	.param .u32 _Z20filterActs_YxX_colorILi4ELi32ELi2ELi8ELi1ELb1ELb1EEvPfS0_S0_iiiiiiiiiiffi_param_12,
	.param .f32 _Z20filterActs_YxX_colorILi4ELi32ELi2ELi8ELi1ELb1ELb1EEvPfS0_S0_iiiiiiiiiiffi_param_13,
	.param .f32 _Z20filterActs_YxX_colorILi4ELi32ELi2ELi8ELi1ELb1ELb1EEvPfS0_S0_iiiiiiiiiiffi_param_14,
	.param .u32 _Z20filterActs_YxX_colorILi4ELi32ELi2ELi8ELi1ELb1ELb1EEvPfS0_S0_iiiiiiiiiiffi_param_15
)
{
	.reg .pred 	%p<20>;
	.reg .b32 	%r<98>;
	.reg .b32 	%f<227>;
	.reg .b64 	%rd<38>;
	// demoted variable
	.shared .align 4 .b8 _ZZ20filterActs_YxX_colorILi4ELi32ELi2ELi8ELi1ELb1ELb1EEvPfS0_S0_iiiiiiiiiiffiE9shFilters[512];
	// demoted variable
	.shared .align 4 .b8 _ZZ20filterActs_YxX_colorILi4ELi32ELi2ELi8ELi1ELb1ELb1EEvPfS0_S0_iiiiiiiiiiffiE8shImages[1024];
	ld.param.u32 	%r24, [_Z20filterActs_YxX_colorILi4ELi32ELi2ELi8ELi1ELb1ELb1EEvPfS0_S0_iiiiiiiiiiffi_param_3];
	ld.param.u32 	%r25, [_Z20filterActs_YxX_colorILi4ELi32ELi2ELi8ELi1ELb1ELb1EEvPfS0_S0_iiiiiiiiiiffi_param_4];
	ld.param.u32 	%r27, [_Z20filterActs_YxX_colorILi4ELi32ELi2ELi8ELi1ELb1ELb1EEvPfS0_S0_iiiiiiiiiiffi_param_6];
	ld.param.u32 	%r28, [_Z20filterActs_YxX_colorILi4ELi32ELi2ELi8ELi1ELb1ELb1EEvPfS0_S0_iiiiiiiiiiffi_param_7];
	ld.param.u32 	%r29, [_Z20filterActs_YxX_colorILi4ELi32ELi2ELi8ELi1ELb1ELb1EEvPfS0_S0_iiiiiiiiiiffi_param_8];
	ld.param.u32 	%r30, [_Z20filterActs_YxX_colorILi4ELi32ELi2ELi8ELi1ELb1ELb1EEvPfS0_S0_iiiiiiiiiiffi_param_9];
	ld.param.u32 	%r32, [_Z20filterActs_YxX_colorILi4ELi32ELi2ELi8ELi1ELb1ELb1EEvPfS0_S0_iiiiiiiiiiffi_param_11];
	ld.param.f32 	%f51, [_Z20filterActs_YxX_colorILi4ELi32ELi2ELi8ELi1ELb1ELb1EEvPfS0_S0_iiiiiiiiiiffi_param_13];
	ld.param.f32 	%f52, [_Z20filterActs_YxX_colorILi4ELi32ELi2ELi8ELi1ELb1ELb1EEvPfS0_S0_iiiiiiiiiiffi_param_14];
	ld.param.u32 	%r34, [_Z20filterActs_YxX_colorILi4ELi32ELi2ELi8ELi1ELb1ELb1EEvPfS0_S0_iiiiiiiiiiffi_param_15];
	mul.lo.s32 	%r1, %r28, %r28;
	shr.s32 	%r35, %r25, 31;
	shr.u32 	%r36, %r35, 27;
	add.s32 	%r37, %r25, %r36;
	shr.s32 	%r38, %r37, 5;
	mov.u32 	%r39, %ctaid.y;
	div.u32 	%r2, %r39, %r38;
	mul.lo.s32 	%r40, %r2, %r38;
	sub.s32 	%r41, %r39, %r40;
	mov.u32 	%r3, %tid.y;
	mov.u32 	%r4, %tid.x;
	shr.u32 	%r42, %r4, 5;
	add.s32 	%r5, %r42, %r3;
	mov.u32 	%r43, %ctaid.x;
	shl.b32 	%r44, %r43, 6;
	add.s32 	%r6, %r44, %r4;
	cvt.s64.s32 	%rd1, %r6;
	shl.b32 	%r7, %r41, 5;
	setp.eq.s32 	%p1, %r28, 0;
	mov.f32 	%f210, 0f00000000;
	mov.f32 	%f211, %f210;
	mov.f32 	%f212, %f210;
	mov.f32 	%f213, %f210;
	mov.f32 	%f214, %f210;
	mov.f32 	%f215, %f210;
	mov.f32 	%f216, %f210;
	mov.f32 	%f217, %f210;
	mov.f32 	%f218, %f210;
	mov.f32 	%f219, %f210;
	mov.f32 	%f220, %f210;
	mov.f32 	%f221, %f210;
	mov.f32 	%f222, %f210;
	mov.f32 	%f223, %f210;
	mov.f32 	%f224, %f210;
	mov.f32 	%f225, %f210;
	@%p1 bra 	$L__BB45_15;
	and.b32  	%r46, %r4, 31;
	shl.b32 	%r47, %r5, 7;
	mov.u32 	%r48, _ZZ20filterActs_YxX_colorILi4ELi32ELi2ELi8ELi1ELb1ELb1EEvPfS0_S0_iiiiiiiiiiffiE9shFilters;
	add.s32 	%r49, %r48, %r47;
	shl.b32 	%r50, %r4, 2;
	and.b32  	%r51, %r50, 124;
	add.s32 	%r8, %r49, %r51;
	div.s32 	%r52, %r2, %r32;
	mul.lo.s32 	%r53, %r52, %r32;
	sub.s32 	%r54, %r2, %r53;
	mad.lo.s32 	%r9, %r54, %r30, %r29;
	mad.lo.s32 	%r10, %r52, %r30, %r29;
	shl.b32 	%r55, %r3, 8;
	mov.u32 	%r56, _ZZ20filterActs_YxX_colorILi4ELi32ELi2ELi8ELi1ELb1ELb1EEvPfS0_S0_iiiiiiiiiiffiE8shImages;
	add.s32 	%r12, %r56, %r50;
	add.s32 	%r11, %r12, %r55;
	shl.b32 	%r13, %r25, 2;
	mul.lo.s32 	%r57, %r1, %r25;
	mul.lo.s32 	%r58, %r57, %r2;
	setp.eq.s32 	%p2, %r34, 0;
	selp.b32 	%r59, %r58, 0, %p2;
	cvt.s64.s32 	%rd15, %r59;
	mad.lo.s32 	%r60, %r25, %r5, %r46;
	add.s32 	%r61, %r60, %r7;
	cvt.s64.s32 	%rd16, %r61;
	add.s64 	%rd2, %rd16, %rd15;
	mov.f32 	%f210, 0f00000000;
	mov.b32 	%r94, 0;
	mov.u32 	%r95, %r5;
	mov.u32 	%r96, %r3;
	mov.u32 	%r97, %r94;
$L__BB45_2:
	setp.gt.u32 	%p3, %r5, 3;
	@%p3 bra 	$L__BB45_6;
	setp.ge.u32 	%p4, %r95, %r1;
	@%p4 bra 	$L__BB45_5;
	ld.param.u64 	%rd36, [_Z20filterActs_YxX_colorILi4ELi32ELi2ELi8ELi1ELb1ELb1EEvPfS0_S0_iiiiiiiiiiffi_param_1];
	cvt.s64.s32 	%rd17, %r94;
	add.s64 	%rd18, %rd2, %rd17;
	cvta.to.global.u64 	%rd19, %rd36;
	shl.b64 	%rd20, %rd18, 2;
	add.s64 	%rd21, %rd19, %rd20;
	ld.global.f32 	%f55, [%rd21];
	st.shared.f32 	[%r8], %f55;
	bra.uni 	$L__BB45_6;
$L__BB45_5:
	mov.b32 	%r62, 0;
	st.shared.u32 	[%r8], %r62;
$L__BB45_6:
	setp.ge.s32 	%p5, %r96, %r1;
	@%p5 bra 	$L__BB45_14;
	ld.param.u32 	%r91, [_Z20filterActs_YxX_colorILi4ELi32ELi2ELi8ELi1ELb1ELb1EEvPfS0_S0_iiiiiiiiiiffi_param_5];
	div.s32 	%r63, %r96, %r28;
	mul.lo.s32 	%r64, %r63, %r28;
	sub.s32 	%r65, %r96, %r64;
	add.s32 	%r18, %r9, %r65;
	add.s32 	%r19, %r10, %r63;
	setp.gt.s32 	%p6, %r19, -1;
	setp.lt.s32 	%p7, %r19, %r91;
	and.pred  	%p8, %p6, %p7;
	setp.gt.s32 	%p9, %r18, -1;
	setp.lt.s32 	%p10, %r18, %r27;
	and.pred  	%p11, %p9, %p10;
	and.pred  	%p13, %p8, %p11;
	not.pred 	%p14, %p13;
	@%p14 bra 	$L__BB45_13;
	ld.param.u32 	%r93, [_Z20filterActs_YxX_colorILi4ELi32ELi2ELi8ELi1ELb1ELb1EEvPfS0_S0_iiiiiiiiiiffi_param_12];
	ld.param.u64 	%rd35, [_Z20filterActs_YxX_colorILi4ELi32ELi2ELi8ELi1ELb1ELb1EEvPfS0_S0_iiiiiiiiiiffi_param_0];
	cvt.u32.u64 	%r67, %rd1;
	setp.ge.s32 	%p15, %r67, %r24;
	mad.lo.s32 	%r68, %r19, %r27, %r18;
	mul.lo.s32 	%r69, %r68, %r93;
	cvt.s64.s32 	%rd22, %r69;
	add.s64 	%rd23, %rd22, %rd1;
	cvta.to.global.u64 	%rd24, %rd35;
	shl.b64 	%rd25, %rd23, 2;
	add.s64 	%rd11, %rd24, %rd25;
	mov.f32 	%f226, 0f00000000;
	@%p15 bra 	$L__BB45_10;
	ld.global.f32 	%f226, [%rd11];
$L__BB45_10:
	cvt.u32.u64 	%r70, %rd1;
	add.s32 	%r71, %r70, 32;
	setp.lt.s32 	%p16, %r71, %r24;
	st.shared.f32 	[%r11], %f226;
	@%p16 bra 	$L__BB45_12;
	mov.b32 	%r72, 0;
	st.shared.u32 	[%r11+128], %r72;
	bra.uni 	$L__BB45_14;
$L__BB45_12:
	ld.global.f32 	%f57, [%rd11+128];
	st.shared.f32 	[%r11+128], %f57;
	bra.uni 	$L__BB45_14;
$L__BB45_13:
	mov.b32 	%r66, 0;
	st.shared.u32 	[%r11], %r66;
	st.shared.u32 	[%r11+128], %r66;
$L__BB45_14:
	bar.sync 	0;
	shl.b32 	%r73, %r3, 2;
	mov.u32 	%r74, _ZZ20filterActs_YxX_colorILi4ELi32ELi2ELi8ELi1ELb1ELb1EEvPfS0_S0_iiiiiiiiiiffiE9shFilters;
	add.s32 	%r75, %r74, %r73;
	ld.shared.f32 	%f58, [%r75];
	ld.shared.f32 	%f59, [%r12];
	fma.rn.f32 	%f60, %f59, %f58, %f225;
	ld.shared.f32 	%f61, [%r12+128];
	fma.rn.f32 	%f62, %f61, %f58, %f224;
	ld.shared.f32 	%f63, [%r75+16];
	fma.rn.f32 	%f64, %f59, %f63, %f223;
	fma.rn.f32 	%f65, %f61, %f63, %f222;
	ld.shared.f32 	%f66, [%r75+32];
	fma.rn.f32 	%f67, %f59, %f66, %f221;
	fma.rn.f32 	%f68, %f61, %f66, %f220;
	ld.shared.f32 	%f69, [%r75+48];
	fma.rn.f32 	%f70, %f59, %f69, %f219;
	fma.rn.f32 	%f71, %f61, %f69, %f218;
	ld.shared.f32 	%f72, [%r75+64];
	fma.rn.f32 	%f73, %f59, %f72, %f217;
	fma.rn.f32 	%f74, %f61, %f72, %f216;
	ld.shared.f32 	%f75, [%r75+80];
	fma.rn.f32 	%f76, %f59, %f75, %f215;
	fma.rn.f32 	%f77, %f61, %f75, %f214;
	ld.shared.f32 	%f78, [%r75+96];
	fma.rn.f32 	%f79, %f59, %f78, %f213;
	fma.rn.f32 	%f80, %f61, %f78, %f212;
	ld.shared.f32 	%f81, [%r75+112];
	fma.rn.f32 	%f82, %f59, %f81, %f211;
	fma.rn.f32 	%f83, %f61, %f81, %f210;
	ld.shared.f32 	%f84, [%r75+128];
	ld.shared.f32 	%f85, [%r12+256];
	fma.rn.f32 	%f86, %f85, %f84, %f60;
	ld.shared.f32 	%f87, [%r12+384];
	fma.rn.f32 	%f88, %f87, %f84, %f62;
	ld.shared.f32 	%f89, [%r75+144];
	fma.rn.f32 	%f90, %f85, %f89, %f64;
	fma.rn.f32 	%f91, %f87, %f89, %f65;
	ld.shared.f32 	%f92, [%r75+160];
	fma.rn.f32 	%f93, %f85, %f92, %f67;
	fma.rn.f32 	%f94, %f87, %f92, %f68;
	ld.shared.f32 	%f95, [%r75+176];
	fma.rn.f32 	%f96, %f85, %f95, %f70;
	fma.rn.f32 	%f97, %f87, %f95, %f71;
	ld.shared.f32 	%f98, [%r75+192];
	fma.rn.f32 	%f99, %f85, %f98, %f73;
	fma.rn.f32 	%f100, %f87, %f98, %f74;
	ld.shared.f32 	%f101, [%r75+208];
	fma.rn.f32 	%f102, %f85, %f101, %f76;
	fma.rn.f32 	%f103, %f87, %f101, %f77;
	ld.shared.f32 	%f104, [%r75+224];
	fma.rn.f32 	%f105, %f85, %f104, %f79;
	fma.rn.f32 	%f106, %f87, %f104, %f80;
	ld.shared.f32 	%f107, [%r75+240];
	fma.rn.f32 	%f108, %f85, %f107, %f82;
	fma.rn.f32 	%f109, %f87, %f107, %f83;
	ld.shared.f32 	%f110, [%r75+256];
	ld.shared.f32 	%f111, [%r12+512];
	fma.rn.f32 	%f112, %f111, %f110, %f86;
	ld.shared.f32 	%f113, [%r12+640];
	fma.rn.f32 	%f114, %f113, %f110, %f88;
	ld.shared.f32 	%f115, [%r75+272];
	fma.rn.f32 	%f116, %f111, %f115, %f90;
	fma.rn.f32 	%f117, %f113, %f115, %f91;
	ld.shared.f32 	%f118, [%r75+288];
	fma.rn.f32 	%f119, %f111, %f118, %f93;
	fma.rn.f32 	%f120, %f113, %f118, %f94;
	ld.shared.f32 	%f121, [%r75+304];
	fma.rn.f32 	%f122, %f111, %f121, %f96;
	fma.rn.f32 	%f123, %f113, %f121, %f97;
	ld.shared.f32 	%f124, [%r75+320];
	fma.rn.f32 	%f125, %f111, %f124, %f99;
	fma.rn.f32 	%f126, %f113, %f124, %f100;
	ld.shared.f32 	%f127, [%r75+336];
	fma.rn.f32 	%f128, %f111, %f127, %f102;
	fma.rn.f32 	%f129, %f113, %f127, %f103;
	ld.shared.f32 	%f130, [%r75+352];
	fma.rn.f32 	%f131, %f111, %f130, %f105;
	fma.rn.f32 	%f132, %f113, %f130, %f106;
	ld.shared.f32 	%f133, [%r75+368];
	fma.rn.f32 	%f134, %f111, %f133, %f108;
	fma.rn.f32 	%f135, %f113, %f133, %f109;
	ld.shared.f32 	%f136, [%r75+384];
	ld.shared.f32 	%f137, [%r12+768];
	fma.rn.f32 	%f225, %f137, %f136, %f112;
	ld.shared.f32 	%f138, [%r12+896];
	fma.rn.f32 	%f224, %f138, %f136, %f114;
	ld.shared.f32 	%f139, [%r75+400];
	fma.rn.f32 	%f223, %f137, %f139, %f116;
	fma.rn.f32 	%f222, %f138, %f139, %f117;
	ld.shared.f32 	%f140, [%r75+416];
	fma.rn.f32 	%f221, %f137, %f140, %f119;
	fma.rn.f32 	%f220, %f138, %f140, %f120;
	ld.shared.f32 	%f141, [%r75+432];
	fma.rn.f32 	%f219, %f137, %f141, %f122;
	fma.rn.f32 	%f218, %f138, %f141, %f123;
	ld.shared.f32 	%f142, [%r75+448];
	fma.rn.f32 	%f217, %f137, %f142, %f125;
	fma.rn.f32 	%f216, %f138, %f142, %f126;
	ld.shared.f32 	%f143, [%r75+464];
	fma.rn.f32 	%f215, %f137, %f143, %f128;
	fma.rn.f32 	%f214, %f138, %f143, %f129;
	ld.shared.f32 	%f144, [%r75+480];
	fma.rn.f32 	%f213, %f137, %f144, %f131;
	fma.rn.f32 	%f212, %f138, %f144, %f132;
	ld.shared.f32 	%f145, [%r75+496];
	fma.rn.f32 	%f211, %f137, %f145, %f134;
	fma.rn.f32 	%f210, %f138, %f145, %f135;
	bar.sync 	0;
	add.s32 	%r97, %r97, 4;
	add.s32 	%r96, %r96, 4;
	add.s32 	%r95, %r95, 4;
	add.s32 	%r94, %r94, %r13;
	setp.lt.u32 	%p17, %r97, %r1;
	@%p17 bra 	$L__BB45_2;
$L__BB45_15:
	ld.param.u32 	%r92, [_Z20filterActs_YxX_colorILi4ELi32ELi2ELi8ELi1ELb1ELb1EEvPfS0_S0_iiiiiiiiiiffi_param_10];
	ld.param.u64 	%rd37, [_Z20filterActs_YxX_colorILi4ELi32ELi2ELi8ELi1ELb1ELb1EEvPfS0_S0_iiiiiiiiiiffi_param_2];
	mul.lo.s32 	%r76, %r32, %r92;
	add.s32 	%r77, %r7, %r3;
	mad.lo.s32 	%r78, %r76, %r77, %r2;
	mad.lo.s32 	%r79, %r78, %r24, %r6;
	cvt.u32.u64 	%r80, %rd1;
	mul.lo.s32 	%r81, %r24, %r76;
	shl.b32 	%r82, %r81, 2;
	setp.lt.s32 	%p18, %r80, %r24;
	cvta.to.global.u64 	%rd26, %rd37;
	mul.wide.u32 	%rd27, %r79, 4;
	add.s64 	%rd3, %rd26, %rd27;
	mul.wide.s32 	%rd28, %r82, 4;
	add.s64 	%rd4, %rd3, %rd28;
	shl.b32 	%r83, %r81, 3;
	mul.wide.s32 	%rd29, %r83, 4;
	add.s64 	%rd5, %rd3, %rd29;
	mul.lo.s32 	%r84, %r81, 12;
	mul.wide.s32 	%rd30, %r84, 4;
	add.s64 	%rd6, %rd3, %rd30;
	shl.b32 	%r85, %r81, 4;
	mul.wide.s32 	%rd31, %r85, 4;
	add.s64 	%rd7, %rd3, %rd31;
	mul.lo.s32 	%r86, %r81, 20;
	mul.wide.s32 	%rd32, %r86, 4;
	add.s64 	%rd8, %rd3, %rd32;
	mul.lo.s32 	%r87, %r81, 24;
	mul.wide.s32 	%rd33, %r87, 4;
	add.s64 	%rd9, %rd3, %rd33;
	mul.lo.s32 	%r88, %r81, 28;
	mul.wide.s32 	%rd34, %r88, 4;
	add.s64 	%rd10, %rd3, %rd34;
	@%p18 bra 	$L__BB45_16;
	bra.uni 	$L__BB45_17;
$L__BB45_16:
	ld.global.f32 	%f146, [%rd3];
	mul.f32 	%f147, %f52, %f225;
	fma.rn.f32 	%f148, %f51, %f146, %f147;
	st.global.f32 	[%rd3], %f148;
	ld.global.f32 	%f149, [%rd4];
	mul.f32 	%f150, %f52, %f223;
	fma.rn.f32 	%f151, %f51, %f149, %f150;
	st.global.f32 	[%rd4], %f151;
	ld.global.f32 	%f152, [%rd5];
	mul.f32 	%f153, %f52, %f221;
	fma.rn.f32 	%f154, %f51, %f152, %f153;
	st.global.f32 	[%rd5], %f154;
	ld.global.f32 	%f155, [%rd6];
	mul.f32 	%f156, %f52, %f219;
	fma.rn.f32 	%f157, %f51, %f155, %f156;
	st.global.f32 	[%rd6], %f157;
	ld.global.f32 	%f158, [%rd7];
	mul.f32 	%f159, %f52, %f217;
	fma.rn.f32 	%f160, %f51, %f158, %f159;
	st.global.f32 	[%rd7], %f160;
	ld.global.f32 	%f161, [%rd8];
	mul.f32 	%f162, %f52, %f215;
	fma.rn.f32 	%f163, %f51, %f161, %f162;
	st.global.f32 	[%rd8], %f163;
	ld.global.f32 	%f164, [%rd9];
	mul.f32 	%f165, %f52, %f213;
	fma.rn.f32 	%f166, %f51, %f164, %f165;
	st.global.f32 	[%rd9], %f166;
	ld.global.f32 	%f167, [%rd10];
	mul.f32 	%f168, %f52, %f211;
	fma.rn.f32 	%f169, %f51, %f167, %f168;
	st.global.f32 	[%rd10], %f169;
$L__BB45_17:
	add.s32 	%r90, %r80, 32;
	setp.ge.s32 	%p19, %r90, %r24;
	@%p19 bra 	$L__BB45_19;
	ld.global.f32 	%f170, [%rd3+128];
	mul.f32 	%f171, %f52, %f224;
	fma.rn.f32 	%f172, %f51, %f170, %f171;
	st.global.f32 	[%rd3+128], %f172;
	ld.global.f32 	%f173, [%rd4+128];
	mul.f32 	%f174, %f52, %f222;
	fma.rn.f32 	%f175, %f51, %f173, %f174;
	st.global.f32 	[%rd4+128], %f175;
	ld.global.f32 	%f176, [%rd5+128];
	mul.f32 	%f177, %f52, %f220;
	fma.rn.f32 	%f178, %f51, %f176, %f177;
	st.global.f32 	[%rd5+128], %f178;
	ld.global.f32 	%f179, [%rd6+128];
	mul.f32 	%f180, %f52, %f218;
	fma.rn.f32 	%f181, %f51, %f179, %f180;
	st.global.f32 	[%rd6+128], %f181;
	ld.global.f32 	%f182, [%rd7+128];
	mul.f32 	%f183, %f52, %f216;
	fma.rn.f32 	%f184, %f51, %f182, %f183;
	st.global.f32 	[%rd7+128], %f184;
	ld.global.f32 	%f185, [%rd8+128];
	mul.f32 	%f186, %f52, %f214;
	fma.rn.f32 	%f187, %f51, %f185, %f186;
	st.global.f32 	[%rd8+128], %f187;
	ld.global.f32 	%f188, [%rd9+128];
	mul.f32 	%f189, %f52, %f212;
	fma.rn.f32 	%f190, %f51, %f188, %f189;
	st.global.f32 	[%rd9+128], %f190;
	ld.global.f32 	%f191, [%rd10+128];
	mul.f32 	%f192, %f52, %f210;
	fma.rn.f32 	%f193, %f51, %f191, %f192;
	st.global.f32 	[%rd10+128], %f193;
$L__BB45_19:
	ret;

}
	// .globl	_Z20filterActs_YxX_colorILi4ELi32ELi2ELi4ELi1ELb1ELb1EEvPfS0_S0_iiiiiiiiiiffi
.visible .entry _Z20filterActs_YxX_colorILi4ELi32ELi2ELi4ELi1ELb1ELb1EEvPfS0_S0_iiiiiiiiiiffi(
	.param .u64 .ptr .align 1 _Z20filterActs_YxX_colorILi4ELi32ELi2ELi4ELi1ELb1ELb1EEvPfS0_S0_iiiiiiiiiiffi_param_0,
	.param .u64 .ptr .align 1 _Z20filterActs_YxX_colorILi4ELi32ELi2ELi4ELi1ELb1ELb1EEvPfS0_S0_iiiiiiiiiiffi_param_1,
	.param .u64 .ptr .align 1 _Z20filterActs_YxX_colorILi4ELi32ELi2ELi4ELi1ELb1ELb1EEvPfS0_S0_iiiiiiiiiiffi_param_2,
	.param .u32 _Z20filterActs_YxX_colorILi4ELi32ELi2ELi4ELi1ELb1ELb1EEvPfS0_S0_iiiiiiiiiiffi_param_3,
	.param .u32 _Z20filterActs_YxX_colorILi4ELi32ELi2ELi4ELi1ELb1ELb1EEvPfS0_S0_iiiiiiiiiiffi_param_4,
	.param .u32 _Z20filterActs_YxX_colorILi4ELi32ELi2ELi4ELi1ELb1ELb1EEvPfS0_S0_iiiiiiiiiiffi_param_5,
	.param .u32 _Z20filterActs_YxX_colorILi4ELi32ELi2ELi4ELi1ELb1ELb1EEvPfS0_S0_iiiiiiiiiiffi_param_6,
	.param .u32 _Z20filterActs_YxX_colorILi4ELi32ELi2ELi4ELi1ELb1ELb1EEvPfS0_S0_iiiiiiiiiiffi_param_7,
	.param .u32 _Z20filterActs_YxX_colorILi4ELi32ELi2ELi4ELi1ELb1ELb1EEvPfS0_S0_iiiiiiiiiiffi_param_8,
	.param .u32 _Z20filterActs_YxX_colorILi4ELi32ELi2ELi4ELi1ELb1ELb1EEvPfS0_S0_iiiiiiiiiiffi_param_9,
	.param .u32 _Z20filterActs_YxX_colorILi4ELi32ELi2ELi4ELi1ELb1ELb1EEvPfS0_S0_iiiiiiiiiiffi_param_10,
	.param .u32 _Z20filterActs_YxX_colorILi4ELi32ELi2ELi4ELi1ELb1ELb1EEvPfS0_S0_iiiiiiiiiiffi_param_11,
	.param .u32 _Z20filterActs_YxX_colorILi4ELi32ELi2ELi4ELi1ELb1ELb1EEvPfS0_S0_iiiiiiiiiiffi_param_12,
	.param .f32 _Z20filterActs_YxX_colorILi4ELi32ELi2ELi4ELi1ELb1ELb1EEvPfS0_S0_iiiiiiiiiiffi_param_13,
	.param .f32 _Z20filterActs_YxX_colorILi4ELi32ELi2ELi4ELi1ELb1ELb1EEvPfS0_S0_iiiiiiiiiiffi_param_14,
	.param .u32 _Z20filterActs_YxX_colorILi4ELi32ELi2ELi4ELi1ELb1ELb1EEvPfS0_S0_iiiiiiiiiiffi_param_15
)
{
	.reg .pred 	%p<20>;
	.reg .b32 	%r<92>;
	.reg .b32 	%f<123>;
	.reg .b64 	%rd<27>;
	// demoted variable
	.shared .align 4 .b8 _ZZ20filterActs_YxX_colorILi4ELi32ELi2ELi4ELi1ELb1ELb1EEvPfS0_S0_iiiiiiiiiiffiE9shFilters[256];
	// demoted variable
	.shared .align 4 .b8 _ZZ20filterActs_YxX_colorILi4ELi32ELi2ELi4ELi1ELb1ELb1EEvPfS0_S0_iiiiiiiiiiffiE8shImages[1024];
	ld.param.u64 	%rd10, [_Z20filterActs_YxX_colorILi4ELi32ELi2ELi4ELi1ELb1ELb1EEvPfS0_S0_iiiiiiiiiiffi_param_0];
	ld.param.u64 	%rd11, [_Z20filterActs_YxX_colorILi4ELi32ELi2ELi4ELi1ELb1ELb1EEvPfS0_S0_iiiiiiiiiiffi_param_1];
	ld.param.u64 	%rd12, [_Z20filterActs_YxX_colorILi4ELi32ELi2ELi4ELi1ELb1ELb1EEvPfS0_S0_iiiiiiiiiiffi_param_2];
	ld.param.u32 	%r25, [_Z20filterActs_YxX_colorILi4ELi32ELi2ELi4ELi1ELb1ELb1EEvPfS0_S0_iiiiiiiiiiffi_param_3];
	ld.param.u32 	%r26, [_Z20filterActs_YxX_colorILi4ELi32ELi2ELi4ELi1ELb1ELb1EEvPfS0_S0_iiiiiiiiiiffi_param_4];
	ld.param.u32 	%r27, [_Z20filterActs_YxX_colorILi4ELi32ELi2ELi4ELi1ELb1ELb1EEvPfS0_S0_iiiiiiiiiiffi_param_5];
	ld.param.u32 	%r28, [_Z20filterActs_YxX_colorILi4ELi32ELi2ELi4ELi1ELb1ELb1EEvPfS0_S0_iiiiiiiiiiffi_param_6];
	ld.param.u32 	%r29, [_Z20filterActs_YxX_colorILi4ELi32ELi2ELi4ELi1ELb1ELb1EEvPfS0_S0_iiiiiiiiiiffi_param_7];
	ld.param.u32 	%r30, [_Z20filterActs_YxX_colorILi4ELi32ELi2ELi4ELi1ELb1ELb1EEvPfS0_S0_iiiiiiiiiiffi_param_8];
	ld.param.u32 	%r31, [_Z20filterActs_YxX_colorILi4ELi32ELi2ELi4ELi1ELb1ELb1EEvPfS0_S0_iiiiiiiiiiffi_param_9];
	ld.param.u32 	%r32, [_Z20filterActs_YxX_colorILi4ELi32ELi2ELi4ELi1ELb1ELb1EEvPfS0_S0_iiiiiiiiiiffi_param_10];
	ld.param.u32 	%r33, [_Z20filterActs_YxX_colorILi4ELi32ELi2ELi4ELi1ELb1ELb1EEvPfS0_S0_iiiiiiiiiiffi_param_11];
	ld.param.u32 	%r34, [_Z20filterActs_YxX_colorILi4ELi32ELi2ELi4ELi1ELb1ELb1EEvPfS0_S0_iiiiiiiiiiffi_param_12];
	ld.param.f32 	%f27, [_Z20filterActs_YxX_colorILi4ELi32ELi2ELi4ELi1ELb1ELb1EEvPfS0_S0_iiiiiiiiiiffi_param_13];
	ld.param.f32 	%f28, [_Z20filterActs_YxX_colorILi4ELi32ELi2ELi4ELi1ELb1ELb1EEvPfS0_S0_iiiiiiiiiiffi_param_14];
	ld.param.u32 	%r35, [_Z20filterActs_YxX_colorILi4ELi32ELi2ELi4ELi1ELb1ELb1EEvPfS0_S0_iiiiiiiiiiffi_param_15];
	mul.lo.s32 	%r1, %r29, %r29;
	shr.s32 	%r36, %r26, 31;
	shr.u32 	%r37, %r36, 28;
	add.s32 	%r38, %r26, %r37;
	shr.s32 	%r39, %r38, 4;
	mov.u32 	%r40, %ctaid.y;
	div.u32 	%r2, %r40, %r39;
	mul.lo.s32 	%r41, %r2, %r39;
	sub.s32 	%r42, %r40, %r41;
	mov.u32 	%r3, %tid.y;
	shl.b32 	%r43, %r3, 5;
	mov.u32 	%r4, %tid.x;
	add.s32 	%r5, %r43, %r4;
	shr.u32 	%r89, %r5, 4;
	mov.u32 	%r44, %ctaid.x;
	shl.b32 	%r45, %r44, 6;
	add.s32 	%r7, %r45, %r4;
	cvt.s64.s32 	%rd1, %r7;
	shl.b32 	%r8, %r42, 4;
	setp.eq.s32 	%p1, %r29, 0;
	mov.f32 	%f114, 0f00000000;
	mov.f32 	%f115, %f114;
	mov.f32 	%f116, %f114;
	mov.f32 	%f117, %f114;
	mov.f32 	%f118, %f114;
	mov.f32 	%f119, %f114;
	mov.f32 	%f120, %f114;
	mov.f32 	%f121, %f114;
	@%p1 bra 	$L__BB46_15;
	and.b32  	%r47, %r4, 15;
	shl.b32 	%r48, %r89, 6;
	mov.u32 	%r49, _ZZ20filterActs_YxX_colorILi4ELi32ELi2ELi4ELi1ELb1ELb1EEvPfS0_S0_iiiiiiiiiiffiE9shFilters;
	add.s32 	%r50, %r49, %r48;
	shl.b32 	%r51, %r4, 2;
	and.b32  	%r52, %r51, 60;
	add.s32 	%r9, %r50, %r52;
	div.s32 	%r53, %r2, %r33;
	mul.lo.s32 	%r54, %r53, %r33;
	sub.s32 	%r55, %r2, %r54;
	mad.lo.s32 	%r10, %r55, %r31, %r30;
	mad.lo.s32 	%r11, %r53, %r31, %r30;
	shl.b32 	%r56, %r3, 8;
	mov.u32 	%r57, _ZZ20filterActs_YxX_colorILi4ELi32ELi2ELi4ELi1ELb1ELb1EEvPfS0_S0_iiiiiiiiiiffiE8shImages;
	add.s32 	%r13, %r57, %r51;
	add.s32 	%r12, %r13, %r56;
	shl.b32 	%r14, %r26, 2;
	mul.lo.s32 	%r58, %r1, %r26;
	mul.lo.s32 	%r59, %r58, %r2;
	setp.eq.s32 	%p2, %r35, 0;
	selp.b32 	%r60, %r59, 0, %p2;
	cvt.s64.s32 	%rd13, %r60;
	mad.lo.s32 	%r61, %r26, %r89, %r47;
	add.s32 	%r62, %r61, %r8;
	cvt.s64.s32 	%rd14, %r62;
	add.s64 	%rd2, %rd14, %rd13;
	cvta.to.global.u64 	%rd3, %rd10;
	cvta.to.global.u64 	%rd4, %rd11;
	mov.f32 	%f114, 0f00000000;
	mov.b32 	%r88, 0;
	mov.u32 	%r90, %r3;
	mov.u32 	%r91, %r88;
$L__BB46_2:
	setp.gt.u32 	%p3, %r5, 63;
	@%p3 bra 	$L__BB46_6;
	setp.ge.u32 	%p4, %r89, %r1;
	@%p4 bra 	$L__BB46_5;
	cvt.s64.s32 	%rd15, %r88;
	add.s64 	%rd16, %rd2, %rd15;
	shl.b64 	%rd17, %rd16, 2;
	add.s64 	%rd18, %rd4, %rd17;
	ld.global.f32 	%f31, [%rd18];
	st.shared.f32 	[%r9], %f31;
	bra.uni 	$L__BB46_6;
$L__BB46_5:
	mov.b32 	%r63, 0;
	st.shared.u32 	[%r9], %r63;
$L__BB46_6:
	setp.ge.s32 	%p5, %r90, %r1;
	@%p5 bra 	$L__BB46_14;
	div.s32 	%r64, %r90, %r29;
	mul.lo.s32 	%r65, %r64, %r29;
	sub.s32 	%r66, %r90, %r65;
	add.s32 	%r19, %r10, %r66;
	add.s32 	%r20, %r11, %r64;
	setp.gt.s32 	%p6, %r20, -1;
	setp.lt.s32 	%p7, %r20, %r27;
	and.pred  	%p8, %p6, %p7;
	setp.gt.s32 	%p9, %r19, -1;
	setp.lt.s32 	%p10, %r19, %r28;
	and.pred  	%p11, %p9, %p10;
	and.pred  	%p13, %p8, %p11;
	not.pred 	%p14, %p13;
	@%p14 bra 	$L__BB46_13;
	cvt.u32.u64 	%r68, %rd1;
	setp.ge.s32 	%p15, %r68, %r25;
	mad.lo.s32 	%r69, %r20, %r28, %r19;
	mul.lo.s32 	%r70, %r69, %r34;
	cvt.s64.s32 	%rd19, %r70;
	add.s64 	%rd20, %rd19, %rd1;
	shl.b64 	%rd21, %rd20, 2;
	add.s64 	%rd9, %rd3, %rd21;
	mov.f32 	%f122, 0f00000000;
	@%p15 bra 	$L__BB46_10;
	ld.global.f32 	%f122, [%rd9];
$L__BB46_10:
	cvt.u32.u64 	%r71, %rd1;
	add.s32 	%r72, %r71, 32;
	setp.lt.s32 	%p16, %r72, %r25;
	st.shared.f32 	[%r12], %f122;
	@%p16 bra 	$L__BB46_12;
	mov.b32 	%r73, 0;
	st.shared.u32 	[%r12+128], %r73;
	bra.uni 	$L__BB46_14;
$L__BB46_12:
	ld.global.f32 	%f33, [%rd9+128];
	st.shared.f32 	[%r12+128], %f33;
	bra.uni 	$L__BB46_14;
$L__BB46_13:
	mov.b32 	%r67, 0;
	st.shared.u32 	[%r12], %r67;
	st.shared.u32 	[%r12+128], %r67;
$L__BB46_14:
	bar.sync 	0;
	shl.b32 	%r74, %r3, 2;
	mov.u32 	%r75, _ZZ20filterActs_YxX_colorILi4ELi32ELi2ELi4ELi1ELb1ELb1EEvPfS0_S0_iiiiiiiiiiffiE9shFilters;
	add.s32 	%r76, %r75, %r74;
	ld.shared.f32 	%f34, [%r76];
	ld.shared.f32 	%f35, [%r13];
	fma.rn.f32 	%f36, %f35, %f34, %f121;
	ld.shared.f32 	%f37, [%r13+128];
	fma.rn.f32 	%f38, %f37, %f34, %f120;
	ld.shared.f32 	%f39, [%r76+16];
	fma.rn.f32 	%f40, %f35, %f39, %f119;
	fma.rn.f32 	%f41, %f37, %f39, %f118;
	ld.shared.f32 	%f42, [%r76+32];
	fma.rn.f32 	%f43, %f35, %f42, %f117;
	fma.rn.f32 	%f44, %f37, %f42, %f116;
	ld.shared.f32 	%f45, [%r76+48];
	fma.rn.f32 	%f46, %f35, %f45, %f115;
	fma.rn.f32 	%f47, %f37, %f45, %f114;
	ld.shared.f32 	%f48, [%r76+64];
	ld.shared.f32 	%f49, [%r13+256];
	fma.rn.f32 	%f50, %f49, %f48, %f36;
	ld.shared.f32 	%f51, [%r13+384];
	fma.rn.f32 	%f52, %f51, %f48, %f38;
	ld.shared.f32 	%f53, [%r76+80];
	fma.rn.f32 	%f54, %f49, %f53, %f40;
	fma.rn.f32 	%f55, %f51, %f53, %f41;
	ld.shared.f32 	%f56, [%r76+96];
	fma.rn.f32 	%f57, %f49, %f56, %f43;
	fma.rn.f32 	%f58, %f51, %f56, %f44;
	ld.shared.f32 	%f59, [%r76+112];
	fma.rn.f32 	%f60, %f49, %f59, %f46;
	fma.rn.f32 	%f61, %f51, %f59, %f47;
	ld.shared.f32 	%f62, [%r76+128];
	ld.shared.f32 	%f63, [%r13+512];
	fma.rn.f32 	%f64, %f63, %f62, %f50;
	ld.shared.f32 	%f65, [%r13+640];
	fma.rn.f32 	%f66, %f65, %f62, %f52;
	ld.shared.f32 	%f67, [%r76+144];
	fma.rn.f32 	%f68, %f63, %f67, %f54;
	fma.rn.f32 	%f69, %f65, %f67, %f55;
	ld.shared.f32 	%f70, [%r76+160];
	fma.rn.f32 	%f71, %f63, %f70, %f57;
	fma.rn.f32 	%f72, %f65, %f70, %f58;
	ld.shared.f32 	%f73, [%r76+176];
	fma.rn.f32 	%f74, %f63, %f73, %f60;
	fma.rn.f32 	%f75, %f65, %f73, %f61;
	ld.shared.f32 	%f76, [%r76+192];
	ld.shared.f32 	%f77, [%r13+768];
	fma.rn.f32 	%f121, %f77, %f76, %f64;
	ld.shared.f32 	%f78, [%r13+896];
	fma.rn.f32 	%f120, %f78, %f76, %f66;
	ld.shared.f32 	%f79, [%r76+208];
	fma.rn.f32 	%f119, %f77, %f79, %f68;
	fma.rn.f32 	%f118, %f78, %f79, %f69;
	ld.shared.f32 	%f80, [%r76+224];
	fma.rn.f32 	%f117, %f77, %f80, %f71;
	fma.rn.f32 	%f116, %f78, %f80, %f72;
	ld.shared.f32 	%f81, [%r76+240];
	fma.rn.f32 	%f115, %f77, %f81, %f74;
	fma.rn.f32 	%f114, %f78, %f81, %f75;
	bar.sync 	0;
	add.s32 	%r91, %r91, 4;
	add.s32 	%r90, %r90, 4;
	add.s32 	%r89, %r89, 4;
	add.s32 	%r88, %r88, %r14;
	setp.lt.u32 	%p17, %r91, %r1;
	@%p17 bra 	$L__BB46_2;
$L__BB46_15:
	mul.lo.s32 	%r77, %r33, %r32;
	add.s32 	%r78, %r8, %r3;
	mad.lo.s32 	%r79, %r77, %r78, %r2;
	mad.lo.s32 	%r80, %r79, %r25, %r7;
	cvt.u32.u64 	%r81, %rd1;
	mul.lo.s32 	%r82, %r25, %r77;
	shl.b32 	%r83, %r82, 2;
	setp.lt.s32 	%p18, %r81, %r25;
	cvta.to.global.u64 	%rd22, %rd12;
	mul.wide.u32 	%rd23, %r80, 4;
	add.s64 	%rd5, %rd22, %rd23;
	mul.wide.s32 	%rd24, %r83, 4;
	add.s64 	%rd6, %rd5, %rd24;
	shl.b32 	%r84, %r82, 3;
	mul.wide.s32 	%rd25, %r84, 4;
	add.s64 	%rd7, %rd5, %rd25;
	mul.lo.s32 	%r85, %r82, 12;
	mul.wide.s32 	%rd26, %r85, 4;
	add.s64 	%rd8, %rd5, %rd26;
	@%p18 bra 	$L__BB46_16;
	bra.uni 	$L__BB46_17;
$L__BB46_16:
	ld.global.f32 	%f82, [%rd5];
	mul.f32 	%f83, %f28, %f121;
	fma.rn.f32 	%f84, %f27, %f82, %f83;
	st.global.f32 	[%rd5], %f84;
	ld.global.f32 	%f85, [%rd6];
	mul.f32 	%f86, %f28, %f119;
	fma.rn.f32 	%f87, %f27, %f85, %f86;
	st.global.f32 	[%rd6], %f87;
	ld.global.f32 	%f88, [%rd7];
	mul.f32 	%f89, %f28, %f117;
	fma.rn.f32 	%f90, %f27, %f88, %f89;
	st.global.f32 	[%rd7], %f90;
	ld.global.f32 	%f91, [%rd8];
	mul.f32 	%f92, %f28, %f115;
	fma.rn.f32 	%f93, %f27, %f91, %f92;
	st.global.f32 	[%rd8], %f93;
$L__BB46_17:
	add.s32 	%r87, %r81, 32;
	setp.ge.s32 	%p19, %r87, %r25;
	@%p19 bra 	$L__BB46_19;
	ld.global.f32 	%f94, [%rd5+128];
	mul.f32 	%f95, %f28, %f120;
	fma.rn.f32 	%f96, %f27, %f94, %f95;
	st.global.f32 	[%rd5+128], %f96;
	ld.global.f32 	%f97, [%rd6+128];
	mul.f32 	%f98, %f28, %f118;
	fma.rn.f32 	%f99, %f27, %f97, %f98;
	st.global.f32 	[%rd6+128], %f99;
	ld.global.f32 	%f100, [%rd7+128];
	mul.f32 	%f101, %f28, %f116;
	fma.rn.f32 	%f102, %f27, %f100, %f101;
	st.global.f32 	[%rd7+128], %f102;
	ld.global.f32 	%f103, [%rd8+128];
	mul.f32 	%f104, %f28, %f114;
	fma.rn.f32 	%f105, %f27, %f103, %f104;
	st.global.f32 	[%rd8+128], %f105;
$L__BB46_19:
	ret;

}
	// .globl	_Z20filterActs_YxX_colorILi4ELi32ELi2ELi8ELi1ELb1ELb0EEvPfS0_S0_iiiiiiiiiiffi
.visible .entry _Z20filterActs_YxX_colorILi4ELi32ELi2ELi8ELi1ELb1ELb0EEvPfS0_S0_iiiiiiiiiiffi(
	.param .u64 .ptr .align 1 _Z20filterActs_YxX_colorILi4ELi32ELi2ELi8ELi1ELb1ELb0EEvPfS0_S0_iiiiiiiiiiffi_param_0,
	.param .u64 .ptr .align 1 _Z20filterActs_YxX_colorILi4ELi32ELi2ELi8ELi1ELb1ELb0EEvPfS0_S0_iiiiiiiiiiffi_param_1,
	.param .u64 .ptr .align 1 _Z20filterActs_YxX_colorILi4ELi32ELi2ELi8ELi1ELb1ELb0EEvPfS0_S0_iiiiiiiiiiffi_param_2,
	.param .u32 _Z20filterActs_YxX_colorILi4ELi32ELi2ELi8ELi1ELb1ELb0EEvPfS0_S0_iiiiiiiiiiffi_param_3,
	.param .u32 _Z20filterActs_YxX_colorILi4ELi32ELi2ELi8ELi1ELb1ELb0EEvPfS0_S0_iiiiiiiiiiffi_param_4,
	.param .u32 _Z20filterActs_YxX_colorILi4ELi32ELi2ELi8ELi1ELb1ELb0EEvPfS0_S0_iiiiiiiiiiffi_param_5,
	.param .u32 _Z20filterActs_YxX_colorILi4ELi32ELi2ELi8ELi1ELb1ELb0EEvPfS0_S0_iiiiiiiiiiffi_param_6,
	.param .u32 _Z20filterActs_YxX_colorILi4ELi32ELi2ELi8ELi1ELb1ELb0EEvPfS0_S0_iiiiiiiiiiffi_param_7,
	.param .u32 _Z20filterActs_YxX_colorILi4ELi32ELi2ELi8ELi1ELb1ELb0EEvPfS0_S0_iiiiiiiiiiffi_param_8,
	.param .u32 _Z20filterActs_YxX_colorILi4ELi32ELi2ELi8ELi1ELb1ELb0EEvPfS0_S0_iiiiiiiiiiffi_param_9,
	.param .u32 _Z20filterActs_YxX_colorILi4ELi32ELi2ELi8ELi1ELb1ELb0EEvPfS0_S0_iiiiiiiiiiffi_param_10,
	.param .u32 _Z20filterActs_YxX_colorILi4ELi32ELi2ELi8ELi1ELb1ELb0EEvPfS0_S0_iiiiiiiiiiffi_param_11,
	.param .u32 _Z20filterActs_YxX_colorILi4ELi32ELi2ELi8ELi1ELb1ELb0EEvPfS0_S0_iiiiiiiiiiffi_param_12,
	.param .f32 _Z20filterActs_YxX_colorILi4ELi32ELi2ELi8ELi1ELb1ELb0EEvPfS0_S0_iiiiiiiiiiffi_param_13,
	.param .f32 _Z20filterActs_YxX_colorILi4ELi32ELi2ELi8ELi1ELb1ELb0EEvPfS0_S0_iiiiiiiiiiffi_param_14,
	.param .u32 _Z20filterActs_YxX_colorILi4ELi32ELi2ELi8ELi1ELb1ELb0EEvPfS0_S0_iiiiiiiiiiffi_param_15
)
{
	.reg .pred 	%p<16>;
	.reg .b32 	%r<92>;
	.reg .b32 	%f<226>;
	.reg .b64 	%rd<36>;
	// demoted variable
	.shared .align 4 .b8 _ZZ20filterActs_YxX_colorILi4ELi32ELi2ELi8ELi1ELb1ELb0EEvPfS0_S0_iiiiiiiiiiffiE9shFilters[512];
	// demoted variable
	.shared .align 4 .b8 _ZZ20filterActs_YxX_colorILi4ELi32ELi2ELi8ELi1ELb1ELb0EEvPfS0_S0_iiiiiiiiiiffiE8shImages[1024];
	ld.param.u64 	%rd4, [_Z20filterActs_YxX_colorILi4ELi32ELi2ELi8ELi1ELb1ELb0EEvPfS0_S0_iiiiiiiiiiffi_param_0];
	ld.param.u64 	%rd5, [_Z20filterActs_YxX_colorILi4ELi32ELi2ELi8ELi1ELb1ELb0EEvPfS0_S0_iiiiiiiiiiffi_param_1];
	ld.param.u32 	%r27, [_Z20filterActs_YxX_colorILi4ELi32ELi2ELi8ELi1ELb1ELb0EEvPfS0_S0_iiiiiiiiiiffi_param_4];
	ld.param.u32 	%r28, [_Z20filterActs_YxX_colorILi4ELi32ELi2ELi8ELi1ELb1ELb0EEvPfS0_S0_iiiiiiiiiiffi_param_5];
	ld.param.u32 	%r29, [_Z20filterActs_YxX_colorILi4ELi32ELi2ELi8ELi1ELb1ELb0EEvPfS0_S0_iiiiiiiiiiffi_param_6];
	ld.param.u32 	%r30, [_Z20filterActs_YxX_colorILi4ELi32ELi2ELi8ELi1ELb1ELb0EEvPfS0_S0_iiiiiiiiiiffi_param_7];
	ld.param.u32 	%r31, [_Z20filterActs_YxX_colorILi4ELi32ELi2ELi8ELi1ELb1ELb0EEvPfS0_S0_iiiiiiiiiiffi_param_8];
	ld.param.u32 	%r36, [_Z20filterActs_YxX_colorILi4ELi32ELi2ELi8ELi1ELb1ELb0EEvPfS0_S0_iiiiiiiiiiffi_param_9];
	ld.param.u32 	%r33, [_Z20filterActs_YxX_colorILi4ELi32ELi2ELi8ELi1ELb1ELb0EEvPfS0_S0_iiiiiiiiiiffi_param_11];
	ld.param.u32 	%r34, [_Z20filterActs_YxX_colorILi4ELi32ELi2ELi8ELi1ELb1ELb0EEvPfS0_S0_iiiiiiiiiiffi_param_12];
	ld.param.u32 	%r35, [_Z20filterActs_YxX_colorILi4ELi32ELi2ELi8ELi1ELb1ELb0EEvPfS0_S0_iiiiiiiiiiffi_param_15];
	mul.lo.s32 	%r1, %r30, %r30;
	shr.s32 	%r37, %r27, 31;
	shr.u32 	%r38, %r37, 27;
	add.s32 	%r39, %r27, %r38;
	shr.s32 	%r40, %r39, 5;
	mov.u32 	%r41, %ctaid.y;
	div.u32 	%r2, %r41, %r40;
	mul.lo.s32 	%r42, %r2, %r40;
	sub.s32 	%r43, %r41, %r42;
	mov.u32 	%r3, %tid.y;
	mov.u32 	%r4, %tid.x;
	div.s32 	%r44, %r2, %r33;
	mul.lo.s32 	%r5, %r44, %r36;
	mul.lo.s32 	%r45, %r44, %r33;
	sub.s32 	%r46, %r2, %r45;
	mul.lo.s32 	%r6, %r46, %r36;
	shr.u32 	%r47, %r4, 5;
	add.s32 	%r7, %r47, %r3;
	mov.u32 	%r48, %ctaid.x;
	shl.b32 	%r49, %r48, 6;
	add.s32 	%r8, %r49, %r4;
	shl.b32 	%r9, %r43, 5;
	setp.eq.s32 	%p1, %r30, 0;
	mov.f32 	%f210, 0f00000000;
	mov.f32 	%f211, %f210;
	mov.f32 	%f212, %f210;
	mov.f32 	%f213, %f210;
	mov.f32 	%f214, %f210;
	mov.f32 	%f215, %f210;
	mov.f32 	%f216, %f210;
	mov.f32 	%f217, %f210;
	mov.f32 	%f218, %f210;
	mov.f32 	%f219, %f210;
	mov.f32 	%f220, %f210;
	mov.f32 	%f221, %f210;
	mov.f32 	%f222, %f210;
	mov.f32 	%f223, %f210;
	mov.f32 	%f224, %f210;
	mov.f32 	%f225, %f210;
	@%p1 bra 	$L__BB47_11;
	and.b32  	%r51, %r4, 31;
	shl.b32 	%r52, %r7, 7;
	mov.u32 	%r53, _ZZ20filterActs_YxX_colorILi4ELi32ELi2ELi8ELi1ELb1ELb0EEvPfS0_S0_iiiiiiiiiiffiE9shFilters;
	add.s32 	%r54, %r53, %r52;
	shl.b32 	%r55, %r4, 2;
	and.b32  	%r56, %r55, 124;
	add.s32 	%r10, %r54, %r56;
	add.s32 	%r11, %r6, %r31;
	add.s32 	%r12, %r5, %r31;
	shl.b32 	%r57, %r3, 8;
	mov.u32 	%r58, _ZZ20filterActs_YxX_colorILi4ELi32ELi2ELi8ELi1ELb1ELb0EEvPfS0_S0_iiiiiiiiiiffiE8shImages;
	add.s32 	%r14, %r58, %r55;
	add.s32 	%r13, %r14, %r57;
	shl.b32 	%r15, %r27, 2;
	mul.lo.s32 	%r59, %r1, %r27;
	mul.lo.s32 	%r60, %r59, %r2;
	setp.eq.s32 	%p2, %r35, 0;
	selp.b32 	%r61, %r60, 0, %p2;
	cvt.s64.s32 	%rd7, %r61;
	mad.lo.s32 	%r62, %r27, %r7, %r51;
	add.s32 	%r63, %r62, %r9;
	cvt.s64.s32 	%rd8, %r63;
	add.s64 	%rd1, %rd8, %rd7;
	cvta.to.global.u64 	%rd2, %rd4;
	cvta.to.global.u64 	%rd3, %rd5;
	mov.f32 	%f210, 0f00000000;
	mov.b32 	%r88, 0;
	cvt.s64.s32 	%rd14, %r8;
	mov.u32 	%r89, %r7;
	mov.u32 	%r90, %r3;
	mov.u32 	%r91, %r88;
$L__BB47_2:
	setp.gt.u32 	%p3, %r7, 3;
	@%p3 bra 	$L__BB47_6;
	setp.ge.u32 	%p4, %r89, %r1;
	@%p4 bra 	$L__BB47_5;
	cvt.s64.s32 	%rd9, %r88;
	add.s64 	%rd10, %rd1, %rd9;
	shl.b64 	%rd11, %rd10, 2;
	add.s64 	%rd12, %rd3, %rd11;
	ld.global.f32 	%f53, [%rd12];
	st.shared.f32 	[%r10], %f53;
	bra.uni 	$L__BB47_6;
$L__BB47_5:
	mov.b32 	%r64, 0;
	st.shared.u32 	[%r10], %r64;
$L__BB47_6:
	setp.ge.s32 	%p5, %r90, %r1;
	@%p5 bra 	$L__BB47_10;
	div.s32 	%r65, %r90, %r30;
	mul.lo.s32 	%r66, %r65, %r30;
	sub.s32 	%r67, %r90, %r66;
	add.s32 	%r20, %r11, %r67;
	add.s32 	%r21, %r12, %r65;
	setp.gt.s32 	%p6, %r21, -1;
	setp.lt.s32 	%p7, %r21, %r28;
	and.pred  	%p8, %p6, %p7;
	setp.gt.s32 	%p9, %r20, -1;
	setp.lt.s32 	%p10, %r20, %r29;
	and.pred  	%p11, %p9, %p10;
	and.pred  	%p13, %p8, %p11;
	not.pred 	%p14, %p13;
	@%p14 bra 	$L__BB47_9;
	mad.lo.s32 	%r69, %r21, %r29, %r20;
	mul.lo.s32 	%r70, %r69, %r34;
	cvt.s64.s32 	%rd13, %r70;
	add.s64 	%rd15, %rd13, %rd14;
	shl.b64 	%rd16, %rd15, 2;
	add.s64 	%rd17, %rd2, %rd16;
	ld.global.f32 	%f54, [%rd17];
	st.shared.f32 	[%r13], %f54;
	ld.global.f32 	%f55, [%rd17+128];
	st.shared.f32 	[%r13+128], %f55;
	bra.uni 	$L__BB47_10;
$L__BB47_9:
	mov.b32 	%r68, 0;
	st.shared.u32 	[%r13], %r68;
	st.shared.u32 	[%r13+128], %r68;
$L__BB47_10:
	bar.sync 	0;
	shl.b32 	%r71, %r3, 2;
	mov.u32 	%r72, _ZZ20filterActs_YxX_colorILi4ELi32ELi2ELi8ELi1ELb1ELb0EEvPfS0_S0_iiiiiiiiiiffiE9shFilters;
	add.s32 	%r73, %r72, %r71;
	ld.shared.f32 	%f56, [%r73];
	ld.shared.f32 	%f57, [%r14];
	fma.rn.f32 	%f58, %f57, %f56, %f225;
	ld.shared.f32 	%f59, [%r14+128];
	fma.rn.f32 	%f60, %f59, %f56, %f224;
	ld.shared.f32 	%f61, [%r73+16];
	fma.rn.f32 	%f62, %f57, %f61, %f223;
	fma.rn.f32 	%f63, %f59, %f61, %f222;
	ld.shared.f32 	%f64, [%r73+32];
	fma.rn.f32 	%f65, %f57, %f64, %f221;
	fma.rn.f32 	%f66, %f59, %f64, %f220;
	ld.shared.f32 	%f67, [%r73+48];
	fma.rn.f32 	%f68, %f57, %f67, %f219;
	fma.rn.f32 	%f69, %f59, %f67, %f218;
	ld.shared.f32 	%f70, [%r73+64];
	fma.rn.f32 	%f71, %f57, %f70, %f217;
	fma.rn.f32 	%f72, %f59, %f70, %f216;
	ld.shared.f32 	%f73, [%r73+80];
	fma.rn.f32 	%f74, %f57, %f73, %f215;
	fma.rn.f32 	%f75, %f59, %f73, %f214;
	ld.shared.f32 	%f76, [%r73+96];
	fma.rn.f32 	%f77, %f57, %f76, %f213;
	fma.rn.f32 	%f78, %f59, %f76, %f212;
	ld.shared.f32 	%f79, [%r73+112];
	fma.rn.f32 	%f80, %f57, %f79, %f211;
	fma.rn.f32 	%f81, %f59, %f79, %f210;
	ld.shared.f32 	%f82, [%r73+128];
	ld.shared.f32 	%f83, [%r14+256];
	fma.rn.f32 	%f84, %f83, %f82, %f58;
	ld.shared.f32 	%f85, [%r14+384];
	fma.rn.f32 	%f86, %f85, %f82, %f60;
	ld.shared.f32 	%f87, [%r73+144];
	fma.rn.f32 	%f88, %f83, %f87, %f62;
	fma.rn.f32 	%f89, %f85, %f87, %f63;
	ld.shared.f32 	%f90, [%r73+160];
	fma.rn.f32 	%f91, %f83, %f90, %f65;
	fma.rn.f32 	%f92, %f85, %f90, %f66;
	ld.shared.f32 	%f93, [%r73+176];
	fma.rn.f32 	%f94, %f83, %f93, %f68;
	fma.rn.f32 	%f95, %f85, %f93, %f69;
	ld.shared.f32 	%f96, [%r73+192];
	fma.rn.f32 	%f97, %f83, %f96, %f71;
	fma.rn.f32 	%f98, %f85, %f96, %f72;
	ld.shared.f32 	%f99, [%r73+208];
	fma.rn.f32 	%f100, %f83, %f99, %f74;
	fma.rn.f32 	%f101, %f85, %f99, %f75;
	ld.shared.f32 	%f102, [%r73+224];
	fma.rn.f32 	%f103, %f83, %f102, %f77;
	fma.rn.f32 	%f104, %f85, %f102, %f78;
	ld.shared.f32 	%f105, [%r73+240];
	fma.rn.f32 	%f106, %f83, %f105, %f80;
	fma.rn.f32 	%f107, %f85, %f105, %f81;
	ld.shared.f32 	%f108, [%r73+256];
	ld.shared.f32 	%f109, [%r14+512];
	fma.rn.f32 	%f110, %f109, %f108, %f84;
	ld.shared.f32 	%f111, [%r14+640];
	fma.rn.f32 	%f112, %f111, %f108, %f86;
	ld.shared.f32 	%f113, [%r73+272];
	fma.rn.f32 	%f114, %f109, %f113, %f88;
	fma.rn.f32 	%f115, %f111, %f113, %f89;
	ld.shared.f32 	%f116, [%r73+288];
	fma.rn.f32 	%f117, %f109, %f116, %f91;
	fma.rn.f32 	%f118, %f111, %f116, %f92;
	ld.shared.f32 	%f119, [%r73+304];
	fma.rn.f32 	%f120, %f109, %f119, %f94;
	fma.rn.f32 	%f121, %f111, %f119, %f95;
	ld.shared.f32 	%f122, [%r73+320];
	fma.rn.f32 	%f123, %f109, %f122, %f97;
	fma.rn.f32 	%f124, %f111, %f122, %f98;
	ld.shared.f32 	%f125, [%r73+336];
	fma.rn.f32 	%f126, %f109, %f125, %f100;
	fma.rn.f32 	%f127, %f111, %f125, %f101;
	ld.shared.f32 	%f128, [%r73+352];
	fma.rn.f32 	%f129, %f109, %f128, %f103;
	fma.rn.f32 	%f130, %f111, %f128, %f104;
	ld.shared.f32 	%f131, [%r73+368];
	fma.rn.f32 	%f132, %f109, %f131, %f106;
	fma.rn.f32 	%f133, %f111, %f131, %f107;
	ld.shared.f32 	%f134, [%r73+384];
	ld.shared.f32 	%f135, [%r14+768];
	fma.rn.f32 	%f225, %f135, %f134, %f110;
	ld.shared.f32 	%f136, [%r14+896];
	fma.rn.f32 	%f224, %f136, %f134, %f112;
	ld.shared.f32 	%f137, [%r73+400];
	fma.rn.f32 	%f223, %f135, %f137, %f114;
	fma.rn.f32 	%f222, %f136, %f137, %f115;
	ld.shared.f32 	%f138, [%r73+416];
	fma.rn.f32 	%f221, %f135, %f138, %f117;
	fma.rn.f32 	%f220, %f136, %f138, %f118;
	ld.shared.f32 	%f139, [%r73+432];
	fma.rn.f32 	%f219, %f135, %f139, %f120;
	fma.rn.f32 	%f218, %f136, %f139, %f121;
	ld.shared.f32 	%f140, [%r73+448];
	fma.rn.f32 	%f217, %f135, %f140, %f123;
	fma.rn.f32 	%f216, %f136, %f140, %f124;
	ld.shared.f32 	%f141, [%r73+464];
	fma.rn.f32 	%f215, %f135, %f141, %f126;
	fma.rn.f32 	%f214, %f136, %f141, %f127;
	ld.shared.f32 	%f142, [%r73+480];
	fma.rn.f32 	%f213, %f135, %f142, %f129;
	fma.rn.f32 	%f212, %f136, %f142, %f130;
	ld.shared.f32 	%f143, [%r73+496];
	fma.rn.f32 	%f211, %f135, %f143, %f132;
	fma.rn.f32 	%f210, %f136, %f143, %f133;
	bar.sync 	0;
	add.s32 	%r91, %r91, 4;
	add.s32 	%r90, %r90, 4;
	add.s32 	%r89, %r89, 4;
	add.s32 	%r88, %r88, %r15;
	setp.lt.u32 	%p15, %r91, %r1;
	@%p15 bra 	$L__BB47_2;
$L__BB47_11:
	ld.param.f32 	%f193, [_Z20filterActs_YxX_colorILi4ELi32ELi2ELi8ELi1ELb1ELb0EEvPfS0_S0_iiiiiiiiiiffi_param_14];
	ld.param.f32 	%f192, [_Z20filterActs_YxX_colorILi4ELi32ELi2ELi8ELi1ELb1ELb0EEvPfS0_S0_iiiiiiiiiiffi_param_13];
	ld.param.u32 	%r87, [_Z20filterActs_YxX_colorILi4ELi32ELi2ELi8ELi1ELb1ELb0EEvPfS0_S0_iiiiiiiiiiffi_param_10];
	ld.param.u32 	%r86, [_Z20filterActs_YxX_colorILi4ELi32ELi2ELi8ELi1ELb1ELb0EEvPfS0_S0_iiiiiiiiiiffi_param_3];
	ld.param.u64 	%rd35, [_Z20filterActs_YxX_colorILi4ELi32ELi2ELi8ELi1ELb1ELb0EEvPfS0_S0_iiiiiiiiiiffi_param_2];
	mul.lo.s32 	%r74, %r33, %r87;
	add.s32 	%r75, %r9, %r3;
	mad.lo.s32 	%r76, %r74, %r75, %r2;
	mad.lo.s32 	%r77, %r76, %r86, %r8;
	cvta.to.global.u64 	%rd18, %rd35;
	mul.lo.s32 	%r78, %r86, %r74;
	shl.b32 	%r79, %r78, 2;
	mul.wide.u32 	%rd19, %r77, 4;
	add.s64 	%rd20, %rd18, %rd19;
	ld.global.f32 	%f144, [%rd20];
	mul.f32 	%f145, %f193, %f225;
	fma.rn.f32 	%f146, %f192, %f144, %f145;
	st.global.f32 	[%rd20], %f146;
	mul.wide.s32 	%rd21, %r79, 4;
	add.s64 	%rd22, %rd20, %rd21;
	ld.global.f32 	%f147, [%rd22];
	mul.f32 	%f148, %f193, %f223;
	fma.rn.f32 	%f149, %f192, %f147, %f148;
	st.global.f32 	[%rd22], %f149;
	shl.b32 	%r80, %r78, 3;
	mul.wide.s32 	%rd23, %r80, 4;
	add.s64 	%rd24, %rd20, %rd23;
	ld.global.f32 	%f150, [%rd24];
	mul.f32 	%f151, %f193, %f221;
	fma.rn.f32 	%f152, %f192, %f150, %f151;
	st.global.f32 	[%rd24], %f152;
	mul.lo.s32 	%r81, %r78, 12;
	mul.wide.s32 	%rd25, %r81, 4;
	add.s64 	%rd26, %rd20, %rd25;
	ld.global.f32 	%f153, [%rd26];
	mul.f32 	%f154, %f193, %f219;
	fma.rn.f32 	%f155, %f192, %f153, %f154;
	st.global.f32 	[%rd26], %f155;
	shl.b32 	%r82, %r78, 4;
	mul.wide.s32 	%rd27, %r82, 4;
	add.s64 	%rd28, %rd20, %rd27;
	ld.global.f32 	%f156, [%rd28];
	mul.f32 	%f157, %f193, %f217;
	fma.rn.f32 	%f158, %f192, %f156, %f157;
	st.global.f32 	[%rd28], %f158;
	mul.lo.s32 	%r83, %r78, 20;
	mul.wide.s32 	%rd29, %r83, 4;
	add.s64 	%rd30, %rd20, %rd29;
	ld.global.f32 	%f159, [%rd30];
	mul.f32 	%f160, %f193, %f215;
	fma.rn.f32 	%f161, %f192, %f159, %f160;
	st.global.f32 	[%rd30], %f161;
	mul.lo.s32 	%r84, %r78, 24;
	mul.wide.s32 	%rd31, %r84, 4;
	add.s64 	%rd32, %rd20, %rd31;
	ld.global.f32 	%f162, [%rd32];
	mul.f32 	%f163, %f193, %f213;
	fma.rn.f32 	%f164, %f192, %f162, %f163;
	st.global.f32 	[%rd32], %f164;
	mul.lo.s32 	%r85, %r78, 28;
	mul.wide.s32 	%rd33, %r85, 4;
	add.s64 	%rd34, %rd20, %rd33;
	ld.global.f32 	%f165, [%rd34];
	mul.f32 	%f166, %f193, %f211;
	fma.rn.f32 	%f167, %f192, %f165, %f166;
	st.global.f32 	[%rd34], %f167;
	ld.global.f32 	%f168, [%rd20+128];
	mul.f32 	%f169, %f193, %f224;
	fma.rn.f32 	%f170, %f192, %f168, %f169;
	st.global.f32 	[%rd20+128], %f170;
	ld.global.f32 	%f171, [%rd22+128];
	mul.f32 	%f172, %f193, %f222;
	fma.rn.f32 	%f173, %f192, %f171, %f172;
	st.global.f32 	[%rd22+128], %f173;
	ld.global.f32 	%f174, [%rd24+128];
	mul.f32 	%f175, %f193, %f220;
	fma.rn.f32 	%f176, %f192, %f174, %f175;
	st.global.f32 	[%rd24+128], %f176;
	ld.global.f32 	%f177, [%rd26+128];
	mul.f32 	%f178, %f193, %f218;
	fma.rn.f32 	%f179, %f192, %f177, %f178;
	st.global.f32 	[%rd26+128], %f179;
	ld.global.f32 	%f180, [%rd28+128];
	mul.f32 	%f181, %f193, %f216;
	fma.rn.f32 	%f182, %f192, %f180, %f181;
	st.global.f32 	[%rd28+128], %f182;
	ld.global.f32 	%f183, [%rd30+128];
	mul.f32 	%f184, %f193, %f214;
	fma.rn.f32 	%f185, %f192, %f183, %f184;
	st.global.f32 	[%rd30+128], %f185;
	ld.global.f32 	%f186, [%rd32+128];
	mul.f32 	%f187, %f193, %f212;
	fma.rn.f32 	%f188, %f192, %f186, %f187;
	st.global.f32 	[%rd32+128], %f188;
	ld.global.f32 	%f189, [%rd34+128];
	mul.f32 	%f190, %f193, %f210;
	fma.rn.f32 	%f191, %f192, %f189, %f190;
	st.global.f32 	[%rd34+128], %f191;
	ret;

}
	// .globl	_Z20filterActs_YxX_colorILi4ELi32ELi2ELi4ELi1ELb1ELb0EEvPfS0_S0_iiiiiiiiiiffi
.visible .entry _Z20filterActs_YxX_colorILi4ELi32ELi2ELi4ELi1ELb1ELb0EEvPfS0_S0_iiiiiiiiiiffi(
	.param .u64 .ptr .align 1 _Z20filterActs_YxX_colorILi4ELi32ELi2ELi4ELi1ELb1ELb0EEvPfS0_S0_iiiiiiiiiiffi_param_0,
	.param .u64 .ptr .align 1 _Z20filterActs_YxX_colorILi4ELi32ELi2ELi4ELi1ELb1ELb0EEvPfS0_S0_iiiiiiiiiiffi_param_1,
	.param .u64 .ptr .align 1 _Z20filterActs_YxX_colorILi4ELi32ELi2ELi4ELi1ELb1ELb0EEvPfS0_S0_iiiiiiiiiiffi_param_2,
	.param .u32 _Z20filterActs_YxX_colorILi4ELi32ELi2ELi4ELi1ELb1ELb0EEvPfS0_S0_iiiiiiiiiiffi_param_3,
	.param .u32 _Z20filterActs_YxX_colorILi4ELi32ELi2ELi4ELi1ELb1ELb0EEvPfS0_S0_iiiiiiiiiiffi_param_4,
	.param .u32 _Z20filterActs_YxX_colorILi4ELi32ELi2ELi4ELi1ELb1ELb0EEvPfS0_S0_iiiiiiiiiiffi_param_5,
	.param .u32 _Z20filterActs_YxX_colorILi4ELi32ELi2ELi4ELi1ELb1ELb0EEvPfS0_S0_iiiiiiiiiiffi_param_6,
	.param .u32 _Z20filterActs_YxX_colorILi4ELi32ELi2ELi4ELi1ELb1ELb0EEvPfS0_S0_iiiiiiiiiiffi_param_7,
	.param .u32 _Z20filterActs_YxX_colorILi4ELi32ELi2ELi4ELi1ELb1ELb0EEvPfS0_S0_iiiiiiiiiiffi_param_8,
	.param .u32 _Z20filterActs_YxX_colorILi4ELi32ELi2ELi4ELi1ELb1ELb0EEvPfS0_S0_iiiiiiiiiiffi_param_9,
	.param .u32 _Z20filterActs_YxX_colorILi4ELi32ELi2ELi4ELi1ELb1ELb0EEvPfS0_S0_iiiiiiiiiiffi_param_10,
	.param .u32 _Z20filterActs_YxX_colorILi4ELi32ELi2ELi4ELi1ELb1ELb0EEvPfS0_S0_iiiiiiiiiiffi_param_11,
	.param .u32 _Z20filterActs_YxX_colorILi4ELi32ELi2ELi4ELi1ELb1ELb0EEvPfS0_S0_iiiiiiiiiiffi_param_12,
	.param .f32 _Z20filterActs_YxX_colorILi4ELi32ELi2ELi4ELi1ELb1ELb0EEvPfS0_S0_iiiiiiiiiiffi_param_13,
	.param .f32 _Z20filterActs_YxX_colorILi4ELi32ELi2ELi4ELi1ELb1ELb0EEvPfS0_S0_iiiiiiiiiiffi_param_14,
	.param .u32 _Z20filterActs_YxX_colorILi4ELi32ELi2ELi4ELi1ELb1ELb0EEvPfS0_S0_iiiiiiiiiiffi_param_15
)
{
	.reg .pred 	%p<16>;
	.reg .b32 	%r<89>;
	.reg .b32 	%f<122>;
	.reg .b64 	%rd<28>;
	// demoted variable
	.shared .align 4 .b8 _ZZ20filterActs_YxX_colorILi4ELi32ELi2ELi4ELi1ELb1ELb0EEvPfS0_S0_iiiiiiiiiiffiE9shFilters[256];
	// demoted variable
	.shared .align 4 .b8 _ZZ20filterActs_YxX_colorILi4ELi32ELi2ELi4ELi1ELb1ELb0EEvPfS0_S0_iiiiiiiiiiffiE8shImages[1024];
	ld.param.u64 	%rd4, [_Z20filterActs_YxX_colorILi4ELi32ELi2ELi4ELi1ELb1ELb0EEvPfS0_S0_iiiiiiiiiiffi_param_0];
	ld.param.u64 	%rd5, [_Z20filterActs_YxX_colorILi4ELi32ELi2ELi4ELi1ELb1ELb0EEvPfS0_S0_iiiiiiiiiiffi_param_1];
	ld.param.u32 	%r28, [_Z20filterActs_YxX_colorILi4ELi32ELi2ELi4ELi1ELb1ELb0EEvPfS0_S0_iiiiiiiiiiffi_param_4];
	ld.param.u32 	%r29, [_Z20filterActs_YxX_colorILi4ELi32ELi2ELi4ELi1ELb1ELb0EEvPfS0_S0_iiiiiiiiiiffi_param_5];
	ld.param.u32 	%r30, [_Z20filterActs_YxX_colorILi4ELi32ELi2ELi4ELi1ELb1ELb0EEvPfS0_S0_iiiiiiiiiiffi_param_6];
	ld.param.u32 	%r31, [_Z20filterActs_YxX_colorILi4ELi32ELi2ELi4ELi1ELb1ELb0EEvPfS0_S0_iiiiiiiiiiffi_param_7];
	ld.param.u32 	%r32, [_Z20filterActs_YxX_colorILi4ELi32ELi2ELi4ELi1ELb1ELb0EEvPfS0_S0_iiiiiiiiiiffi_param_8];
	ld.param.u32 	%r37, [_Z20filterActs_YxX_colorILi4ELi32ELi2ELi4ELi1ELb1ELb0EEvPfS0_S0_iiiiiiiiiiffi_param_9];
	ld.param.u32 	%r34, [_Z20filterActs_YxX_colorILi4ELi32ELi2ELi4ELi1ELb1ELb0EEvPfS0_S0_iiiiiiiiiiffi_param_11];
	ld.param.u32 	%r35, [_Z20filterActs_YxX_colorILi4ELi32ELi2ELi4ELi1ELb1ELb0EEvPfS0_S0_iiiiiiiiiiffi_param_12];
	ld.param.u32 	%r36, [_Z20filterActs_YxX_colorILi4ELi32ELi2ELi4ELi1ELb1ELb0EEvPfS0_S0_iiiiiiiiiiffi_param_15];
	mul.lo.s32 	%r1, %r31, %r31;
	shr.s32 	%r38, %r28, 31;
	shr.u32 	%r39, %r38, 28;
	add.s32 	%r40, %r28, %r39;
	shr.s32 	%r41, %r40, 4;
	mov.u32 	%r42, %ctaid.y;
	div.u32 	%r2, %r42, %r41;
	mul.lo.s32 	%r43, %r2, %r41;
	sub.s32 	%r44, %r42, %r43;
	mov.u32 	%r3, %tid.y;
	shl.b32 	%r45, %r3, 5;
	mov.u32 	%r4, %tid.x;
	add.s32 	%r5, %r45, %r4;
	div.s32 	%r46, %r2, %r34;
	mul.lo.s32 	%r6, %r46, %r37;
	mul.lo.s32 	%r47, %r46, %r34;
	sub.s32 	%r48, %r2, %r47;
	mul.lo.s32 	%r7, %r48, %r37;
	shr.u32 	%r86, %r5, 4;
	mov.u32 	%r49, %ctaid.x;
	shl.b32 	%r50, %r49, 6;
	add.s32 	%r9, %r50, %r4;
	shl.b32 	%r10, %r44, 4;
	setp.eq.s32 	%p1, %r31, 0;
	mov.f32 	%f114, 0f00000000;
	mov.f32 	%f115, %f114;
	mov.f32 	%f116, %f114;
	mov.f32 	%f117, %f114;
	mov.f32 	%f118, %f114;
	mov.f32 	%f119, %f114;
	mov.f32 	%f120, %f114;
	mov.f32 	%f121, %f114;
	@%p1 bra 	$L__BB48_11;
	and.b32  	%r52, %r4, 15;
	shl.b32 	%r53, %r86, 6;
	mov.u32 	%r54, _ZZ20filterActs_YxX_colorILi4ELi32ELi2ELi4ELi1ELb1ELb0EEvPfS0_S0_iiiiiiiiiiffiE9shFilters;
	add.s32 	%r55, %r54, %r53;
	shl.b32 	%r56, %r4, 2;
	and.b32  	%r57, %r56, 60;
	add.s32 	%r11, %r55, %r57;
	add.s32 	%r12, %r7, %r32;
	add.s32 	%r13, %r6, %r32;
	shl.b32 	%r58, %r3, 8;
	mov.u32 	%r59, _ZZ20filterActs_YxX_colorILi4ELi32ELi2ELi4ELi1ELb1ELb0EEvPfS0_S0_iiiiiiiiiiffiE8shImages;
	add.s32 	%r15, %r59, %r56;
	add.s32 	%r14, %r15, %r58;
	shl.b32 	%r16, %r28, 2;
	mul.lo.s32 	%r60, %r1, %r28;
	mul.lo.s32 	%r61, %r60, %r2;
	setp.eq.s32 	%p2, %r36, 0;
	selp.b32 	%r62, %r61, 0, %p2;
	cvt.s64.s32 	%rd7, %r62;
	mad.lo.s32 	%r63, %r28, %r86, %r52;
	add.s32 	%r64, %r63, %r10;
	cvt.s64.s32 	%rd8, %r64;
	add.s64 	%rd1, %rd8, %rd7;
	cvta.to.global.u64 	%rd2, %rd4;
	cvta.to.global.u64 	%rd3, %rd5;
	mov.f32 	%f114, 0f00000000;
	mov.b32 	%r85, 0;
	cvt.s64.s32 	%rd14, %r9;
	mov.u32 	%r87, %r3;
	mov.u32 	%r88, %r85;
$L__BB48_2:
	setp.gt.u32 	%p3, %r5, 63;
	@%p3 bra 	$L__BB48_6;
	setp.ge.u32 	%p4, %r86, %r1;
	@%p4 bra 	$L__BB48_5;
	cvt.s64.s32 	%rd9, %r85;
	add.s64 	%rd10, %rd1, %rd9;
	shl.b64 	%rd11, %rd10, 2;
	add.s64 	%rd12, %rd3, %rd11;
	ld.global.f32 	%f29, [%rd12];
	st.shared.f32 	[%r11], %f29;
	bra.uni 	$L__BB48_6;
$L__BB48_5:
	mov.b32 	%r65, 0;
	st.shared.u32 	[%r11], %r65;
$L__BB48_6:
	setp.ge.s32 	%p5, %r87, %r1;
	@%p5 bra 	$L__BB48_10;
	div.s32 	%r66, %r87, %r31;
	mul.lo.s32 	%r67, %r66, %r31;
	sub.s32 	%r68, %r87, %r67;
	add.s32 	%r21, %r12, %r68;
	add.s32 	%r22, %r13, %r66;
	setp.gt.s32 	%p6, %r22, -1;
	setp.lt.s32 	%p7, %r22, %r29;
	and.pred  	%p8, %p6, %p7;
	setp.gt.s32 	%p9, %r21, -1;
	setp.lt.s32 	%p10, %r21, %r30;
	and.pred  	%p11, %p9, %p10;
	and.pred  	%p13, %p8, %p11;
	not.pred 	%p14, %p13;
	@%p14 bra 	$L__BB48_9;
	mad.lo.s32 	%r70, %r22, %r30, %r21;
	mul.lo.s32 	%r71, %r70, %r35;
	cvt.s64.s32 	%rd13, %r71;
	add.s64 	%rd15, %rd13, %rd14;
	shl.b64 	%rd16, %rd15, 2;
	add.s64 	%rd17, %rd2, %rd16;
	ld.global.f32 	%f30, [%rd17];
	st.shared.f32 	[%r14], %f30;
	ld.global.f32 	%f31, [%rd17+128];
	st.shared.f32 	[%r14+128], %f31;
	bra.uni 	$L__BB48_10;
$L__BB48_9:
	mov.b32 	%r69, 0;
	st.shared.u32 	[%r14], %r69;
	st.shared.u32 	[%r14+128], %r69;
$L__BB48_10:
	bar.sync 	0;
	shl.b32 	%r72, %r3, 2;
	mov.u32 	%r73, _ZZ20filterActs_YxX_colorILi4ELi32ELi2ELi4ELi1ELb1ELb0EEvPfS0_S0_iiiiiiiiiiffiE9shFilters;
	add.s32 	%r74, %r73, %r72;
	ld.shared.f32 	%f32, [%r74];
	ld.shared.f32 	%f33, [%r15];
	fma.rn.f32 	%f34, %f33, %f32, %f121;
	ld.shared.f32 	%f35, [%r15+128];
	fma.rn.f32 	%f36, %f35, %f32, %f120;
	ld.shared.f32 	%f37, [%r74+16];
	fma.rn.f32 	%f38, %f33, %f37, %f119;
	fma.rn.f32 	%f39, %f35, %f37, %f118;
	ld.shared.f32 	%f40, [%r74+32];
	fma.rn.f32 	%f41, %f33, %f40, %f117;
	fma.rn.f32 	%f42, %f35, %f40, %f116;
	ld.shared.f32 	%f43, [%r74+48];
	fma.rn.f32 	%f44, %f33, %f43, %f115;
	fma.rn.f32 	%f45, %f35, %f43, %f114;
	ld.shared.f32 	%f46, [%r74+64];
	ld.shared.f32 	%f47, [%r15+256];
	fma.rn.f32 	%f48, %f47, %f46, %f34;
	ld.shared.f32 	%f49, [%r15+384];
	fma.rn.f32 	%f50, %f49, %f46, %f36;
	ld.shared.f32 	%f51, [%r74+80];
	fma.rn.f32 	%f52, %f47, %f51, %f38;
	fma.rn.f32 	%f53, %f49, %f51, %f39;
	ld.shared.f32 	%f54, [%r74+96];
	fma.rn.f32 	%f55, %f47, %f54, %f41;
	fma.rn.f32 	%f56, %f49, %f54, %f42;
	ld.shared.f32 	%f57, [%r74+112];
	fma.rn.f32 	%f58, %f47, %f57, %f44;
	fma.rn.f32 	%f59, %f49, %f57, %f45;
	ld.shared.f32 	%f60, [%r74+128];
	ld.shared.f32 	%f61, [%r15+512];
	fma.rn.f32 	%f62, %f61, %f60, %f48;
	ld.shared.f32 	%f63, [%r15+640];
	fma.rn.f32 	%f64, %f63, %f60, %f50;
	ld.shared.f32 	%f65, [%r74+144];
	fma.rn.f32 	%f66, %f61, %f65, %f52;
	fma.rn.f32 	%f67, %f63, %f65, %f53;
	ld.shared.f32 	%f68, [%r74+160];
	fma.rn.f32 	%f69, %f61, %f68, %f55;
	fma.rn.f32 	%f70, %f63, %f68, %f56;
	ld.shared.f32 	%f71, [%r74+176];
	fma.rn.f32 	%f72, %f61, %f71, %f58;
	fma.rn.f32 	%f73, %f63, %f71, %f59;
	ld.shared.f32 	%f74, [%r74+192];
	ld.shared.f32 	%f75, [%r15+768];
	fma.rn.f32 	%f121, %f75, %f74, %f62;
	ld.shared.f32 	%f76, [%r15+896];
	fma.rn.f32 	%f120, %f76, %f74, %f64;
	ld.shared.f32 	%f77, [%r74+208];
	fma.rn.f32 	%f119, %f75, %f77, %f66;
	fma.rn.f32 	%f118, %f76, %f77, %f67;
	ld.shared.f32 	%f78, [%r74+224];
	fma.rn.f32 	%f117, %f75, %f78, %f69;
	fma.rn.f32 	%f116, %f76, %f78, %f70;
	ld.shared.f32 	%f79, [%r74+240];
	fma.rn.f32 	%f115, %f75, %f79, %f72;
	fma.rn.f32 	%f114, %f76, %f79, %f73;
	bar.sync 	0;
	add.s32 	%r88, %r88, 4;
	add.s32 	%r87, %r87, 4;
	add.s32 	%r86, %r86, 4;
	add.s32 	%r85, %r85, %r16;
	setp.lt.u32 	%p15, %r88, %r1;
	@%p15 bra 	$L__BB48_2;
$L__BB48_11:
	ld.param.f32 	%f105, [_Z20filterActs_YxX_colorILi4ELi32ELi2ELi4ELi1ELb1ELb0EEvPfS0_S0_iiiiiiiiiiffi_param_14];
	ld.param.f32 	%f104, [_Z20filterActs_YxX_colorILi4ELi32ELi2ELi4ELi1ELb1ELb0EEvPfS0_S0_iiiiiiiiiiffi_param_13];
	ld.param.u32 	%r84, [_Z20filterActs_YxX_colorILi4ELi32ELi2ELi4ELi1ELb1ELb0EEvPfS0_S0_iiiiiiiiiiffi_param_10];
	ld.param.u32 	%r83, [_Z20filterActs_YxX_colorILi4ELi32ELi2ELi4ELi1ELb1ELb0EEvPfS0_S0_iiiiiiiiiiffi_param_3];
	ld.param.u64 	%rd27, [_Z20filterActs_YxX_colorILi4ELi32ELi2ELi4ELi1ELb1ELb0EEvPfS0_S0_iiiiiiiiiiffi_param_2];
	mul.lo.s32 	%r75, %r34, %r84;
	add.s32 	%r76, %r10, %r3;
	mad.lo.s32 	%r77, %r75, %r76, %r2;
	mad.lo.s32 	%r78, %r77, %r83, %r9;
	cvta.to.global.u64 	%rd18, %rd27;
	mul.lo.s32 	%r79, %r83, %r75;
	shl.b32 	%r80, %r79, 2;
	mul.wide.u32 	%rd19, %r78, 4;
	add.s64 	%rd20, %rd18, %rd19;
	ld.global.f32 	%f80, [%rd20];
	mul.f32 	%f81, %f105, %f121;
	fma.rn.f32 	%f82, %f104, %f80, %f81;
	st.global.f32 	[%rd20], %f82;
	mul.wide.s32 	%rd21, %r80, 4;
	add.s64 	%rd22, %rd20, %rd21;
	ld.global.f32 	%f83, [%rd22];
	mul.f32 	%f84, %f105, %f119;
	fma.rn.f32 	%f85, %f104, %f83, %f84;
	st.global.f32 	[%rd22], %f85;
	shl.b32 	%r81, %r79, 3;
	mul.wide.s32 	%rd23, %r81, 4;
	add.s64 	%rd24, %rd20, %rd23;
	ld.global.f32 	%f86, [%rd24];
	mul.f32 	%f87, %f105, %f117;
	fma.rn.f32 	%f88, %f104, %f86, %f87;
	st.global.f32 	[%rd24], %f88;
	mul.lo.s32 	%r82, %r79, 12;
	mul.wide.s32 	%rd25, %r82, 4;
	add.s64 	%rd26, %rd20, %rd25;
	ld.global.f32 	%f89, [%rd26];
	mul.f32 	%f90, %f105, %f115;
	fma.rn.f32 	%f91, %f104, %f89, %f90;
	st.global.f32 	[%rd26], %f91;
	ld.global.f32 	%f92, [%rd20+128];
	mul.f32 	%f93, %f105, %f120;
	fma.rn.f32 	%f94, %f104, %f92, %f93;
	st.global.f32 	[%rd20+128], %f94;
	ld.global.f32 	%f95, [%rd22+128];
	mul.f32 	%f96, %f105, %f118;
	fma.rn.f32 	%f97, %f104, %f95, %f96;
	st.global.f32 	[%rd22+128], %f97;
	ld.global.f32 	%f98, [%rd24+128];
	mul.f32 	%f99, %f105, %f116;
	fma.rn.f32 	%f100, %f104, %f98, %f99;
	st.global.f32 	[%rd24+128], %f100;
	ld.global.f32 	%f101, [%rd26+128];
	mul.f32 	%f102, %f105, %f114;
	fma.rn.f32 	%f103, %f104, %f101, %f102;
	st.global.f32 	[%rd26+128], %f103;
	ret;

}
	// .globl	_Z20filterActs_YxX_colorILi4ELi32ELi2ELi8ELi2ELb1ELb1EEvPfS0_S0_iiiiiiiiiiffi
.visible .entry _Z20filterActs_YxX_colorILi4ELi32ELi2ELi8ELi2ELb1ELb1EEvPfS0_S0_iiiiiiiiiiffi(
	.param .u64 .ptr .align 1 _Z20filterActs_YxX_colorILi4ELi32ELi2ELi8ELi2ELb1ELb1EEvPfS0_S0_iiiiiiiiiiffi_param_0,
	.param .u64 .ptr .align 1 _Z20filterActs_YxX_colorILi4ELi32ELi2ELi8ELi2ELb1ELb1EEvPfS0_S0_iiiiiiiiiiffi_param_1,
	.param .u64 .ptr .align 1 _Z20filterActs_YxX_colorILi4ELi32ELi2ELi8ELi2ELb1ELb1EEvPfS0_S0_iiiiiiiiiiffi_param_2,
	.param .u32 _Z20filterActs_YxX_colorILi4ELi32ELi2ELi8ELi2ELb1ELb1EEvPfS0_S0_iiiiiiiiiiffi_param_3,
	.param .u32 _Z20filterActs_YxX_colorILi4ELi32ELi2ELi8ELi2ELb1ELb1EEvPfS0_S0_iiiiiiiiiiffi_param_4,
	.param .u32 _Z20filterActs_YxX_colorILi4ELi32ELi2ELi8ELi2ELb1ELb1EEvPfS0_S0_iiiiiiiiiiffi_param_5,
	.param .u32 _Z20filterActs_YxX_colorILi4ELi32ELi2ELi8ELi2ELb1ELb1EEvPfS0_S0_iiiiiiiiiiffi_param_6,
	.param .u32 _Z20filterActs_YxX_colorILi4ELi32ELi2ELi8ELi2ELb1ELb1EEvPfS0_S0_iiiiiiiiiiffi_param_7,
	.param .u32 _Z20filterActs_YxX_colorILi4ELi32ELi2ELi8ELi2ELb1ELb1EEvPfS0_S0_iiiiiiiiiiffi_param_8,
	.param .u32 _Z20filterActs_YxX_colorILi4ELi32ELi2ELi8ELi2ELb1ELb1EEvPfS0_S0_iiiiiiiiiiffi_param_9,
	.param .u32 _Z20filterActs_YxX_colorILi4ELi32ELi2ELi8ELi2ELb1ELb1EEvPfS0_S0_iiiiiiiiiiffi_param_10,
	.param .u32 _Z20filterActs_YxX_colorILi4ELi32ELi2ELi8ELi2ELb1ELb1EEvPfS0_S0_iiiiiiiiiiffi_param_11,
	.param .u32 _Z20filterActs_YxX_colorILi4ELi32ELi2ELi8ELi2ELb1ELb1EEvPfS0_S0_iiiiiiiiiiffi_param_12,
	.param .f32 _Z20filterActs_YxX_colorILi4ELi32ELi2ELi8ELi2ELb1ELb1EEvPfS0_S0_iiiiiiiiiiffi_param_13,
	.param .f32 _Z20filterActs_YxX_colorILi4ELi32ELi2ELi8ELi2ELb1ELb1EEvPfS0_S0_iiiiiiiiiiffi_param_14,
	.param .u32 _Z20filterActs_YxX_colorILi4ELi32ELi2ELi8ELi2ELb1ELb1EEvPfS0_S0_iiiiiiiiiiffi_param_15
)
{
	.reg .pred 	%p<20>;
	.reg .b32 	%r<105>;
	.reg .b32 	%f<331>;
	.reg .b64 	%rd<44>;
	// demoted variable
	.shared .align 4 .b8 _ZZ20filterActs_YxX_colorILi4ELi32ELi2ELi8ELi2ELb1ELb1EEvPfS0_S0_iiiiiiiiiiffiE9shFilters[1024];
	// demoted variable
	.shared .align 4 .b8 _ZZ20filterActs_YxX_colorILi4ELi32ELi2ELi8ELi2ELb1ELb1EEvPfS0_S0_iiiiiiiiiiffiE8shImages[2048];
	ld.param.u64 	%rd17, [_Z20filterActs_YxX_colorILi4ELi32ELi2ELi8ELi2ELb1ELb1EEvPfS0_S0_iiiiiiiiiiffi_param_1];
	ld.param.u32 	%r30, [_Z20filterActs_YxX_colorILi4ELi32ELi2ELi8ELi2ELb1ELb1EEvPfS0_S0_iiiiiiiiiiffi_param_3];
	ld.param.u32 	%r31, [_Z20filterActs_YxX_colorILi4ELi32ELi2ELi8ELi2ELb1ELb1EEvPfS0_S0_iiiiiiiiiiffi_param_4];
	ld.param.u32 	%r32, [_Z20filterActs_YxX_colorILi4ELi32ELi2ELi8ELi2ELb1ELb1EEvPfS0_S0_iiiiiiiiiiffi_param_5];
	ld.param.u32 	%r33, [_Z20filterActs_YxX_colorILi4ELi32ELi2ELi8ELi2ELb1ELb1EEvPfS0_S0_iiiiiiiiiiffi_param_6];
	ld.param.u32 	%r34, [_Z20filterActs_YxX_colorILi4ELi32ELi2ELi8ELi2ELb1ELb1EEvPfS0_S0_iiiiiiiiiiffi_param_7];
	ld.param.u32 	%r35, [_Z20filterActs_YxX_colorILi4ELi32ELi2ELi8ELi2ELb1ELb1EEvPfS0_S0_iiiiiiiiiiffi_param_8];
	ld.param.u32 	%r36, [_Z20filterActs_YxX_colorILi4ELi32ELi2ELi8ELi2ELb1ELb1EEvPfS0_S0_iiiiiiiiiiffi_param_9];
	ld.param.u32 	%r37, [_Z20filterActs_YxX_colorILi4ELi32ELi2ELi8ELi2ELb1ELb1EEvPfS0_S0_iiiiiiiiiiffi_param_10];
	ld.param.u32 	%r38, [_Z20filterActs_YxX_colorILi4ELi32ELi2ELi8ELi2ELb1ELb1EEvPfS0_S0_iiiiiiiiiiffi_param_11];
	ld.param.f32 	%f49, [_Z20filterActs_YxX_colorILi4ELi32ELi2ELi8ELi2ELb1ELb1EEvPfS0_S0_iiiiiiiiiiffi_param_13];
	ld.param.f32 	%f50, [_Z20filterActs_YxX_colorILi4ELi32ELi2ELi8ELi2ELb1ELb1EEvPfS0_S0_iiiiiiiiiiffi_param_14];
	ld.param.u32 	%r40, [_Z20filterActs_YxX_colorILi4ELi32ELi2ELi8ELi2ELb1ELb1EEvPfS0_S0_iiiiiiiiiiffi_param_15];
	cvta.to.global.u64 	%rd18, %rd17;
	mul.lo.s32 	%r1, %r34, %r34;
	shr.s32 	%r41, %r31, 31;
	shr.u32 	%r42, %r41, 27;
	add.s32 	%r43, %r31, %r42;
	shr.s32 	%r44, %r43, 5;
	mov.u32 	%r45, %ctaid.y;
	div.u32 	%r2, %r45, %r44;
	mul.lo.s32 	%r46, %r2, %r44;
	sub.s32 	%r47, %r45, %r46;
	mov.u32 	%r101, %tid.y;
	mov.u32 	%r4, %tid.x;
	shr.u32 	%r48, %r4, 5;
	add.s32 	%r5, %r48, %r101;
	and.b32  	%r6, %r4, 31;
	mov.u32 	%r49, %ctaid.x;
	shl.b32 	%r50, %r49, 6;
	add.s32 	%r51, %r50, %r4;
	cvt.s64.s32 	%rd1, %r51;
	shl.b32 	%r7, %r47, 5;
	mad.lo.s32 	%r52, %r31, %r5, %r6;
	add.s32 	%r53, %r52, %r7;
	mul.wide.s32 	%rd19, %r53, 4;
	add.s64 	%rd43, %rd18, %rd19;
	setp.ne.s32 	%p1, %r40, 0;
	@%p1 bra 	$L__BB49_2;
	mul.lo.s32 	%r54, %r31, %r1;
	mul.lo.s32 	%r55, %r54, %r2;
	shl.b32 	%r56, %r55, 1;
	mul.wide.s32 	%rd20, %r56, 4;
	add.s64 	%rd43, %rd43, %rd20;
$L__BB49_2:
	cvt.u32.u64 	%r57, %rd1;
	add.s32 	%r58, %r7, %r101;
	mul.lo.s32 	%r8, %r38, %r37;
	mad.lo.s32 	%r59, %r8, %r58, %r2;
	mad.lo.s32 	%r9, %r59, %r30, %r57;
	setp.eq.s32 	%p2, %r34, 0;
	mov.f32 	%f315, 0f00000000;
	mov.f32 	%f316, %f315;
	mov.f32 	%f317, %f315;
	mov.f32 	%f318, %f315;
	mov.f32 	%f319, %f315;
	mov.f32 	%f320, %f315;
	mov.f32 	%f321, %f315;
	mov.f32 	%f322, %f315;
	mov.f32 	%f323, %f315;
	mov.f32 	%f324, %f315;
	mov.f32 	%f325, %f315;
	mov.f32 	%f326, %f315;
	mov.f32 	%f327, %f315;
	mov.f32 	%f328, %f315;
	mov.f32 	%f329, %f315;
	mov.f32 	%f330, %f315;
	@%p2 bra 	$L__BB49_18;
	shl.b32 	%r61, %r6, 2;
	mov.u32 	%r62, _ZZ20filterActs_YxX_colorILi4ELi32ELi2ELi8ELi2ELb1ELb1EEvPfS0_S0_iiiiiiiiiiffiE9shFilters;
	add.s32 	%r63, %r62, %r61;
	div.s32 	%r64, %r2, %r38;
	mul.lo.s32 	%r65, %r64, %r38;
	sub.s32 	%r66, %r2, %r65;
	mad.lo.s32 	%r10, %r66, %r36, %r35;
	mad.lo.s32 	%r11, %r64, %r36, %r35;
	shl.b32 	%r67, %r101, 2;
	add.s32 	%r68, %r62, %r67;
	add.s32 	%r12, %r68, 896;
	shl.b32 	%r69, %r5, 7;
	add.s32 	%r13, %r63, %r69;
	shl.b32 	%r70, %r4, 2;
	mov.u32 	%r71, _ZZ20filterActs_YxX_colorILi4ELi32ELi2ELi8ELi2ELb1ELb1EEvPfS0_S0_iiiiiiiiiiffiE8shImages;
	add.s32 	%r14, %r71, %r70;
	shl.b32 	%r72, %r101, 8;
	add.s32 	%r15, %r14, %r72;
	shl.b32 	%r16, %r31, 2;
	mul.lo.s32 	%r102, %r1, %r31;
	mov.f32 	%f315, 0f00000000;
	mov.b32 	%r103, 0;
	mov.u32 	%r100, %r5;
	mov.u32 	%r104, %r103;
$L__BB49_4:
	setp.gt.u32 	%p3, %r5, 3;
	@%p3 bra 	$L__BB49_8;
	setp.ge.u32 	%p4, %r100, %r1;
	@%p4 bra 	$L__BB49_7;
	mul.wide.s32 	%rd21, %r103, 4;
	add.s64 	%rd22, %rd43, %rd21;
	ld.global.f32 	%f53, [%rd22];
	st.shared.f32 	[%r13], %f53;
	mul.wide.s32 	%rd23, %r102, 4;
	add.s64 	%rd24, %rd43, %rd23;
	ld.global.f32 	%f54, [%rd24];
	st.shared.f32 	[%r13+512], %f54;
	bra.uni 	$L__BB49_8;
$L__BB49_7:
	mov.b32 	%r73, 0;
	st.shared.u32 	[%r13], %r73;
	st.shared.u32 	[%r13+512], %r73;
$L__BB49_8:
	setp.ge.s32 	%p5, %r101, %r1;
	@%p5 bra 	$L__BB49_17;
	div.s32 	%r74, %r101, %r34;
	mul.lo.s32 	%r75, %r74, %r34;
	sub.s32 	%r76, %r101, %r75;
	add.s32 	%r23, %r10, %r76;
	add.s32 	%r24, %r11, %r74;
	setp.gt.s32 	%p6, %r24, -1;
	setp.lt.s32 	%p7, %r24, %r32;
	and.pred  	%p8, %p6, %p7;
	setp.gt.s32 	%p9, %r23, -1;
	setp.lt.s32 	%p10, %r23, %r33;
	and.pred  	%p11, %p9, %p10;
	and.pred  	%p13, %p8, %p11;
	not.pred 	%p14, %p13;
	@%p14 bra 	$L__BB49_16;
	ld.param.u32 	%r99, [_Z20filterActs_YxX_colorILi4ELi32ELi2ELi8ELi2ELb1ELb1EEvPfS0_S0_iiiiiiiiiiffi_param_12];
	ld.param.u64 	%rd41, [_Z20filterActs_YxX_colorILi4ELi32ELi2ELi8ELi2ELb1ELb1EEvPfS0_S0_iiiiiiiiiiffi_param_0];
	cvt.u32.u64 	%r78, %rd1;
	setp.ge.s32 	%p15, %r78, %r30;
	mad.lo.s32 	%r79, %r24, %r33, %r23;
	mul.lo.s32 	%r80, %r79, %r99;
	cvt.s64.s32 	%rd25, %r80;
	add.s64 	%rd26, %rd25, %rd1;
	cvta.to.global.u64 	%rd27, %rd41;
	shl.b64 	%rd28, %rd26, 2;
	add.s64 	%rd13, %rd27, %rd28;
	add.s32 	%r81, %r32, %r24;
	mad.lo.s32 	%r82, %r81, %r33, %r23;
	mul.lo.s32 	%r83, %r82, %r99;
	cvt.s64.s32 	%rd29, %r83;
	add.s64 	%rd30, %rd29, %rd1;
	shl.b64 	%rd31, %rd30, 2;
	add.s64 	%rd14, %rd27, %rd31;
	@%p15 bra 	$L__BB49_12;
	ld.global.f32 	%f55, [%rd13];
	st.shared.f32 	[%r15], %f55;
	ld.global.f32 	%f56, [%rd14];
	st.shared.f32 	[%r15+1024], %f56;
	bra.uni 	$L__BB49_13;
$L__BB49_12:
	mov.b32 	%r84, 0;
	st.shared.u32 	[%r15], %r84;
	st.shared.u32 	[%r15+1024], %r84;
$L__BB49_13:
	cvt.u32.u64 	%r85, %rd1;
	add.s32 	%r86, %r85, 32;
	setp.lt.s32 	%p16, %r86, %r30;
	@%p16 bra 	$L__BB49_15;
	mov.b32 	%r87, 0;
	st.shared.u32 	[%r15+128], %r87;
	st.shared.u32 	[%r15+1152], %r87;
	bra.uni 	$L__BB49_17;
$L__BB49_15:
	ld.global.f32 	%f57, [%rd13+128];
	st.shared.f32 	[%r15+128], %f57;
	ld.global.f32 	%f58, [%rd14+128];
	st.shared.f32 	[%r15+1152], %f58;
	bra.uni 	$L__BB49_17;
$L__BB49_16:
	mov.b32 	%r77, 0;
	st.shared.u32 	[%r15], %r77;
	st.shared.u32 	[%r15+1024], %r77;
	st.shared.u32 	[%r15+128], %r77;
	st.shared.u32 	[%r15+1152], %r77;
$L__BB49_17:
	bar.sync 	0;
	ld.shared.f32 	%f59, [%r12+-896];
	ld.shared.f32 	%f60, [%r14];
	fma.rn.f32 	%f61, %f60, %f59, %f330;
	ld.shared.f32 	%f62, [%r14+128];
	fma.rn.f32 	%f63, %f62, %f59, %f329;
	ld.shared.f32 	%f64, [%r12+-880];
	fma.rn.f32 	%f65, %f60, %f64, %f328;
	fma.rn.f32 	%f66, %f62, %f64, %f327;
	ld.shared.f32 	%f67, [%r12+-864];
	fma.rn.f32 	%f68, %f60, %f67, %f326;
	fma.rn.f32 	%f69, %f62, %f67, %f325;
	ld.shared.f32 	%f70, [%r12+-848];
	fma.rn.f32 	%f71, %f60, %f70, %f324;
	fma.rn.f32 	%f72, %f62, %f70, %f323;
	ld.shared.f32 	%f73, [%r12+-832];
	fma.rn.f32 	%f74, %f60, %f73, %f322;
	fma.rn.f32 	%f75, %f62, %f73, %f321;
	ld.shared.f32 	%f76, [%r12+-816];
	fma.rn.f32 	%f77, %f60, %f76, %f320;
	fma.rn.f32 	%f78, %f62, %f76, %f319;
	ld.shared.f32 	%f79, [%r12+-800];
	fma.rn.f32 	%f80, %f60, %f79, %f318;
	fma.rn.f32 	%f81, %f62, %f79, %f317;
	ld.shared.f32 	%f82, [%r12+-784];
	fma.rn.f32 	%f83, %f60, %f82, %f316;
	fma.rn.f32 	%f84, %f62, %f82, %f315;
	ld.shared.f32 	%f85, [%r12+-768];
	ld.shared.f32 	%f86, [%r14+256];
	fma.rn.f32 	%f87, %f86, %f85, %f61;
	ld.shared.f32 	%f88, [%r14+384];
	fma.rn.f32 	%f89, %f88, %f85, %f63;
	ld.shared.f32 	%f90, [%r12+-752];
	fma.rn.f32 	%f91, %f86, %f90, %f65;
	fma.rn.f32 	%f92, %f88, %f90, %f66;
	ld.shared.f32 	%f93, [%r12+-736];
	fma.rn.f32 	%f94, %f86, %f93, %f68;
	fma.rn.f32 	%f95, %f88, %f93, %f69;
	ld.shared.f32 	%f96, [%r12+-720];
	fma.rn.f32 	%f97, %f86, %f96, %f71;
	fma.rn.f32 	%f98, %f88, %f96, %f72;
	ld.shared.f32 	%f99, [%r12+-704];
	fma.rn.f32 	%f100, %f86, %f99, %f74;
	fma.rn.f32 	%f101, %f88, %f99, %f75;
	ld.shared.f32 	%f102, [%r12+-688];
	fma.rn.f32 	%f103, %f86, %f102, %f77;
	fma.rn.f32 	%f104, %f88, %f102, %f78;
	ld.shared.f32 	%f105, [%r12+-672];
	fma.rn.f32 	%f106, %f86, %f105, %f80;
	fma.rn.f32 	%f107, %f88, %f105, %f81;
	ld.shared.f32 	%f108, [%r12+-656];
	fma.rn.f32 	%f109, %f86, %f108, %f83;
	fma.rn.f32 	%f110, %f88, %f108, %f84;
	ld.shared.f32 	%f111, [%r12+-640];
	ld.shared.f32 	%f112, [%r14+512];
	fma.rn.f32 	%f113, %f112, %f111, %f87;
	ld.shared.f32 	%f114, [%r14+640];
	fma.rn.f32 	%f115, %f114, %f111, %f89;
	ld.shared.f32 	%f116, [%r12+-624];
	fma.rn.f32 	%f117, %f112, %f116, %f91;
	fma.rn.f32 	%f118, %f114, %f116, %f92;
	ld.shared.f32 	%f119, [%r12+-608];
	fma.rn.f32 	%f120, %f112, %f119, %f94;
	fma.rn.f32 	%f121, %f114, %f119, %f95;
	ld.shared.f32 	%f122, [%r12+-592];
	fma.rn.f32 	%f123, %f112, %f122, %f97;
	fma.rn.f32 	%f124, %f114, %f122, %f98;
	ld.shared.f32 	%f125, [%r12+-576];
	fma.rn.f32 	%f126, %f112, %f125, %f100;
	fma.rn.f32 	%f127, %f114, %f125, %f101;
	ld.shared.f32 	%f128, [%r12+-560];
	fma.rn.f32 	%f129, %f112, %f128, %f103;
	fma.rn.f32 	%f130, %f114, %f128, %f104;
	ld.shared.f32 	%f131, [%r12+-544];
	fma.rn.f32 	%f132, %f112, %f131, %f106;
	fma.rn.f32 	%f133, %f114, %f131, %f107;
	ld.shared.f32 	%f134, [%r12+-528];
	fma.rn.f32 	%f135, %f112, %f134, %f109;
	fma.rn.f32 	%f136, %f114, %f134, %f110;
	ld.shared.f32 	%f137, [%r12+-512];
	ld.shared.f32 	%f138, [%r14+768];
	fma.rn.f32 	%f139, %f138, %f137, %f113;
	ld.shared.f32 	%f140, [%r14+896];
	fma.rn.f32 	%f141, %f140, %f137, %f115;
	ld.shared.f32 	%f142, [%r12+-496];
	fma.rn.f32 	%f143, %f138, %f142, %f117;
	fma.rn.f32 	%f144, %f140, %f142, %f118;
	ld.shared.f32 	%f145, [%r12+-480];
	fma.rn.f32 	%f146, %f138, %f145, %f120;
	fma.rn.f32 	%f147, %f140, %f145, %f121;
	ld.shared.f32 	%f148, [%r12+-464];
	fma.rn.f32 	%f149, %f138, %f148, %f123;
	fma.rn.f32 	%f150, %f140, %f148, %f124;
	ld.shared.f32 	%f151, [%r12+-448];
	fma.rn.f32 	%f152, %f138, %f151, %f126;
	fma.rn.f32 	%f153, %f140, %f151, %f127;
	ld.shared.f32 	%f154, [%r12+-432];
	fma.rn.f32 	%f155, %f138, %f154, %f129;
	fma.rn.f32 	%f156, %f140, %f154, %f130;
	ld.shared.f32 	%f157, [%r12+-416];
	fma.rn.f32 	%f158, %f138, %f157, %f132;
	fma.rn.f32 	%f159, %f140, %f157, %f133;
	ld.shared.f32 	%f160, [%r12+-400];
	fma.rn.f32 	%f161, %f138, %f160, %f135;
	fma.rn.f32 	%f162, %f140, %f160, %f136;
	ld.shared.f32 	%f163, [%r12+-384];
	ld.shared.f32 	%f164, [%r14+1024];
	fma.rn.f32 	%f165, %f164, %f163, %f139;
	ld.shared.f32 	%f166, [%r14+1152];
	fma.rn.f32 	%f167, %f166, %f163, %f141;
	ld.shared.f32 	%f168, [%r12+-368];
	fma.rn.f32 	%f169, %f164, %f168, %f143;
	fma.rn.f32 	%f170, %f166, %f168, %f144;
	ld.shared.f32 	%f171, [%r12+-352];
	fma.rn.f32 	%f172, %f164, %f171, %f146;
	fma.rn.f32 	%f173, %f166, %f171, %f147;
	ld.shared.f32 	%f174, [%r12+-336];
	fma.rn.f32 	%f175, %f164, %f174, %f149;
	fma.rn.f32 	%f176, %f166, %f174, %f150;
	ld.shared.f32 	%f177, [%r12+-320];
	fma.rn.f32 	%f178, %f164, %f177, %f152;
	fma.rn.f32 	%f179, %f166, %f177, %f153;
	ld.shared.f32 	%f180, [%r12+-304];
	fma.rn.f32 	%f181, %f164, %f180, %f155;
	fma.rn.f32 	%f182, %f166, %f180, %f156;
	ld.shared.f32 	%f183, [%r12+-288];
	fma.rn.f32 	%f184, %f164, %f183, %f158;
	fma.rn.f32 	%f185, %f166, %f183, %f159;
	ld.shared.f32 	%f186, [%r12+-272];
	fma.rn.f32 	%f187, %f164, %f186, %f161;
	fma.rn.f32 	%f188, %f166, %f186, %f162;
	ld.shared.f32 	%f189, [%r12+-256];
	ld.shared.f32 	%f190, [%r14+1280];
	fma.rn.f32 	%f191, %f190, %f189, %f165;
	ld.shared.f32 	%f192, [%r14+1408];
	fma.rn.f32 	%f193, %f192, %f189, %f167;
	ld.shared.f32 	%f194, [%r12+-240];
	fma.rn.f32 	%f195, %f190, %f194, %f169;
	fma.rn.f32 	%f196, %f192, %f194, %f170;
	ld.shared.f32 	%f197, [%r12+-224];
	fma.rn.f32 	%f198, %f190, %f197, %f172;
	fma.rn.f32 	%f199, %f192, %f197, %f173;
	ld.shared.f32 	%f200, [%r12+-208];
	fma.rn.f32 	%f201, %f190, %f200, %f175;
	fma.rn.f32 	%f202, %f192, %f200, %f176;
	ld.shared.f32 	%f203, [%r12+-192];
	fma.rn.f32 	%f204, %f190, %f203, %f178;
	fma.rn.f32 	%f205, %f192, %f203, %f179;
	ld.shared.f32 	%f206, [%r12+-176];
	fma.rn.f32 	%f207, %f190, %f206, %f181;
	fma.rn.f32 	%f208, %f192, %f206, %f182;
	ld.shared.f32 	%f209, [%r12+-160];
	fma.rn.f32 	%f210, %f190, %f209, %f184;
	fma.rn.f32 	%f211, %f192, %f209, %f185;
	ld.shared.f32 	%f212, [%r12+-144];
	fma.rn.f32 	%f213, %f190, %f212, %f187;
	fma.rn.f32 	%f214, %f192, %f212, %f188;
	ld.shared.f32 	%f215, [%r12+-128];
	ld.shared.f32 	%f216, [%r14+1536];
	fma.rn.f32 	%f217, %f216, %f215, %f191;
	ld.shared.f32 	%f218, [%r14+1664];
	fma.rn.f32 	%f219, %f218, %f215, %f193;
	ld.shared.f32 	%f220, [%r12+-112];
	fma.rn.f32 	%f221, %f216, %f220, %f195;
	fma.rn.f32 	%f222, %f218, %f220, %f196;
	ld.shared.f32 	%f223, [%r12+-96];
	fma.rn.f32 	%f224, %f216, %f223, %f198;
	fma.rn.f32 	%f225, %f218, %f223, %f199;
	ld.shared.f32 	%f226, [%r12+-80];
	fma.rn.f32 	%f227, %f216, %f226, %f201;
	fma.rn.f32 	%f228, %f218, %f226, %f202;
	ld.shared.f32 	%f229, [%r12+-64];
	fma.rn.f32 	%f230, %f216, %f229, %f204;
	fma.rn.f32 	%f231, %f218, %f229, %f205;
	ld.shared.f32 	%f232, [%r12+-48];
	fma.rn.f32 	%f233, %f216, %f232, %f207;
	fma.rn.f32 	%f234, %f218, %f232, %f208;
	ld.shared.f32 	%f235, [%r12+-32];
	fma.rn.f32 	%f236, %f216, %f235, %f210;
	fma.rn.f32 	%f237, %f218, %f235, %f211;
	ld.shared.f32 	%f238, [%r12+-16];
	fma.rn.f32 	%f239, %f216, %f238, %f213;
	fma.rn.f32 	%f240, %f218, %f238, %f214;
	ld.shared.f32 	%f241, [%r12];
	ld.shared.f32 	%f242, [%r14+1792];
	fma.rn.f32 	%f330, %f242, %f241, %f217;
	ld.shared.f32 	%f243, [%r14+1920];
	fma.rn.f32 	%f329, %f243, %f241, %f219;
	ld.shared.f32 	%f244, [%r12+16];
	fma.rn.f32 	%f328, %f242, %f244, %f221;
	fma.rn.f32 	%f327, %f243, %f244, %f222;
	ld.shared.f32 	%f245, [%r12+32];
	fma.rn.f32 	%f326, %f242, %f245, %f224;
	fma.rn.f32 	%f325, %f243, %f245, %f225;
	ld.shared.f32 	%f246, [%r12+48];
	fma.rn.f32 	%f324, %f242, %f246, %f227;
	fma.rn.f32 	%f323, %f243, %f246, %f228;
	ld.shared.f32 	%f247, [%r12+64];
	fma.rn.f32 	%f322, %f242, %f247, %f230;
	fma.rn.f32 	%f321, %f243, %f247, %f231;
	ld.shared.f32 	%f248, [%r12+80];
	fma.rn.f32 	%f320, %f242, %f248, %f233;
	fma.rn.f32 	%f319, %f243, %f248, %f234;
	ld.shared.f32 	%f249, [%r12+96];
	fma.rn.f32 	%f318, %f242, %f249, %f236;
	fma.rn.f32 	%f317, %f243, %f249, %f237;
	ld.shared.f32 	%f250, [%r12+112];
	fma.rn.f32 	%f316, %f242, %f250, %f239;
	fma.rn.f32 	%f315, %f243, %f250, %f240;
	bar.sync 	0;
	add.s32 	%r104, %r104, 4;
	add.s32 	%r103, %r103, %r16;
	add.s32 	%r102, %r102, %r16;
	add.s32 	%r101, %r101, 4;
	add.s32 	%r100, %r100, 4;
	setp.lt.u32 	%p17, %r104, %r1;
	@%p17 bra 	$L__BB49_4;
$L__BB49_18:
	ld.param.u64 	%rd42, [_Z20filterActs_YxX_colorILi4ELi32ELi2ELi8ELi2ELb1ELb1EEvPfS0_S0_iiiiiiiiiiffi_param_2];
	cvt.u32.u64 	%r88, %rd1;
	mul.lo.s32 	%r89, %r30, %r8;
	shl.b32 	%r90, %r89, 2;
	setp.lt.s32 	%p18, %r88, %r30;
	cvta.to.global.u64 	%rd32, %rd42;
	mul.wide.u32 	%rd33, %r9, 4;
	add.s64 	%rd5, %rd32, %rd33;
	mul.wide.s32 	%rd34, %r90, 4;
	add.s64 	%rd6, %rd5, %rd34;
	shl.b32 	%r91, %r89, 3;
	mul.wide.s32 	%rd35, %r91, 4;
	add.s64 	%rd7, %rd5, %rd35;
	mul.lo.s32 	%r92, %r89, 12;
	mul.wide.s32 	%rd36, %r92, 4;
	add.s64 	%rd8, %rd5, %rd36;
	shl.b32 	%r93, %r89, 4;
	mul.wide.s32 	%rd37, %r93, 4;
	add.s64 	%rd9, %rd5, %rd37;
	mul.lo.s32 	%r94, %r89, 20;
	mul.wide.s32 	%rd38, %r94, 4;
	add.s64 	%rd10, %rd5, %rd38;
	mul.lo.s32 	%r95, %r89, 24;
	mul.wide.s32 	%rd39, %r95, 4;
	add.s64 	%rd11, %rd5, %rd39;
	mul.lo.s32 	%r96, %r89, 28;
	mul.wide.s32 	%rd40, %r96, 4;
	add.s64 	%rd12, %rd5, %rd40;
	@%p18 bra 	$L__BB49_19;
	bra.uni 	$L__BB49_20;
$L__BB49_19:
	ld.global.f32 	%f251, [%rd5];
	mul.f32 	%f252, %f50, %f330;
	fma.rn.f32 	%f253, %f49, %f251, %f252;
	st.global.f32 	[%rd5], %f253;
	ld.global.f32 	%f254, [%rd6];
	mul.f32 	%f255, %f50, %f328;
	fma.rn.f32 	%f256, %f49, %f254, %f255;
	st.global.f32 	[%rd6], %f256;
	ld.global.f32 	%f257, [%rd7];
	mul.f32 	%f258, %f50, %f326;
	fma.rn.f32 	%f259, %f49, %f257, %f258;
	st.global.f32 	[%rd7], %f259;
	ld.global.f32 	%f260, [%rd8];
	mul.f32 	%f261, %f50, %f324;
	fma.rn.f32 	%f262, %f49, %f260, %f261;
	st.global.f32 	[%rd8], %f262;
	ld.global.f32 	%f263, [%rd9];
	mul.f32 	%f264, %f50, %f322;
	fma.rn.f32 	%f265, %f49, %f263, %f264;
	st.global.f32 	[%rd9], %f265;
	ld.global.f32 	%f266, [%rd10];
	mul.f32 	%f267, %f50, %f320;
	fma.rn.f32 	%f268, %f49, %f266, %f267;
	st.global.f32 	[%rd10], %f268;
	ld.global.f32 	%f269, [%rd11];
	mul.f32 	%f270, %f50, %f318;
	fma.rn.f32 	%f271, %f49, %f269, %f270;
	st.global.f32 	[%rd11], %f271;
	ld.global.f32 	%f272, [%rd12];
	mul.f32 	%f273, %f50, %f316;
	fma.rn.f32 	%f274, %f49, %f272, %f273;
	st.global.f32 	[%rd12], %f274;
$L__BB49_20:
	add.s32 	%r98, %r88, 32;
	setp.ge.s32 	%p19, %r98, %r30;
	@%p19 bra 	$L__BB49_22;
	ld.global.f32 	%f275, [%rd5+128];
	mul.f32 	%f276, %f50, %f329;
	fma.rn.f32 	%f277, %f49, %f275, %f276;
	st.global.f32 	[%rd5+128], %f277;
	ld.global.f32 	%f278, [%rd6+128];
	mul.f32 	%f279, %f50, %f327;
	fma.rn.f32 	%f280, %f49, %f278, %f279;
	st.global.f32 	[%rd6+128], %f280;
	ld.global.f32 	%f281, [%rd7+128];
	mul.f32 	%f282, %f50, %f325;
	fma.rn.f32 	%f283, %f49, %f281, %f282;
	st.global.f32 	[%rd7+128], %f283;
	ld.global.f32 	%f284, [%rd8+128];
	mul.f32 	%f285, %f50, %f323;
	fma.rn.f32 	%f286, %f49, %f284, %f285;
	st.global.f32 	[%rd8+128], %f286;
	ld.global.f32 	%f287, [%rd9+128];
	mul.f32 	%f288, %f50, %f321;
	fma.rn.f32 	%f289, %f49, %f287, %f288;
	st.global.f32 	[%rd9+128], %f289;
	ld.global.f32 	%f290, [%rd10+128];
	mul.f32 	%f291, %f50, %f319;
	fma.rn.f32 	%f292, %f49, %f290, %f291;
	st.global.f32 	[%rd10+128], %f292;
	ld.global.f32 	%f293, [%rd11+128];
	mul.f32 	%f294, %f50, %f317;
	fma.rn.f32 	%f295, %f49, %f293, %f294;
	st.global.f32 	[%rd11+128], %f295;
	ld.global.f32 	%f296, [%rd12+128];
	mul.f32 	%f297, %f50, %f315;
	fma.rn.f32 	%f298, %f49, %f296, %f297;
	st.global.f32 	[%rd12+128], %f298;
$L__BB49_22:
	ret;

}
	// .globl	_Z20filterActs_YxX_colorILi4ELi32ELi2ELi4ELi2ELb1ELb1EEvPfS0_S0_iiiiiiiiiiffi
.visible .entry _Z20filterActs_YxX_colorILi4ELi32ELi2ELi4ELi2ELb1ELb1EEvPfS0_S0_iiiiiiiiiiffi(
	.param .u64 .ptr .align 1 _Z20filterActs_YxX_colorILi4ELi32ELi2ELi4ELi2ELb1ELb1EEvPfS0_S0_iiiiiiiiiiffi_param_0,
	.param .u64 .ptr .align 1 _Z20filterActs_YxX_colorILi4ELi32ELi2ELi4ELi2ELb1ELb1EEvPfS0_S0_iiiiiiiiiiffi_param_1,
	.param .u64 .ptr .align 1 _Z20filterActs_YxX_colorILi4ELi32ELi2ELi4ELi2ELb1ELb1EEvPfS0_S0_iiiiiiiiiiffi_param_2,
	.param .u32 _Z20filterActs_YxX_colorILi4ELi32ELi2ELi4ELi2ELb1ELb1EEvPfS0_S0_iiiiiiiiiiffi_param_3,
	.param .u32 _Z20filterActs_YxX_colorILi4ELi32ELi2ELi4ELi2ELb1ELb1EEvPfS0_S0_iiiiiiiiiiffi_param_4,
	.param .u32 _Z20filterActs_YxX_colorILi4ELi32ELi2ELi4ELi2ELb1ELb1EEvPfS0_S0_iiiiiiiiiiffi_param_5,
	.param .u32 _Z20filterActs_YxX_colorILi4ELi32ELi2ELi4ELi2ELb1ELb1EEvPfS0_S0_iiiiiiiiiiffi_param_6,
	.param .u32 _Z20filterActs_YxX_colorILi4ELi32ELi2ELi4ELi2ELb1ELb1EEvPfS0_S0_iiiiiiiiiiffi_param_7,
	.param .u32 _Z20filterActs_YxX_colorILi4ELi32ELi2ELi4ELi2ELb1ELb1EEvPfS0_S0_iiiiiiiiiiffi_param_8,
	.param .u32 _Z20filterActs_YxX_colorILi4ELi32ELi2ELi4ELi2ELb1ELb1EEvPfS0_S0_iiiiiiiiiiffi_param_9,
	.param .u32 _Z20filterActs_YxX_colorILi4ELi32ELi2ELi4ELi2ELb1ELb1EEvPfS0_S0_iiiiiiiiiiffi_param_10,
	.param .u32 _Z20filterActs_YxX_colorILi4ELi32ELi2ELi4ELi2ELb1ELb1EEvPfS0_S0_iiiiiiiiiiffi_param_11,
	.param .u32 _Z20filterActs_YxX_colorILi4ELi32ELi2ELi4ELi2ELb1ELb1EEvPfS0_S0_iiiiiiiiiiffi_param_12,
	.param .f32 _Z20filterActs_YxX_colorILi4ELi32ELi2ELi4ELi2ELb1ELb1EEvPfS0_S0_iiiiiiiiiiffi_param_13,
	.param .f32 _Z20filterActs_YxX_colorILi4ELi32ELi2ELi4ELi2ELb1ELb1EEvPfS0_S0_iiiiiiiiiiffi_param_14,
	.param .u32 _Z20filterActs_YxX_colorILi4ELi32ELi2ELi4ELi2ELb1ELb1EEvPfS0_S0_iiiiiiiiiiffi_param_15
)
{
	.reg .pred 	%p<20>;
	.reg .b32 	%r<102>;
	.reg .b32 	%f<179>;
	.reg .b64 	%rd<36>;
	// demoted variable
	.shared .align 4 .b8 _ZZ20filterActs_YxX_colorILi4ELi32ELi2ELi4ELi2ELb1ELb1EEvPfS0_S0_iiiiiiiiiiffiE9shFilters[512];
	// demoted variable
	.shared .align 4 .b8 _ZZ20filterActs_YxX_colorILi4ELi32ELi2ELi4ELi2ELb1ELb1EEvPfS0_S0_iiiiiiiiiiffiE8shImages[2048];
	ld.param.u64 	%rd13, [_Z20filterActs_YxX_colorILi4ELi32ELi2ELi4ELi2ELb1ELb1EEvPfS0_S0_iiiiiiiiiiffi_param_1];
	ld.param.u32 	%r31, [_Z20filterActs_YxX_colorILi4ELi32ELi2ELi4ELi2ELb1ELb1EEvPfS0_S0_iiiiiiiiiiffi_param_3];
	ld.param.u32 	%r32, [_Z20filterActs_YxX_colorILi4ELi32ELi2ELi4ELi2ELb1ELb1EEvPfS0_S0_iiiiiiiiiiffi_param_4];
	ld.param.u32 	%r33, [_Z20filterActs_YxX_colorILi4ELi32ELi2ELi4ELi2ELb1ELb1EEvPfS0_S0_iiiiiiiiiiffi_param_5];
	ld.param.u32 	%r34, [_Z20filterActs_YxX_colorILi4ELi32ELi2ELi4ELi2ELb1ELb1EEvPfS0_S0_iiiiiiiiiiffi_param_6];
	ld.param.u32 	%r35, [_Z20filterActs_YxX_colorILi4ELi32ELi2ELi4ELi2ELb1ELb1EEvPfS0_S0_iiiiiiiiiiffi_param_7];
	ld.param.u32 	%r36, [_Z20filterActs_YxX_colorILi4ELi32ELi2ELi4ELi2ELb1ELb1EEvPfS0_S0_iiiiiiiiiiffi_param_8];
	ld.param.u32 	%r37, [_Z20filterActs_YxX_colorILi4ELi32ELi2ELi4ELi2ELb1ELb1EEvPfS0_S0_iiiiiiiiiiffi_param_9];
	ld.param.u32 	%r38, [_Z20filterActs_YxX_colorILi4ELi32ELi2ELi4ELi2ELb1ELb1EEvPfS0_S0_iiiiiiiiiiffi_param_10];
	ld.param.u32 	%r39, [_Z20filterActs_YxX_colorILi4ELi32ELi2ELi4ELi2ELb1ELb1EEvPfS0_S0_iiiiiiiiiiffi_param_11];
	ld.param.f32 	%f25, [_Z20filterActs_YxX_colorILi4ELi32ELi2ELi4ELi2ELb1ELb1EEvPfS0_S0_iiiiiiiiiiffi_param_13];
	ld.param.f32 	%f26, [_Z20filterActs_YxX_colorILi4ELi32ELi2ELi4ELi2ELb1ELb1EEvPfS0_S0_iiiiiiiiiiffi_param_14];
	ld.param.u32 	%r41, [_Z20filterActs_YxX_colorILi4ELi32ELi2ELi4ELi2ELb1ELb1EEvPfS0_S0_iiiiiiiiiiffi_param_15];
	cvta.to.global.u64 	%rd14, %rd13;
	mul.lo.s32 	%r1, %r35, %r35;
	shr.s32 	%r42, %r32, 31;
	shr.u32 	%r43, %r42, 28;
	add.s32 	%r44, %r32, %r43;
	shr.s32 	%r45, %r44, 4;
	mov.u32 	%r46, %ctaid.y;
	div.u32 	%r2, %r46, %r45;
	mul.lo.s32 	%r47, %r2, %r45;
	sub.s32 	%r48, %r46, %r47;
	mov.u32 	%r98, %tid.y;
	shl.b32 	%r49, %r98, 5;
	mov.u32 	%r4, %tid.x;
	add.s32 	%r5, %r49, %r4;
	shr.u32 	%r97, %r5, 4;
	and.b32  	%r7, %r4, 15;
	mov.u32 	%r50, %ctaid.x;
	shl.b32 	%r51, %r50, 6;
	add.s32 	%r52, %r51, %r4;
	cvt.s64.s32 	%rd1, %r52;
	shl.b32 	%r8, %r48, 4;
	mad.lo.s32 	%r53, %r32, %r97, %r7;
	add.s32 	%r54, %r53, %r8;
	mul.wide.s32 	%rd15, %r54, 4;
	add.s64 	%rd35, %rd14, %rd15;
	setp.ne.s32 	%p1, %r41, 0;
	@%p1 bra 	$L__BB50_2;
	mul.lo.s32 	%r55, %r32, %r1;
	mul.lo.s32 	%r56, %r55, %r2;
	shl.b32 	%r57, %r56, 1;
	mul.wide.s32 	%rd16, %r57, 4;
	add.s64 	%rd35, %rd35, %rd16;
$L__BB50_2:
	cvt.u32.u64 	%r58, %rd1;
	add.s32 	%r59, %r8, %r98;
	mul.lo.s32 	%r9, %r39, %r38;
	mad.lo.s32 	%r60, %r9, %r59, %r2;
	mad.lo.s32 	%r10, %r60, %r31, %r58;
	setp.eq.s32 	%p2, %r35, 0;
	mov.f32 	%f171, 0f00000000;
	mov.f32 	%f172, %f171;
	mov.f32 	%f173, %f171;
	mov.f32 	%f174, %f171;
	mov.f32 	%f175, %f171;
	mov.f32 	%f176, %f171;
	mov.f32 	%f177, %f171;
	mov.f32 	%f178, %f171;
	@%p2 bra 	$L__BB50_18;
	shl.b32 	%r62, %r7, 2;
	mov.u32 	%r63, _ZZ20filterActs_YxX_colorILi4ELi32ELi2ELi4ELi2ELb1ELb1EEvPfS0_S0_iiiiiiiiiiffiE9shFilters;
	add.s32 	%r64, %r63, %r62;
	div.s32 	%r65, %r2, %r39;
	mul.lo.s32 	%r66, %r65, %r39;
	sub.s32 	%r67, %r2, %r66;
	mad.lo.s32 	%r11, %r67, %r37, %r36;
	mad.lo.s32 	%r12, %r65, %r37, %r36;
	shl.b32 	%r68, %r98, 2;
	add.s32 	%r69, %r63, %r68;
	add.s32 	%r13, %r69, 448;
	shl.b32 	%r70, %r97, 6;
	add.s32 	%r14, %r64, %r70;
	shl.b32 	%r71, %r4, 2;
	mov.u32 	%r72, _ZZ20filterActs_YxX_colorILi4ELi32ELi2ELi4ELi2ELb1ELb1EEvPfS0_S0_iiiiiiiiiiffiE8shImages;
	add.s32 	%r15, %r72, %r71;
	shl.b32 	%r73, %r98, 8;
	add.s32 	%r16, %r15, %r73;
	shl.b32 	%r17, %r32, 2;
	mul.lo.s32 	%r99, %r1, %r32;
	mov.f32 	%f171, 0f00000000;
	mov.b32 	%r100, 0;
	mov.u32 	%r101, %r100;
$L__BB50_4:
	setp.gt.u32 	%p3, %r5, 63;
	@%p3 bra 	$L__BB50_8;
	setp.ge.u32 	%p4, %r97, %r1;
	@%p4 bra 	$L__BB50_7;
	mul.wide.s32 	%rd17, %r100, 4;
	add.s64 	%rd18, %rd35, %rd17;
	ld.global.f32 	%f29, [%rd18];
	st.shared.f32 	[%r14], %f29;
	mul.wide.s32 	%rd19, %r99, 4;
	add.s64 	%rd20, %rd35, %rd19;
	ld.global.f32 	%f30, [%rd20];
	st.shared.f32 	[%r14+256], %f30;
	bra.uni 	$L__BB50_8;
$L__BB50_7:
	mov.b32 	%r74, 0;
	st.shared.u32 	[%r14], %r74;
	st.shared.u32 	[%r14+256], %r74;
$L__BB50_8:
	setp.ge.s32 	%p5, %r98, %r1;
	@%p5 bra 	$L__BB50_17;
	div.s32 	%r75, %r98, %r35;
	mul.lo.s32 	%r76, %r75, %r35;
	sub.s32 	%r77, %r98, %r76;
	add.s32 	%r24, %r11, %r77;
	add.s32 	%r25, %r12, %r75;
	setp.gt.s32 	%p6, %r25, -1;
	setp.lt.s32 	%p7, %r25, %r33;
	and.pred  	%p8, %p6, %p7;
	setp.gt.s32 	%p9, %r24, -1;
	setp.lt.s32 	%p10, %r24, %r34;
	and.pred  	%p11, %p9, %p10;
	and.pred  	%p13, %p8, %p11;
	not.pred 	%p14, %p13;
	@%p14 bra 	$L__BB50_16;
	ld.param.u32 	%r96, [_Z20filterActs_YxX_colorILi4ELi32ELi2ELi4ELi2ELb1ELb1EEvPfS0_S0_iiiiiiiiiiffi_param_12];
	ld.param.u64 	%rd33, [_Z20filterActs_YxX_colorILi4ELi32ELi2ELi4ELi2ELb1ELb1EEvPfS0_S0_iiiiiiiiiiffi_param_0];
	cvt.u32.u64 	%r79, %rd1;
	setp.ge.s32 	%p15, %r79, %r31;
	mad.lo.s32 	%r80, %r25, %r34, %r24;
	mul.lo.s32 	%r81, %r80, %r96;
	cvt.s64.s32 	%rd21, %r81;
	add.s64 	%rd22, %rd21, %rd1;
	cvta.to.global.u64 	%rd23, %rd33;
	shl.b64 	%rd24, %rd22, 2;
	add.s64 	%rd9, %rd23, %rd24;
	add.s32 	%r82, %r33, %r25;
	mad.lo.s32 	%r83, %r82, %r34, %r24;
	mul.lo.s32 	%r84, %r83, %r96;
	cvt.s64.s32 	%rd25, %r84;
	add.s64 	%rd26, %rd25, %rd1;
	shl.b64 	%rd27, %rd26, 2;
	add.s64 	%rd10, %rd23, %rd27;
	@%p15 bra 	$L__BB50_12;
	ld.global.f32 	%f31, [%rd9];
	st.shared.f32 	[%r16], %f31;
	ld.global.f32 	%f32, [%rd10];
	st.shared.f32 	[%r16+1024], %f32;
	bra.uni 	$L__BB50_13;
$L__BB50_12:
	mov.b32 	%r85, 0;
	st.shared.u32 	[%r16], %r85;
	st.shared.u32 	[%r16+1024], %r85;
$L__BB50_13:
	cvt.u32.u64 	%r86, %rd1;
	add.s32 	%r87, %r86, 32;
	setp.lt.s32 	%p16, %r87, %r31;
	@%p16 bra 	$L__BB50_15;
	mov.b32 	%r88, 0;
	st.shared.u32 	[%r16+128], %r88;
	st.shared.u32 	[%r16+1152], %r88;
	bra.uni 	$L__BB50_17;
$L__BB50_15:
	ld.global.f32 	%f33, [%rd9+128];
	st.shared.f32 	[%r16+128], %f33;
	ld.global.f32 	%f34, [%rd10+128];
	st.shared.f32 	[%r16+1152], %f34;
	bra.uni 	$L__BB50_17;
$L__BB50_16:
	mov.b32 	%r78, 0;
	st.shared.u32 	[%r16], %r78;
	st.shared.u32 	[%r16+1024], %r78;
	st.shared.u32 	[%r16+128], %r78;
	st.shared.u32 	[%r16+1152], %r78;
$L__BB50_17:
	bar.sync 	0;
	ld.shared.f32 	%f35, [%r13+-448];
	ld.shared.f32 	%f36, [%r15];
	fma.rn.f32 	%f37, %f36, %f35, %f178;
	ld.shared.f32 	%f38, [%r15+128];
	fma.rn.f32 	%f39, %f38, %f35, %f177;
	ld.shared.f32 	%f40, [%r13+-432];
	fma.rn.f32 	%f41, %f36, %f40, %f176;
	fma.rn.f32 	%f42, %f38, %f40, %f175;
	ld.shared.f32 	%f43, [%r13+-416];
	fma.rn.f32 	%f44, %f36, %f43, %f174;
	fma.rn.f32 	%f45, %f38, %f43, %f173;
	ld.shared.f32 	%f46, [%r13+-400];
	fma.rn.f32 	%f47, %f36, %f46, %f172;
	fma.rn.f32 	%f48, %f38, %f46, %f171;
	ld.shared.f32 	%f49, [%r13+-384];
	ld.shared.f32 	%f50, [%r15+256];
	fma.rn.f32 	%f51, %f50, %f49, %f37;
	ld.shared.f32 	%f52, [%r15+384];
	fma.rn.f32 	%f53, %f52, %f49, %f39;
	ld.shared.f32 	%f54, [%r13+-368];
	fma.rn.f32 	%f55, %f50, %f54, %f41;
	fma.rn.f32 	%f56, %f52, %f54, %f42;
	ld.shared.f32 	%f57, [%r13+-352];
	fma.rn.f32 	%f58, %f50, %f57, %f44;
	fma.rn.f32 	%f59, %f52, %f57, %f45;
	ld.shared.f32 	%f60, [%r13+-336];
	fma.rn.f32 	%f61, %f50, %f60, %f47;
	fma.rn.f32 	%f62, %f52, %f60, %f48;
	ld.shared.f32 	%f63, [%r13+-320];
	ld.shared.f32 	%f64, [%r15+512];
	fma.rn.f32 	%f65, %f64, %f63, %f51;
	ld.shared.f32 	%f66, [%r15+640];
	fma.rn.f32 	%f67, %f66, %f63, %f53;
	ld.shared.f32 	%f68, [%r13+-304];
	fma.rn.f32 	%f69, %f64, %f68, %f55;
	fma.rn.f32 	%f70, %f66, %f68, %f56;
	ld.shared.f32 	%f71, [%r13+-288];
	fma.rn.f32 	%f72, %f64, %f71, %f58;
	fma.rn.f32 	%f73, %f66, %f71, %f59;
	ld.shared.f32 	%f74, [%r13+-272];
	fma.rn.f32 	%f75, %f64, %f74, %f61;
	fma.rn.f32 	%f76, %f66, %f74, %f62;
	ld.shared.f32 	%f77, [%r13+-256];
	ld.shared.f32 	%f78, [%r15+768];
	fma.rn.f32 	%f79, %f78, %f77, %f65;
	ld.shared.f32 	%f80, [%r15+896];
	fma.rn.f32 	%f81, %f80, %f77, %f67;
	ld.shared.f32 	%f82, [%r13+-240];
	fma.rn.f32 	%f83, %f78, %f82, %f69;
	fma.rn.f32 	%f84, %f80, %f82, %f70;
	ld.shared.f32 	%f85, [%r13+-224];
	fma.rn.f32 	%f86, %f78, %f85, %f72;
	fma.rn.f32 	%f87, %f80, %f85, %f73;
	ld.shared.f32 	%f88, [%r13+-208];
	fma.rn.f32 	%f89, %f78, %f88, %f75;
	fma.rn.f32 	%f90, %f80, %f88, %f76;
	ld.shared.f32 	%f91, [%r13+-192];
	ld.shared.f32 	%f92, [%r15+1024];
	fma.rn.f32 	%f93, %f92, %f91, %f79;
	ld.shared.f32 	%f94, [%r15+1152];
	fma.rn.f32 	%f95, %f94, %f91, %f81;
	ld.shared.f32 	%f96, [%r13+-176];
	fma.rn.f32 	%f97, %f92, %f96, %f83;
	fma.rn.f32 	%f98, %f94, %f96, %f84;
	ld.shared.f32 	%f99, [%r13+-160];
	fma.rn.f32 	%f100, %f92, %f99, %f86;
	fma.rn.f32 	%f101, %f94, %f99, %f87;
	ld.shared.f32 	%f102, [%r13+-144];
	fma.rn.f32 	%f103, %f92, %f102, %f89;
	fma.rn.f32 	%f104, %f94, %f102, %f90;
	ld.shared.f32 	%f105, [%r13+-128];
	ld.shared.f32 	%f106, [%r15+1280];
	fma.rn.f32 	%f107, %f106, %f105, %f93;
	ld.shared.f32 	%f108, [%r15+1408];
	fma.rn.f32 	%f109, %f108, %f105, %f95;
	ld.shared.f32 	%f110, [%r13+-112];
	fma.rn.f32 	%f111, %f106, %f110, %f97;
	fma.rn.f32 	%f112, %f108, %f110, %f98;
	ld.shared.f32 	%f113, [%r13+-96];
	fma.rn.f32 	%f114, %f106, %f113, %f100;
	fma.rn.f32 	%f115, %f108, %f113, %f101;
	ld.shared.f32 	%f116, [%r13+-80];
	fma.rn.f32 	%f117, %f106, %f116, %f103;
	fma.rn.f32 	%f118, %f108, %f116, %f104;
	ld.shared.f32 	%f119, [%r13+-64];
	ld.shared.f32 	%f120, [%r15+1536];
	fma.rn.f32 	%f121, %f120, %f119, %f107;
	ld.shared.f32 	%f122, [%r15+1664];
	fma.rn.f32 	%f123, %f122, %f119, %f109;
	ld.shared.f32 	%f124, [%r13+-48];
	fma.rn.f32 	%f125, %f120, %f124, %f111;
	fma.rn.f32 	%f126, %f122, %f124, %f112;
	ld.shared.f32 	%f127, [%r13+-32];
	fma.rn.f32 	%f128, %f120, %f127, %f114;
	fma.rn.f32 	%f129, %f122, %f127, %f115;
	ld.shared.f32 	%f130, [%r13+-16];
	fma.rn.f32 	%f131, %f120, %f130, %f117;
	fma.rn.f32 	%f132, %f122, %f130, %f118;
	ld.shared.f32 	%f133, [%r13];
	ld.shared.f32 	%f134, [%r15+1792];
	fma.rn.f32 	%f178, %f134, %f133, %f121;
	ld.shared.f32 	%f135, [%r15+1920];
	fma.rn.f32 	%f177, %f135, %f133, %f123;
	ld.shared.f32 	%f136, [%r13+16];
	fma.rn.f32 	%f176, %f134, %f136, %f125;
	fma.rn.f32 	%f175, %f135, %f136, %f126;
	ld.shared.f32 	%f137, [%r13+32];
	fma.rn.f32 	%f174, %f134, %f137, %f128;
	fma.rn.f32 	%f173, %f135, %f137, %f129;
	ld.shared.f32 	%f138, [%r13+48];
	fma.rn.f32 	%f172, %f134, %f138, %f131;
	fma.rn.f32 	%f171, %f135, %f138, %f132;
	bar.sync 	0;
	add.s32 	%r101, %r101, 4;
	add.s32 	%r100, %r100, %r17;
	add.s32 	%r99, %r99, %r17;
	add.s32 	%r98, %r98, 4;
	add.s32 	%r97, %r97, 4;
	setp.lt.u32 	%p17, %r101, %r1;
	@%p17 bra 	$L__BB50_4;
$L__BB50_18:
	ld.param.u64 	%rd34, [_Z20filterActs_YxX_colorILi4ELi32ELi2ELi4ELi2ELb1ELb1EEvPfS0_S0_iiiiiiiiiiffi_param_2];
	cvt.u32.u64 	%r89, %rd1;
	mul.lo.s32 	%r90, %r31, %r9;
	shl.b32 	%r91, %r90, 2;
	setp.lt.s32 	%p18, %r89, %r31;
	cvta.to.global.u64 	%rd28, %rd34;
	mul.wide.u32 	%rd29, %r10, 4;
	add.s64 	%rd5, %rd28, %rd29;
	mul.wide.s32 	%rd30, %r91, 4;
	add.s64 	%rd6, %rd5, %rd30;
	shl.b32 	%r92, %r90, 3;
	mul.wide.s32 	%rd31, %r92, 4;
	add.s64 	%rd7, %rd5, %rd31;
	mul.lo.s32 	%r93, %r90, 12;
	mul.wide.s32 	%rd32, %r93, 4;
	add.s64 	%rd8, %rd5, %rd32;
	@%p18 bra 	$L__BB50_19;
	bra.uni 	$L__BB50_20;
$L__BB50_19:
	ld.global.f32 	%f139, [%rd5];
	mul.f32 	%f140, %f26, %f178;
	fma.rn.f32 	%f141, %f25, %f139, %f140;
	st.global.f32 	[%rd5], %f141;
	ld.global.f32 	%f142, [%rd6];
	mul.f32 	%f143, %f26, %f176;
	fma.rn.f32 	%f144, %f25, %f142, %f143;
	st.global.f32 	[%rd6], %f144;
	ld.global.f32 	%f145, [%rd7];
	mul.f32 	%f146, %f26, %f174;
	fma.rn.f32 	%f147, %f25, %f145, %f146;
	st.global.f32 	[%rd7], %f147;
	ld.global.f32 	%f148, [%rd8];
	mul.f32 	%f149, %f26, %f172;
	fma.rn.f32 	%f150, %f25, %f148, %f149;
	st.global.f32 	[%rd8], %f150;
$L__BB50_20:
	add.s32 	%r95, %r89, 32;
	setp.ge.s32 	%p19, %r95, %r31;
	@%p19 bra 	$L__BB50_22;
	ld.global.f32 	%f151, [%rd5+128];
	mul.f32 	%f152, %f26, %f177;
	fma.rn.f32 	%f153, %f25, %f151, %f152;
	st.global.f32 	[%rd5+128], %f153;
	ld.global.f32 	%f154, [%rd6+128];
	mul.f32 	%f155, %f26, %f175;
	fma.rn.f32 	%f156, %f25, %f154, %f155;
	st.global.f32 	[%rd6+128], %f156;
	ld.global.f32 	%f157, [%rd7+128];
	mul.f32 	%f158, %f26, %f173;
	fma.rn.f32 	%f159, %f25, %f157, %f158;
	st.global.f32 	[%rd7+128], %f159;
	ld.global.f32 	%f160, [%rd8+128];
	mul.f32 	%f161, %f26, %f171;
	fma.rn.f32 	%f162, %f25, %f160, %f161;
	st.global.f32 	[%rd8+128], %f162;
$L__BB50_22:
	ret;

}
	// .globl	_Z20filterActs_YxX_colorILi4ELi32ELi2ELi8ELi2ELb1ELb0EEvPfS0_S0_iiiiiiiiiiffi
.visible .entry _Z20filterActs_YxX_colorILi4ELi32ELi2ELi8ELi2ELb1ELb0EEvPfS0_S0_iiiiiiiiiiffi(
	.param .u64 .ptr .align 1 _Z20filterActs_YxX_colorILi4ELi32ELi2ELi8ELi2ELb1ELb0EEvPfS0_S0_iiiiiiiiiiffi_param_0,
	.param .u64 .ptr .align 1 _Z20filterActs_YxX_colorILi4ELi32ELi2ELi8ELi2ELb1ELb0EEvPfS0_S0_iiiiiiiiiiffi_param_1,
	.param .u64 .ptr .align 1 _Z20filterActs_YxX_colorILi4ELi32ELi2ELi8ELi2ELb1ELb0EEvPfS0_S0_iiiiiiiiiiffi_param_2,
	.param .u32 _Z20filterActs_YxX_colorILi4ELi32ELi2ELi8ELi2ELb1ELb0EEvPfS0_S0_iiiiiiiiiiffi_param_3,
	.param .u32 _Z20filterActs_YxX_colorILi4ELi32ELi2ELi8ELi2ELb1ELb0EEvPfS0_S0_iiiiiiiiiiffi_param_4,
	.param .u32 _Z20filterActs_YxX_colorILi4ELi32ELi2ELi8ELi2ELb1ELb0EEvPfS0_S0_iiiiiiiiiiffi_param_5,
	.param .u32 _Z20filterActs_YxX_colorILi4ELi32ELi2ELi8ELi2ELb1ELb0EEvPfS0_S0_iiiiiiiiiiffi_param_6,
	.param .u32 _Z20filterActs_YxX_colorILi4ELi32ELi2ELi8ELi2ELb1ELb0EEvPfS0_S0_iiiiiiiiiiffi_param_7,
	.param .u32 _Z20filterActs_YxX_colorILi4ELi32ELi2ELi8ELi2ELb1ELb0EEvPfS0_S0_iiiiiiiiiiffi_param_8,
	.param .u32 _Z20filterActs_YxX_colorILi4ELi32ELi2ELi8ELi2ELb1ELb0EEvPfS0_S0_iiiiiiiiiiffi_param_9,
	.param .u32 _Z20filterActs_YxX_colorILi4ELi32ELi2ELi8ELi2ELb1ELb0EEvPfS0_S0_iiiiiiiiiiffi_param_10,
	.param .u32 _Z20filterActs_YxX_colorILi4ELi32ELi2ELi8ELi2ELb1ELb0EEvPfS0_S0_iiiiiiiiiiffi_param_11,
	.param .u32 _Z20filterActs_YxX_colorILi4ELi32ELi2ELi8ELi2ELb1ELb0EEvPfS0_S0_iiiiiiiiiiffi_param_12,
	.param .f32 _Z20filterActs_YxX_colorILi4ELi32ELi2ELi8ELi2ELb1ELb0EEvPfS0_S0_iiiiiiiiiiffi_param_13,
	.param .f32 _Z20filterActs_YxX_colorILi4ELi32ELi2ELi8ELi2ELb1ELb0EEvPfS0_S0_iiiiiiiiiiffi_param_14,
	.param .u32 _Z20filterActs_YxX_colorILi4ELi32ELi2ELi8ELi2ELb1ELb0EEvPfS0_S0_iiiiiiiiiiffi_param_15
)
{
	.reg .pred 	%p<16>;
	.reg .b32 	%r<97>;
	.reg .b32 	%f<333>;
	.reg .b64 	%rd<43>;
	// demoted variable
	.shared .align 4 .b8 _ZZ20filterActs_YxX_colorILi4ELi32ELi2ELi8ELi2ELb1ELb0EEvPfS0_S0_iiiiiiiiiiffiE9shFilters[1024];
	// demoted variable
	.shared .align 4 .b8 _ZZ20filterActs_YxX_colorILi4ELi32ELi2ELi8ELi2ELb1ELb0EEvPfS0_S0_iiiiiiiiiiffiE8shImages[2048];
	ld.param.u64 	%rd6, [_Z20filterActs_YxX_colorILi4ELi32ELi2ELi8ELi2ELb1ELb0EEvPfS0_S0_iiiiiiiiiiffi_param_0];
	ld.param.u64 	%rd8, [_Z20filterActs_YxX_colorILi4ELi32ELi2ELi8ELi2ELb1ELb0EEvPfS0_S0_iiiiiiiiiiffi_param_1];
	ld.param.u32 	%r30, [_Z20filterActs_YxX_colorILi4ELi32ELi2ELi8ELi2ELb1ELb0EEvPfS0_S0_iiiiiiiiiiffi_param_3];
	ld.param.u32 	%r31, [_Z20filterActs_YxX_colorILi4ELi32ELi2ELi8ELi2ELb1ELb0EEvPfS0_S0_iiiiiiiiiiffi_param_4];
	ld.param.u32 	%r32, [_Z20filterActs_YxX_colorILi4ELi32ELi2ELi8ELi2ELb1ELb0EEvPfS0_S0_iiiiiiiiiiffi_param_5];
	ld.param.u32 	%r33, [_Z20filterActs_YxX_colorILi4ELi32ELi2ELi8ELi2ELb1ELb0EEvPfS0_S0_iiiiiiiiiiffi_param_6];
	ld.param.u32 	%r34, [_Z20filterActs_YxX_colorILi4ELi32ELi2ELi8ELi2ELb1ELb0EEvPfS0_S0_iiiiiiiiiiffi_param_7];
	ld.param.u32 	%r35, [_Z20filterActs_YxX_colorILi4ELi32ELi2ELi8ELi2ELb1ELb0EEvPfS0_S0_iiiiiiiiiiffi_param_8];
	ld.param.u32 	%r36, [_Z20filterActs_YxX_colorILi4ELi32ELi2ELi8ELi2ELb1ELb0EEvPfS0_S0_iiiiiiiiiiffi_param_9];
	ld.param.u32 	%r37, [_Z20filterActs_YxX_colorILi4ELi32ELi2ELi8ELi2ELb1ELb0EEvPfS0_S0_iiiiiiiiiiffi_param_10];
	ld.param.u32 	%r38, [_Z20filterActs_YxX_colorILi4ELi32ELi2ELi8ELi2ELb1ELb0EEvPfS0_S0_iiiiiiiiiiffi_param_11];
	ld.param.u32 	%r40, [_Z20filterActs_YxX_colorILi4ELi32ELi2ELi8ELi2ELb1ELb0EEvPfS0_S0_iiiiiiiiiiffi_param_15];
	cvta.to.global.u64 	%rd9, %rd8;
	mul.lo.s32 	%r1, %r34, %r34;
	shr.s32 	%r41, %r31, 31;
	shr.u32 	%r42, %r41, 27;
	add.s32 	%r43, %r31, %r42;
	shr.s32 	%r44, %r43, 5;
	mov.u32 	%r45, %ctaid.y;
	div.u32 	%r2, %r45, %r44;
	mul.lo.s32 	%r46, %r2, %r44;
	sub.s32 	%r47, %r45, %r46;
	mov.u32 	%r93, %tid.y;
	mov.u32 	%r4, %tid.x;
	shr.u32 	%r48, %r4, 5;
	add.s32 	%r5, %r48, %r93;
	and.b32  	%r6, %r4, 31;
	mov.u32 	%r49, %ctaid.x;
	shl.b32 	%r50, %r49, 6;
	add.s32 	%r51, %r50, %r4;
	cvt.s64.s32 	%rd1, %r51;
	shl.b32 	%r7, %r47, 5;
	mad.lo.s32 	%r52, %r31, %r5, %r6;
	add.s32 	%r53, %r52, %r7;
	mul.wide.s32 	%rd10, %r53, 4;
	add.s64 	%rd42, %rd9, %rd10;
	setp.ne.s32 	%p1, %r40, 0;
	@%p1 bra 	$L__BB51_2;
	mul.lo.s32 	%r54, %r31, %r1;
	mul.lo.s32 	%r55, %r54, %r2;
	shl.b32 	%r56, %r55, 1;
	mul.wide.s32 	%rd11, %r56, 4;
	add.s64 	%rd42, %rd42, %rd11;
$L__BB51_2:
	cvt.u32.u64 	%r57, %rd1;
	add.s32 	%r58, %r7, %r93;
	mul.lo.s32 	%r8, %r38, %r37;
	mad.lo.s32 	%r59, %r8, %r58, %r2;
	mad.lo.s32 	%r9, %r59, %r30, %r57;
	setp.eq.s32 	%p2, %r34, 0;
	mov.f32 	%f317, 0f00000000;
	mov.f32 	%f318, %f317;
	mov.f32 	%f319, %f317;
	mov.f32 	%f320, %f317;
	mov.f32 	%f321, %f317;
	mov.f32 	%f322, %f317;
	mov.f32 	%f323, %f317;
	mov.f32 	%f324, %f317;
	mov.f32 	%f325, %f317;
	mov.f32 	%f326, %f317;
	mov.f32 	%f327, %f317;
	mov.f32 	%f328, %f317;
	mov.f32 	%f329, %f317;
	mov.f32 	%f330, %f317;
	mov.f32 	%f331, %f317;
	mov.f32 	%f332, %f317;
	@%p2 bra 	$L__BB51_13;
	cvta.to.global.u64 	%rd5, %rd6;
	shl.b32 	%r61, %r6, 2;
	mov.u32 	%r62, _ZZ20filterActs_YxX_colorILi4ELi32ELi2ELi8ELi2ELb1ELb0EEvPfS0_S0_iiiiiiiiiiffiE9shFilters;
	add.s32 	%r63, %r62, %r61;
	div.s32 	%r64, %r2, %r38;
	mul.lo.s32 	%r65, %r64, %r38;
	sub.s32 	%r66, %r2, %r65;
	mad.lo.s32 	%r10, %r66, %r36, %r35;
	mad.lo.s32 	%r11, %r64, %r36, %r35;
	shl.b32 	%r67, %r93, 2;
	add.s32 	%r68, %r62, %r67;
	add.s32 	%r12, %r68, 896;
	shl.b32 	%r69, %r5, 7;
	add.s32 	%r13, %r63, %r69;
	shl.b32 	%r70, %r4, 2;
	mov.u32 	%r71, _ZZ20filterActs_YxX_colorILi4ELi32ELi2ELi8ELi2ELb1ELb0EEvPfS0_S0_iiiiiiiiiiffiE8shImages;
	add.s32 	%r14, %r71, %r70;
	shl.b32 	%r72, %r93, 8;
	add.s32 	%r15, %r14, %r72;
	shl.b32 	%r16, %r31, 2;
	mul.lo.s32 	%r94, %r1, %r31;
	mov.f32 	%f317, 0f00000000;
	mov.b32 	%r95, 0;
	mov.u32 	%r92, %r5;
	mov.u32 	%r96, %r95;
$L__BB51_4:
	setp.gt.u32 	%p3, %r5, 3;
	@%p3 bra 	$L__BB51_8;
	setp.ge.u32 	%p4, %r92, %r1;
	@%p4 bra 	$L__BB51_7;
	mul.wide.s32 	%rd12, %r95, 4;
	add.s64 	%rd13, %rd42, %rd12;
	ld.global.f32 	%f53, [%rd13];
	st.shared.f32 	[%r13], %f53;
	mul.wide.s32 	%rd14, %r94, 4;
	add.s64 	%rd15, %rd42, %rd14;
	ld.global.f32 	%f54, [%rd15];
	st.shared.f32 	[%r13+512], %f54;
	bra.uni 	$L__BB51_8;
$L__BB51_7:
	mov.b32 	%r73, 0;
	st.shared.u32 	[%r13], %r73;
	st.shared.u32 	[%r13+512], %r73;
$L__BB51_8:
	setp.ge.s32 	%p5, %r93, %r1;
	@%p5 bra 	$L__BB51_12;
	div.s32 	%r74, %r93, %r34;
	mul.lo.s32 	%r75, %r74, %r34;
	sub.s32 	%r76, %r93, %r75;
	add.s32 	%r23, %r10, %r76;
	add.s32 	%r24, %r11, %r74;
	setp.gt.s32 	%p6, %r24, -1;
	setp.lt.s32 	%p7, %r24, %r32;
	and.pred  	%p8, %p6, %p7;
	setp.gt.s32 	%p9, %r23, -1;
	setp.lt.s32 	%p10, %r23, %r33;
	and.pred  	%p11, %p9, %p10;
	and.pred  	%p13, %p8, %p11;
	not.pred 	%p14, %p13;
	@%p14 bra 	$L__BB51_11;
	ld.param.u32 	%r91, [_Z20filterActs_YxX_colorILi4ELi32ELi2ELi8ELi2ELb1ELb0EEvPfS0_S0_iiiiiiiiiiffi_param_12];
	mad.lo.s32 	%r78, %r24, %r33, %r23;
	mul.lo.s32 	%r79, %r78, %r91;
	cvt.s64.s32 	%rd16, %r79;
	add.s64 	%rd17, %rd16, %rd1;
	shl.b64 	%rd18, %rd17, 2;
	add.s64 	%rd19, %rd5, %rd18;
	ld.global.f32 	%f55, [%rd19];
	st.shared.f32 	[%r15], %f55;
	add.s32 	%r80, %r32, %r24;
	mad.lo.s32 	%r81, %r80, %r33, %r23;
	mul.lo.s32 	%r82, %r81, %r91;
	cvt.s64.s32 	%rd20, %r82;
	add.s64 	%rd21, %rd20, %rd1;
	shl.b64 	%rd22, %rd21, 2;
	add.s64 	%rd23, %rd5, %rd22;
	ld.global.f32 	%f56, [%rd23];
	st.shared.f32 	[%r15+1024], %f56;
	ld.global.f32 	%f57, [%rd19+128];
	st.shared.f32 	[%r15+128], %f57;
	ld.global.f32 	%f58, [%rd23+128];
	st.shared.f32 	[%r15+1152], %f58;
	bra.uni 	$L__BB51_12;
$L__BB51_11:
	mov.b32 	%r77, 0;
	st.shared.u32 	[%r15], %r77;
	st.shared.u32 	[%r15+1024], %r77;
	st.shared.u32 	[%r15+128], %r77;
	st.shared.u32 	[%r15+1152], %r77;
$L__BB51_12:
	bar.sync 	0;
	ld.shared.f32 	%f59, [%r12+-896];
	ld.shared.f32 	%f60, [%r14];
	fma.rn.f32 	%f61, %f60, %f59, %f332;
	ld.shared.f32 	%f62, [%r14+128];
	fma.rn.f32 	%f63, %f62, %f59, %f331;
	ld.shared.f32 	%f64, [%r12+-880];
	fma.rn.f32 	%f65, %f60, %f64, %f330;
	fma.rn.f32 	%f66, %f62, %f64, %f329;
	ld.shared.f32 	%f67, [%r12+-864];
	fma.rn.f32 	%f68, %f60, %f67, %f328;
	fma.rn.f32 	%f69, %f62, %f67, %f327;
	ld.shared.f32 	%f70, [%r12+-848];
	fma.rn.f32 	%f71, %f60, %f70, %f326;
	fma.rn.f32 	%f72, %f62, %f70, %f325;
	ld.shared.f32 	%f73, [%r12+-832];
	fma.rn.f32 	%f74, %f60, %f73, %f324;
	fma.rn.f32 	%f75, %f62, %f73, %f323;
	ld.shared.f32 	%f76, [%r12+-816];
	fma.rn.f32 	%f77, %f60, %f76, %f322;
	fma.rn.f32 	%f78, %f62, %f76, %f321;
	ld.shared.f32 	%f79, [%r12+-800];
	fma.rn.f32 	%f80, %f60, %f79, %f320;
	fma.rn.f32 	%f81, %f62, %f79, %f319;
	ld.shared.f32 	%f82, [%r12+-784];
	fma.rn.f32 	%f83, %f60, %f82, %f318;
	fma.rn.f32 	%f84, %f62, %f82, %f317;
	ld.shared.f32 	%f85, [%r12+-768];
	ld.shared.f32 	%f86, [%r14+256];
	fma.rn.f32 	%f87, %f86, %f85, %f61;
	ld.shared.f32 	%f88, [%r14+384];
	fma.rn.f32 	%f89, %f88, %f85, %f63;
	ld.shared.f32 	%f90, [%r12+-752];
	fma.rn.f32 	%f91, %f86, %f90, %f65;
	fma.rn.f32 	%f92, %f88, %f90, %f66;
	ld.shared.f32 	%f93, [%r12+-736];
	fma.rn.f32 	%f94, %f86, %f93, %f68;
	fma.rn.f32 	%f95, %f88, %f93, %f69;
	ld.shared.f32 	%f96, [%r12+-720];
	fma.rn.f32 	%f97, %f86, %f96, %f71;
	fma.rn.f32 	%f98, %f88, %f96, %f72;
	ld.shared.f32 	%f99, [%r12+-704];
	fma.rn.f32 	%f100, %f86, %f99, %f74;
	fma.rn.f32 	%f101, %f88, %f99, %f75;
	ld.shared.f32 	%f102, [%r12+-688];
	fma.rn.f32 	%f103, %f86, %f102, %f77;
	fma.rn.f32 	%f104, %f88, %f102, %f78;
	ld.shared.f32 	%f105, [%r12+-672];
	fma.rn.f32 	%f106, %f86, %f105, %f80;
	fma.rn.f32 	%f107, %f88, %f105, %f81;
	ld.shared.f32 	%f108, [%r12+-656];
	fma.rn.f32 	%f109, %f86, %f108, %f83;
	fma.rn.f32 	%f110, %f88, %f108, %f84;
	ld.shared.f32 	%f111, [%r12+-640];
	ld.shared.f32 	%f112, [%r14+512];
	fma.rn.f32 	%f113, %f112, %f111, %f87;
	ld.shared.f32 	%f114, [%r14+640];
	fma.rn.f32 	%f115, %f114, %f111, %f89;
	ld.shared.f32 	%f116, [%r12+-624];
	fma.rn.f32 	%f117, %f112, %f116, %f91;
	fma.rn.f32 	%f118, %f114, %f116, %f92;
	ld.shared.f32 	%f119, [%r12+-608];
	fma.rn.f32 	%f120, %f112, %f119, %f94;
	fma.rn.f32 	%f121, %f114, %f119, %f95;
	ld.shared.f32 	%f122, [%r12+-592];
	fma.rn.f32 	%f123, %f112, %f122, %f97;
	fma.rn.f32 	%f124, %f114, %f122, %f98;
	ld.shared.f32 	%f125, [%r12+-576];
	fma.rn.f32 	%f126, %f112, %f125, %f100;
	fma.rn.f32 	%f127, %f114, %f125, %f101;
	ld.shared.f32 	%f128, [%r12+-560];
	fma.rn.f32 	%f129, %f112, %f128, %f103;
	fma.rn.f32 	%f130, %f114, %f128, %f104;
	ld.shared.f32 	%f131, [%r12+-544];
	fma.rn.f32 	%f132, %f112, %f131, %f106;
	fma.rn.f32 	%f133, %f114, %f131, %f107;
	ld.shared.f32 	%f134, [%r12+-528];
	fma.rn.f32 	%f135, %f112, %f134, %f109;
	fma.rn.f32 	%f136, %f114, %f134, %f110;
	ld.shared.f32 	%f137, [%r12+-512];
	ld.shared.f32 	%f138, [%r14+768];
	fma.rn.f32 	%f139, %f138, %f137, %f113;
	ld.shared.f32 	%f140, [%r14+896];
	fma.rn.f32 	%f141, %f140, %f137, %f115;
	ld.shared.f32 	%f142, [%r12+-496];
	fma.rn.f32 	%f143, %f138, %f142, %f117;
	fma.rn.f32 	%f144, %f140, %f142, %f118;
	ld.shared.f32 	%f145, [%r12+-480];
	fma.rn.f32 	%f146, %f138, %f145, %f120;
	fma.rn.f32 	%f147, %f140, %f145, %f121;
	ld.shared.f32 	%f148, [%r12+-464];
	fma.rn.f32 	%f149, %f138, %f148, %f123;
	fma.rn.f32 	%f150, %f140, %f148, %f124;
	ld.shared.f32 	%f151, [%r12+-448];
	fma.rn.f32 	%f152, %f138, %f151, %f126;
	fma.rn.f32 	%f153, %f140, %f151, %f127;
	ld.shared.f32 	%f154, [%r12+-432];
	fma.rn.f32 	%f155, %f138, %f154, %f129;
	fma.rn.f32 	%f156, %f140, %f154, %f130;
	ld.shared.f32 	%f157, [%r12+-416];
	fma.rn.f32 	%f158, %f138, %f157, %f132;
	fma.rn.f32 	%f159, %f140, %f157, %f133;
	ld.shared.f32 	%f160, [%r12+-400];
	fma.rn.f32 	%f161, %f138, %f160, %f135;
	fma.rn.f32 	%f162, %f140, %f160, %f136;
	ld.shared.f32 	%f163, [%r12+-384];
	ld.shared.f32 	%f164, [%r14+1024];
	fma.rn.f32 	%f165, %f164, %f163, %f139;
	ld.shared.f32 	%f166, [%r14+1152];
	fma.rn.f32 	%f167, %f166, %f163, %f141;
	ld.shared.f32 	%f168, [%r12+-368];
	fma.rn.f32 	%f169, %f164, %f168, %f143;
	fma.rn.f32 	%f170, %f166, %f168, %f144;
	ld.shared.f32 	%f171, [%r12+-352];
	fma.rn.f32 	%f172, %f164, %f171, %f146;
	fma.rn.f32 	%f173, %f166, %f171, %f147;
	ld.shared.f32 	%f174, [%r12+-336];
	fma.rn.f32 	%f175, %f164, %f174, %f149;
	fma.rn.f32 	%f176, %f166, %f174, %f150;
	ld.shared.f32 	%f177, [%r12+-320];
	fma.rn.f32 	%f178, %f164, %f177, %f152;
	fma.rn.f32 	%f179, %f166, %f177, %f153;
	ld.shared.f32 	%f180, [%r12+-304];
	fma.rn.f32 	%f181, %f164, %f180, %f155;
	fma.rn.f32 	%f182, %f166, %f180, %f156;
	ld.shared.f32 	%f183, [%r12+-288];
	fma.rn.f32 	%f184, %f164, %f183, %f158;
	fma.rn.f32 	%f185, %f166, %f183, %f159;
	ld.shared.f32 	%f186, [%r12+-272];
	fma.rn.f32 	%f187, %f164, %f186, %f161;
	fma.rn.f32 	%f188, %f166, %f186, %f162;
	ld.shared.f32 	%f189, [%r12+-256];
	ld.shared.f32 	%f190, [%r14+1280];
	fma.rn.f32 	%f191, %f190, %f189, %f165;
	ld.shared.f32 	%f192, [%r14+1408];
	fma.rn.f32 	%f193, %f192, %f189, %f167;
	ld.shared.f32 	%f194, [%r12+-240];
	fma.rn.f32 	%f195, %f190, %f194, %f169;
	fma.rn.f32 	%f196, %f192, %f194, %f170;
	ld.shared.f32 	%f197, [%r12+-224];
	fma.rn.f32 	%f198, %f190, %f197, %f172;
	fma.rn.f32 	%f199, %f192, %f197, %f173;
	ld.shared.f32 	%f200, [%r12+-208];
	fma.rn.f32 	%f201, %f190, %f200, %f175;
	fma.rn.f32 	%f202, %f192, %f200, %f176;
	ld.shared.f32 	%f203, [%r12+-192];
	fma.rn.f32 	%f204, %f190, %f203, %f178;
	fma.rn.f32 	%f205, %f192, %f203, %f179;
	ld.shared.f32 	%f206, [%r12+-176];
	fma.rn.f32 	%f207, %f190, %f206, %f181;
	fma.rn.f32 	%f208, %f192, %f206, %f182;
	ld.shared.f32 	%f209, [%r12+-160];
	fma.rn.f32 	%f210, %f190, %f209, %f184;
	fma.rn.f32 	%f211, %f192, %f209, %f185;
	ld.shared.f32 	%f212, [%r12+-144];
	fma.rn.f32 	%f213, %f190, %f212, %f187;
	fma.rn.f32 	%f214, %f192, %f212, %f188;
	ld.shared.f32 	%f215, [%r12+-128];
	ld.shared.f32 	%f216, [%r14+1536];
	fma.rn.f32 	%f217, %f216, %f215, %f191;
	ld.shared.f32 	%f218, [%r14+1664];
	fma.rn.f32 	%f219, %f218, %f215, %f193;
	ld.shared.f32 	%f220, [%r12+-112];
	fma.rn.f32 	%f221, %f216, %f220, %f195;
	fma.rn.f32 	%f222, %f218, %f220, %f196;
	ld.shared.f32 	%f223, [%r12+-96];
	fma.rn.f32 	%f224, %f216, %f223, %f198;
	fma.rn.f32 	%f225, %f218, %f223, %f199;
	ld.shared.f32 	%f226, [%r12+-80];
	fma.rn.f32 	%f227, %f216, %f226, %f201;
	fma.rn.f32 	%f228, %f218, %f226, %f202;
	ld.shared.f32 	%f229, [%r12+-64];
	fma.rn.f32 	%f230, %f216, %f229, %f204;
	fma.rn.f32 	%f231, %f218, %f229, %f205;
	ld.shared.f32 	%f232, [%r12+-48];
	fma.rn.f32 	%f233, %f216, %f232, %f207;
	fma.rn.f32 	%f234, %f218, %f232, %f208;
	ld.shared.f32 	%f235, [%r12+-32];
	fma.rn.f32 	%f236, %f216, %f235, %f210;
	fma.rn.f32 	%f237, %f218, %f235, %f211;
	ld.shared.f32 	%f238, [%r12+-16];
	fma.rn.f32 	%f239, %f216, %f238, %f213;
	fma.rn.f32 	%f240, %f218, %f238, %f214;
	ld.shared.f32 	%f241, [%r12];
	ld.shared.f32 	%f242, [%r14+1792];
	fma.rn.f32 	%f332, %f242, %f241, %f217;
	ld.shared.f32 	%f243, [%r14+1920];
	fma.rn.f32 	%f331, %f243, %f241, %f219;
	ld.shared.f32 	%f244, [%r12+16];
	fma.rn.f32 	%f330, %f242, %f244, %f221;
	fma.rn.f32 	%f329, %f243, %f244, %f222;
	ld.shared.f32 	%f245, [%r12+32];
	fma.rn.f32 	%f328, %f242, %f245, %f224;
	fma.rn.f32 	%f327, %f243, %f245, %f225;
	ld.shared.f32 	%f246, [%r12+48];
	fma.rn.f32 	%f326, %f242, %f246, %f227;
	fma.rn.f32 	%f325, %f243, %f246, %f228;
	ld.shared.f32 	%f247, [%r12+64];
	fma.rn.f32 	%f324, %f242, %f247, %f230;
	fma.rn.f32 	%f323, %f243, %f247, %f231;
	ld.shared.f32 	%f248, [%r12+80];
	fma.rn.f32 	%f322, %f242, %f248, %f233;
	fma.rn.f32 	%f321, %f243, %f248, %f234;
	ld.shared.f32 	%f249, [%r12+96];
	fma.rn.f32 	%f320, %f242, %f249, %f236;
	fma.rn.f32 	%f319, %f243, %f249, %f237;
	ld.shared.f32 	%f250, [%r12+112];
	fma.rn.f32 	%f318, %f242, %f250, %f239;
	fma.rn.f32 	%f317, %f243, %f250, %f240;
	bar.sync 	0;
	add.s32 	%r96, %r96, 4;
	add.s32 	%r95, %r95, %r16;
	add.s32 	%r94, %r94, %r16;
	add.s32 	%r93, %r93, 4;
	add.s32 	%r92, %r92, 4;
	setp.lt.u32 	%p15, %r96, %r1;
	@%p15 bra 	$L__BB51_4;
$L__BB51_13:
	ld.param.f32 	%f300, [_Z20filterActs_YxX_colorILi4ELi32ELi2ELi8ELi2ELb1ELb0EEvPfS0_S0_iiiiiiiiiiffi_param_14];
	ld.param.f32 	%f299, [_Z20filterActs_YxX_colorILi4ELi32ELi2ELi8ELi2ELb1ELb0EEvPfS0_S0_iiiiiiiiiiffi_param_13];
	ld.param.u64 	%rd41, [_Z20filterActs_YxX_colorILi4ELi32ELi2ELi8ELi2ELb1ELb0EEvPfS0_S0_iiiiiiiiiiffi_param_2];
	cvta.to.global.u64 	%rd24, %rd41;
	mul.lo.s32 	%r83, %r30, %r8;
	shl.b32 	%r84, %r83, 2;
	mul.wide.u32 	%rd25, %r9, 4;
	add.s64 	%rd26, %rd24, %rd25;
	ld.global.f32 	%f251, [%rd26];
	mul.f32 	%f252, %f300, %f332;
	fma.rn.f32 	%f253, %f299, %f251, %f252;
	st.global.f32 	[%rd26], %f253;
	mul.wide.s32 	%rd27, %r84, 4;
	add.s64 	%rd28, %rd26, %rd27;
	ld.global.f32 	%f254, [%rd28];
	mul.f32 	%f255, %f300, %f330;
	fma.rn.f32 	%f256, %f299, %f254, %f255;
	st.global.f32 	[%rd28], %f256;
	shl.b32 	%r85, %r83, 3;
	mul.wide.s32 	%rd29, %r85, 4;
	add.s64 	%rd30, %rd26, %rd29;
	ld.global.f32 	%f257, [%rd30];
	mul.f32 	%f258, %f300, %f328;
	fma.rn.f32 	%f259, %f299, %f257, %f258;
	st.global.f32 	[%rd30], %f259;
	mul.lo.s32 	%r86, %r83, 12;
	mul.wide.s32 	%rd31, %r86, 4;
	add.s64 	%rd32, %rd26, %rd31;
	ld.global.f32 	%f260, [%rd32];
	mul.f32 	%f261, %f300, %f326;
	fma.rn.f32 	%f262, %f299, %f260, %f261;
	st.global.f32 	[%rd32], %f262;
	shl.b32 	%r87, %r83, 4;
	mul.wide.s32 	%rd33, %r87, 4;
	add.s64 	%rd34, %rd26, %rd33;
	ld.global.f32 	%f263, [%rd34];
	mul.f32 	%f264, %f300, %f324;
	fma.rn.f32 	%f265, %f299, %f263, %f264;
	st.global.f32 	[%rd34], %f265;
	mul.lo.s32 	%r88, %r83, 20;
	mul.wide.s32 	%rd35, %r88, 4;
	add.s64 	%rd36, %rd26, %rd35;
	ld.global.f32 	%f266, [%rd36];
	mul.f32 	%f267, %f300, %f322;
	fma.rn.f32 	%f268, %f299, %f266, %f267;
	st.global.f32 	[%rd36], %f268;
	mul.lo.s32 	%r89, %r83, 24;
	mul.wide.s32 	%rd37, %r89, 4;
	add.s64 	%rd38, %rd26, %rd37;
	ld.global.f32 	%f269, [%rd38];
	mul.f32 	%f270, %f300, %f320;
	fma.rn.f32 	%f271, %f299, %f269, %f270;
	st.global.f32 	[%rd38], %f271;
	mul.lo.s32 	%r90, %r83, 28;
	mul.wide.s32 	%rd39, %r90, 4;
	add.s64 	%rd40, %rd26, %rd39;
	ld.global.f32 	%f272, [%rd40];
	mul.f32 	%f273, %f300, %f318;
	fma.rn.f32 	%f274, %f299, %f272, %f273;
	st.global.f32 	[%rd40], %f274;
	ld.global.f32 	%f275, [%rd26+128];
	mul.f32 	%f276, %f300, %f331;
	fma.rn.f32 	%f277, %f299, %f275, %f276;
	st.global.f32 	[%rd26+128], %f277;
	ld.global.f32 	%f278, [%rd28+128];
	mul.f32 	%f279, %f300, %f329;
	fma.rn.f32 	%f280, %f299, %f278, %f279;
	st.global.f32 	[%rd28+128], %f280;
	ld.global.f32 	%f281, [%rd30+128];
	mul.f32 	%f282, %f300, %f327;
	fma.rn.f32 	%f283, %f299, %f281, %f282;
	st.global.f32 	[%rd30+128], %f283;
	ld.global.f32 	%f284, [%rd32+128];
	mul.f32 	%f285, %f300, %f325;
	fma.rn.f32 	%f286, %f299, %f284, %f285;
	st.global.f32 	[%rd32+128], %f286;
	ld.global.f32 	%f287, [%rd34+128];
	mul.f32 	%f288, %f300, %f323;
	fma.rn.f32 	%f289, %f299, %f287, %f288;
	st.global.f32 	[%rd34+128], %f289;
	ld.global.f32 	%f290, [%rd36+128];
	mul.f32 	%f291, %f300, %f321;
	fma.rn.f32 	%f292, %f299, %f290, %f291;
	st.global.f32 	[%rd36+128], %f292;
	ld.global.f32 	%f293, [%rd38+128];
	mul.f32 	%f294, %f300, %f319;
	fma.rn.f32 	%f295, %f299, %f293, %f294;
	st.global.f32 	[%rd38+128], %f295;
	ld.global.f32 	%f296, [%rd40+128];
	mul.f32 	%f297, %f300, %f317;
	fma.rn.f32 	%f298, %f299, %f296, %f297;
	st.global.f32 	[%rd40+128], %f298;
	ret;

}
	// .globl	_Z20filterActs_YxX_colorILi4ELi32ELi2ELi4ELi2ELb1ELb0EEvPfS0_S0_iiiiiiiiiiffi
.visible .entry _Z20filterActs_YxX_colorILi4ELi32ELi2ELi4ELi2ELb1ELb0EEvPfS0_S0_iiiiiiiiiiffi(
	.param .u64 .ptr .align 1 _Z20filterActs_YxX_colorILi4ELi32ELi2ELi4ELi2ELb1ELb0EEvPfS0_S0_iiiiiiiiiiffi_param_0,
	.param .u64 .ptr .align 1 _Z20filterActs_YxX_colorILi4ELi32ELi2ELi4ELi2ELb1ELb0EEvPfS0_S0_iiiiiiiiiiffi_param_1,
	.param .u64 .ptr .align 1 _Z20filterActs_YxX_colorILi4ELi32ELi2ELi4ELi2ELb1ELb0EEvPfS0_S0_iiiiiiiiiiffi_param_2,
	.param .u32 _Z20filterActs_YxX_colorILi4ELi32ELi2ELi4ELi2ELb1ELb0EEvPfS0_S0_iiiiiiiiiiffi_param_3,
	.param .u32 _Z20filterActs_YxX_colorILi4ELi32ELi2ELi4ELi2ELb1ELb0EEvPfS0_S0_iiiiiiiiiiffi_param_4,
	.param .u32 _Z20filterActs_YxX_colorILi4ELi32ELi2ELi4ELi2ELb1ELb0EEvPfS0_S0_iiiiiiiiiiffi_param_5,
	.param .u32 _Z20filterActs_YxX_colorILi4ELi32ELi2ELi4ELi2ELb1ELb0EEvPfS0_S0_iiiiiiiiiiffi_param_6,
	.param .u32 _Z20filterActs_YxX_colorILi4ELi32ELi2ELi4ELi2ELb1ELb0EEvPfS0_S0_iiiiiiiiiiffi_param_7,
	.param .u32 _Z20filterActs_YxX_colorILi4ELi32ELi2ELi4ELi2ELb1ELb0EEvPfS0_S0_iiiiiiiiiiffi_param_8,
	.param .u32 _Z20filterActs_YxX_colorILi4ELi32ELi2ELi4ELi2ELb1ELb0EEvPfS0_S0_iiiiiiiiiiffi_param_9,
	.param .u32 _Z20filterActs_YxX_colorILi4ELi32ELi2ELi4ELi2ELb1ELb0EEvPfS0_S0_iiiiiiiiiiffi_param_10,
	.param .u32 _Z20filterActs_YxX_colorILi4ELi32ELi2ELi4ELi2ELb1ELb0EEvPfS0_S0_iiiiiiiiiiffi_param_11,
	.param .u32 _Z20filterActs_YxX_colorILi4ELi32ELi2ELi4ELi2ELb1ELb0EEvPfS0_S0_iiiiiiiiiiffi_param_12,
	.param .f32 _Z20filterActs_YxX_colorILi4ELi32ELi2ELi4ELi2ELb1ELb0EEvPfS0_S0_iiiiiiiiiiffi_param_13,
	.param .f32 _Z20filterActs_YxX_colorILi4ELi32ELi2ELi4ELi2ELb1ELb0EEvPfS0_S0_iiiiiiiiiiffi_param_14,
	.param .u32 _Z20filterActs_YxX_colorILi4ELi32ELi2ELi4ELi2ELb1ELb0EEvPfS0_S0_iiiiiiiiiiffi_param_15
)
{
	.reg .pred 	%p<16>;
	.reg .b32 	%r<94>;
	.reg .b32 	%f<181>;
	.reg .b64 	%rd<35>;
	// demoted variable
	.shared .align 4 .b8 _ZZ20filterActs_YxX_colorILi4ELi32ELi2ELi4ELi2ELb1ELb0EEvPfS0_S0_iiiiiiiiiiffiE9shFilters[512];
	// demoted variable
	.shared .align 4 .b8 _ZZ20filterActs_YxX_colorILi4ELi32ELi2ELi4ELi2ELb1ELb0EEvPfS0_S0_iiiiiiiiiiffiE8shImages[2048];
	ld.param.u64 	%rd6, [_Z20filterActs_YxX_colorILi4ELi32ELi2ELi4ELi2ELb1ELb0EEvPfS0_S0_iiiiiiiiiiffi_param_0];
	ld.param.u64 	%rd8, [_Z20filterActs_YxX_colorILi4ELi32ELi2ELi4ELi2ELb1ELb0EEvPfS0_S0_iiiiiiiiiiffi_param_1];
	ld.param.u32 	%r31, [_Z20filterActs_YxX_colorILi4ELi32ELi2ELi4ELi2ELb1ELb0EEvPfS0_S0_iiiiiiiiiiffi_param_3];
	ld.param.u32 	%r32, [_Z20filterActs_YxX_colorILi4ELi32ELi2ELi4ELi2ELb1ELb0EEvPfS0_S0_iiiiiiiiiiffi_param_4];
	ld.param.u32 	%r33, [_Z20filterActs_YxX_colorILi4ELi32ELi2ELi4ELi2ELb1ELb0EEvPfS0_S0_iiiiiiiiiiffi_param_5];
	ld.param.u32 	%r34, [_Z20filterActs_YxX_colorILi4ELi32ELi2ELi4ELi2ELb1ELb0EEvPfS0_S0_iiiiiiiiiiffi_param_6];
	ld.param.u32 	%r35, [_Z20filterActs_YxX_colorILi4ELi32ELi2ELi4ELi2ELb1ELb0EEvPfS0_S0_iiiiiiiiiiffi_param_7];
	ld.param.u32 	%r36, [_Z20filterActs_YxX_colorILi4ELi32ELi2ELi4ELi2ELb1ELb0EEvPfS0_S0_iiiiiiiiiiffi_param_8];
	ld.param.u32 	%r37, [_Z20filterActs_YxX_colorILi4ELi32ELi2ELi4ELi2ELb1ELb0EEvPfS0_S0_iiiiiiiiiiffi_param_9];
	ld.param.u32 	%r38, [_Z20filterActs_YxX_colorILi4ELi32ELi2ELi4ELi2ELb1ELb0EEvPfS0_S0_iiiiiiiiiiffi_param_10];
	ld.param.u32 	%r39, [_Z20filterActs_YxX_colorILi4ELi32ELi2ELi4ELi2ELb1ELb0EEvPfS0_S0_iiiiiiiiiiffi_param_11];
	ld.param.u32 	%r41, [_Z20filterActs_YxX_colorILi4ELi32ELi2ELi4ELi2ELb1ELb0EEvPfS0_S0_iiiiiiiiiiffi_param_15];
	cvta.to.global.u64 	%rd9, %rd8;
	mul.lo.s32 	%r1, %r35, %r35;
	shr.s32 	%r42, %r32, 31;
	shr.u32 	%r43, %r42, 28;
	add.s32 	%r44, %r32, %r43;
	shr.s32 	%r45, %r44, 4;
	mov.u32 	%r46, %ctaid.y;
	div.u32 	%r2, %r46, %r45;
	mul.lo.s32 	%r47, %r2, %r45;
	sub.s32 	%r48, %r46, %r47;
	mov.u32 	%r90, %tid.y;
	shl.b32 	%r49, %r90, 5;
	mov.u32 	%r4, %tid.x;
	add.s32 	%r5, %r49, %r4;
	shr.u32 	%r89, %r5, 4;
	and.b32  	%r7, %r4, 15;
	mov.u32 	%r50, %ctaid.x;
	shl.b32 	%r51, %r50, 6;
	add.s32 	%r52, %r51, %r4;
	cvt.s64.s32 	%rd1, %r52;
	shl.b32 	%r8, %r48, 4;
	mad.lo.s32 	%r53, %r32, %r89, %r7;
	add.s32 	%r54, %r53, %r8;
	mul.wide.s32 	%rd10, %r54, 4;
	add.s64 	%rd34, %rd9, %rd10;
	setp.ne.s32 	%p1, %r41, 0;
	@%p1 bra 	$L__BB52_2;
	mul.lo.s32 	%r55, %r32, %r1;
	mul.lo.s32 	%r56, %r55, %r2;
	shl.b32 	%r57, %r56, 1;
	mul.wide.s32 	%rd11, %r57, 4;
	add.s64 	%rd34, %rd34, %rd11;
$L__BB52_2:
	cvt.u32.u64 	%r58, %rd1;
	add.s32 	%r59, %r8, %r90;
	mul.lo.s32 	%r9, %r39, %r38;
	mad.lo.s32 	%r60, %r9, %r59, %r2;
	mad.lo.s32 	%r10, %r60, %r31, %r58;
	setp.eq.s32 	%p2, %r35, 0;
	mov.f32 	%f173, 0f00000000;
	mov.f32 	%f174, %f173;
	mov.f32 	%f175, %f173;
	mov.f32 	%f176, %f173;
	mov.f32 	%f177, %f173;
	mov.f32 	%f178, %f173;
	mov.f32 	%f179, %f173;
	mov.f32 	%f180, %f173;
	@%p2 bra 	$L__BB52_13;
	cvta.to.global.u64 	%rd5, %rd6;
	shl.b32 	%r62, %r7, 2;
	mov.u32 	%r63, _ZZ20filterActs_YxX_colorILi4ELi32ELi2ELi4ELi2ELb1ELb0EEvPfS0_S0_iiiiiiiiiiffiE9shFilters;
	add.s32 	%r64, %r63, %r62;
	div.s32 	%r65, %r2, %r39;
	mul.lo.s32 	%r66, %r65, %r39;
	sub.s32 	%r67, %r2, %r66;
	mad.lo.s32 	%r11, %r67, %r37, %r36;
	mad.lo.s32 	%r12, %r65, %r37, %r36;
	shl.b32 	%r68, %r90, 2;
	add.s32 	%r69, %r63, %r68;
	add.s32 	%r13, %r69, 448;
	shl.b32 	%r70, %r89, 6;
	add.s32 	%r14, %r64, %r70;
	shl.b32 	%r71, %r4, 2;
	mov.u32 	%r72, _ZZ20filterActs_YxX_colorILi4ELi32ELi2ELi4ELi2ELb1ELb0EEvPfS0_S0_iiiiiiiiiiffiE8shImages;
	add.s32 	%r15, %r72, %r71;
	shl.b32 	%r73, %r90, 8;
	add.s32 	%r16, %r15, %r73;
	shl.b32 	%r17, %r32, 2;
	mul.lo.s32 	%r91, %r1, %r32;
	mov.f32 	%f173, 0f00000000;
	mov.b32 	%r92, 0;
	mov.u32 	%r93, %r92;
$L__BB52_4:
	setp.gt.u32 	%p3, %r5, 63;
	@%p3 bra 	$L__BB52_8;
	setp.ge.u32 	%p4, %r89, %r1;
	@%p4 bra 	$L__BB52_7;
	mul.wide.s32 	%rd12, %r92, 4;
	add.s64 	%rd13, %rd34, %rd12;
	ld.global.f32 	%f29, [%rd13];
	st.shared.f32 	[%r14], %f29;
	mul.wide.s32 	%rd14, %r91, 4;
	add.s64 	%rd15, %rd34, %rd14;
	ld.global.f32 	%f30, [%rd15];
	st.shared.f32 	[%r14+256], %f30;
	bra.uni 	$L__BB52_8;
$L__BB52_7:
	mov.b32 	%r74, 0;
	st.shared.u32 	[%r14], %r74;
	st.shared.u32 	[%r14+256], %r74;
$L__BB52_8:
	setp.ge.s32 	%p5, %r90, %r1;
	@%p5 bra 	$L__BB52_12;
	div.s32 	%r75, %r90, %r35;
	mul.lo.s32 	%r76, %r75, %r35;
	sub.s32 	%r77, %r90, %r76;
	add.s32 	%r24, %r11, %r77;
	add.s32 	%r25, %r12, %r75;
	setp.gt.s32 	%p6, %r25, -1;
	setp.lt.s32 	%p7, %r25, %r33;
	and.pred  	%p8, %p6, %p7;
	setp.gt.s32 	%p9, %r24, -1;
	setp.lt.s32 	%p10, %r24, %r34;
	and.pred  	%p11, %p9, %p10;
	and.pred  	%p13, %p8, %p11;
	not.pred 	%p14, %p13;
	@%p14 bra 	$L__BB52_11;
	ld.param.u32 	%r88, [_Z20filterActs_YxX_colorILi4ELi32ELi2ELi4ELi2ELb1ELb0EEvPfS0_S0_iiiiiiiiiiffi_param_12];
	mad.lo.s32 	%r79, %r25, %r34, %r24;
	mul.lo.s32 	%r80, %r79, %r88;
	cvt.s64.s32 	%rd16, %r80;
	add.s64 	%rd17, %rd16, %rd1;
	shl.b64 	%rd18, %rd17, 2;
	add.s64 	%rd19, %rd5, %rd18;
	ld.global.f32 	%f31, [%rd19];
	st.shared.f32 	[%r16], %f31;
	add.s32 	%r81, %r33, %r25;
	mad.lo.s32 	%r82, %r81, %r34, %r24;
	mul.lo.s32 	%r83, %r82, %r88;
	cvt.s64.s32 	%rd20, %r83;
	add.s64 	%rd21, %rd20, %rd1;
	shl.b64 	%rd22, %rd21, 2;
	add.s64 	%rd23, %rd5, %rd22;
	ld.global.f32 	%f32, [%rd23];
	st.shared.f32 	[%r16+1024], %f32;
	ld.global.f32 	%f33, [%rd19+128];
	st.shared.f32 	[%r16+128], %f33;
	ld.global.f32 	%f34, [%rd23+128];
	st.shared.f32 	[%r16+1152], %f34;
	bra.uni 	$L__BB52_12;
$L__BB52_11:
	mov.b32 	%r78, 0;
	st.shared.u32 	[%r16], %r78;
	st.shared.u32 	[%r16+1024], %r78;
	st.shared.u32 	[%r16+128], %r78;
	st.shared.u32 	[%r16+1152], %r78;
$L__BB52_12:
	bar.sync 	0;
	ld.shared.f32 	%f35, [%r13+-448];
	ld.shared.f32 	%f36, [%r15];
	fma.rn.f32 	%f37, %f36, %f35, %f180;
	ld.shared.f32 	%f38, [%r15+128];
	fma.rn.f32 	%f39, %f38, %f35, %f179;
	ld.shared.f32 	%f40, [%r13+-432];
	fma.rn.f32 	%f41, %f36, %f40, %f178;
	fma.rn.f32 	%f42, %f38, %f40, %f177;
	ld.shared.f32 	%f43, [%r13+-416];
	fma.rn.f32 	%f44, %f36, %f43, %f176;
	fma.rn.f32 	%f45, %f38, %f43, %f175;
	ld.shared.f32 	%f46, [%r13+-400];
	fma.rn.f32 	%f47, %f36, %f46, %f174;
	fma.rn.f32 	%f48, %f38, %f46, %f173;
	ld.shared.f32 	%f49, [%r13+-384];
	ld.shared.f32 	%f50, [%r15+256];
	fma.rn.f32 	%f51, %f50, %f49, %f37;
	ld.shared.f32 	%f52, [%r15+384];
	fma.rn.f32 	%f53, %f52, %f49, %f39;
	ld.shared.f32 	%f54, [%r13+-368];
	fma.rn.f32 	%f55, %f50, %f54, %f41;
	fma.rn.f32 	%f56, %f52, %f54, %f42;
	ld.shared.f32 	%f57, [%r13+-352];
	fma.rn.f32 	%f58, %f50, %f57, %f44;
	fma.rn.f32 	%f59, %f52, %f57, %f45;
	ld.shared.f32 	%f60, [%r13+-336];
	fma.rn.f32 	%f61, %f50, %f60, %f47;
	fma.rn.f32 	%f62, %f52, %f60, %f48;
	ld.shared.f32 	%f63, [%r13+-320];
	ld.shared.f32 	%f64, [%r15+512];
	fma.rn.f32 	%f65, %f64, %f63, %f51;
	ld.shared.f32 	%f66, [%r15+640];
	fma.rn.f32 	%f67, %f66, %f63, %f53;
	ld.shared.f32 	%f68, [%r13+-304];
	fma.rn.f32 	%f69, %f64, %f68, %f55;
	fma.rn.f32 	%f70, %f66, %f68, %f56;
	ld.shared.f32 	%f71, [%r13+-288];
	fma.rn.f32 	%f72, %f64, %f71, %f58;
	fma.rn.f32 	%f73, %f66, %f71, %f59;
	ld.shared.f32 	%f74, [%r13+-272];
	fma.rn.f32 	%f75, %f64, %f74, %f61;
	fma.rn.f32 	%f76, %f66, %f74, %f62;
	ld.shared.f32 	%f77, [%r13+-256];
	ld.shared.f32 	%f78, [%r15+768];
	fma.rn.f32 	%f79, %f78, %f77, %f65;
	ld.shared.f32 	%f80, [%r15+896];
	fma.rn.f32 	%f81, %f80, %f77, %f67;
	ld.shared.f32 	%f82, [%r13+-240];
	fma.rn.f32 	%f83, %f78, %f82, %f69;
	fma.rn.f32 	%f84, %f80, %f82, %f70;
	ld.shared.f32 	%f85, [%r13+-224];
	fma.rn.f32 	%f86, %f78, %f85, %f72;
	fma.rn.f32 	%f87, %f80, %f85, %f73;
	ld.shared.f32 	%f88, [%r13+-208];
	fma.rn.f32 	%f89, %f78, %f88, %f75;
	fma.rn.f32 	%f90, %f80, %f88, %f76;
	ld.shared.f32 	%f91, [%r13+-192];
	ld.shared.f32 	%f92, [%r15+1024];
	fma.rn.f32 	%f93, %f92, %f91, %f79;
	ld.shared.f32 	%f94, [%r15+1152];
	fma.rn.f32 	%f95, %f94, %f91, %f81;
	ld.shared.f32 	%f96, [%r13+-176];
	fma.rn.f32 	%f97, %f92, %f96, %f83;
	fma.rn.f32 	%f98, %f94, %f96, %f84;
	ld.shared.f32 	%f99, [%r13+-160];
	fma.rn.f32 	%f100, %f92, %f99, %f86;
	fma.rn.f32 	%f101, %f94, %f99, %f87;
	ld.shared.f32 	%f102, [%r13+-144];
	fma.rn.f32 	%f103, %f92, %f102, %f89;
	fma.rn.f32 	%f104, %f94, %f102, %f90;
	ld.shared.f32 	%f105, [%r13+-128];
	ld.shared.f32 	%f106, [%r15+1280];
	fma.rn.f32 	%f107, %f106, %f105, %f93;
	ld.shared.f32 	%f108, [%r15+1408];
	fma.rn.f32 	%f109, %f108, %f105, %f95;
	ld.shared.f32 	%f110, [%r13+-112];
	fma.rn.f32 	%f111, %f106, %f110, %f97;
	fma.rn.f32 	%f112, %f108, %f110, %f98;
	ld.shared.f32 	%f113, [%r13+-96];
	fma.rn.f32 	%f114, %f106, %f113, %f100;
	fma.rn.f32 	%f115, %f108, %f113, %f101;
	ld.shared.f32 	%f116, [%r13+-80];
	fma.rn.f32 	%f117, %f106, %f116, %f103;
	fma.rn.f32 	%f118, %f108, %f116, %f104;
	ld.shared.f32 	%f119, [%r13+-64];
	ld.shared.f32 	%f120, [%r15+1536];
	fma.rn.f32 	%f121, %f120, %f119, %f107;
	ld.shared.f32 	%f122, [%r15+1664];
	fma.rn.f32 	%f123, %f122, %f119, %f109;
	ld.shared.f32 	%f124, [%r13+-48];
	fma.rn.f32 	%f125, %f120, %f124, %f111;
	fma.rn.f32 	%f126, %f122, %f124, %f112;
	ld.shared.f32 	%f127, [%r13+-32];
	fma.rn.f32 	%f128, %f120, %f127, %f114;
	fma.rn.f32 	%f129, %f122, %f127, %f115;
	ld.shared.f32 	%f130, [%r13+-16];
	fma.rn.f32 	%f131, %f120, %f130, %f117;
	fma.rn.f32 	%f132, %f122, %f130, %f118;
	ld.shared.f32 	%f133, [%r13];
	ld.shared.f32 	%f134, [%r15+1792];
	fma.rn.f32 	%f180, %f134, %f133, %f121;
	ld.shared.f32 	%f135, [%r15+1920];
	fma.rn.f32 	%f179, %f135, %f133, %f123;
	ld.shared.f32 	%f136, [%r13+16];
	fma.rn.f32 	%f178, %f134, %f136, %f125;
	fma.rn.f32 	%f177, %f135, %f136, %f126;
	ld.shared.f32 	%f137, [%r13+32];
	fma.rn.f32 	%f176, %f134, %f137, %f128;
	fma.rn.f32 	%f175, %f135, %f137, %f129;
	ld.shared.f32 	%f138, [%r13+48];
	fma.rn.f32 	%f174, %f134, %f138, %f131;
	fma.rn.f32 	%f173, %f135, %f138, %f132;
	bar.sync 	0;
	add.s32 	%r93, %r93, 4;
	add.s32 	%r92, %r92, %r17;
	add.s32 	%r91, %r91, %r17;
	add.s32 	%r90, %r90, 4;
	add.s32 	%r89, %r89, 4;
	setp.lt.u32 	%p15, %r93, %r1;
	@%p15 bra 	$L__BB52_4;
$L__BB52_13:
	ld.param.f32 	%f164, [_Z20filterActs_YxX_colorILi4ELi32ELi2ELi4ELi2ELb1ELb0EEvPfS0_S0_iiiiiiiiiiffi_param_14];
	ld.param.f32 	%f163, [_Z20filterActs_YxX_colorILi4ELi32ELi2ELi4ELi2ELb1ELb0EEvPfS0_S0_iiiiiiiiiiffi_param_13];
	ld.param.u64 	%rd33, [_Z20filterActs_YxX_colorILi4ELi32ELi2ELi4ELi2ELb1ELb0EEvPfS0_S0_iiiiiiiiiiffi_param_2];
	cvta.to.global.u64 	%rd24, %rd33;
	mul.lo.s32 	%r84, %r31, %r9;
	shl.b32 	%r85, %r84, 2;
	mul.wide.u32 	%rd25, %r10, 4;
	add.s64 	%rd26, %rd24, %rd25;
	ld.global.f32 	%f139, [%rd26];
	mul.f32 	%f140, %f164, %f180;
	fma.rn.f32 	%f141, %f163, %f139, %f140;
	st.global.f32 	[%rd26], %f141;
	mul.wide.s32 	%rd27, %r85, 4;
	add.s64 	%rd28, %rd26, %rd27;
	ld.global.f32 	%f142, [%rd28];
	mul.f32 	%f143, %f164, %f178;
	fma.rn.f32 	%f144, %f163, %f142, %f143;
	st.global.f32 	[%rd28], %f144;
	shl.b32 	%r86, %r84, 3;
	mul.wide.s32 	%rd29, %r86, 4;
	add.s64 	%rd30, %rd26, %rd29;
	ld.global.f32 	%f145, [%rd30];
	mul.f32 	%f146, %f164, %f176;
	fma.rn.f32 	%f147, %f163, %f145, %f146;
	st.global.f32 	[%rd30], %f147;
	mul.lo.s32 	%r87, %r84, 12;
	mul.wide.s32 	%rd31, %r87, 4;
	add.s64 	%rd32, %rd26, %rd31;
	ld.global.f32 	%f148, [%rd32];
	mul.f32 	%f149, %f164, %f174;
	fma.rn.f32 	%f150, %f163, %f148, %f149;
	st.global.f32 	[%rd32], %f150;
	ld.global.f32 	%f151, [%rd26+128];
	mul.f32 	%f152, %f164, %f179;
	fma.rn.f32 	%f153, %f163, %f151, %f152;
	st.global.f32 	[%rd26+128], %f153;
	ld.global.f32 	%f154, [%rd28+128];
	mul.f32 	%f155, %f164, %f177;
	fma.rn.f32 	%f156, %f163, %f154, %f155;
	st.global.f32 	[%rd28+128], %f156;
	ld.global.f32 	%f157, [%rd30+128];
	mul.f32 	%f158, %f164, %f175;
	fma.rn.f32 	%f159, %f163, %f157, %f158;
	st.global.f32 	[%rd30+128], %f159;
	ld.global.f32 	%f160, [%rd32+128];
	mul.f32 	%f161, %f164, %f173;
	fma.rn.f32 	%f162, %f163, %f160, %f161;
	st.global.f32 	[%rd32+128], %f162;
	ret;

}
	// .globl	_Z20filterActs_YxX_colorILi4ELi32ELi2ELi8ELi3ELb1ELb1EEvPfS0_S0_iiiiiiiiiiffi
.visible .entry _Z20filterActs_YxX_colorILi4ELi32ELi2ELi8ELi3ELb1ELb1EEvPfS0_S0_iiiiiiiiiiffi(
	.param .u64 .ptr .align 1 _Z20filterActs_YxX_colorILi4ELi32ELi2ELi8ELi3ELb1ELb1EEvPfS0_S0_iiiiiiiiiiffi_param_0,
	.param .u64 .ptr .align 1 _Z20filterActs_YxX_colorILi4ELi32ELi2ELi8ELi3ELb1ELb1EEvPfS0_S0_iiiiiiiiiiffi_param_1,
	.param .u64 .ptr .align 1 _Z20filterActs_YxX_colorILi4ELi32ELi2ELi8ELi3ELb1ELb1EEvPfS0_S0_iiiiiiiiiiffi_param_2,
	.param .u32 _Z20filterActs_YxX_colorILi4ELi32ELi2ELi8ELi3ELb1ELb1EEvPfS0_S0_iiiiiiiiiiffi_param_3,
	.param .u32 _Z20filterActs_YxX_colorILi4ELi32ELi2ELi8ELi3ELb1ELb1EEvPfS0_S0_iiiiiiiiiiffi_param_4,
	.param .u32 _Z20filterActs_YxX_colorILi4ELi32ELi2ELi8ELi3ELb1ELb1EEvPfS0_S0_iiiiiiiiiiffi_param_5,
	.param .u32 _Z20filterActs_YxX_colorILi4ELi32ELi2ELi8ELi3ELb1ELb1EEvPfS0_S0_iiiiiiiiiiffi_param_6,
	.param .u32 _Z20filterActs_YxX_colorILi4ELi32ELi2ELi8ELi3ELb1ELb1EEvPfS0_S0_iiiiiiiiiiffi_param_7,
	.param .u32 _Z20filterActs_YxX_colorILi4ELi32ELi2ELi8ELi3ELb1ELb1EEvPfS0_S0_iiiiiiiiiiffi_param_8,
	.param .u32 _Z20filterActs_YxX_colorILi4ELi32ELi2ELi8ELi3ELb1ELb1EEvPfS0_S0_iiiiiiiiiiffi_param_9,
	.param .u32 _Z20filterActs_YxX_colorILi4ELi32ELi2ELi8ELi3ELb1ELb1EEvPfS0_S0_iiiiiiiiiiffi_param_10,
	.param .u32 _Z20filterActs_YxX_colorILi4ELi32ELi2ELi8ELi3ELb1ELb1EEvPfS0_S0_iiiiiiiiiiffi_param_11,
	.param .u32 _Z20filterActs_YxX_colorILi4ELi32ELi2ELi8ELi3ELb1ELb1EEvPfS0_S0_iiiiiiiiiiffi_param_12,
	.param .f32 _Z20filterActs_YxX_colorILi4ELi32ELi2ELi8ELi3ELb1ELb1EEvPfS0_S0_iiiiiiiiiiffi_param_13,
	.param .f32 _Z20filterActs_YxX_colorILi4ELi32ELi2ELi8ELi3ELb1ELb1EEvPfS0_S0_iiiiiiiiiiffi_param_14,
	.param .u32 _Z20filterActs_YxX_colorILi4ELi32ELi2ELi8ELi3ELb1ELb1EEvPfS0_S0_iiiiiiiiiiffi_param_15
)
{
	.reg .pred 	%p<20>;
	.reg .b32 	%r<116>;
	.reg .b32 	%f<440>;
	.reg .b64 	%rd<50>;
	// demoted variable
	.shared .align 4 .b8 _ZZ20filterActs_YxX_colorILi4ELi32ELi2ELi8ELi3ELb1ELb1EEvPfS0_S0_iiiiiiiiiiffiE9shFilters[1536];
	// demoted variable
	.shared .align 4 .b8 _ZZ20filterActs_YxX_colorILi4ELi32ELi2ELi8ELi3ELb1ELb1EEvPfS0_S0_iiiiiiiiiiffiE8shImages[3072];
	ld.param.u64 	%rd18, [_Z20filterActs_YxX_colorILi4ELi32ELi2ELi8ELi3ELb1ELb1EEvPfS0_S0_iiiiiiiiiiffi_param_1];
	ld.param.u32 	%r31, [_Z20filterActs_YxX_colorILi4ELi32ELi2ELi8ELi3ELb1ELb1EEvPfS0_S0_iiiiiiiiiiffi_param_3];
	ld.param.u32 	%r32, [_Z20filterActs_YxX_colorILi4ELi32ELi2ELi8ELi3ELb1ELb1EEvPfS0_S0_iiiiiiiiiiffi_param_4];
	ld.param.u32 	%r33, [_Z20filterActs_YxX_colorILi4ELi32ELi2ELi8ELi3ELb1ELb1EEvPfS0_S0_iiiiiiiiiiffi_param_5];
	ld.param.u32 	%r34, [_Z20filterActs_YxX_colorILi4ELi32ELi2ELi8ELi3ELb1ELb1EEvPfS0_S0_iiiiiiiiiiffi_param_6];
	ld.param.u32 	%r35, [_Z20filterActs_YxX_colorILi4ELi32ELi2ELi8ELi3ELb1ELb1EEvPfS0_S0_iiiiiiiiiiffi_param_7];
	ld.param.u32 	%r36, [_Z20filterActs_YxX_colorILi4ELi32ELi2ELi8ELi3ELb1ELb1EEvPfS0_S0_iiiiiiiiiiffi_param_8];
	ld.param.u32 	%r37, [_Z20filterActs_YxX_colorILi4ELi32ELi2ELi8ELi3ELb1ELb1EEvPfS0_S0_iiiiiiiiiiffi_param_9];
	ld.param.u32 	%r38, [_Z20filterActs_YxX_colorILi4ELi32ELi2ELi8ELi3ELb1ELb1EEvPfS0_S0_iiiiiiiiiiffi_param_10];
	ld.param.u32 	%r39, [_Z20filterActs_YxX_colorILi4ELi32ELi2ELi8ELi3ELb1ELb1EEvPfS0_S0_iiiiiiiiiiffi_param_11];
	ld.param.f32 	%f50, [_Z20filterActs_YxX_colorILi4ELi32ELi2ELi8ELi3ELb1ELb1EEvPfS0_S0_iiiiiiiiiiffi_param_14];
	ld.param.u32 	%r41, [_Z20filterActs_YxX_colorILi4ELi32ELi2ELi8ELi3ELb1ELb1EEvPfS0_S0_iiiiiiiiiiffi_param_15];
	cvta.to.global.u64 	%rd19, %rd18;
	mul.lo.s32 	%r1, %r35, %r35;
	shr.s32 	%r42, %r32, 31;
	shr.u32 	%r43, %r42, 27;
	add.s32 	%r44, %r32, %r43;
	shr.s32 	%r45, %r44, 5;
	mov.u32 	%r46, %ctaid.y;
	div.u32 	%r2, %r46, %r45;
	mul.lo.s32 	%r47, %r2, %r45;
	sub.s32 	%r48, %r46, %r47;
	mov.u32 	%r111, %tid.y;
	mov.u32 	%r4, %tid.x;
	shr.u32 	%r49, %r4, 5;
	add.s32 	%r5, %r49, %r111;
	and.b32  	%r6, %r4, 31;
	mov.u32 	%r50, %ctaid.x;
	shl.b32 	%r51, %r50, 6;
	add.s32 	%r52, %r51, %r4;
	cvt.s64.s32 	%rd1, %r52;
	shl.b32 	%r7, %r48, 5;
	mad.lo.s32 	%r53, %r32, %r5, %r6;
	add.s32 	%r54, %r53, %r7;
	mul.wide.s32 	%rd20, %r54, 4;
	add.s64 	%rd49, %rd19, %rd20;
	setp.ne.s32 	%p1, %r41, 0;
	@%p1 bra 	$L__BB53_2;
	ld.param.u32 	%r106, [_Z20filterActs_YxX_colorILi4ELi32ELi2ELi8ELi3ELb1ELb1EEvPfS0_S0_iiiiiiiiiiffi_param_4];
	mul.lo.s32 	%r55, %r106, %r1;
	mul.lo.s32 	%r56, %r55, %r2;
	mul.lo.s32 	%r57, %r56, 3;
	mul.wide.s32 	%rd21, %r57, 4;
	add.s64 	%rd49, %rd49, %rd21;
$L__BB53_2:
	cvt.u32.u64 	%r58, %rd1;
	add.s32 	%r59, %r7, %r111;
	mul.lo.s32 	%r8, %r39, %r38;
	mad.lo.s32 	%r60, %r8, %r59, %r2;
	mad.lo.s32 	%r9, %r60, %r31, %r58;
	setp.eq.s32 	%p2, %r35, 0;
	mov.f32 	%f424, 0f00000000;
	mov.f32 	%f425, %f424;
	mov.f32 	%f426, %f424;
	mov.f32 	%f427, %f424;
	mov.f32 	%f428, %f424;
	mov.f32 	%f429, %f424;
	mov.f32 	%f430, %f424;
	mov.f32 	%f431, %f424;
	mov.f32 	%f432, %f424;
	mov.f32 	%f433, %f424;
	mov.f32 	%f434, %f424;
	mov.f32 	%f435, %f424;
	mov.f32 	%f436, %f424;
	mov.f32 	%f437, %f424;
	mov.f32 	%f438, %f424;
	mov.f32 	%f439, %f424;
	@%p2 bra 	$L__BB53_18;
	ld.param.u32 	%r107, [_Z20filterActs_YxX_colorILi4ELi32ELi2ELi8ELi3ELb1ELb1EEvPfS0_S0_iiiiiiiiiiffi_param_4];
	shl.b32 	%r62, %r6, 2;
	mov.u32 	%r63, _ZZ20filterActs_YxX_colorILi4ELi32ELi2ELi8ELi3ELb1ELb1EEvPfS0_S0_iiiiiiiiiiffiE9shFilters;
	add.s32 	%r64, %r63, %r62;
	div.s32 	%r65, %r2, %r39;
	mul.lo.s32 	%r66, %r65, %r39;
	sub.s32 	%r67, %r2, %r66;
	mad.lo.s32 	%r10, %r67, %r37, %r36;
	mad.lo.s32 	%r11, %r65, %r37, %r36;
	shl.b32 	%r68, %r5, 7;
	add.s32 	%r12, %r64, %r68;
	shl.b32 	%r69, %r4, 2;
	mov.u32 	%r70, _ZZ20filterActs_YxX_colorILi4ELi32ELi2ELi8ELi3ELb1ELb1EEvPfS0_S0_iiiiiiiiiiffiE8shImages;
	add.s32 	%r13, %r70, %r69;
	shl.b32 	%r71, %r111, 8;
	add.s32 	%r14, %r13, %r71;
	mul.lo.s32 	%r112, %r1, %r107;
	shl.b32 	%r113, %r112, 1;
	mov.f32 	%f424, 0f00000000;
	mov.b32 	%r114, 0;
	mov.u32 	%r110, %r5;
	mov.u32 	%r115, %r114;
$L__BB53_4:
	setp.gt.u32 	%p3, %r5, 3;
	@%p3 bra 	$L__BB53_8;
	setp.ge.u32 	%p4, %r110, %r1;
	@%p4 bra 	$L__BB53_7;
	mul.wide.s32 	%rd22, %r114, 4;
	add.s64 	%rd23, %rd49, %rd22;
	ld.global.f32 	%f53, [%rd23];
	st.shared.f32 	[%r12], %f53;
	mul.wide.s32 	%rd24, %r112, 4;
	add.s64 	%rd25, %rd49, %rd24;
	ld.global.f32 	%f54, [%rd25];
	st.shared.f32 	[%r12+512], %f54;
	mul.wide.s32 	%rd26, %r113, 4;
	add.s64 	%rd27, %rd49, %rd26;
	ld.global.f32 	%f55, [%rd27];
	st.shared.f32 	[%r12+1024], %f55;
	bra.uni 	$L__BB53_8;
$L__BB53_7:
	mov.b32 	%r72, 0;
	st.shared.u32 	[%r12], %r72;
	st.shared.u32 	[%r12+512], %r72;
	st.shared.u32 	[%r12+1024], %r72;
$L__BB53_8:
	setp.ge.s32 	%p5, %r111, %r1;
	@%p5 bra 	$L__BB53_17;
	div.s32 	%r73, %r111, %r35;
	mul.lo.s32 	%r74, %r73, %r35;
	sub.s32 	%r75, %r111, %r74;
	add.s32 	%r23, %r10, %r75;
	add.s32 	%r24, %r11, %r73;
	setp.gt.s32 	%p6, %r24, -1;
	setp.lt.s32 	%p7, %r24, %r33;
	and.pred  	%p8, %p6, %p7;
	setp.gt.s32 	%p9, %r23, -1;
	setp.lt.s32 	%p10, %r23, %r34;
	and.pred  	%p11, %p9, %p10;
	and.pred  	%p13, %p8, %p11;
	not.pred 	%p14, %p13;
	@%p14 bra 	$L__BB53_16;
	ld.param.u32 	%r109, [_Z20filterActs_YxX_colorILi4ELi32ELi2ELi8ELi3ELb1ELb1EEvPfS0_S0_iiiiiiiiiiffi_param_12];
	ld.param.u64 	%rd47, [_Z20filterActs_YxX_colorILi4ELi32ELi2ELi8ELi3ELb1ELb1EEvPfS0_S0_iiiiiiiiiiffi_param_0];
	cvt.u32.u64 	%r77, %rd1;
	setp.ge.s32 	%p15, %r77, %r31;
	mad.lo.s32 	%r78, %r24, %r34, %r23;
	mul.lo.s32 	%r79, %r78, %r109;
	cvt.s64.s32 	%rd28, %r79;
	add.s64 	%rd29, %rd28, %rd1;
	cvta.to.global.u64 	%rd30, %rd47;
	shl.b64 	%rd31, %rd29, 2;
	add.s64 	%rd13, %rd30, %rd31;
	add.s32 	%r80, %r33, %r24;
	mad.lo.s32 	%r81, %r80, %r34, %r23;
	mul.lo.s32 	%r82, %r81, %r109;
	cvt.s64.s32 	%rd32, %r82;
	add.s64 	%rd33, %rd32, %rd1;
	shl.b64 	%rd34, %rd33, 2;
	add.s64 	%rd14, %rd30, %rd34;
	add.s32 	%r83, %r80, %r33;
	mad.lo.s32 	%r84, %r83, %r34, %r23;
	mul.lo.s32 	%r85, %r84, %r109;
	cvt.s64.s32 	%rd35, %r85;
	add.s64 	%rd36, %rd35, %rd1;
	shl.b64 	%rd37, %rd36, 2;
	add.s64 	%rd15, %rd30, %rd37;
	@%p15 bra 	$L__BB53_12;
	ld.global.f32 	%f56, [%rd13];
	st.shared.f32 	[%r14], %f56;
	ld.global.f32 	%f57, [%rd14];
	st.shared.f32 	[%r14+1024], %f57;
	ld.global.f32 	%f58, [%rd15];
	st.shared.f32 	[%r14+2048], %f58;
	bra.uni 	$L__BB53_13;
$L__BB53_12:
	mov.b32 	%r86, 0;
	st.shared.u32 	[%r14], %r86;
	st.shared.u32 	[%r14+1024], %r86;
	st.shared.u32 	[%r14+2048], %r86;
$L__BB53_13:
	cvt.u32.u64 	%r87, %rd1;
	add.s32 	%r88, %r87, 32;
	setp.lt.s32 	%p16, %r88, %r31;
	@%p16 bra 	$L__BB53_15;
	mov.b32 	%r89, 0;
	st.shared.u32 	[%r14+128], %r89;
	st.shared.u32 	[%r14+1152], %r89;
	st.shared.u32 	[%r14+2176], %r89;
	bra.uni 	$L__BB53_17;
$L__BB53_15:
	ld.global.f32 	%f59, [%rd13+128];
	st.shared.f32 	[%r14+128], %f59;
	ld.global.f32 	%f60, [%rd14+128];
	st.shared.f32 	[%r14+1152], %f60;
	ld.global.f32 	%f61, [%rd15+128];
	st.shared.f32 	[%r14+2176], %f61;
	bra.uni 	$L__BB53_17;
$L__BB53_16:
	mov.b32 	%r76, 0;
	st.shared.u32 	[%r14], %r76;
	st.shared.u32 	[%r14+1024], %r76;
	st.shared.u32 	[%r14+2048], %r76;
	st.shared.u32 	[%r14+128], %r76;
	st.shared.u32 	[%r14+1152], %r76;
	st.shared.u32 	[%r14+2176], %r76;
$L__BB53_17:
	ld.param.u32 	%r108, [_Z20filterActs_YxX_colorILi4ELi32ELi2ELi8ELi3ELb1ELb1EEvPfS0_S0_iiiiiiiiiiffi_param_4];
	bar.sync 	0;
	mov.u32 	%r90, %tid.y;
	shl.b32 	%r91, %r90, 2;
	mov.u32 	%r92, _ZZ20filterActs_YxX_colorILi4ELi32ELi2ELi8ELi3ELb1ELb1EEvPfS0_S0_iiiiiiiiiiffiE9shFilters;
	add.s32 	%r93, %r92, %r91;
	ld.shared.f32 	%f62, [%r93];
	ld.shared.f32 	%f63, [%r13];
	fma.rn.f32 	%f64, %f63, %f62, %f439;
	ld.shared.f32 	%f65, [%r13+128];
	fma.rn.f32 	%f66, %f65, %f62, %f438;
	ld.shared.f32 	%f67, [%r93+16];
	fma.rn.f32 	%f68, %f63, %f67, %f437;
	fma.rn.f32 	%f69, %f65, %f67, %f436;
	ld.shared.f32 	%f70, [%r93+32];
	fma.rn.f32 	%f71, %f63, %f70, %f435;
	fma.rn.f32 	%f72, %f65, %f70, %f434;
	ld.shared.f32 	%f73, [%r93+48];
	fma.rn.f32 	%f74, %f63, %f73, %f433;
	fma.rn.f32 	%f75, %f65, %f73, %f432;
	ld.shared.f32 	%f76, [%r93+64];
	fma.rn.f32 	%f77, %f63, %f76, %f431;
	fma.rn.f32 	%f78, %f65, %f76, %f430;
	ld.shared.f32 	%f79, [%r93+80];
	fma.rn.f32 	%f80, %f63, %f79, %f429;
	fma.rn.f32 	%f81, %f65, %f79, %f428;
	ld.shared.f32 	%f82, [%r93+96];
	fma.rn.f32 	%f83, %f63, %f82, %f427;
	fma.rn.f32 	%f84, %f65, %f82, %f426;
	ld.shared.f32 	%f85, [%r93+112];
	fma.rn.f32 	%f86, %f63, %f85, %f425;
	fma.rn.f32 	%f87, %f65, %f85, %f424;
	ld.shared.f32 	%f88, [%r93+128];
	ld.shared.f32 	%f89, [%r13+256];
	fma.rn.f32 	%f90, %f89, %f88, %f64;
	ld.shared.f32 	%f91, [%r13+384];
	fma.rn.f32 	%f92, %f91, %f88, %f66;
	ld.shared.f32 	%f93, [%r93+144];
	fma.rn.f32 	%f94, %f89, %f93, %f68;
	fma.rn.f32 	%f95, %f91, %f93, %f69;
	ld.shared.f32 	%f96, [%r93+160];
	fma.rn.f32 	%f97, %f89, %f96, %f71;
	fma.rn.f32 	%f98, %f91, %f96, %f72;
	ld.shared.f32 	%f99, [%r93+176];
	fma.rn.f32 	%f100, %f89, %f99, %f74;
	fma.rn.f32 	%f101, %f91, %f99, %f75;
	ld.shared.f32 	%f102, [%r93+192];
	fma.rn.f32 	%f103, %f89, %f102, %f77;
	fma.rn.f32 	%f104, %f91, %f102, %f78;
	ld.shared.f32 	%f105, [%r93+208];
	fma.rn.f32 	%f106, %f89, %f105, %f80;
	fma.rn.f32 	%f107, %f91, %f105, %f81;
	ld.shared.f32 	%f108, [%r93+224];
	fma.rn.f32 	%f109, %f89, %f108, %f83;
	fma.rn.f32 	%f110, %f91, %f108, %f84;
	ld.shared.f32 	%f111, [%r93+240];
	fma.rn.f32 	%f112, %f89, %f111, %f86;
	fma.rn.f32 	%f113, %f91, %f111, %f87;
	ld.shared.f32 	%f114, [%r93+256];
	ld.shared.f32 	%f115, [%r13+512];
	fma.rn.f32 	%f116, %f115, %f114, %f90;
	ld.shared.f32 	%f117, [%r13+640];
	fma.rn.f32 	%f118, %f117, %f114, %f92;
	ld.shared.f32 	%f119, [%r93+272];
	fma.rn.f32 	%f120, %f115, %f119, %f94;
	fma.rn.f32 	%f121, %f117, %f119, %f95;
	ld.shared.f32 	%f122, [%r93+288];
	fma.rn.f32 	%f123, %f115, %f122, %f97;
	fma.rn.f32 	%f124, %f117, %f122, %f98;
	ld.shared.f32 	%f125, [%r93+304];
	fma.rn.f32 	%f126, %f115, %f125, %f100;
	fma.rn.f32 	%f127, %f117, %f125, %f101;
	ld.shared.f32 	%f128, [%r93+320];
	fma.rn.f32 	%f129, %f115, %f128, %f103;
	fma.rn.f32 	%f130, %f117, %f128, %f104;
	ld.shared.f32 	%f131, [%r93+336];
	fma.rn.f32 	%f132, %f115, %f131, %f106;
	fma.rn.f32 	%f133, %f117, %f131, %f107;
	ld.shared.f32 	%f134, [%r93+352];
	fma.rn.f32 	%f135, %f115, %f134, %f109;
	fma.rn.f32 	%f136, %f117, %f134, %f110;
	ld.shared.f32 	%f137, [%r93+368];
	fma.rn.f32 	%f138, %f115, %f137, %f112;
	fma.rn.f32 	%f139, %f117, %f137, %f113;
	ld.shared.f32 	%f140, [%r93+384];
	ld.shared.f32 	%f141, [%r13+768];
	fma.rn.f32 	%f142, %f141, %f140, %f116;
	ld.shared.f32 	%f143, [%r13+896];
	fma.rn.f32 	%f144, %f143, %f140, %f118;
	ld.shared.f32 	%f145, [%r93+400];
	fma.rn.f32 	%f146, %f141, %f145, %f120;
	fma.rn.f32 	%f147, %f143, %f145, %f121;
	ld.shared.f32 	%f148, [%r93+416];
	fma.rn.f32 	%f149, %f141, %f148, %f123;
	fma.rn.f32 	%f150, %f143, %f148, %f124;
	ld.shared.f32 	%f151, [%r93+432];
	fma.rn.f32 	%f152, %f141, %f151, %f126;
	fma.rn.f32 	%f153, %f143, %f151, %f127;
	ld.shared.f32 	%f154, [%r93+448];
	fma.rn.f32 	%f155, %f141, %f154, %f129;
	fma.rn.f32 	%f156, %f143, %f154, %f130;
	ld.shared.f32 	%f157, [%r93+464];
	fma.rn.f32 	%f158, %f141, %f157, %f132;
	fma.rn.f32 	%f159, %f143, %f157, %f133;
	ld.shared.f32 	%f160, [%r93+480];
	fma.rn.f32 	%f161, %f141, %f160, %f135;
	fma.rn.f32 	%f162, %f143, %f160, %f136;
	ld.shared.f32 	%f163, [%r93+496];
	fma.rn.f32 	%f164, %f141, %f163, %f138;
	fma.rn.f32 	%f165, %f143, %f163, %f139;
	ld.shared.f32 	%f166, [%r93+512];
	ld.shared.f32 	%f167, [%r13+1024];
	fma.rn.f32 	%f168, %f167, %f166, %f142;
	ld.shared.f32 	%f169, [%r13+1152];
	fma.rn.f32 	%f170, %f169, %f166, %f144;
	ld.shared.f32 	%f171, [%r93+528];
	fma.rn.f32 	%f172, %f167, %f171, %f146;
	fma.rn.f32 	%f173, %f169, %f171, %f147;
	ld.shared.f32 	%f174, [%r93+544];
	fma.rn.f32 	%f175, %f167, %f174, %f149;
	fma.rn.f32 	%f176, %f169, %f174, %f150;
	ld.shared.f32 	%f177, [%r93+560];
	fma.rn.f32 	%f178, %f167, %f177, %f152;
	fma.rn.f32 	%f179, %f169, %f177, %f153;
	ld.shared.f32 	%f180, [%r93+576];
	fma.rn.f32 	%f181, %f167, %f180, %f155;
	fma.rn.f32 	%f182, %f169, %f180, %f156;
	ld.shared.f32 	%f183, [%r93+592];
	fma.rn.f32 	%f184, %f167, %f183, %f158;
	fma.rn.f32 	%f185, %f169, %f183, %f159;
	ld.shared.f32 	%f186, [%r93+608];
	fma.rn.f32 	%f187, %f167, %f186, %f161;
	fma.rn.f32 	%f188, %f169, %f186, %f162;
	ld.shared.f32 	%f189, [%r93+624];
	fma.rn.f32 	%f190, %f167, %f189, %f164;
	fma.rn.f32 	%f191, %f169, %f189, %f165;
	ld.shared.f32 	%f192, [%r93+640];
	ld.shared.f32 	%f193, [%r13+1280];
	fma.rn.f32 	%f194, %f193, %f192, %f168;
	ld.shared.f32 	%f195, [%r13+1408];
	fma.rn.f32 	%f196, %f195, %f192, %f170;
	ld.shared.f32 	%f197, [%r93+656];
	fma.rn.f32 	%f198, %f193, %f197, %f172;
	fma.rn.f32 	%f199, %f195, %f197, %f173;
	ld.shared.f32 	%f200, [%r93+672];
	fma.rn.f32 	%f201, %f193, %f200, %f175;
	fma.rn.f32 	%f202, %f195, %f200, %f176;
	ld.shared.f32 	%f203, [%r93+688];
	fma.rn.f32 	%f204, %f193, %f203, %f178;
	fma.rn.f32 	%f205, %f195, %f203, %f179;
	ld.shared.f32 	%f206, [%r93+704];
	fma.rn.f32 	%f207, %f193, %f206, %f181;
	fma.rn.f32 	%f208, %f195, %f206, %f182;
	ld.shared.f32 	%f209, [%r93+720];
	fma.rn.f32 	%f210, %f193, %f209, %f184;
	fma.rn.f32 	%f211, %f195, %f209, %f185;
	ld.shared.f32 	%f212, [%r93+736];
	fma.rn.f32 	%f213, %f193, %f212, %f187;
	fma.rn.f32 	%f214, %f195, %f212, %f188;
	ld.shared.f32 	%f215, [%r93+752];
	fma.rn.f32 	%f216, %f193, %f215, %f190;
	fma.rn.f32 	%f217, %f195, %f215, %f191;
	ld.shared.f32 	%f218, [%r93+768];
	ld.shared.f32 	%f219, [%r13+1536];
	fma.rn.f32 	%f220, %f219, %f218, %f194;
	ld.shared.f32 	%f221, [%r13+1664];
	fma.rn.f32 	%f222, %f221, %f218, %f196;
	ld.shared.f32 	%f223, [%r93+784];
	fma.rn.f32 	%f224, %f219, %f223, %f198;
	fma.rn.f32 	%f225, %f221, %f223, %f199;
	ld.shared.f32 	%f226, [%r93+800];
	fma.rn.f32 	%f227, %f219, %f226, %f201;
	fma.rn.f32 	%f228, %f221, %f226, %f202;
	ld.shared.f32 	%f229, [%r93+816];
	fma.rn.f32 	%f230, %f219, %f229, %f204;
	fma.rn.f32 	%f231, %f221, %f229, %f205;
	ld.shared.f32 	%f232, [%r93+832];
	fma.rn.f32 	%f233, %f219, %f232, %f207;
	fma.rn.f32 	%f234, %f221, %f232, %f208;
	ld.shared.f32 	%f235, [%r93+848];
	fma.rn.f32 	%f236, %f219, %f235, %f210;
	fma.rn.f32 	%f237, %f221, %f235, %f211;
	ld.shared.f32 	%f238, [%r93+864];
	fma.rn.f32 	%f239, %f219, %f238, %f213;
	fma.rn.f32 	%f240, %f221, %f238, %f214;
	ld.shared.f32 	%f241, [%r93+880];
	fma.rn.f32 	%f242, %f219, %f241, %f216;
	fma.rn.f32 	%f243, %f221, %f241, %f217;
	ld.shared.f32 	%f244, [%r93+896];
	ld.shared.f32 	%f245, [%r13+1792];
	fma.rn.f32 	%f246, %f245, %f244, %f220;
	ld.shared.f32 	%f247, [%r13+1920];
	fma.rn.f32 	%f248, %f247, %f244, %f222;
	ld.shared.f32 	%f249, [%r93+912];
	fma.rn.f32 	%f250, %f245, %f249, %f224;
	fma.rn.f32 	%f251, %f247, %f249, %f225;
	ld.shared.f32 	%f252, [%r93+928];
	fma.rn.f32 	%f253, %f245, %f252, %f227;
	fma.rn.f32 	%f254, %f247, %f252, %f228;
	ld.shared.f32 	%f255, [%r93+944];
	fma.rn.f32 	%f256, %f245, %f255, %f230;
	fma.rn.f32 	%f257, %f247, %f255, %f231;
	ld.shared.f32 	%f258, [%r93+960];
	fma.rn.f32 	%f259, %f245, %f258, %f233;
	fma.rn.f32 	%f260, %f247, %f258, %f234;
	ld.shared.f32 	%f261, [%r93+976];
	fma.rn.f32 	%f262, %f245, %f261, %f236;
	fma.rn.f32 	%f263, %f247, %f261, %f237;
	ld.shared.f32 	%f264, [%r93+992];
	fma.rn.f32 	%f265, %f245, %f264, %f239;
	fma.rn.f32 	%f266, %f247, %f264, %f240;
	ld.shared.f32 	%f267, [%r93+1008];
	fma.rn.f32 	%f268, %f245, %f267, %f242;
	fma.rn.f32 	%f269, %f247, %f267, %f243;
	ld.shared.f32 	%f270, [%r93+1024];
	ld.shared.f32 	%f271, [%r13+2048];
	fma.rn.f32 	%f272, %f271, %f270, %f246;
	ld.shared.f32 	%f273, [%r13+2176];
	fma.rn.f32 	%f274, %f273, %f270, %f248;
	ld.shared.f32 	%f275, [%r93+1040];
	fma.rn.f32 	%f276, %f271, %f275, %f250;
	fma.rn.f32 	%f277, %f273, %f275, %f251;
	ld.shared.f32 	%f278, [%r93+1056];
	fma.rn.f32 	%f279, %f271, %f278, %f253;
	fma.rn.f32 	%f280, %f273, %f278, %f254;
	ld.shared.f32 	%f281, [%r93+1072];
	fma.rn.f32 	%f282, %f271, %f281, %f256;
	fma.rn.f32 	%f283, %f273, %f281, %f257;
	ld.shared.f32 	%f284, [%r93+1088];
	fma.rn.f32 	%f285, %f271, %f284, %f259;
	fma.rn.f32 	%f286, %f273, %f284, %f260;
	ld.shared.f32 	%f287, [%r93+1104];
	fma.rn.f32 	%f288, %f271, %f287, %f262;
	fma.rn.f32 	%f289, %f273, %f287, %f263;
	ld.shared.f32 	%f290, [%r93+1120];
	fma.rn.f32 	%f291, %f271, %f290, %f265;
	fma.rn.f32 	%f292, %f273, %f290, %f266;
	ld.shared.f32 	%f293, [%r93+1136];
	fma.rn.f32 	%f294, %f271, %f293, %f268;
	fma.rn.f32 	%f295, %f273, %f293, %f269;
	ld.shared.f32 	%f296, [%r93+1152];
	ld.shared.f32 	%f297, [%r13+2304];
	fma.rn.f32 	%f298, %f297, %f296, %f272;
	ld.shared.f32 	%f299, [%r13+2432];
	fma.rn.f32 	%f300, %f299, %f296, %f274;
	ld.shared.f32 	%f301, [%r93+1168];
	fma.rn.f32 	%f302, %f297, %f301, %f276;
	fma.rn.f32 	%f303, %f299, %f301, %f277;
	ld.shared.f32 	%f304, [%r93+1184];
	fma.rn.f32 	%f305, %f297, %f304, %f279;
	fma.rn.f32 	%f306, %f299, %f304, %f280;
	ld.shared.f32 	%f307, [%r93+1200];
	fma.rn.f32 	%f308, %f297, %f307, %f282;
	fma.rn.f32 	%f309, %f299, %f307, %f283;
	ld.shared.f32 	%f310, [%r93+1216];
	fma.rn.f32 	%f311, %f297, %f310, %f285;
	fma.rn.f32 	%f312, %f299, %f310, %f286;
	ld.shared.f32 	%f313, [%r93+1232];
	fma.rn.f32 	%f314, %f297, %f313, %f288;
	fma.rn.f32 	%f315, %f299, %f313, %f289;
	ld.shared.f32 	%f316, [%r93+1248];
	fma.rn.f32 	%f317, %f297, %f316, %f291;
	fma.rn.f32 	%f318, %f299, %f316, %f292;
	ld.shared.f32 	%f319, [%r93+1264];
	fma.rn.f32 	%f320, %f297, %f319, %f294;
	fma.rn.f32 	%f321, %f299, %f319, %f295;
	ld.shared.f32 	%f322, [%r93+1280];
	ld.shared.f32 	%f323, [%r13+2560];
	fma.rn.f32 	%f324, %f323, %f322, %f298;
	ld.shared.f32 	%f325, [%r13+2688];
	fma.rn.f32 	%f326, %f325, %f322, %f300;
	ld.shared.f32 	%f327, [%r93+1296];
	fma.rn.f32 	%f328, %f323, %f327, %f302;
	fma.rn.f32 	%f329, %f325, %f327, %f303;
	ld.shared.f32 	%f330, [%r93+1312];
	fma.rn.f32 	%f331, %f323, %f330, %f305;
	fma.rn.f32 	%f332, %f325, %f330, %f306;
	ld.shared.f32 	%f333, [%r93+1328];
	fma.rn.f32 	%f334, %f323, %f333, %f308;
	fma.rn.f32 	%f335, %f325, %f333, %f309;
	ld.shared.f32 	%f336, [%r93+1344];
	fma.rn.f32 	%f337, %f323, %f336, %f311;
	fma.rn.f32 	%f338, %f325, %f336, %f312;
	ld.shared.f32 	%f339, [%r93+1360];
	fma.rn.f32 	%f340, %f323, %f339, %f314;
	fma.rn.f32 	%f341, %f325, %f339, %f315;
	ld.shared.f32 	%f342, [%r93+1376];
	fma.rn.f32 	%f343, %f323, %f342, %f317;
	fma.rn.f32 	%f344, %f325, %f342, %f318;
	ld.shared.f32 	%f345, [%r93+1392];
	fma.rn.f32 	%f346, %f323, %f345, %f320;
	fma.rn.f32 	%f347, %f325, %f345, %f321;
	ld.shared.f32 	%f348, [%r93+1408];
	ld.shared.f32 	%f349, [%r13+2816];
	fma.rn.f32 	%f439, %f349, %f348, %f324;
	ld.shared.f32 	%f350, [%r13+2944];
	fma.rn.f32 	%f438, %f350, %f348, %f326;
	ld.shared.f32 	%f351, [%r93+1424];
	fma.rn.f32 	%f437, %f349, %f351, %f328;
	fma.rn.f32 	%f436, %f350, %f351, %f329;
	ld.shared.f32 	%f352, [%r93+1440];
	fma.rn.f32 	%f435, %f349, %f352, %f331;
	fma.rn.f32 	%f434, %f350, %f352, %f332;
	ld.shared.f32 	%f353, [%r93+1456];
	fma.rn.f32 	%f433, %f349, %f353, %f334;
	fma.rn.f32 	%f432, %f350, %f353, %f335;
	ld.shared.f32 	%f354, [%r93+1472];
	fma.rn.f32 	%f431, %f349, %f354, %f337;
	fma.rn.f32 	%f430, %f350, %f354, %f338;
	ld.shared.f32 	%f355, [%r93+1488];
	fma.rn.f32 	%f429, %f349, %f355, %f340;
	fma.rn.f32 	%f428, %f350, %f355, %f341;
	ld.shared.f32 	%f356, [%r93+1504];
	fma.rn.f32 	%f427, %f349, %f356, %f343;
	fma.rn.f32 	%f426, %f350, %f356, %f344;
	ld.shared.f32 	%f357, [%r93+1520];
	fma.rn.f32 	%f425, %f349, %f357, %f346;
	fma.rn.f32 	%f424, %f350, %f357, %f347;
	bar.sync 	0;
	add.s32 	%r115, %r115, 4;
	shl.b32 	%r94, %r108, 2;
	add.s32 	%r114, %r114, %r94;
	add.s32 	%r113, %r113, %r94;
	add.s32 	%r112, %r112, %r94;
	add.s32 	%r111, %r111, 4;
	add.s32 	%r110, %r110, 4;
	setp.lt.u32 	%p17, %r115, %r1;
	@%p17 bra 	$L__BB53_4;
$L__BB53_18:
	ld.param.u64 	%rd48, [_Z20filterActs_YxX_colorILi4ELi32ELi2ELi8ELi3ELb1ELb1EEvPfS0_S0_iiiiiiiiiiffi_param_2];
	cvt.u32.u64 	%r95, %rd1;
	mul.lo.s32 	%r96, %r31, %r8;
	shl.b32 	%r97, %r96, 2;
	setp.lt.s32 	%p18, %r95, %r31;
	cvta.to.global.u64 	%rd38, %rd48;
	mul.wide.u32 	%rd39, %r9, 4;
	add.s64 	%rd5, %rd38, %rd39;
	mul.wide.s32 	%rd40, %r97, 4;
	add.s64 	%rd6, %rd5, %rd40;
	shl.b32 	%r98, %r96, 3;
	mul.wide.s32 	%rd41, %r98, 4;
	add.s64 	%rd7, %rd5, %rd41;
	mul.lo.s32 	%r99, %r96, 12;
	mul.wide.s32 	%rd42, %r99, 4;
	add.s64 	%rd8, %rd5, %rd42;
	shl.b32 	%r100, %r96, 4;
	mul.wide.s32 	%rd43, %r100, 4;
	add.s64 	%rd9, %rd5, %rd43;
	mul.lo.s32 	%r101, %r96, 20;
	mul.wide.s32 	%rd44, %r101, 4;
	add.s64 	%rd10, %rd5, %rd44;
	mul.lo.s32 	%r102, %r96, 24;
	mul.wide.s32 	%rd45, %r102, 4;
	add.s64 	%rd11, %rd5, %rd45;
	mul.lo.s32 	%r103, %r96, 28;
	mul.wide.s32 	%rd46, %r103, 4;
	add.s64 	%rd12, %rd5, %rd46;
	@%p18 bra 	$L__BB53_19;
	bra.uni 	$L__BB53_20;
$L__BB53_19:
	ld.param.f32 	%f406, [_Z20filterActs_YxX_colorILi4ELi32ELi2ELi8ELi3ELb1ELb1EEvPfS0_S0_iiiiiiiiiiffi_param_13];
	ld.global.f32 	%f358, [%rd5];
	mul.f32 	%f359, %f50, %f439;
	fma.rn.f32 	%f360, %f406, %f358, %f359;
	st.global.f32 	[%rd5], %f360;
	ld.global.f32 	%f361, [%rd6];
	mul.f32 	%f362, %f50, %f437;
	fma.rn.f32 	%f363, %f406, %f361, %f362;
	st.global.f32 	[%rd6], %f363;
	ld.global.f32 	%f364, [%rd7];
	mul.f32 	%f365, %f50, %f435;
	fma.rn.f32 	%f366, %f406, %f364, %f365;
	st.global.f32 	[%rd7], %f366;
	ld.global.f32 	%f367, [%rd8];
	mul.f32 	%f368, %f50, %f433;
	fma.rn.f32 	%f369, %f406, %f367, %f368;
	st.global.f32 	[%rd8], %f369;
	ld.global.f32 	%f370, [%rd9];
	mul.f32 	%f371, %f50, %f431;
	fma.rn.f32 	%f372, %f406, %f370, %f371;
	st.global.f32 	[%rd9], %f372;
	ld.global.f32 	%f373, [%rd10];
	mul.f32 	%f374, %f50, %f429;
	fma.rn.f32 	%f375, %f406, %f373, %f374;
	st.global.f32 	[%rd10], %f375;
	ld.global.f32 	%f376, [%rd11];
	mul.f32 	%f377, %f50, %f427;
	fma.rn.f32 	%f378, %f406, %f376, %f377;
	st.global.f32 	[%rd11], %f378;
	ld.global.f32 	%f379, [%rd12];
	mul.f32 	%f380, %f50, %f425;
	fma.rn.f32 	%f381, %f406, %f379, %f380;
	st.global.f32 	[%rd12], %f381;
$L__BB53_20:
	add.s32 	%r105, %r95, 32;
	setp.ge.s32 	%p19, %r105, %r31;
	@%p19 bra 	$L__BB53_22;
	ld.param.f32 	%f407, [_Z20filterActs_YxX_colorILi4ELi32ELi2ELi8ELi3ELb1ELb1EEvPfS0_S0_iiiiiiiiiiffi_param_13];
	ld.global.f32 	%f382, [%rd5+128];
	mul.f32 	%f383, %f50, %f438;
	fma.rn.f32 	%f384, %f407, %f382, %f383;
	st.global.f32 	[%rd5+128], %f384;
	ld.global.f32 	%f385, [%rd6+128];
	mul.f32 	%f386, %f50, %f436;
	fma.rn.f32 	%f387, %f407, %f385, %f386;
	st.global.f32 	[%rd6+128], %f387;
	ld.global.f32 	%f388, [%rd7+128];
	mul.f32 	%f389, %f50, %f434;
	fma.rn.f32 	%f390, %f407, %f388, %f389;
	st.global.f32 	[%rd7+128], %f390;
	ld.global.f32 	%f391, [%rd8+128];
	mul.f32 	%f392, %f50, %f432;
	fma.rn.f32 	%f393, %f407, %f391, %f392;
	st.global.f32 	[%rd8+128], %f393;
	ld.global.f32 	%f394, [%rd9+128];
	mul.f32 	%f395, %f50, %f430;
	fma.rn.f32 	%f396, %f407, %f394, %f395;
	st.global.f32 	[%rd9+128], %f396;
	ld.global.f32 	%f397, [%rd10+128];
	mul.f32 	%f398, %f50, %f428;
	fma.rn.f32 	%f399, %f407, %f397, %f398;
	st.global.f32 	[%rd10+128], %f399;
	ld.global.f32 	%f400, [%rd11+128];
	mul.f32 	%f401, %f50, %f426;
	fma.rn.f32 	%f402, %f407, %f400, %f401;
	st.global.f32 	[%rd11+128], %f402;
	ld.global.f32 	%f403, [%rd12+128];
	mul.f32 	%f404, %f50, %f424;
	fma.rn.f32 	%f405, %f407, %f403, %f404;
	st.global.f32 	[%rd12+128], %f405;
$L__BB53_22:
	ret;

}
	// .globl	_Z20filterActs_YxX_colorILi4ELi32ELi2ELi4ELi3ELb1ELb1EEvPfS0_S0_iiiiiiiiiiffi
.visible .entry _Z20filterActs_YxX_colorILi4ELi32ELi2ELi4ELi3ELb1ELb1EEvPfS0_S0_iiiiiiiiiiffi(
	.param .u64 .ptr .align 1 _Z20filterActs_YxX_colorILi4ELi32ELi2ELi4ELi3ELb1ELb1EEvPfS0_S0_iiiiiiiiiiffi_param_0,
	.param .u64 .ptr .align 1 _Z20filterActs_YxX_colorILi4ELi32ELi2ELi4ELi3ELb1ELb1EEvPfS0_S0_iiiiiiiiiiffi_param_1,
	.param .u64 .ptr .align 1 _Z20filterActs_YxX_colorILi4ELi32ELi2ELi4ELi3ELb1ELb1EEvPfS0_S0_iiiiiiiiiiffi_param_2,
	.param .u32 _Z20filterActs_YxX_colorILi4ELi32ELi2ELi4ELi3ELb1ELb1EEvPfS0_S0_iiiiiiiiiiffi_param_3,
	.param .u32 _Z20filterActs_YxX_colorILi4ELi32ELi2ELi4ELi3ELb1ELb1EEvPfS0_S0_iiiiiiiiiiffi_param_4,
	.param .u32 _Z20filterActs_YxX_colorILi4ELi32ELi2ELi4ELi3ELb1ELb1EEvPfS0_S0_iiiiiiiiiiffi_param_5,
	.param .u32 _Z20filterActs_YxX_colorILi4ELi32ELi2ELi4ELi3ELb1ELb1EEvPfS0_S0_iiiiiiiiiiffi_param_6,
	.param .u32 _Z20filterActs_YxX_colorILi4ELi32ELi2ELi4ELi3ELb1ELb1EEvPfS0_S0_iiiiiiiiiiffi_param_7,
	.param .u32 _Z20filterActs_YxX_colorILi4ELi32ELi2ELi4ELi3ELb1ELb1EEvPfS0_S0_iiiiiiiiiiffi_param_8,
	.param .u32 _Z20filterActs_YxX_colorILi4ELi32ELi2ELi4ELi3ELb1ELb1EEvPfS0_S0_iiiiiiiiiiffi_param_9,
	.param .u32 _Z20filterActs_YxX_colorILi4ELi32ELi2ELi4ELi3ELb1ELb1EEvPfS0_S0_iiiiiiiiiiffi_param_10,
	.param .u32 _Z20filterActs_YxX_colorILi4ELi32ELi2ELi4ELi3ELb1ELb1EEvPfS0_S0_iiiiiiiiiiffi_param_11,
	.param .u32 _Z20filterActs_YxX_colorILi4ELi32ELi2ELi4ELi3ELb1ELb1EEvPfS0_S0_iiiiiiiiiiffi_param_12,
	.param .f32 _Z20filterActs_YxX_colorILi4ELi32ELi2ELi4ELi3ELb1ELb1EEvPfS0_S0_iiiiiiiiiiffi_param_13,
	.param .f32 _Z20filterActs_YxX_colorILi4ELi32ELi2ELi4ELi3ELb1ELb1EEvPfS0_S0_iiiiiiiiiiffi_param_14,
	.param .u32 _Z20filterActs_YxX_colorILi4ELi32ELi2ELi4ELi3ELb1ELb1EEvPfS0_S0_iiiiiiiiiiffi_param_15
)
{
	.reg .pred 	%p<20>;
	.reg .b32 	%r<113>;
	.reg .b32 	%f<240>;
	.reg .b64 	%rd<42>;
	// demoted variable
	.shared .align 4 .b8 _ZZ20filterActs_YxX_colorILi4ELi32ELi2ELi4ELi3ELb1ELb1EEvPfS0_S0_iiiiiiiiiiffiE9shFilters[768];
	// demoted variable
	.shared .align 4 .b8 _ZZ20filterActs_YxX_colorILi4ELi32ELi2ELi4ELi3ELb1ELb1EEvPfS0_S0_iiiiiiiiiiffiE8shImages[3072];
	ld.param.u64 	%rd14, [_Z20filterActs_YxX_colorILi4ELi32ELi2ELi4ELi3ELb1ELb1EEvPfS0_S0_iiiiiiiiiiffi_param_1];
	ld.param.u32 	%r32, [_Z20filterActs_YxX_colorILi4ELi32ELi2ELi4ELi3ELb1ELb1EEvPfS0_S0_iiiiiiiiiiffi_param_3];
	ld.param.u32 	%r33, [_Z20filterActs_YxX_colorILi4ELi32ELi2ELi4ELi3ELb1ELb1EEvPfS0_S0_iiiiiiiiiiffi_param_4];
	ld.param.u32 	%r34, [_Z20filterActs_YxX_colorILi4ELi32ELi2ELi4ELi3ELb1ELb1EEvPfS0_S0_iiiiiiiiiiffi_param_5];
	ld.param.u32 	%r35, [_Z20filterActs_YxX_colorILi4ELi32ELi2ELi4ELi3ELb1ELb1EEvPfS0_S0_iiiiiiiiiiffi_param_6];
	ld.param.u32 	%r36, [_Z20filterActs_YxX_colorILi4ELi32ELi2ELi4ELi3ELb1ELb1EEvPfS0_S0_iiiiiiiiiiffi_param_7];
	ld.param.u32 	%r37, [_Z20filterActs_YxX_colorILi4ELi32ELi2ELi4ELi3ELb1ELb1EEvPfS0_S0_iiiiiiiiiiffi_param_8];
	ld.param.u32 	%r38, [_Z20filterActs_YxX_colorILi4ELi32ELi2ELi4ELi3ELb1ELb1EEvPfS0_S0_iiiiiiiiiiffi_param_9];
	ld.param.u32 	%r39, [_Z20filterActs_YxX_colorILi4ELi32ELi2ELi4ELi3ELb1ELb1EEvPfS0_S0_iiiiiiiiiiffi_param_10];
	ld.param.u32 	%r40, [_Z20filterActs_YxX_colorILi4ELi32ELi2ELi4ELi3ELb1ELb1EEvPfS0_S0_iiiiiiiiiiffi_param_11];
	ld.param.f32 	%f26, [_Z20filterActs_YxX_colorILi4ELi32ELi2ELi4ELi3ELb1ELb1EEvPfS0_S0_iiiiiiiiiiffi_param_14];
	ld.param.u32 	%r42, [_Z20filterActs_YxX_colorILi4ELi32ELi2ELi4ELi3ELb1ELb1EEvPfS0_S0_iiiiiiiiiiffi_param_15];
	cvta.to.global.u64 	%rd15, %rd14;
	mul.lo.s32 	%r1, %r36, %r36;
	shr.s32 	%r43, %r33, 31;
	shr.u32 	%r44, %r43, 28;
	add.s32 	%r45, %r33, %r44;
	shr.s32 	%r46, %r45, 4;
	mov.u32 	%r47, %ctaid.y;
	div.u32 	%r2, %r47, %r46;
	mul.lo.s32 	%r48, %r2, %r46;
	sub.s32 	%r49, %r47, %r48;
	mov.u32 	%r108, %tid.y;
	shl.b32 	%r50, %r108, 5;
	mov.u32 	%r4, %tid.x;
	add.s32 	%r5, %r50, %r4;
	shr.u32 	%r107, %r5, 4;
	and.b32  	%r7, %r4, 15;
	mov.u32 	%r51, %ctaid.x;
	shl.b32 	%r52, %r51, 6;
	add.s32 	%r53, %r52, %r4;
	cvt.s64.s32 	%rd1, %r53;
	shl.b32 	%r8, %r49, 4;
	mad.lo.s32 	%r54, %r33, %r107, %r7;
	add.s32 	%r55, %r54, %r8;
	mul.wide.s32 	%rd16, %r55, 4;
	add.s64 	%rd41, %rd15, %rd16;
	setp.ne.s32 	%p1, %r42, 0;
	@%p1 bra 	$L__BB54_2;
	ld.param.u32 	%r103, [_Z20filterActs_YxX_colorILi4ELi32ELi2ELi4ELi3ELb1ELb1EEvPfS0_S0_iiiiiiiiiiffi_param_4];
	mul.lo.s32 	%r56, %r103, %r1;
	mul.lo.s32 	%r57, %r56, %r2;
	mul.lo.s32 	%r58, %r57, 3;
	mul.wide.s32 	%rd17, %r58, 4;
	add.s64 	%rd41, %rd41, %rd17;
$L__BB54_2:
	cvt.u32.u64 	%r59, %rd1;
	add.s32 	%r60, %r8, %r108;
	mul.lo.s32 	%r9, %r40, %r39;
	mad.lo.s32 	%r61, %r9, %r60, %r2;
	mad.lo.s32 	%r10, %r61, %r32, %r59;
	setp.eq.s32 	%p2, %r36, 0;
	mov.f32 	%f232, 0f00000000;
	mov.f32 	%f233, %f232;
	mov.f32 	%f234, %f232;
	mov.f32 	%f235, %f232;
	mov.f32 	%f236, %f232;
	mov.f32 	%f237, %f232;
	mov.f32 	%f238, %f232;
	mov.f32 	%f239, %f232;
	@%p2 bra 	$L__BB54_18;
	ld.param.u32 	%r104, [_Z20filterActs_YxX_colorILi4ELi32ELi2ELi4ELi3ELb1ELb1EEvPfS0_S0_iiiiiiiiiiffi_param_4];
	shl.b32 	%r63, %r7, 2;
	mov.u32 	%r64, _ZZ20filterActs_YxX_colorILi4ELi32ELi2ELi4ELi3ELb1ELb1EEvPfS0_S0_iiiiiiiiiiffiE9shFilters;
	add.s32 	%r65, %r64, %r63;
	div.s32 	%r66, %r2, %r40;
	mul.lo.s32 	%r67, %r66, %r40;
	sub.s32 	%r68, %r2, %r67;
	mad.lo.s32 	%r11, %r68, %r38, %r37;
	mad.lo.s32 	%r12, %r66, %r38, %r37;
	shl.b32 	%r69, %r107, 6;
	add.s32 	%r13, %r65, %r69;
	shl.b32 	%r70, %r4, 2;
	mov.u32 	%r71, _ZZ20filterActs_YxX_colorILi4ELi32ELi2ELi4ELi3ELb1ELb1EEvPfS0_S0_iiiiiiiiiiffiE8shImages;
	add.s32 	%r14, %r71, %r70;
	shl.b32 	%r72, %r108, 8;
	add.s32 	%r15, %r14, %r72;
	mul.lo.s32 	%r109, %r1, %r104;
	shl.b32 	%r110, %r109, 1;
	mov.f32 	%f232, 0f00000000;
	mov.b32 	%r111, 0;
	mov.u32 	%r112, %r111;
$L__BB54_4:
	setp.gt.u32 	%p3, %r5, 63;
	@%p3 bra 	$L__BB54_8;
	setp.ge.u32 	%p4, %r107, %r1;
	@%p4 bra 	$L__BB54_7;
	mul.wide.s32 	%rd18, %r111, 4;
	add.s64 	%rd19, %rd41, %rd18;
	ld.global.f32 	%f29, [%rd19];
	st.shared.f32 	[%r13], %f29;
	mul.wide.s32 	%rd20, %r109, 4;
	add.s64 	%rd21, %rd41, %rd20;
	ld.global.f32 	%f30, [%rd21];
	st.shared.f32 	[%r13+256], %f30;
	mul.wide.s32 	%rd22, %r110, 4;
	add.s64 	%rd23, %rd41, %rd22;
	ld.global.f32 	%f31, [%rd23];
	st.shared.f32 	[%r13+512], %f31;
	bra.uni 	$L__BB54_8;
$L__BB54_7:
	mov.b32 	%r73, 0;
	st.shared.u32 	[%r13], %r73;
	st.shared.u32 	[%r13+256], %r73;
	st.shared.u32 	[%r13+512], %r73;
$L__BB54_8:
	setp.ge.s32 	%p5, %r108, %r1;
	@%p5 bra 	$L__BB54_17;
	div.s32 	%r74, %r108, %r36;
	mul.lo.s32 	%r75, %r74, %r36;
	sub.s32 	%r76, %r108, %r75;
	add.s32 	%r24, %r11, %r76;
	add.s32 	%r25, %r12, %r74;
	setp.gt.s32 	%p6, %r25, -1;
	setp.lt.s32 	%p7, %r25, %r34;
	and.pred  	%p8, %p6, %p7;
	setp.gt.s32 	%p9, %r24, -1;
	setp.lt.s32 	%p10, %r24, %r35;
	and.pred  	%p11, %p9, %p10;
	and.pred  	%p13, %p8, %p11;
	not.pred 	%p14, %p13;
	@%p14 bra 	$L__BB54_16;
	ld.param.u32 	%r106, [_Z20filterActs_YxX_colorILi4ELi32ELi2ELi4ELi3ELb1ELb1EEvPfS0_S0_iiiiiiiiiiffi_param_12];
	ld.param.u64 	%rd39, [_Z20filterActs_YxX_colorILi4ELi32ELi2ELi4ELi3ELb1ELb1EEvPfS0_S0_iiiiiiiiiiffi_param_0];
	cvt.u32.u64 	%r78, %rd1;
	setp.ge.s32 	%p15, %r78, %r32;
	mad.lo.s32 	%r79, %r25, %r35, %r24;
	mul.lo.s32 	%r80, %r79, %r106;
	cvt.s64.s32 	%rd24, %r80;
	add.s64 	%rd25, %rd24, %rd1;
	cvta.to.global.u64 	%rd26, %rd39;
	shl.b64 	%rd27, %rd25, 2;
	add.s64 	%rd9, %rd26, %rd27;
	add.s32 	%r81, %r34, %r25;
	mad.lo.s32 	%r82, %r81, %r35, %r24;
	mul.lo.s32 	%r83, %r82, %r106;
	cvt.s64.s32 	%rd28, %r83;
	add.s64 	%rd29, %rd28, %rd1;
	shl.b64 	%rd30, %rd29, 2;
	add.s64 	%rd10, %rd26, %rd30;
	add.s32 	%r84, %r81, %r34;
	mad.lo.s32 	%r85, %r84, %r35, %r24;
	mul.lo.s32 	%r86, %r85, %r106;
	cvt.s64.s32 	%rd31, %r86;
	add.s64 	%rd32, %rd31, %rd1;
	shl.b64 	%rd33, %rd32, 2;
	add.s64 	%rd11, %rd26, %rd33;
	@%p15 bra 	$L__BB54_12;
	ld.global.f32 	%f32, [%rd9];
	st.shared.f32 	[%r15], %f32;
	ld.global.f32 	%f33, [%rd10];
	st.shared.f32 	[%r15+1024], %f33;
	ld.global.f32 	%f34, [%rd11];
	st.shared.f32 	[%r15+2048], %f34;
	bra.uni 	$L__BB54_13;
$L__BB54_12:
	mov.b32 	%r87, 0;
	st.shared.u32 	[%r15], %r87;
	st.shared.u32 	[%r15+1024], %r87;
	st.shared.u32 	[%r15+2048], %r87;
$L__BB54_13:
	cvt.u32.u64 	%r88, %rd1;
	add.s32 	%r89, %r88, 32;
	setp.lt.s32 	%p16, %r89, %r32;
	@%p16 bra 	$L__BB54_15;
	mov.b32 	%r90, 0;
	st.shared.u32 	[%r15+128], %r90;
	st.shared.u32 	[%r15+1152], %r90;
	st.shared.u32 	[%r15+2176], %r90;
	bra.uni 	$L__BB54_17;
$L__BB54_15:
	ld.global.f32 	%f35, [%rd9+128];
	st.shared.f32 	[%r15+128], %f35;
	ld.global.f32 	%f36, [%rd10+128];
	st.shared.f32 	[%r15+1152], %f36;
	ld.global.f32 	%f37, [%rd11+128];
	st.shared.f32 	[%r15+2176], %f37;
	bra.uni 	$L__BB54_17;
$L__BB54_16:
	mov.b32 	%r77, 0;
	st.shared.u32 	[%r15], %r77;
	st.shared.u32 	[%r15+1024], %r77;
	st.shared.u32 	[%r15+2048], %r77;
	st.shared.u32 	[%r15+128], %r77;
	st.shared.u32 	[%r15+1152], %r77;
	st.shared.u32 	[%r15+2176], %r77;
$L__BB54_17:
	ld.param.u32 	%r105, [_Z20filterActs_YxX_colorILi4ELi32ELi2ELi4ELi3ELb1ELb1EEvPfS0_S0_iiiiiiiiiiffi_param_4];
	bar.sync 	0;
	mov.u32 	%r91, %tid.y;
	shl.b32 	%r92, %r91, 2;
	mov.u32 	%r93, _ZZ20filterActs_YxX_colorILi4ELi32ELi2ELi4ELi3ELb1ELb1EEvPfS0_S0_iiiiiiiiiiffiE9shFilters;
	add.s32 	%r94, %r93, %r92;
	ld.shared.f32 	%f38, [%r94];
	ld.shared.f32 	%f39, [%r14];
	fma.rn.f32 	%f40, %f39, %f38, %f239;
	ld.shared.f32 	%f41, [%r14+128];
	fma.rn.f32 	%f42, %f41, %f38, %f238;
	ld.shared.f32 	%f43, [%r94+16];
	fma.rn.f32 	%f44, %f39, %f43, %f237;
	fma.rn.f32 	%f45, %f41, %f43, %f236;
	ld.shared.f32 	%f46, [%r94+32];
	fma.rn.f32 	%f47, %f39, %f46, %f235;
	fma.rn.f32 	%f48, %f41, %f46, %f234;
	ld.shared.f32 	%f49, [%r94+48];
	fma.rn.f32 	%f50, %f39, %f49, %f233;
	fma.rn.f32 	%f51, %f41, %f49, %f232;
	ld.shared.f32 	%f52, [%r94+64];
	ld.shared.f32 	%f53, [%r14+256];
	fma.rn.f32 	%f54, %f53, %f52, %f40;
	ld.shared.f32 	%f55, [%r14+384];
	fma.rn.f32 	%f56, %f55, %f52, %f42;
	ld.shared.f32 	%f57, [%r94+80];
	fma.rn.f32 	%f58, %f53, %f57, %f44;
	fma.rn.f32 	%f59, %f55, %f57, %f45;
	ld.shared.f32 	%f60, [%r94+96];
	fma.rn.f32 	%f61, %f53, %f60, %f47;
	fma.rn.f32 	%f62, %f55, %f60, %f48;
	ld.shared.f32 	%f63, [%r94+112];
	fma.rn.f32 	%f64, %f53, %f63, %f50;
	fma.rn.f32 	%f65, %f55, %f63, %f51;
	ld.shared.f32 	%f66, [%r94+128];
	ld.shared.f32 	%f67, [%r14+512];
	fma.rn.f32 	%f68, %f67, %f66, %f54;
	ld.shared.f32 	%f69, [%r14+640];
	fma.rn.f32 	%f70, %f69, %f66, %f56;
	ld.shared.f32 	%f71, [%r94+144];
	fma.rn.f32 	%f72, %f67, %f71, %f58;
	fma.rn.f32 	%f73, %f69, %f71, %f59;
	ld.shared.f32 	%f74, [%r94+160];
	fma.rn.f32 	%f75, %f67, %f74, %f61;
	fma.rn.f32 	%f76, %f69, %f74, %f62;
	ld.shared.f32 	%f77, [%r94+176];
	fma.rn.f32 	%f78, %f67, %f77, %f64;
	fma.rn.f32 	%f79, %f69, %f77, %f65;
	ld.shared.f32 	%f80, [%r94+192];
	ld.shared.f32 	%f81, [%r14+768];
	fma.rn.f32 	%f82, %f81, %f80, %f68;
	ld.shared.f32 	%f83, [%r14+896];
	fma.rn.f32 	%f84, %f83, %f80, %f70;
	ld.shared.f32 	%f85, [%r94+208];
	fma.rn.f32 	%f86, %f81, %f85, %f72;
	fma.rn.f32 	%f87, %f83, %f85, %f73;
	ld.shared.f32 	%f88, [%r94+224];
	fma.rn.f32 	%f89, %f81, %f88, %f75;
	fma.rn.f32 	%f90, %f83, %f88, %f76;
	ld.shared.f32 	%f91, [%r94+240];
	fma.rn.f32 	%f92, %f81, %f91, %f78;
	fma.rn.f32 	%f93, %f83, %f91, %f79;
	ld.shared.f32 	%f94, [%r94+256];
	ld.shared.f32 	%f95, [%r14+1024];
	fma.rn.f32 	%f96, %f95, %f94, %f82;
	ld.shared.f32 	%f97, [%r14+1152];
	fma.rn.f32 	%f98, %f97, %f94, %f84;
	ld.shared.f32 	%f99, [%r94+272];
	fma.rn.f32 	%f100, %f95, %f99, %f86;
	fma.rn.f32 	%f101, %f97, %f99, %f87;
	ld.shared.f32 	%f102, [%r94+288];
	fma.rn.f32 	%f103, %f95, %f102, %f89;
	fma.rn.f32 	%f104, %f97, %f102, %f90;
	ld.shared.f32 	%f105, [%r94+304];
	fma.rn.f32 	%f106, %f95, %f105, %f92;
	fma.rn.f32 	%f107, %f97, %f105, %f93;
	ld.shared.f32 	%f108, [%r94+320];
	ld.shared.f32 	%f109, [%r14+1280];
	fma.rn.f32 	%f110, %f109, %f108, %f96;
	ld.shared.f32 	%f111, [%r14+1408];
	fma.rn.f32 	%f112, %f111, %f108, %f98;
	ld.shared.f32 	%f113, [%r94+336];
	fma.rn.f32 	%f114, %f109, %f113, %f100;
	fma.rn.f32 	%f115, %f111, %f113, %f101;
	ld.shared.f32 	%f116, [%r94+352];
	fma.rn.f32 	%f117, %f109, %f116, %f103;
	fma.rn.f32 	%f118, %f111, %f116, %f104;
	ld.shared.f32 	%f119, [%r94+368];
	fma.rn.f32 	%f120, %f109, %f119, %f106;
	fma.rn.f32 	%f121, %f111, %f119, %f107;
	ld.shared.f32 	%f122, [%r94+384];
	ld.shared.f32 	%f123, [%r14+1536];
	fma.rn.f32 	%f124, %f123, %f122, %f110;
	ld.shared.f32 	%f125, [%r14+1664];
	fma.rn.f32 	%f126, %f125, %f122, %f112;
	ld.shared.f32 	%f127, [%r94+400];
	fma.rn.f32 	%f128, %f123, %f127, %f114;
	fma.rn.f32 	%f129, %f125, %f127, %f115;
	ld.shared.f32 	%f130, [%r94+416];
	fma.rn.f32 	%f131, %f123, %f130, %f117;
	fma.rn.f32 	%f132, %f125, %f130, %f118;
	ld.shared.f32 	%f133, [%r94+432];
	fma.rn.f32 	%f134, %f123, %f133, %f120;
	fma.rn.f32 	%f135, %f125, %f133, %f121;
	ld.shared.f32 	%f136, [%r94+448];
	ld.shared.f32 	%f137, [%r14+1792];
	fma.rn.f32 	%f138, %f137, %f136, %f124;
	ld.shared.f32 	%f139, [%r14+1920];
	fma.rn.f32 	%f140, %f139, %f136, %f126;
	ld.shared.f32 	%f141, [%r94+464];
	fma.rn.f32 	%f142, %f137, %f141, %f128;
	fma.rn.f32 	%f143, %f139, %f141, %f129;
	ld.shared.f32 	%f144, [%r94+480];
	fma.rn.f32 	%f145, %f137, %f144, %f131;
	fma.rn.f32 	%f146, %f139, %f144, %f132;
	ld.shared.f32 	%f147, [%r94+496];
	fma.rn.f32 	%f148, %f137, %f147, %f134;
	fma.rn.f32 	%f149, %f139, %f147, %f135;
	ld.shared.f32 	%f150, [%r94+512];
	ld.shared.f32 	%f151, [%r14+2048];
	fma.rn.f32 	%f152, %f151, %f150, %f138;
	ld.shared.f32 	%f153, [%r14+2176];
	fma.rn.f32 	%f154, %f153, %f150, %f140;
	ld.shared.f32 	%f155, [%r94+528];
	fma.rn.f32 	%f156, %f151, %f155, %f142;
	fma.rn.f32 	%f157, %f153, %f155, %f143;
	ld.shared.f32 	%f158, [%r94+544];
	fma.rn.f32 	%f159, %f151, %f158, %f145;
	fma.rn.f32 	%f160, %f153, %f158, %f146;
	ld.shared.f32 	%f161, [%r94+560];
	fma.rn.f32 	%f162, %f151, %f161, %f148;
	fma.rn.f32 	%f163, %f153, %f161, %f149;
	ld.shared.f32 	%f164, [%r94+576];
	ld.shared.f32 	%f165, [%r14+2304];
	fma.rn.f32 	%f166, %f165, %f164, %f152;
	ld.shared.f32 	%f167, [%r14+2432];
	fma.rn.f32 	%f168, %f167, %f164, %f154;
	ld.shared.f32 	%f169, [%r94+592];
	fma.rn.f32 	%f170, %f165, %f169, %f156;
	fma.rn.f32 	%f171, %f167, %f169, %f157;
	ld.shared.f32 	%f172, [%r94+608];
	fma.rn.f32 	%f173, %f165, %f172, %f159;
	fma.rn.f32 	%f174, %f167, %f172, %f160;
	ld.shared.f32 	%f175, [%r94+624];
	fma.rn.f32 	%f176, %f165, %f175, %f162;
	fma.rn.f32 	%f177, %f167, %f175, %f163;
	ld.shared.f32 	%f178, [%r94+640];
	ld.shared.f32 	%f179, [%r14+2560];
	fma.rn.f32 	%f180, %f179, %f178, %f166;
	ld.shared.f32 	%f181, [%r14+2688];
	fma.rn.f32 	%f182, %f181, %f178, %f168;
	ld.shared.f32 	%f183, [%r94+656];
	fma.rn.f32 	%f184, %f179, %f183, %f170;
	fma.rn.f32 	%f185, %f181, %f183, %f171;
	ld.shared.f32 	%f186, [%r94+672];
	fma.rn.f32 	%f187, %f179, %f186, %f173;
	fma.rn.f32 	%f188, %f181, %f186, %f174;
	ld.shared.f32 	%f189, [%r94+688];
	fma.rn.f32 	%f190, %f179, %f189, %f176;
	fma.rn.f32 	%f191, %f181, %f189, %f177;
	ld.shared.f32 	%f192, [%r94+704];
	ld.shared.f32 	%f193, [%r14+2816];
	fma.rn.f32 	%f239, %f193, %f192, %f180;
	ld.shared.f32 	%f194, [%r14+2944];
	fma.rn.f32 	%f238, %f194, %f192, %f182;
	ld.shared.f32 	%f195, [%r94+720];
	fma.rn.f32 	%f237, %f193, %f195, %f184;
	fma.rn.f32 	%f236, %f194, %f195, %f185;
	ld.shared.f32 	%f196, [%r94+736];
	fma.rn.f32 	%f235, %f193, %f196, %f187;
	fma.rn.f32 	%f234, %f194, %f196, %f188;
	ld.shared.f32 	%f197, [%r94+752];
	fma.rn.f32 	%f233, %f193, %f197, %f190;
	fma.rn.f32 	%f232, %f194, %f197, %f191;
	bar.sync 	0;
	add.s32 	%r112, %r112, 4;
	shl.b32 	%r95, %r105, 2;
	add.s32 	%r111, %r111, %r95;
	add.s32 	%r110, %r110, %r95;
	add.s32 	%r109, %r109, %r95;
	add.s32 	%r108, %r108, 4;
	add.s32 	%r107, %r107, 4;
	setp.lt.u32 	%p17, %r112, %r1;
	@%p17 bra 	$L__BB54_4;
$L__BB54_18:
	ld.param.u64 	%rd40, [_Z20filterActs_YxX_colorILi4ELi32ELi2ELi4ELi3ELb1ELb1EEvPfS0_S0_iiiiiiiiiiffi_param_2];
	cvt.u32.u64 	%r96, %rd1;
	mul.lo.s32 	%r97, %r32, %r9;
	shl.b32 	%r98, %r97, 2;
	setp.lt.s32 	%p18, %r96, %r32;
	cvta.to.global.u64 	%rd34, %rd40;
	mul.wide.u32 	%rd35, %r10, 4;
	add.s64 	%rd5, %rd34, %rd35;
	mul.wide.s32 	%rd36, %r98, 4;
	add.s64 	%rd6, %rd5, %rd36;
	shl.b32 	%r99, %r97, 3;
	mul.wide.s32 	%rd37, %r99, 4;
	add.s64 	%rd7, %rd5, %rd37;
	mul.lo.s32 	%r100, %r97, 12;
	mul.wide.s32 	%rd38, %r100, 4;
	add.s64 	%rd8, %rd5, %rd38;
	@%p18 bra 	$L__BB54_19;
	bra.uni 	$L__BB54_20;
$L__BB54_19:
	ld.param.f32 	%f222, [_Z20filterActs_YxX_colorILi4ELi32ELi2ELi4ELi3ELb1ELb1EEvPfS0_S0_iiiiiiiiiiffi_param_13];
	ld.global.f32 	%f198, [%rd5];
	mul.f32 	%f199, %f26, %f239;
	fma.rn.f32 	%f200, %f222, %f198, %f199;
	st.global.f32 	[%rd5], %f200;
	ld.global.f32 	%f201, [%rd6];
	mul.f32 	%f202, %f26, %f237;
	fma.rn.f32 	%f203, %f222, %f201, %f202;
	st.global.f32 	[%rd6], %f203;
	ld.global.f32 	%f204, [%rd7];
	mul.f32 	%f205, %f26, %f235;
	fma.rn.f32 	%f206, %f222, %f204, %f205;
	st.global.f32 	[%rd7], %f206;
	ld.global.f32 	%f207, [%rd8];
	mul.f32 	%f208, %f26, %f233;
	fma.rn.f32 	%f209, %f222, %f207, %f208;
	st.global.f32 	[%rd8], %f209;
$L__BB54_20:
	add.s32 	%r102, %r96, 32;
	setp.ge.s32 	%p19, %r102, %r32;
	@%p19 bra 	$L__BB54_22;
	ld.param.f32 	%f223, [_Z20filterActs_YxX_colorILi4ELi32ELi2ELi4ELi3ELb1ELb1EEvPfS0_S0_iiiiiiiiiiffi_param_13];
	ld.global.f32 	%f210, [%rd5+128];
	mul.f32 	%f211, %f26, %f238;
	fma.rn.f32 	%f212, %f223, %f210, %f211;
	st.global.f32 	[%rd5+128], %f212;
	ld.global.f32 	%f213, [%rd6+128];
	mul.f32 	%f214, %f26, %f236;
	fma.rn.f32 	%f215, %f223, %f213, %f214;
	st.global.f32 	[%rd6+128], %f215;
	ld.global.f32 	%f216, [%rd7+128];
	mul.f32 	%f217, %f26, %f234;
	fma.rn.f32 	%f218, %f223, %f216, %f217;
	st.global.f32 	[%rd7+128], %f218;
	ld.global.f32 	%f219, [%rd8+128];
	mul.f32 	%f220, %f26, %f232;
	fma.rn.f32 	%f221, %f223, %f219, %f220;
	st.global.f32 	[%rd8+128], %f221;
$L__BB54_22:
	ret;

}
	// .globl	_Z20filterActs_YxX_colorILi4ELi32ELi2ELi8ELi3ELb1ELb0EEvPfS0_S0_iiiiiiiiiiffi
.visible .entry _Z20filterActs_YxX_colorILi4ELi32ELi2ELi8ELi3ELb1ELb0EEvPfS0_S0_iiiiiiiiiiffi(
	.param .u64 .ptr .align 1 _Z20filterActs_YxX_colorILi4ELi32ELi2ELi8ELi3ELb1ELb0EEvPfS0_S0_iiiiiiiiiiffi_param_0,
	.param .u64 .ptr .align 1 _Z20filterActs_YxX_colorILi4ELi32ELi2ELi8ELi3ELb1ELb0EEvPfS0_S0_iiiiiiiiiiffi_param_1,
	.param .u64 .ptr .align 1 _Z20filterActs_YxX_colorILi4ELi32ELi2ELi8ELi3ELb1ELb0EEvPfS0_S0_iiiiiiiiiiffi_param_2,
	.param .u32 _Z20filterActs_YxX_colorILi4ELi32ELi2ELi8ELi3ELb1ELb0EEvPfS0_S0_iiiiiiiiiiffi_param_3,
	.param .u32 _Z20filterActs_YxX_colorILi4ELi32ELi2ELi8ELi3ELb1ELb0EEvPfS0_S0_iiiiiiiiiiffi_param_4,
	.param .u32 _Z20filterActs_YxX_colorILi4ELi32ELi2ELi8ELi3ELb1ELb0EEvPfS0_S0_iiiiiiiiiiffi_param_5,
	.param .u32 _Z20filterActs_YxX_colorILi4ELi32ELi2ELi8ELi3ELb1ELb0EEvPfS0_S0_iiiiiiiiiiffi_param_6,
	.param .u32 _Z20filterActs_YxX_colorILi4ELi32ELi2ELi8ELi3ELb1ELb0EEvPfS0_S0_iiiiiiiiiiffi_param_7,
	.param .u32 _Z20filterActs_YxX_colorILi4ELi32ELi2ELi8ELi3ELb1ELb0EEvPfS0_S0_iiiiiiiiiiffi_param_8,
	.param .u32 _Z20filterActs_YxX_colorILi4ELi32ELi2ELi8ELi3ELb1ELb0EEvPfS0_S0_iiiiiiiiiiffi_param_9,
	.param .u32 _Z20filterActs_YxX_colorILi4ELi32ELi2ELi8ELi3ELb1ELb0EEvPfS0_S0_iiiiiiiiiiffi_param_10,
	.param .u32 _Z20filterActs_YxX_colorILi4ELi32ELi2ELi8ELi3ELb1ELb0EEvPfS0_S0_iiiiiiiiiiffi_param_11,
	.param .u32 _Z20filterActs_YxX_colorILi4ELi32ELi2ELi8ELi3ELb1ELb0EEvPfS0_S0_iiiiiiiiiiffi_param_12,
	.param .f32 _Z20filterActs_YxX_colorILi4ELi32ELi2ELi8ELi3ELb1ELb0EEvPfS0_S0_iiiiiiiiiiffi_param_13,
	.param .f32 _Z20filterActs_YxX_colorILi4ELi32ELi2ELi8ELi3ELb1ELb0EEvPfS0_S0_iiiiiiiiiiffi_param_14,
	.param .u32 _Z20filterActs_YxX_colorILi4ELi32ELi2ELi8ELi3ELb1ELb0EEvPfS0_S0_iiiiiiiiiiffi_param_15
)
{
	.reg .pred 	%p<16>;
	.reg .b32 	%r<107>;
	.reg .b32 	%f<440>;
	.reg .b64 	%rd<50>;
	// demoted variable
	.shared .align 4 .b8 _ZZ20filterActs_YxX_colorILi4ELi32ELi2ELi8ELi3ELb1ELb0EEvPfS0_S0_iiiiiiiiiiffiE9shFilters[1536];
	// demoted variable
	.shared .align 4 .b8 _ZZ20filterActs_YxX_colorILi4ELi32ELi2ELi8ELi3ELb1ELb0EEvPfS0_S0_iiiiiiiiiiffiE8shImages[3072];
	ld.param.u64 	%rd7, [_Z20filterActs_YxX_colorILi4ELi32ELi2ELi8ELi3ELb1ELb0EEvPfS0_S0_iiiiiiiiiiffi_param_1];
	ld.param.u32 	%r32, [_Z20filterActs_YxX_colorILi4ELi32ELi2ELi8ELi3ELb1ELb0EEvPfS0_S0_iiiiiiiiiiffi_param_3];
	ld.param.u32 	%r33, [_Z20filterActs_YxX_colorILi4ELi32ELi2ELi8ELi3ELb1ELb0EEvPfS0_S0_iiiiiiiiiiffi_param_4];
	ld.param.u32 	%r34, [_Z20filterActs_YxX_colorILi4ELi32ELi2ELi8ELi3ELb1ELb0EEvPfS0_S0_iiiiiiiiiiffi_param_5];
	ld.param.u32 	%r35, [_Z20filterActs_YxX_colorILi4ELi32ELi2ELi8ELi3ELb1ELb0EEvPfS0_S0_iiiiiiiiiiffi_param_6];
	ld.param.u32 	%r36, [_Z20filterActs_YxX_colorILi4ELi32ELi2ELi8ELi3ELb1ELb0EEvPfS0_S0_iiiiiiiiiiffi_param_7];
	ld.param.u32 	%r37, [_Z20filterActs_YxX_colorILi4ELi32ELi2ELi8ELi3ELb1ELb0EEvPfS0_S0_iiiiiiiiiiffi_param_8];
	ld.param.u32 	%r38, [_Z20filterActs_YxX_colorILi4ELi32ELi2ELi8ELi3ELb1ELb0EEvPfS0_S0_iiiiiiiiiiffi_param_9];
	ld.param.u32 	%r39, [_Z20filterActs_YxX_colorILi4ELi32ELi2ELi8ELi3ELb1ELb0EEvPfS0_S0_iiiiiiiiiiffi_param_10];
	ld.param.u32 	%r40, [_Z20filterActs_YxX_colorILi4ELi32ELi2ELi8ELi3ELb1ELb0EEvPfS0_S0_iiiiiiiiiiffi_param_11];
	ld.param.u32 	%r42, [_Z20filterActs_YxX_colorILi4ELi32ELi2ELi8ELi3ELb1ELb0EEvPfS0_S0_iiiiiiiiiiffi_param_15];
	cvta.to.global.u64 	%rd8, %rd7;
	mul.lo.s32 	%r1, %r36, %r36;
	shr.s32 	%r43, %r33, 31;
	shr.u32 	%r44, %r43, 27;
	add.s32 	%r45, %r33, %r44;
	shr.s32 	%r46, %r45, 5;
	mov.u32 	%r47, %ctaid.y;
	div.u32 	%r2, %r47, %r46;
	mul.lo.s32 	%r48, %r2, %r46;
	sub.s32 	%r49, %r47, %r48;
	mov.u32 	%r102, %tid.y;
	mov.u32 	%r4, %tid.x;
	shr.u32 	%r50, %r4, 5;
	add.s32 	%r5, %r50, %r102;
	and.b32  	%r6, %r4, 31;
	mov.u32 	%r51, %ctaid.x;
	shl.b32 	%r52, %r51, 6;
	add.s32 	%r53, %r52, %r4;
	cvt.s64.s32 	%rd1, %r53;
	shl.b32 	%r7, %r49, 5;
	mad.lo.s32 	%r54, %r33, %r5, %r6;
	add.s32 	%r55, %r54, %r7;
	mul.wide.s32 	%rd9, %r55, 4;
	add.s64 	%rd49, %rd8, %rd9;
	setp.ne.s32 	%p1, %r42, 0;
	@%p1 bra 	$L__BB55_2;
	ld.param.u32 	%r97, [_Z20filterActs_YxX_colorILi4ELi32ELi2ELi8ELi3ELb1ELb0EEvPfS0_S0_iiiiiiiiiiffi_param_4];
	mul.lo.s32 	%r56, %r97, %r1;
	mul.lo.s32 	%r57, %r56, %r2;
	mul.lo.s32 	%r58, %r57, 3;
	mul.wide.s32 	%rd10, %r58, 4;
	add.s64 	%rd49, %rd49, %rd10;
$L__BB55_2:
	cvt.u32.u64 	%r59, %rd1;
	add.s32 	%r60, %r7, %r102;
	mul.lo.s32 	%r8, %r40, %r39;
	mad.lo.s32 	%r61, %r8, %r60, %r2;
	mad.lo.s32 	%r9, %r61, %r32, %r59;
	setp.eq.s32 	%p2, %r36, 0;
	mov.f32 	%f424, 0f00000000;
	mov.f32 	%f425, %f424;
	mov.f32 	%f426, %f424;
	mov.f32 	%f427, %f424;
	mov.f32 	%f428, %f424;
	mov.f32 	%f429, %f424;
	mov.f32 	%f430, %f424;
	mov.f32 	%f431, %f424;
	mov.f32 	%f432, %f424;
	mov.f32 	%f433, %f424;
	mov.f32 	%f434, %f424;
	mov.f32 	%f435, %f424;
	mov.f32 	%f436, %f424;
	mov.f32 	%f437, %f424;
	mov.f32 	%f438, %f424;
	mov.f32 	%f439, %f424;
	@%p2 bra 	$L__BB55_13;
	ld.param.u32 	%r98, [_Z20filterActs_YxX_colorILi4ELi32ELi2ELi8ELi3ELb1ELb0EEvPfS0_S0_iiiiiiiiiiffi_param_4];
	shl.b32 	%r63, %r6, 2;
	mov.u32 	%r64, _ZZ20filterActs_YxX_colorILi4ELi32ELi2ELi8ELi3ELb1ELb0EEvPfS0_S0_iiiiiiiiiiffiE9shFilters;
	add.s32 	%r65, %r64, %r63;
	div.s32 	%r66, %r2, %r40;
	mul.lo.s32 	%r67, %r66, %r40;
	sub.s32 	%r68, %r2, %r67;
	mad.lo.s32 	%r10, %r68, %r38, %r37;
	mad.lo.s32 	%r11, %r66, %r38, %r37;
	shl.b32 	%r69, %r102, 2;
	add.s32 	%r70, %r64, %r69;
	add.s32 	%r12, %r70, 1408;
	shl.b32 	%r71, %r5, 7;
	add.s32 	%r13, %r65, %r71;
	shl.b32 	%r72, %r4, 2;
	mov.u32 	%r73, _ZZ20filterActs_YxX_colorILi4ELi32ELi2ELi8ELi3ELb1ELb0EEvPfS0_S0_iiiiiiiiiiffiE8shImages;
	add.s32 	%r14, %r73, %r72;
	shl.b32 	%r74, %r102, 8;
	add.s32 	%r15, %r14, %r74;
	mul.lo.s32 	%r103, %r1, %r98;
	shl.b32 	%r104, %r103, 1;
	mov.f32 	%f424, 0f00000000;
	mov.b32 	%r105, 0;
	mov.u32 	%r101, %r5;
	mov.u32 	%r106, %r105;
$L__BB55_4:
	setp.gt.u32 	%p3, %r5, 3;
	@%p3 bra 	$L__BB55_8;
	setp.ge.u32 	%p4, %r101, %r1;
	@%p4 bra 	$L__BB55_7;
	mul.wide.s32 	%rd11, %r105, 4;
	add.s64 	%rd12, %rd49, %rd11;
	ld.global.f32 	%f53, [%rd12];
	st.shared.f32 	[%r13], %f53;
	mul.wide.s32 	%rd13, %r103, 4;
	add.s64 	%rd14, %rd49, %rd13;
	ld.global.f32 	%f54, [%rd14];
	st.shared.f32 	[%r13+512], %f54;
	mul.wide.s32 	%rd15, %r104, 4;
	add.s64 	%rd16, %rd49, %rd15;
	ld.global.f32 	%f55, [%rd16];
	st.shared.f32 	[%r13+1024], %f55;
	bra.uni 	$L__BB55_8;
$L__BB55_7:
	mov.b32 	%r75, 0;
	st.shared.u32 	[%r13], %r75;
	st.shared.u32 	[%r13+512], %r75;
	st.shared.u32 	[%r13+1024], %r75;
$L__BB55_8:
	setp.ge.s32 	%p5, %r102, %r1;
	@%p5 bra 	$L__BB55_12;
	div.s32 	%r76, %r102, %r36;
	mul.lo.s32 	%r77, %r76, %r36;
	sub.s32 	%r78, %r102, %r77;
	add.s32 	%r24, %r10, %r78;
	add.s32 	%r25, %r11, %r76;
	setp.gt.s32 	%p6, %r25, -1;
	setp.lt.s32 	%p7, %r25, %r34;
	and.pred  	%p8, %p6, %p7;
	setp.gt.s32 	%p9, %r24, -1;
	setp.lt.s32 	%p10, %r24, %r35;
	and.pred  	%p11, %p9, %p10;
	and.pred  	%p13, %p8, %p11;
	not.pred 	%p14, %p13;
	@%p14 bra 	$L__BB55_11;
	ld.param.u32 	%r100, [_Z20filterActs_YxX_colorILi4ELi32ELi2ELi8ELi3ELb1ELb0EEvPfS0_S0_iiiiiiiiiiffi_param_12];
	ld.param.u64 	%rd47, [_Z20filterActs_YxX_colorILi4ELi32ELi2ELi8ELi3ELb1ELb0EEvPfS0_S0_iiiiiiiiiiffi_param_0];
	mad.lo.s32 	%r80, %r25, %r35, %r24;
	mul.lo.s32 	%r81, %r80, %r100;
	cvt.s64.s32 	%rd17, %r81;
	add.s64 	%rd18, %rd17, %rd1;
	cvta.to.global.u64 	%rd19, %rd47;
	shl.b64 	%rd20, %rd18, 2;
	add.s64 	%rd21, %rd19, %rd20;
	ld.global.f32 	%f56, [%rd21];
	st.shared.f32 	[%r15], %f56;
	add.s32 	%r82, %r34, %r25;
	mad.lo.s32 	%r83, %r82, %r35, %r24;
	mul.lo.s32 	%r84, %r83, %r100;
	cvt.s64.s32 	%rd22, %r84;
	add.s64 	%rd23, %rd22, %rd1;
	shl.b64 	%rd24, %rd23, 2;
	add.s64 	%rd25, %rd19, %rd24;
	ld.global.f32 	%f57, [%rd25];
	st.shared.f32 	[%r15+1024], %f57;
	add.s32 	%r85, %r82, %r34;
	mad.lo.s32 	%r86, %r85, %r35, %r24;
	mul.lo.s32 	%r87, %r86, %r100;
	cvt.s64.s32 	%rd26, %r87;
	add.s64 	%rd27, %rd26, %rd1;
	shl.b64 	%rd28, %rd27, 2;
	add.s64 	%rd29, %rd19, %rd28;
	ld.global.f32 	%f58, [%rd29];
	st.shared.f32 	[%r15+2048], %f58;
	ld.global.f32 	%f59, [%rd21+128];
	st.shared.f32 	[%r15+128], %f59;
	ld.global.f32 	%f60, [%rd25+128];
	st.shared.f32 	[%r15+1152], %f60;
	ld.global.f32 	%f61, [%rd29+128];
	st.shared.f32 	[%r15+2176], %f61;
	bra.uni 	$L__BB55_12;
$L__BB55_11:
	mov.b32 	%r79, 0;
	st.shared.u32 	[%r15], %r79;
	st.shared.u32 	[%r15+1024], %r79;
	st.shared.u32 	[%r15+2048], %r79;
	st.shared.u32 	[%r15+128], %r79;
	st.shared.u32 	[%r15+1152], %r79;
	st.shared.u32 	[%r15+2176], %r79;
$L__BB55_12:
	ld.param.u32 	%r99, [_Z20filterActs_YxX_colorILi4ELi32ELi2ELi8ELi3ELb1ELb0EEvPfS0_S0_iiiiiiiiiiffi_param_4];
	bar.sync 	0;
	ld.shared.f32 	%f62, [%r12+-1408];
	ld.shared.f32 	%f63, [%r14];
	fma.rn.f32 	%f64, %f63, %f62, %f439;
	ld.shared.f32 	%f65, [%r14+128];
	fma.rn.f32 	%f66, %f65, %f62, %f438;
	ld.shared.f32 	%f67, [%r12+-1392];
	fma.rn.f32 	%f68, %f63, %f67, %f437;
	fma.rn.f32 	%f69, %f65, %f67, %f436;
	ld.shared.f32 	%f70, [%r12+-1376];
	fma.rn.f32 	%f71, %f63, %f70, %f435;
	fma.rn.f32 	%f72, %f65, %f70, %f434;
	ld.shared.f32 	%f73, [%r12+-1360];
	fma.rn.f32 	%f74, %f63, %f73, %f433;
	fma.rn.f32 	%f75, %f65, %f73, %f432;
	ld.shared.f32 	%f76, [%r12+-1344];
	fma.rn.f32 	%f77, %f63, %f76, %f431;
	fma.rn.f32 	%f78, %f65, %f76, %f430;
	ld.shared.f32 	%f79, [%r12+-1328];
	fma.rn.f32 	%f80, %f63, %f79, %f429;
	fma.rn.f32 	%f81, %f65, %f79, %f428;
	ld.shared.f32 	%f82, [%r12+-1312];
	fma.rn.f32 	%f83, %f63, %f82, %f427;
	fma.rn.f32 	%f84, %f65, %f82, %f426;
	ld.shared.f32 	%f85, [%r12+-1296];
	fma.rn.f32 	%f86, %f63, %f85, %f425;
	fma.rn.f32 	%f87, %f65, %f85, %f424;
	ld.shared.f32 	%f88, [%r12+-1280];
	ld.shared.f32 	%f89, [%r14+256];
	fma.rn.f32 	%f90, %f89, %f88, %f64;
	ld.shared.f32 	%f91, [%r14+384];
	fma.rn.f32 	%f92, %f91, %f88, %f66;
	ld.shared.f32 	%f93, [%r12+-1264];
	fma.rn.f32 	%f94, %f89, %f93, %f68;
	fma.rn.f32 	%f95, %f91, %f93, %f69;
	ld.shared.f32 	%f96, [%r12+-1248];
	fma.rn.f32 	%f97, %f89, %f96, %f71;
	fma.rn.f32 	%f98, %f91, %f96, %f72;
	ld.shared.f32 	%f99, [%r12+-1232];
	fma.rn.f32 	%f100, %f89, %f99, %f74;
	fma.rn.f32 	%f101, %f91, %f99, %f75;
	ld.shared.f32 	%f102, [%r12+-1216];
	fma.rn.f32 	%f103, %f89, %f102, %f77;
	fma.rn.f32 	%f104, %f91, %f102, %f78;
	ld.shared.f32 	%f105, [%r12+-1200];
	fma.rn.f32 	%f106, %f89, %f105, %f80;
	fma.rn.f32 	%f107, %f91, %f105, %f81;
	ld.shared.f32 	%f108, [%r12+-1184];
	fma.rn.f32 	%f109, %f89, %f108, %f83;
	fma.rn.f32 	%f110, %f91, %f108, %f84;
	ld.shared.f32 	%f111, [%r12+-1168];
	fma.rn.f32 	%f112, %f89, %f111, %f86;
	fma.rn.f32 	%f113, %f91, %f111, %f87;
	ld.shared.f32 	%f114, [%r12+-1152];
	ld.shared.f32 	%f115, [%r14+512];
	fma.rn.f32 	%f116, %f115, %f114, %f90;
	ld.shared.f32 	%f117, [%r14+640];
	fma.rn.f32 	%f118, %f117, %f114, %f92;
	ld.shared.f32 	%f119, [%r12+-1136];
	fma.rn.f32 	%f120, %f115, %f119, %f94;
	fma.rn.f32 	%f121, %f117, %f119, %f95;
	ld.shared.f32 	%f122, [%r12+-1120];
	fma.rn.f32 	%f123, %f115, %f122, %f97;
	fma.rn.f32 	%f124, %f117, %f122, %f98;
	ld.shared.f32 	%f125, [%r12+-1104];
	fma.rn.f32 	%f126, %f115, %f125, %f100;
	fma.rn.f32 	%f127, %f117, %f125, %f101;
	ld.shared.f32 	%f128, [%r12+-1088];
	fma.rn.f32 	%f129, %f115, %f128, %f103;
	fma.rn.f32 	%f130, %f117, %f128, %f104;
	ld.shared.f32 	%f131, [%r12+-1072];
	fma.rn.f32 	%f132, %f115, %f131, %f106;
	fma.rn.f32 	%f133, %f117, %f131, %f107;
	ld.shared.f32 	%f134, [%r12+-1056];
	fma.rn.f32 	%f135, %f115, %f134, %f109;
	fma.rn.f32 	%f136, %f117, %f134, %f110;
	ld.shared.f32 	%f137, [%r12+-1040];
	fma.rn.f32 	%f138, %f115, %f137, %f112;
	fma.rn.f32 	%f139, %f117, %f137, %f113;
	ld.shared.f32 	%f140, [%r12+-1024];
	ld.shared.f32 	%f141, [%r14+768];
	fma.rn.f32 	%f142, %f141, %f140, %f116;
	ld.shared.f32 	%f143, [%r14+896];
	fma.rn.f32 	%f144, %f143, %f140, %f118;
	ld.shared.f32 	%f145, [%r12+-1008];
	fma.rn.f32 	%f146, %f141, %f145, %f120;
	fma.rn.f32 	%f147, %f143, %f145, %f121;
	ld.shared.f32 	%f148, [%r12+-992];
	fma.rn.f32 	%f149, %f141, %f148, %f123;
	fma.rn.f32 	%f150, %f143, %f148, %f124;
	ld.shared.f32 	%f151, [%r12+-976];
	fma.rn.f32 	%f152, %f141, %f151, %f126;
	fma.rn.f32 	%f153, %f143, %f151, %f127;
	ld.shared.f32 	%f154, [%r12+-960];
	fma.rn.f32 	%f155, %f141, %f154, %f129;
	fma.rn.f32 	%f156, %f143, %f154, %f130;
	ld.shared.f32 	%f157, [%r12+-944];
	fma.rn.f32 	%f158, %f141, %f157, %f132;
	fma.rn.f32 	%f159, %f143, %f157, %f133;
	ld.shared.f32 	%f160, [%r12+-928];
	fma.rn.f32 	%f161, %f141, %f160, %f135;
	fma.rn.f32 	%f162, %f143, %f160, %f136;
	ld.shared.f32 	%f163, [%r12+-912];
	fma.rn.f32 	%f164, %f141, %f163, %f138;
	fma.rn.f32 	%f165, %f143, %f163, %f139;
	ld.shared.f32 	%f166, [%r12+-896];
	ld.shared.f32 	%f167, [%r14+1024];
	fma.rn.f32 	%f168, %f167, %f166, %f142;
	ld.shared.f32 	%f169, [%r14+1152];
	fma.rn.f32 	%f170, %f169, %f166, %f144;
	ld.shared.f32 	%f171, [%r12+-880];
	fma.rn.f32 	%f172, %f167, %f171, %f146;
	fma.rn.f32 	%f173, %f169, %f171, %f147;
	ld.shared.f32 	%f174, [%r12+-864];
	fma.rn.f32 	%f175, %f167, %f174, %f149;
	fma.rn.f32 	%f176, %f169, %f174, %f150;
	ld.shared.f32 	%f177, [%r12+-848];
	fma.rn.f32 	%f178, %f167, %f177, %f152;
	fma.rn.f32 	%f179, %f169, %f177, %f153;
	ld.shared.f32 	%f180, [%r12+-832];
	fma.rn.f32 	%f181, %f167, %f180, %f155;
	fma.rn.f32 	%f182, %f169, %f180, %f156;
	ld.shared.f32 	%f183, [%r12+-816];
	fma.rn.f32 	%f184, %f167, %f183, %f158;
	fma.rn.f32 	%f185, %f169, %f183, %f159;
	ld.shared.f32 	%f186, [%r12+-800];
	fma.rn.f32 	%f187, %f167, %f186, %f161;
	fma.rn.f32 	%f188, %f169, %f186, %f162;
	ld.shared.f32 	%f189, [%r12+-784];
	fma.rn.f32 	%f190, %f167, %f189, %f164;
	fma.rn.f32 	%f191, %f169, %f189, %f165;
	ld.shared.f32 	%f192, [%r12+-768];
	ld.shared.f32 	%f193, [%r14+1280];
	fma.rn.f32 	%f194, %f193, %f192, %f168;
	ld.shared.f32 	%f195, [%r14+1408];
	fma.rn.f32 	%f196, %f195, %f192, %f170;
	ld.shared.f32 	%f197, [%r12+-752];
	fma.rn.f32 	%f198, %f193, %f197, %f172;
	fma.rn.f32 	%f199, %f195, %f197, %f173;
	ld.shared.f32 	%f200, [%r12+-736];
	fma.rn.f32 	%f201, %f193, %f200, %f175;
	fma.rn.f32 	%f202, %f195, %f200, %f176;
	ld.shared.f32 	%f203, [%r12+-720];
	fma.rn.f32 	%f204, %f193, %f203, %f178;
	fma.rn.f32 	%f205, %f195, %f203, %f179;
	ld.shared.f32 	%f206, [%r12+-704];
	fma.rn.f32 	%f207, %f193, %f206, %f181;
	fma.rn.f32 	%f208, %f195, %f206, %f182;
	ld.shared.f32 	%f209, [%r12+-688];
	fma.rn.f32 	%f210, %f193, %f209, %f184;
	fma.rn.f32 	%f211, %f195, %f209, %f185;
	ld.shared.f32 	%f212, [%r12+-672];
	fma.rn.f32 	%f213, %f193, %f212, %f187;
	fma.rn.f32 	%f214, %f195, %f212, %f188;
	ld.shared.f32 	%f215, [%r12+-656];
	fma.rn.f32 	%f216, %f193, %f215, %f190;
	fma.rn.f32 	%f217, %f195, %f215, %f191;
	ld.shared.f32 	%f218, [%r12+-640];
	ld.shared.f32 	%f219, [%r14+1536];
	fma.rn.f32 	%f220, %f219, %f218, %f194;
	ld.shared.f32 	%f221, [%r14+1664];
	fma.rn.f32 	%f222, %f221, %f218, %f196;
	ld.shared.f32 	%f223, [%r12+-624];
	fma.rn.f32 	%f224, %f219, %f223, %f198;
	fma.rn.f32 	%f225, %f221, %f223, %f199;
	ld.shared.f32 	%f226, [%r12+-608];
	fma.rn.f32 	%f227, %f219, %f226, %f201;
	fma.rn.f32 	%f228, %f221, %f226, %f202;
	ld.shared.f32 	%f229, [%r12+-592];
	fma.rn.f32 	%f230, %f219, %f229, %f204;
	fma.rn.f32 	%f231, %f221, %f229, %f205;
	ld.shared.f32 	%f232, [%r12+-576];
	fma.rn.f32 	%f233, %f219, %f232, %f207;
	fma.rn.f32 	%f234, %f221, %f232, %f208;
	ld.shared.f32 	%f235, [%r12+-560];
	fma.rn.f32 	%f236, %f219, %f235, %f210;
	fma.rn.f32 	%f237, %f221, %f235, %f211;
	ld.shared.f32 	%f238, [%r12+-544];
	fma.rn.f32 	%f239, %f219, %f238, %f213;
	fma.rn.f32 	%f240, %f221, %f238, %f214;
	ld.shared.f32 	%f241, [%r12+-528];
	fma.rn.f32 	%f242, %f219, %f241, %f216;
	fma.rn.f32 	%f243, %f221, %f241, %f217;
	ld.shared.f32 	%f244, [%r12+-512];
	ld.shared.f32 	%f245, [%r14+1792];
	fma.rn.f32 	%f246, %f245, %f244, %f220;
	ld.shared.f32 	%f247, [%r14+1920];
	fma.rn.f32 	%f248, %f247, %f244, %f222;
	ld.shared.f32 	%f249, [%r12+-496];
	fma.rn.f32 	%f250, %f245, %f249, %f224;
	fma.rn.f32 	%f251, %f247, %f249, %f225;
	ld.shared.f32 	%f252, [%r12+-480];
	fma.rn.f32 	%f253, %f245, %f252, %f227;
	fma.rn.f32 	%f254, %f247, %f252, %f228;
	ld.shared.f32 	%f255, [%r12+-464];
	fma.rn.f32 	%f256, %f245, %f255, %f230;
	fma.rn.f32 	%f257, %f247, %f255, %f231;
	ld.shared.f32 	%f258, [%r12+-448];
	fma.rn.f32 	%f259, %f245, %f258, %f233;
	fma.rn.f32 	%f260, %f247, %f258, %f234;
	ld.shared.f32 	%f261, [%r12+-432];
	fma.rn.f32 	%f262, %f245, %f261, %f236;
	fma.rn.f32 	%f263, %f247, %f261, %f237;
	ld.shared.f32 	%f264, [%r12+-416];
	fma.rn.f32 	%f265, %f245, %f264, %f239;
	fma.rn.f32 	%f266, %f247, %f264, %f240;
	ld.shared.f32 	%f267, [%r12+-400];
	fma.rn.f32 	%f268, %f245, %f267, %f242;
	fma.rn.f32 	%f269, %f247, %f267, %f243;
	ld.shared.f32 	%f270, [%r12+-384];
	ld.shared.f32 	%f271, [%r14+2048];
	fma.rn.f32 	%f272, %f271, %f270, %f246;
	ld.shared.f32 	%f273, [%r14+2176];
	fma.rn.f32 	%f274, %f273, %f270, %f248;
	ld.shared.f32 	%f275, [%r12+-368];
	fma.rn.f32 	%f276, %f271, %f275, %f250;
	fma.rn.f32 	%f277, %f273, %f275, %f251;
	ld.shared.f32 	%f278, [%r12+-352];
	fma.rn.f32 	%f279, %f271, %f278, %f253;
	fma.rn.f32 	%f280, %f273, %f278, %f254;
	ld.shared.f32 	%f281, [%r12+-336];
	fma.rn.f32 	%f282, %f271, %f281, %f256;
	fma.rn.f32 	%f283, %f273, %f281, %f257;
	ld.shared.f32 	%f284, [%r12+-320];
	fma.rn.f32 	%f285, %f271, %f284, %f259;
	fma.rn.f32 	%f286, %f273, %f284, %f260;
	ld.shared.f32 	%f287, [%r12+-304];
	fma.rn.f32 	%f288, %f271, %f287, %f262;
	fma.rn.f32 	%f289, %f273, %f287, %f263;
	ld.shared.f32 	%f290, [%r12+-288];
	fma.rn.f32 	%f291, %f271, %f290, %f265;
	fma.rn.f32 	%f292, %f273, %f290, %f266;
	ld.shared.f32 	%f293, [%r12+-272];
	fma.rn.f32 	%f294, %f271, %f293, %f268;
	fma.rn.f32 	%f295, %f273, %f293, %f269;
	ld.shared.f32 	%f296, [%r12+-256];
	ld.shared.f32 	%f297, [%r14+2304];
	fma.rn.f32 	%f298, %f297, %f296, %f272;
	ld.shared.f32 	%f299, [%r14+2432];
	fma.rn.f32 	%f300, %f299, %f296, %f274;
	ld.shared.f32 	%f301, [%r12+-240];
	fma.rn.f32 	%f302, %f297, %f301, %f276;
	fma.rn.f32 	%f303, %f299, %f301, %f277;
	ld.shared.f32 	%f304, [%r12+-224];
	fma.rn.f32 	%f305, %f297, %f304, %f279;
	fma.rn.f32 	%f306, %f299, %f304, %f280;
	ld.shared.f32 	%f307, [%r12+-208];
	fma.rn.f32 	%f308, %f297, %f307, %f282;
	fma.rn.f32 	%f309, %f299, %f307, %f283;
	ld.shared.f32 	%f310, [%r12+-192];
	fma.rn.f32 	%f311, %f297, %f310, %f285;
	fma.rn.f32 	%f312, %f299, %f310, %f286;
	ld.shared.f32 	%f313, [%r12+-176];
	fma.rn.f32 	%f314, %f297, %f313, %f288;
	fma.rn.f32 	%f315, %f299, %f313, %f289;
	ld.shared.f32 	%f316, [%r12+-160];
	fma.rn.f32 	%f317, %f297, %f316, %f291;
	fma.rn.f32 	%f318, %f299, %f316, %f292;
	ld.shared.f32 	%f319, [%r12+-144];
	fma.rn.f32 	%f320, %f297, %f319, %f294;
	fma.rn.f32 	%f321, %f299, %f319, %f295;
	ld.shared.f32 	%f322, [%r12+-128];
	ld.shared.f32 	%f323, [%r14+2560];
	fma.rn.f32 	%f324, %f323, %f322, %f298;
	ld.shared.f32 	%f325, [%r14+2688];
	fma.rn.f32 	%f326, %f325, %f322, %f300;
	ld.shared.f32 	%f327, [%r12+-112];
	fma.rn.f32 	%f328, %f323, %f327, %f302;
	fma.rn.f32 	%f329, %f325, %f327, %f303;
	ld.shared.f32 	%f330, [%r12+-96];
	fma.rn.f32 	%f331, %f323, %f330, %f305;
	fma.rn.f32 	%f332, %f325, %f330, %f306;
	ld.shared.f32 	%f333, [%r12+-80];
	fma.rn.f32 	%f334, %f323, %f333, %f308;
	fma.rn.f32 	%f335, %f325, %f333, %f309;
	ld.shared.f32 	%f336, [%r12+-64];
	fma.rn.f32 	%f337, %f323, %f336, %f311;
	fma.rn.f32 	%f338, %f325, %f336, %f312;
	ld.shared.f32 	%f339, [%r12+-48];
	fma.rn.f32 	%f340, %f323, %f339, %f314;
	fma.rn.f32 	%f341, %f325, %f339, %f315;
	ld.shared.f32 	%f342, [%r12+-32];
	fma.rn.f32 	%f343, %f323, %f342, %f317;
	fma.rn.f32 	%f344, %f325, %f342, %f318;
	ld.shared.f32 	%f345, [%r12+-16];
	fma.rn.f32 	%f346, %f323, %f345, %f320;
	fma.rn.f32 	%f347, %f325, %f345, %f321;
	ld.shared.f32 	%f348, [%r12];
	ld.shared.f32 	%f349, [%r14+2816];
	fma.rn.f32 	%f439, %f349, %f348, %f324;
	ld.shared.f32 	%f350, [%r14+2944];
	fma.rn.f32 	%f438, %f350, %f348, %f326;
	ld.shared.f32 	%f351, [%r12+16];
	fma.rn.f32 	%f437, %f349, %f351, %f328;
	fma.rn.f32 	%f436, %f350, %f351, %f329;
	ld.shared.f32 	%f352, [%r12+32];
	fma.rn.f32 	%f435, %f349, %f352, %f331;
	fma.rn.f32 	%f434, %f350, %f352, %f332;
	ld.shared.f32 	%f353, [%r12+48];
	fma.rn.f32 	%f433, %f349, %f353, %f334;
	fma.rn.f32 	%f432, %f350, %f353, %f335;
	ld.shared.f32 	%f354, [%r12+64];
	fma.rn.f32 	%f431, %f349, %f354, %f337;
	fma.rn.f32 	%f430, %f350, %f354, %f338;
	ld.shared.f32 	%f355, [%r12+80];
	fma.rn.f32 	%f429, %f349, %f355, %f340;
	fma.rn.f32 	%f428, %f350, %f355, %f341;
	ld.shared.f32 	%f356, [%r12+96];
	fma.rn.f32 	%f427, %f349, %f356, %f343;
	fma.rn.f32 	%f426, %f350, %f356, %f344;
	ld.shared.f32 	%f357, [%r12+112];
	fma.rn.f32 	%f425, %f349, %f357, %f346;
	fma.rn.f32 	%f424, %f350, %f357, %f347;
	bar.sync 	0;
	add.s32 	%r106, %r106, 4;
	shl.b32 	%r88, %r99, 2;
	add.s32 	%r105, %r105, %r88;
	add.s32 	%r104, %r104, %r88;
	add.s32 	%r103, %r103, %r88;
	add.s32 	%r102, %r102, 4;
	add.s32 	%r101, %r101, 4;
	setp.lt.u32 	%p15, %r106, %r1;
	@%p15 bra 	$L__BB55_4;
$L__BB55_13:
	ld.param.f32 	%f407, [_Z20filterActs_YxX_colorILi4ELi32ELi2ELi8ELi3ELb1ELb0EEvPfS0_S0_iiiiiiiiiiffi_param_14];
	ld.param.f32 	%f406, [_Z20filterActs_YxX_colorILi4ELi32ELi2ELi8ELi3ELb1ELb0EEvPfS0_S0_iiiiiiiiiiffi_param_13];
	ld.param.u64 	%rd48, [_Z20filterActs_YxX_colorILi4ELi32ELi2ELi8ELi3ELb1ELb0EEvPfS0_S0_iiiiiiiiiiffi_param_2];
	cvta.to.global.u64 	%rd30, %rd48;
	mul.lo.s32 	%r89, %r32, %r8;
	shl.b32 	%r90, %r89, 2;
	mul.wide.u32 	%rd31, %r9, 4;
	add.s64 	%rd32, %rd30, %rd31;
	ld.global.f32 	%f358, [%rd32];
	mul.f32 	%f359, %f407, %f439;
	fma.rn.f32 	%f360, %f406, %f358, %f359;
	st.global.f32 	[%rd32], %f360;
	mul.wide.s32 	%rd33, %r90, 4;
	add.s64 	%rd34, %rd32, %rd33;
	ld.global.f32 	%f361, [%rd34];
	mul.f32 	%f362, %f407, %f437;
	fma.rn.f32 	%f363, %f406, %f361, %f362;
	st.global.f32 	[%rd34], %f363;
	shl.b32 	%r91, %r89, 3;
	mul.wide.s32 	%rd35, %r91, 4;
	add.s64 	%rd36, %rd32, %rd35;
	ld.global.f32 	%f364, [%rd36];
	mul.f32 	%f365, %f407, %f435;
	fma.rn.f32 	%f366, %f406, %f364, %f365;
	st.global.f32 	[%rd36], %f366;
	mul.lo.s32 	%r92, %r89, 12;
	mul.wide.s32 	%rd37, %r92, 4;
	add.s64 	%rd38, %rd32, %rd37;
	ld.global.f32 	%f367, [%rd38];
	mul.f32 	%f368, %f407, %f433;
	fma.rn.f32 	%f369, %f406, %f367, %f368;
	st.global.f32 	[%rd38], %f369;
	shl.b32 	%r93, %r89, 4;
	mul.wide.s32 	%rd39, %r93, 4;
	add.s64 	%rd40, %rd32, %rd39;
	ld.global.f32 	%f370, [%rd40];
	mul.f32 	%f371, %f407, %f431;
	fma.rn.f32 	%f372, %f406, %f370, %f371;
	st.global.f32 	[%rd40], %f372;
	mul.lo.s32 	%r94, %r89, 20;
	mul.wide.s32 	%rd41, %r94, 4;
	add.s64 	%rd42, %rd32, %rd41;
	ld.global.f32 	%f373, [%rd42];
	mul.f32 	%f374, %f407, %f429;
	fma.rn.f32 	%f375, %f406, %f373, %f374;
	st.global.f32 	[%rd42], %f375;
	mul.lo.s32 	%r95, %r89, 24;
	mul.wide.s32 	%rd43, %r95, 4;
	add.s64 	%rd44, %rd32, %rd43;
	ld.global.f32 	%f376, [%rd44];
	mul.f32 	%f377, %f407, %f427;
	fma.rn.f32 	%f378, %f406, %f376, %f377;
	st.global.f32 	[%rd44], %f378;
	mul.lo.s32 	%r96, %r89, 28;
	mul.wide.s32 	%rd45, %r96, 4;
	add.s64 	%rd46, %rd32, %rd45;
	ld.global.f32 	%f379, [%rd46];
	mul.f32 	%f380, %f407, %f425;
	fma.rn.f32 	%f381, %f406, %f379, %f380;
	st.global.f32 	[%rd46], %f381;
	ld.global.f32 	%f382, [%rd32+128];
	mul.f32 	%f383, %f407, %f438;
	fma.rn.f32 	%f384, %f406, %f382, %f383;
	st.global.f32 	[%rd32+128], %f384;
	ld.global.f32 	%f385, [%rd34+128];
	mul.f32 	%f386, %f407, %f436;
	fma.rn.f32 	%f387, %f406, %f385, %f386;
	st.global.f32 	[%rd34+128], %f387;
	ld.global.f32 	%f388, [%rd36+128];
	mul.f32 	%f389, %f407, %f434;
	fma.rn.f32 	%f390, %f406, %f388, %f389;
	st.global.f32 	[%rd36+128], %f390;
	ld.global.f32 	%f391, [%rd38+128];
	mul.f32 	%f392, %f407, %f432;
	fma.rn.f32 	%f393, %f406, %f391, %f392;
	st.global.f32 	[%rd38+128], %f393;
	ld.global.f32 	%f394, [%rd40+128];
	mul.f32 	%f395, %f407, %f430;
	fma.rn.f32 	%f396, %f406, %f394, %f395;
	st.global.f32 	[%rd40+128], %f396;
	ld.global.f32 	%f397, [%rd42+128];
	mul.f32 	%f398, %f407, %f428;
	fma.rn.f32 	%f399, %f406, %f397, %f398;
	st.global.f32 	[%rd42+128], %f399;
	ld.global.f32 	%f400, [%rd44+128];
	mul.f32 	%f401, %f407, %f426;
	fma.rn.f32 	%f402, %f406, %f400, %f401;
	st.global.f32 	[%rd44+128], %f402;
	ld.global.f32 	%f403, [%rd46+128];
	mul.f32 	%f404, %f407, %f424;
	fma.rn.f32 	%f405, %f406, %f403, %f404;
	st.global.f32 	[%rd46+128], %f405;
	ret;

}
	// .globl	_Z20filterActs_YxX_colorILi4ELi32ELi2ELi4ELi3ELb1ELb0EEvPfS0_S0_iiiiiiiiiiffi
.visible .entry _Z20filterActs_YxX_colorILi4ELi32ELi2ELi4ELi3ELb1ELb0EEvPfS0_S0_iiiiiiiiiiffi(
	.param .u64 .ptr .align 1 _Z20filterActs_YxX_colorILi4ELi32ELi2ELi4ELi3ELb1ELb0EEvPfS0_S0_iiiiiiiiiiffi_param_0,
	.param .u64 .ptr .align 1 _Z20filterActs_YxX_colorILi4ELi32ELi2ELi4ELi3ELb1ELb0EEvPfS0_S0_iiiiiiiiiiffi_param_1,
	.param .u64 .ptr .align 1 _Z20filterActs_YxX_colorILi4ELi32ELi2ELi4ELi3ELb1ELb0EEvPfS0_S0_iiiiiiiiiiffi_param_2,
	.param .u32 _Z20filterActs_YxX_colorILi4ELi32ELi2ELi4ELi3ELb1ELb0EEvPfS0_S0_iiiiiiiiiiffi_param_3,
	.param .u32 _Z20filterActs_YxX_colorILi4ELi32ELi2ELi4ELi3ELb1ELb0EEvPfS0_S0_iiiiiiiiiiffi_param_4,
	.param .u32 _Z20filterActs_YxX_colorILi4ELi32ELi2ELi4ELi3ELb1ELb0EEvPfS0_S0_iiiiiiiiiiffi_param_5,
	.param .u32 _Z20filterActs_YxX_colorILi4ELi32ELi2ELi4ELi3ELb1ELb0EEvPfS0_S0_iiiiiiiiiiffi_param_6,
	.param .u32 _Z20filterActs_YxX_colorILi4ELi32ELi2ELi4ELi3ELb1ELb0EEvPfS0_S0_iiiiiiiiiiffi_param_7,
	.param .u32 _Z20filterActs_YxX_colorILi4ELi32ELi2ELi4ELi3ELb1ELb0EEvPfS0_S0_iiiiiiiiiiffi_param_8,
	.param .u32 _Z20filterActs_YxX_colorILi4ELi32ELi2ELi4ELi3ELb1ELb0EEvPfS0_S0_iiiiiiiiiiffi_param_9,
	.param .u32 _Z20filterActs_YxX_colorILi4ELi32ELi2ELi4ELi3ELb1ELb0EEvPfS0_S0_iiiiiiiiiiffi_param_10,
	.param .u32 _Z20filterActs_YxX_colorILi4ELi32ELi2ELi4ELi3ELb1ELb0EEvPfS0_S0_iiiiiiiiiiffi_param_11,
	.param .u32 _Z20filterActs_YxX_colorILi4ELi32ELi2ELi4ELi3ELb1ELb0EEvPfS0_S0_iiiiiiiiiiffi_param_12,
	.param .f32 _Z20filterActs_YxX_colorILi4ELi32ELi2ELi4ELi3ELb1ELb0EEvPfS0_S0_iiiiiiiiiiffi_param_13,
	.param .f32 _Z20filterActs_YxX_colorILi4ELi32ELi2ELi4ELi3ELb1ELb0EEvPfS0_S0_iiiiiiiiiiffi_param_14,
	.param .u32 _Z20filterActs_YxX_colorILi4ELi32ELi2ELi4ELi3ELb1ELb0EEvPfS0_S0_iiiiiiiiiiffi_param_15
)
{
	.reg .pred 	%p<16>;
	.reg .b32 	%r<104>;
	.reg .b32 	%f<240>;
	.reg .b64 	%rd<42>;
	// demoted variable
	.shared .align 4 .b8 _ZZ20filterActs_YxX_colorILi4ELi32ELi2ELi4ELi3ELb1ELb0EEvPfS0_S0_iiiiiiiiiiffiE9shFilters[768];
	// demoted variable
	.shared .align 4 .b8 _ZZ20filterActs_YxX_colorILi4ELi32ELi2ELi4ELi3ELb1ELb0EEvPfS0_S0_iiiiiiiiiiffiE8shImages[3072];
	ld.param.u64 	%rd7, [_Z20filterActs_YxX_colorILi4ELi32ELi2ELi4ELi3ELb1ELb0EEvPfS0_S0_iiiiiiiiiiffi_param_1];
	ld.param.u32 	%r33, [_Z20filterActs_YxX_colorILi4ELi32ELi2ELi4ELi3ELb1ELb0EEvPfS0_S0_iiiiiiiiiiffi_param_3];
	ld.param.u32 	%r34, [_Z20filterActs_YxX_colorILi4ELi32ELi2ELi4ELi3ELb1ELb0EEvPfS0_S0_iiiiiiiiiiffi_param_4];
	ld.param.u32 	%r35, [_Z20filterActs_YxX_colorILi4ELi32ELi2ELi4ELi3ELb1ELb0EEvPfS0_S0_iiiiiiiiiiffi_param_5];
	ld.param.u32 	%r36, [_Z20filterActs_YxX_colorILi4ELi32ELi2ELi4ELi3ELb1ELb0EEvPfS0_S0_iiiiiiiiiiffi_param_6];
	ld.param.u32 	%r37, [_Z20filterActs_YxX_colorILi4ELi32ELi2ELi4ELi3ELb1ELb0EEvPfS0_S0_iiiiiiiiiiffi_param_7];
	ld.param.u32 	%r38, [_Z20filterActs_YxX_colorILi4ELi32ELi2ELi4ELi3ELb1ELb0EEvPfS0_S0_iiiiiiiiiiffi_param_8];
	ld.param.u32 	%r39, [_Z20filterActs_YxX_colorILi4ELi32ELi2ELi4ELi3ELb1ELb0EEvPfS0_S0_iiiiiiiiiiffi_param_9];
	ld.param.u32 	%r40, [_Z20filterActs_YxX_colorILi4ELi32ELi2ELi4ELi3ELb1ELb0EEvPfS0_S0_iiiiiiiiiiffi_param_10];
	ld.param.u32 	%r41, [_Z20filterActs_YxX_colorILi4ELi32ELi2ELi4ELi3ELb1ELb0EEvPfS0_S0_iiiiiiiiiiffi_param_11];
	ld.param.u32 	%r43, [_Z20filterActs_YxX_colorILi4ELi32ELi2ELi4ELi3ELb1ELb0EEvPfS0_S0_iiiiiiiiiiffi_param_15];
	cvta.to.global.u64 	%rd8, %rd7;
	mul.lo.s32 	%r1, %r37, %r37;
	shr.s32 	%r44, %r34, 31;
	shr.u32 	%r45, %r44, 28;
	add.s32 	%r46, %r34, %r45;
	shr.s32 	%r47, %r46, 4;
	mov.u32 	%r48, %ctaid.y;
	div.u32 	%r2, %r48, %r47;
	mul.lo.s32 	%r49, %r2, %r47;
	sub.s32 	%r50, %r48, %r49;
	mov.u32 	%r99, %tid.y;
	shl.b32 	%r51, %r99, 5;
	mov.u32 	%r4, %tid.x;
	add.s32 	%r5, %r51, %r4;
	shr.u32 	%r98, %r5, 4;
	and.b32  	%r7, %r4, 15;
	mov.u32 	%r52, %ctaid.x;
	shl.b32 	%r53, %r52, 6;
	add.s32 	%r54, %r53, %r4;
	cvt.s64.s32 	%rd1, %r54;
	shl.b32 	%r8, %r50, 4;
	mad.lo.s32 	%r55, %r34, %r98, %r7;
	add.s32 	%r56, %r55, %r8;
	mul.wide.s32 	%rd9, %r56, 4;
	add.s64 	%rd41, %rd8, %rd9;
	setp.ne.s32 	%p1, %r43, 0;
	@%p1 bra 	$L__BB56_2;
	ld.param.u32 	%r94, [_Z20filterActs_YxX_colorILi4ELi32ELi2ELi4ELi3ELb1ELb0EEvPfS0_S0_iiiiiiiiiiffi_param_4];
	mul.lo.s32 	%r57, %r94, %r1;
	mul.lo.s32 	%r58, %r57, %r2;
	mul.lo.s32 	%r59, %r58, 3;
	mul.wide.s32 	%rd10, %r59, 4;
	add.s64 	%rd41, %rd41, %rd10;
$L__BB56_2:
	cvt.u32.u64 	%r60, %rd1;
	add.s32 	%r61, %r8, %r99;
	mul.lo.s32 	%r9, %r41, %r40;
	mad.lo.s32 	%r62, %r9, %r61, %r2;
	mad.lo.s32 	%r10, %r62, %r33, %r60;
	setp.eq.s32 	%p2, %r37, 0;
	mov.f32 	%f232, 0f00000000;
	mov.f32 	%f233, %f232;
	mov.f32 	%f234, %f232;
	mov.f32 	%f235, %f232;
	mov.f32 	%f236, %f232;
	mov.f32 	%f237, %f232;
	mov.f32 	%f238, %f232;
	mov.f32 	%f239, %f232;
	@%p2 bra 	$L__BB56_13;
	ld.param.u32 	%r95, [_Z20filterActs_YxX_colorILi4ELi32ELi2ELi4ELi3ELb1ELb0EEvPfS0_S0_iiiiiiiiiiffi_param_4];
	shl.b32 	%r64, %r7, 2;
	mov.u32 	%r65, _ZZ20filterActs_YxX_colorILi4ELi32ELi2ELi4ELi3ELb1ELb0EEvPfS0_S0_iiiiiiiiiiffiE9shFilters;
	add.s32 	%r66, %r65, %r64;
	div.s32 	%r67, %r2, %r41;
	mul.lo.s32 	%r68, %r67, %r41;
	sub.s32 	%r69, %r2, %r68;
	mad.lo.s32 	%r11, %r69, %r39, %r38;
	mad.lo.s32 	%r12, %r67, %r39, %r38;
	shl.b32 	%r70, %r99, 2;
	add.s32 	%r71, %r65, %r70;
	add.s32 	%r13, %r71, 704;
	shl.b32 	%r72, %r98, 6;
	add.s32 	%r14, %r66, %r72;
	shl.b32 	%r73, %r4, 2;
	mov.u32 	%r74, _ZZ20filterActs_YxX_colorILi4ELi32ELi2ELi4ELi3ELb1ELb0EEvPfS0_S0_iiiiiiiiiiffiE8shImages;
	add.s32 	%r15, %r74, %r73;
	shl.b32 	%r75, %r99, 8;
	add.s32 	%r16, %r15, %r75;
	mul.lo.s32 	%r100, %r1, %r95;
	shl.b32 	%r101, %r100, 1;
	mov.f32 	%f232, 0f00000000;
	mov.b32 	%r102, 0;
	mov.u32 	%r103, %r102;
$L__BB56_4:
	setp.gt.u32 	%p3, %r5, 63;
	@%p3 bra 	$L__BB56_8;
	setp.ge.u32 	%p4, %r98, %r1;
	@%p4 bra 	$L__BB56_7;
	mul.wide.s32 	%rd11, %r102, 4;
	add.s64 	%rd12, %rd41, %rd11;
	ld.global.f32 	%f29, [%rd12];
	st.shared.f32 	[%r14], %f29;
	mul.wide.s32 	%rd13, %r100, 4;
	add.s64 	%rd14, %rd41, %rd13;
	ld.global.f32 	%f30, [%rd14];
	st.shared.f32 	[%r14+256], %f30;
	mul.wide.s32 	%rd15, %r101, 4;
	add.s64 	%rd16, %rd41, %rd15;
	ld.global.f32 	%f31, [%rd16];
	st.shared.f32 	[%r14+512], %f31;
	bra.uni 	$L__BB56_8;
$L__BB56_7:
	mov.b32 	%r76, 0;
	st.shared.u32 	[%r14], %r76;
	st.shared.u32 	[%r14+256], %r76;
	st.shared.u32 	[%r14+512], %r76;
$L__BB56_8:
	setp.ge.s32 	%p5, %r99, %r1;
	@%p5 bra 	$L__BB56_12;
	div.s32 	%r77, %r99, %r37;
	mul.lo.s32 	%r78, %r77, %r37;
	sub.s32 	%r79, %r99, %r78;
	add.s32 	%r25, %r11, %r79;
	add.s32 	%r26, %r12, %r77;
	setp.gt.s32 	%p6, %r26, -1;
	setp.lt.s32 	%p7, %r26, %r35;
	and.pred  	%p8, %p6, %p7;
	setp.gt.s32 	%p9, %r25, -1;
	setp.lt.s32 	%p10, %r25, %r36;
	and.pred  	%p11, %p9, %p10;
	and.pred  	%p13, %p8, %p11;
	not.pred 	%p14, %p13;
	@%p14 bra 	$L__BB56_11;
	ld.param.u32 	%r97, [_Z20filterActs_YxX_colorILi4ELi32ELi2ELi4ELi3ELb1ELb0EEvPfS0_S0_iiiiiiiiiiffi_param_12];
	ld.param.u64 	%rd39, [_Z20filterActs_YxX_colorILi4ELi32ELi2ELi4ELi3ELb1ELb0EEvPfS0_S0_iiiiiiiiiiffi_param_0];
	mad.lo.s32 	%r81, %r26, %r36, %r25;
	mul.lo.s32 	%r82, %r81, %r97;
	cvt.s64.s32 	%rd17, %r82;
	add.s64 	%rd18, %rd17, %rd1;
	cvta.to.global.u64 	%rd19, %rd39;
	shl.b64 	%rd20, %rd18, 2;
	add.s64 	%rd21, %rd19, %rd20;
	ld.global.f32 	%f32, [%rd21];
	st.shared.f32 	[%r16], %f32;
	add.s32 	%r83, %r35, %r26;
	mad.lo.s32 	%r84, %r83, %r36, %r25;
	mul.lo.s32 	%r85, %r84, %r97;
	cvt.s64.s32 	%rd22, %r85;
	add.s64 	%rd23, %rd22, %rd1;
	shl.b64 	%rd24, %rd23, 2;
	add.s64 	%rd25, %rd19, %rd24;
	ld.global.f32 	%f33, [%rd25];
	st.shared.f32 	[%r16+1024], %f33;
	add.s32 	%r86, %r83, %r35;
	mad.lo.s32 	%r87, %r86, %r36, %r25;
	mul.lo.s32 	%r88, %r87, %r97;
	cvt.s64.s32 	%rd26, %r88;
	add.s64 	%rd27, %rd26, %rd1;
	shl.b64 	%rd28, %rd27, 2;
	add.s64 	%rd29, %rd19, %rd28;
	ld.global.f32 	%f34, [%rd29];
	st.shared.f32 	[%r16+2048], %f34;
	ld.global.f32 	%f35, [%rd21+128];
	st.shared.f32 	[%r16+128], %f35;
	ld.global.f32 	%f36, [%rd25+128];
	st.shared.f32 	[%r16+1152], %f36;
	ld.global.f32 	%f37, [%rd29+128];
	st.shared.f32 	[%r16+2176], %f37;
	bra.uni 	$L__BB56_12;
$L__BB56_11:
	mov.b32 	%r80, 0;
	st.shared.u32 	[%r16], %r80;
	st.shared.u32 	[%r16+1024], %r80;
	st.shared.u32 	[%r16+2048], %r80;
	st.shared.u32 	[%r16+128], %r80;
	st.shared.u32 	[%r16+1152], %r80;
	st.shared.u32 	[%r16+2176], %r80;
$L__BB56_12:
	ld.param.u32 	%r96, [_Z20filterActs_YxX_colorILi4ELi32ELi2ELi4ELi3ELb1ELb0EEvPfS0_S0_iiiiiiiiiiffi_param_4];
	bar.sync 	0;
	ld.shared.f32 	%f38, [%r13+-704];
	ld.shared.f32 	%f39, [%r15];
	fma.rn.f32 	%f40, %f39, %f38, %f239;
	ld.shared.f32 	%f41, [%r15+128];
	fma.rn.f32 	%f42, %f41, %f38, %f238;
	ld.shared.f32 	%f43, [%r13+-688];
	fma.rn.f32 	%f44, %f39, %f43, %f237;
	fma.rn.f32 	%f45, %f41, %f43, %f236;
	ld.shared.f32 	%f46, [%r13+-672];
	fma.rn.f32 	%f47, %f39, %f46, %f235;
	fma.rn.f32 	%f48, %f41, %f46, %f234;
	ld.shared.f32 	%f49, [%r13+-656];
	fma.rn.f32 	%f50, %f39, %f49, %f233;
	fma.rn.f32 	%f51, %f41, %f49, %f232;
	ld.shared.f32 	%f52, [%r13+-640];
	ld.shared.f32 	%f53, [%r15+256];
	fma.rn.f32 	%f54, %f53, %f52, %f40;
	ld.shared.f32 	%f55, [%r15+384];
	fma.rn.f32 	%f56, %f55, %f52, %f42;
	ld.shared.f32 	%f57, [%r13+-624];
	fma.rn.f32 	%f58, %f53, %f57, %f44;
	fma.rn.f32 	%f59, %f55, %f57, %f45;
	ld.shared.f32 	%f60, [%r13+-608];
	fma.rn.f32 	%f61, %f53, %f60, %f47;
	fma.rn.f32 	%f62, %f55, %f60, %f48;
	ld.shared.f32 	%f63, [%r13+-592];
	fma.rn.f32 	%f64, %f53, %f63, %f50;
	fma.rn.f32 	%f65, %f55, %f63, %f51;
	ld.shared.f32 	%f66, [%r13+-576];
	ld.shared.f32 	%f67, [%r15+512];
	fma.rn.f32 	%f68, %f67, %f66, %f54;
	ld.shared.f32 	%f69, [%r15+640];
	fma.rn.f32 	%f70, %f69, %f66, %f56;
	ld.shared.f32 	%f71, [%r13+-560];
	fma.rn.f32 	%f72, %f67, %f71, %f58;
	fma.rn.f32 	%f73, %f69, %f71, %f59;
	ld.shared.f32 	%f74, [%r13+-544];
	fma.rn.f32 	%f75, %f67, %f74, %f61;
	fma.rn.f32 	%f76, %f69, %f74, %f62;
	ld.shared.f32 	%f77, [%r13+-528];
	fma.rn.f32 	%f78, %f67, %f77, %f64;
	fma.rn.f32 	%f79, %f69, %f77, %f65;
	ld.shared.f32 	%f80, [%r13+-512];
	ld.shared.f32 	%f81, [%r15+768];
	fma.rn.f32 	%f82, %f81, %f80, %f68;
	ld.shared.f32 	%f83, [%r15+896];
	fma.rn.f32 	%f84, %f83, %f80, %f70;
	ld.shared.f32 	%f85, [%r13+-496];
	fma.rn.f32 	%f86, %f81, %f85, %f72;
	fma.rn.f32 	%f87, %f83, %f85, %f73;
	ld.shared.f32 	%f88, [%r13+-480];
	fma.rn.f32 	%f89, %f81, %f88, %f75;
	fma.rn.f32 	%f90, %f83, %f88, %f76;
	ld.shared.f32 	%f91, [%r13+-464];
	fma.rn.f32 	%f92, %f81, %f91, %f78;
	fma.rn.f32 	%f93, %f83, %f91, %f79;
	ld.shared.f32 	%f94, [%r13+-448];
	ld.shared.f32 	%f95, [%r15+1024];
	fma.rn.f32 	%f96, %f95, %f94, %f82;
	ld.shared.f32 	%f97, [%r15+1152];
	fma.rn.f32 	%f98, %f97, %f94, %f84;
	ld.shared.f32 	%f99, [%r13+-432];
	fma.rn.f32 	%f100, %f95, %f99, %f86;
	fma.rn.f32 	%f101, %f97, %f99, %f87;
	ld.shared.f32 	%f102, [%r13+-416];
	fma.rn.f32 	%f103, %f95, %f102, %f89;
	fma.rn.f32 	%f104, %f97, %f102, %f90;
	ld.shared.f32 	%f105, [%r13+-400];
	fma.rn.f32 	%f106, %f95, %f105, %f92;
	fma.rn.f32 	%f107, %f97, %f105, %f93;
	ld.shared.f32 	%f108, [%r13+-384];
	ld.shared.f32 	%f109, [%r15+1280];
	fma.rn.f32 	%f110, %f109, %f108, %f96;
	ld.shared.f32 	%f111, [%r15+1408];
	fma.rn.f32 	%f112, %f111, %f108, %f98;
	ld.shared.f32 	%f113, [%r13+-368];
	fma.rn.f32 	%f114, %f109, %f113, %f100;
	fma.rn.f32 	%f115, %f111, %f113, %f101;
	ld.shared.f32 	%f116, [%r13+-352];
	fma.rn.f32 	%f117, %f109, %f116, %f103;
	fma.rn.f32 	%f118, %f111, %f116, %f104;
	ld.shared.f32 	%f119, [%r13+-336];
	fma.rn.f32 	%f120, %f109, %f119, %f106;
	fma.rn.f32 	%f121, %f111, %f119, %f107;
	ld.shared.f32 	%f122, [%r13+-320];
	ld.shared.f32 	%f123, [%r15+1536];
	fma.rn.f32 	%f124, %f123, %f122, %f110;
	ld.shared.f32 	%f125, [%r15+1664];
	fma.rn.f32 	%f126, %f125, %f122, %f112;
	ld.shared.f32 	%f127, [%r13+-304];
	fma.rn.f32 	%f128, %f123, %f127, %f114;
	fma.rn.f32 	%f129, %f125, %f127, %f115;
	ld.shared.f32 	%f130, [%r13+-288];
	fma.rn.f32 	%f131, %f123, %f130, %f117;
	fma.rn.f32 	%f132, %f125, %f130, %f118;
	ld.shared.f32 	%f133, [%r13+-272];
	fma.rn.f32 	%f134, %f123, %f133, %f120;
	fma.rn.f32 	%f135, %f125, %f133, %f121;
	ld.shared.f32 	%f136, [%r13+-256];
	ld.shared.f32 	%f137, [%r15+1792];
	fma.rn.f32 	%f138, %f137, %f136, %f124;
	ld.shared.f32 	%f139, [%r15+1920];
	fma.rn.f32 	%f140, %f139, %f136, %f126;
	ld.shared.f32 	%f141, [%r13+-240];
	fma.rn.f32 	%f142, %f137, %f141, %f128;
	fma.rn.f32 	%f143, %f139, %f141, %f129;
	ld.shared.f32 	%f144, [%r13+-224];
	fma.rn.f32 	%f145, %f137, %f144, %f131;
	fma.rn.f32 	%f146, %f139, %f144, %f132;
	ld.shared.f32 	%f147, [%r13+-208];
	fma.rn.f32 	%f148, %f137, %f147, %f134;
	fma.rn.f32 	%f149, %f139, %f147, %f135;
	ld.shared.f32 	%f150, [%r13+-192];
	ld.shared.f32 	%f151, [%r15+2048];
	fma.rn.f32 	%f152, %f151, %f150, %f138;
	ld.shared.f32 	%f153, [%r15+2176];
	fma.rn.f32 	%f154, %f153, %f150, %f140;
	ld.shared.f32 	%f155, [%r13+-176];
	fma.rn.f32 	%f156, %f151, %f155, %f142;
	fma.rn.f32 	%f157, %f153, %f155, %f143;
	ld.shared.f32 	%f158, [%r13+-160];
	fma.rn.f32 	%f159, %f151, %f158, %f145;
	fma.rn.f32 	%f160, %f153, %f158, %f146;
	ld.shared.f32 	%f161, [%r13+-144];
	fma.rn.f32 	%f162, %f151, %f161, %f148;
	fma.rn.f32 	%f163, %f153, %f161, %f149;
	ld.shared.f32 	%f164, [%r13+-128];
	ld.shared.f32 	%f165, [%r15+2304];
	fma.rn.f32 	%f166, %f165, %f164, %f152;
	ld.shared.f32 	%f167, [%r15+2432];
	fma.rn.f32 	%f168, %f167, %f164, %f154;
	ld.shared.f32 	%f169, [%r13+-112];
	fma.rn.f32 	%f170, %f165, %f169, %f156;
	fma.rn.f32 	%f171, %f167, %f169, %f157;
	ld.shared.f32 	%f172, [%r13+-96];
	fma.rn.f32 	%f173, %f165, %f172, %f159;
	fma.rn.f32 	%f174, %f167, %f172, %f160;
	ld.shared.f32 	%f175, [%r13+-80];
	fma.rn.f32 	%f176, %f165, %f175, %f162;
	fma.rn.f32 	%f177, %f167, %f175, %f163;
	ld.shared.f32 	%f178, [%r13+-64];
	ld.shared.f32 	%f179, [%r15+2560];
	fma.rn.f32 	%f180, %f179, %f178, %f166;
	ld.shared.f32 	%f181, [%r15+2688];
	fma.rn.f32 	%f182, %f181, %f178, %f168;
	ld.shared.f32 	%f183, [%r13+-48];
	fma.rn.f32 	%f184, %f179, %f183, %f170;
	fma.rn.f32 	%f185, %f181, %f183, %f171;
	ld.shared.f32 	%f186, [%r13+-32];
	fma.rn.f32 	%f187, %f179, %f186, %f173;
	fma.rn.f32 	%f188, %f181, %f186, %f174;
	ld.shared.f32 	%f189, [%r13+-16];
	fma.rn.f32 	%f190, %f179, %f189, %f176;
	fma.rn.f32 	%f191, %f181, %f189, %f177;
	ld.shared.f32 	%f192, [%r13];
	ld.shared.f32 	%f193, [%r15+2816];
	fma.rn.f32 	%f239, %f193, %f192, %f180;
	ld.shared.f32 	%f194, [%r15+2944];
	fma.rn.f32 	%f238, %f194, %f192, %f182;
	ld.shared.f32 	%f195, [%r13+16];
	fma.rn.f32 	%f237, %f193, %f195, %f184;
	fma.rn.f32 	%f236, %f194, %f195, %f185;
	ld.shared.f32 	%f196, [%r13+32];
	fma.rn.f32 	%f235, %f193, %f196, %f187;
	fma.rn.f32 	%f234, %f194, %f196, %f188;
	ld.shared.f32 	%f197, [%r13+48];
	fma.rn.f32 	%f233, %f193, %f197, %f190;
	fma.rn.f32 	%f232, %f194, %f197, %f191;
	bar.sync 	0;
	add.s32 	%r103, %r103, 4;
	shl.b32 	%r89, %r96, 2;
	add.s32 	%r102, %r102, %r89;
	add.s32 	%r101, %r101, %r89;
	add.s32 	%r100, %r100, %r89;
	add.s32 	%r99, %r99, 4;
	add.s32 	%r98, %r98, 4;
	setp.lt.u32 	%p15, %r103, %r1;
	@%p15 bra 	$L__BB56_4;
$L__BB56_13:
	ld.param.f32 	%f223, [_Z20filterActs_YxX_colorILi4ELi32ELi2ELi4ELi3ELb1ELb0EEvPfS0_S0_iiiiiiiiiiffi_param_14];
	ld.param.f32 	%f222, [_Z20filterActs_YxX_colorILi4ELi32ELi2ELi4ELi3ELb1ELb0EEvPfS0_S0_iiiiiiiiiiffi_param_13];
	ld.param.u64 	%rd40, [_Z20filterActs_YxX_colorILi4ELi32ELi2ELi4ELi3ELb1ELb0EEvPfS0_S0_iiiiiiiiiiffi_param_2];
	cvta.to.global.u64 	%rd30, %rd40;
	mul.lo.s32 	%r90, %r33, %r9;
	shl.b32 	%r91, %r90, 2;
	mul.wide.u32 	%rd31, %r10, 4;
	add.s64 	%rd32, %rd30, %rd31;
	ld.global.f32 	%f198, [%rd32];
	mul.f32 	%f199, %f223, %f239;
	fma.rn.f32 	%f200, %f222, %f198, %f199;
	st.global.f32 	[%rd32], %f200;
	mul.wide.s32 	%rd33, %r91, 4;
	add.s64 	%rd34, %rd32, %rd33;
	ld.global.f32 	%f201, [%rd34];
	mul.f32 	%f202, %f223, %f237;
	fma.rn.f32 	%f203, %f222, %f201, %f202;
	st.global.f32 	[%rd34], %f203;
	shl.b32 	%r92, %r90, 3;
	mul.wide.s32 	%rd35, %r92, 4;
	add.s64 	%rd36, %rd32, %rd35;
	ld.global.f32 	%f204, [%rd36];
	mul.f32 	%f205, %f223, %f235;
	fma.rn.f32 	%f206, %f222, %f204, %f205;
	st.global.f32 	[%rd36], %f206;
	mul.lo.s32 	%r93, %r90, 12;
	mul.wide.s32 	%rd37, %r93, 4;
	add.s64 	%rd38, %rd32, %rd37;
	ld.global.f32 	%f207, [%rd38];
	mul.f32 	%f208, %f223, %f233;
	fma.rn.f32 	%f209, %f222, %f207, %f208;
	st.global.f32 	[%rd38], %f209;
	ld.global.f32 	%f210, [%rd32+128];
	mul.f32 	%f211, %f223, %f238;
	fma.rn.f32 	%f212, %f222, %f210, %f211;
	st.global.f32 	[%rd32+128], %f212;
	ld.global.f32 	%f213, [%rd34+128];
	mul.f32 	%f214, %f223, %f236;
	fma.rn.f32 	%f215, %f222, %f213, %f214;
	st.global.f32 	[%rd34+128], %f215;
	ld.global.f32 	%f216, [%rd36+128];
	mul.f32 	%f217, %f223, %f234;
	fma.rn.f32 	%f218, %f222, %f216, %f217;
	st.global.f32 	[%rd36+128], %f218;
	ld.global.f32 	%f219, [%rd38+128];
	mul.f32 	%f220, %f223, %f232;
	fma.rn.f32 	%f221, %f222, %f219, %f220;
	st.global.f32 	[%rd38+128], %f221;
	ret;

}
	// .globl	_Z21filterActs_YxX_sparseILi4ELi32ELi2ELi8ELi2ELb0ELb1EEvPfS0_S0_iiiiiiiiiiiiffi
.visible .entry _Z21filterActs_YxX_sparseILi4ELi32ELi2ELi8ELi2ELb0ELb1EEvPfS0_S0_iiiiiiiiiiiiffi(
	.param .u64 .ptr .align 1 _Z21filterActs_YxX_sparseILi4ELi32ELi2ELi8ELi2ELb0ELb1EEvPfS0_S0_iiiiiiiiiiiiffi_param_0,
	.param .u64 .ptr .align 1 _Z21filterActs_YxX_sparseILi4ELi32ELi2ELi8ELi2ELb0ELb1EEvPfS0_S0_iiiiiiiiiiiiffi_param_1,
	.param .u64 .ptr .align 1 _Z21filterActs_YxX_sparseILi4ELi32ELi2ELi8ELi2ELb0ELb1EEvPfS0_S0_iiiiiiiiiiiiffi_param_2,
	.param .u32 _Z21filterActs_YxX_sparseILi4ELi32ELi2ELi8ELi2ELb0ELb1EEvPfS0_S0_iiiiiiiiiiiiffi_param_3,
	.param .u32 _Z21filterActs_YxX_sparseILi4ELi32ELi2ELi8ELi2ELb0ELb1EEvPfS0_S0_iiiiiiiiiiiiffi_param_4,
	.param .u32 _Z21filterActs_YxX_sparseILi4ELi32ELi2ELi8ELi2ELb0ELb1EEvPfS0_S0_iiiiiiiiiiiiffi_param_5,
	.param .u32 _Z21filterActs_YxX_sparseILi4ELi32ELi2ELi8ELi2ELb0ELb1EEvPfS0_S0_iiiiiiiiiiiiffi_param_6,
	.param .u32 _Z21filterActs_YxX_sparseILi4ELi32ELi2ELi8ELi2ELb0ELb1EEvPfS0_S0_iiiiiiiiiiiiffi_param_7,
	.param .u32 _Z21filterActs_YxX_sparseILi4ELi32ELi2ELi8ELi2ELb0ELb1EEvPfS0_S0_iiiiiiiiiiiiffi_param_8,
	.param .u32 _Z21filterActs_YxX_sparseILi4ELi32ELi2ELi8ELi2ELb0ELb1EEvPfS0_S0_iiiiiiiiiiiiffi_param_9,
	.param .u32 _Z21filterActs_YxX_sparseILi4ELi32ELi2ELi8ELi2ELb0ELb1EEvPfS0_S0_iiiiiiiiiiiiffi_param_10,
	.param .u32 _Z21filterActs_YxX_sparseILi4ELi32ELi2ELi8ELi2ELb0ELb1EEvPfS0_S0_iiiiiiiiiiiiffi_param_11,
	.param .u32 _Z21filterActs_YxX_sparseILi4ELi32ELi2ELi8ELi2ELb0ELb1EEvPfS0_S0_iiiiiiiiiiiiffi_param_12,
	.param .u32 _Z21filterActs_YxX_sparseILi4ELi32ELi2ELi8ELi2ELb0ELb1EEvPfS0_S0_iiiiiiiiiiiiffi_param_13,
	.param .u32 _Z21filterActs_YxX_sparseILi4ELi32ELi2ELi8ELi2ELb0ELb1EEvPfS0_S0_iiiiiiiiiiiiffi_param_14,
	.param .f32 _Z21filterActs_YxX_sparseILi4ELi32ELi2ELi8ELi2ELb0ELb1EEvPfS0_S0_iiiiiiiiiiiiffi_param_15,
	.param .f32 _Z21filterActs_YxX_sparseILi4ELi32ELi2ELi8ELi2ELb0ELb1EEvPfS0_S0_iiiiiiiiiiiiffi_param_16,
	.param .u32 _Z21filterActs_YxX_sparseILi4ELi32ELi2ELi8ELi2ELb0ELb1EEvPfS0_S0_iiiiiiiiiiiiffi_param_17
)
{
	.reg .pred 	%p<22>;
	.reg .b32 	%r<136>;
	.reg .b32 	%f<364>;
	.reg .b64 	%rd<44>;
	// demoted variable
	.shared .align 4 .b8 _ZZ21filterActs_YxX_sparseILi4ELi32ELi2ELi8ELi2ELb0ELb1EEvPfS0_S0_iiiiiiiiiiiiffiE9shFilters[1024];
	// demoted variable
	.shared .align 4 .b8 _ZZ21filterActs_YxX_sparseILi4ELi32ELi2ELi8ELi2ELb0ELb1EEvPfS0_S0_iiiiiiiiiiiiffiE8shImages[2048];
	ld.param.u64 	%rd15, [_Z21filterActs_YxX_sparseILi4ELi32ELi2ELi8ELi2ELb0ELb1EEvPfS0_S0_iiiiiiiiiiiiffi_param_1];
	ld.param.u32 	%r34, [_Z21filterActs_YxX_sparseILi4ELi32ELi2ELi8ELi2ELb0ELb1EEvPfS0_S0_iiiiiiiiiiiiffi_param_3];
	ld.param.u32 	%r35, [_Z21filterActs_YxX_sparseILi4ELi32ELi2ELi8ELi2ELb0ELb1EEvPfS0_S0_iiiiiiiiiiiiffi_param_4];
	ld.param.u32 	%r36, [_Z21filterActs_YxX_sparseILi4ELi32ELi2ELi8ELi2ELb0ELb1EEvPfS0_S0_iiiiiiiiiiiiffi_param_5];
	ld.param.u32 	%r37, [_Z21filterActs_YxX_sparseILi4ELi32ELi2ELi8ELi2ELb0ELb1EEvPfS0_S0_iiiiiiiiiiiiffi_param_6];
	ld.param.u32 	%r38, [_Z21filterActs_YxX_sparseILi4ELi32ELi2ELi8ELi2ELb0ELb1EEvPfS0_S0_iiiiiiiiiiiiffi_param_7];
	ld.param.u32 	%r42, [_Z21filterActs_YxX_sparseILi4ELi32ELi2ELi8ELi2ELb0ELb1EEvPfS0_S0_iiiiiiiiiiiiffi_param_8];
	ld.param.u32 	%r43, [_Z21filterActs_YxX_sparseILi4ELi32ELi2ELi8ELi2ELb0ELb1EEvPfS0_S0_iiiiiiiiiiiiffi_param_9];
	ld.param.u32 	%r39, [_Z21filterActs_YxX_sparseILi4ELi32ELi2ELi8ELi2ELb0ELb1EEvPfS0_S0_iiiiiiiiiiiiffi_param_10];
	ld.param.u32 	%r40, [_Z21filterActs_YxX_sparseILi4ELi32ELi2ELi8ELi2ELb0ELb1EEvPfS0_S0_iiiiiiiiiiiiffi_param_11];
	ld.param.u32 	%r41, [_Z21filterActs_YxX_sparseILi4ELi32ELi2ELi8ELi2ELb0ELb1EEvPfS0_S0_iiiiiiiiiiiiffi_param_12];
	ld.param.u32 	%r44, [_Z21filterActs_YxX_sparseILi4ELi32ELi2ELi8ELi2ELb0ELb1EEvPfS0_S0_iiiiiiiiiiiiffi_param_13];
	ld.param.u32 	%r45, [_Z21filterActs_YxX_sparseILi4ELi32ELi2ELi8ELi2ELb0ELb1EEvPfS0_S0_iiiiiiiiiiiiffi_param_14];
	ld.param.u32 	%r46, [_Z21filterActs_YxX_sparseILi4ELi32ELi2ELi8ELi2ELb0ELb1EEvPfS0_S0_iiiiiiiiiiiiffi_param_17];
	cvta.to.global.u64 	%rd16, %rd15;
	mul.lo.s32 	%r1, %r37, %r36;
	mul.lo.s32 	%r2, %r38, %r38;
	div.s32 	%r3, %r44, %r45;
	shr.s32 	%r47, %r35, 31;
	shr.u32 	%r48, %r47, 27;
	add.s32 	%r49, %r35, %r48;
	shr.s32 	%r50, %r49, 5;
	mov.u32 	%r51, %ctaid.y;
	div.u32 	%r4, %r51, %r50;
	mul.lo.s32 	%r52, %r4, %r50;
	sub.s32 	%r53, %r51, %r52;
	shl.b32 	%r5, %r53, 5;
	div.s32 	%r54, %r35, %r45;
	div.s32 	%r6, %r5, %r54;
	mul.lo.s32 	%r7, %r40, %r39;
	mov.u32 	%r8, %tid.y;
	mov.u32 	%r9, %tid.x;
	div.s32 	%r55, %r4, %r40;
	mad.lo.s32 	%r10, %r55, %r43, %r42;
	mul.lo.s32 	%r56, %r55, %r40;
	sub.s32 	%r57, %r4, %r56;
	mad.lo.s32 	%r11, %r57, %r43, %r42;
	shr.u32 	%r58, %r9, 5;
	add.s32 	%r12, %r58, %r8;
	and.b32  	%r59, %r9, 31;
	mov.u32 	%r60, %ctaid.x;
	shl.b32 	%r61, %r60, 6;
	add.s32 	%r13, %r61, %r9;
	mul.lo.s32 	%r14, %r41, %r1;
	mad.lo.s32 	%r62, %r35, %r12, %r59;
	add.s32 	%r63, %r62, %r5;
	mul.wide.s32 	%rd17, %r63, 4;
	add.s64 	%rd43, %rd16, %rd17;
	setp.ne.s32 	%p1, %r46, 0;
	@%p1 bra 	$L__BB57_2;
	ld.param.u32 	%r125, [_Z21filterActs_YxX_sparseILi4ELi32ELi2ELi8ELi2ELb0ELb1EEvPfS0_S0_iiiiiiiiiiiiffi_param_4];
	mul.lo.s32 	%r64, %r2, %r125;
	mul.lo.s32 	%r65, %r64, %r3;
	mul.lo.s32 	%r66, %r65, %r4;
	mul.wide.s32 	%rd18, %r66, 4;
	add.s64 	%rd43, %rd43, %rd18;
$L__BB57_2:
	add.s32 	%r67, %r5, %r8;
	mad.lo.s32 	%r68, %r67, %r7, %r4;
	mul.lo.s32 	%r15, %r68, %r34;
	setp.lt.s32 	%p2, %r3, 1;
	mov.f32 	%f348, 0f00000000;
	mov.f32 	%f349, %f348;
	mov.f32 	%f350, %f348;
	mov.f32 	%f351, %f348;
	mov.f32 	%f352, %f348;
	mov.f32 	%f353, %f348;
	mov.f32 	%f354, %f348;
	mov.f32 	%f355, %f348;
	mov.f32 	%f356, %f348;
	mov.f32 	%f357, %f348;
	mov.f32 	%f358, %f348;
	mov.f32 	%f359, %f348;
	mov.f32 	%f360, %f348;
	mov.f32 	%f361, %f348;
	mov.f32 	%f362, %f348;
	mov.f32 	%f363, %f348;
	@%p2 bra 	$L__BB57_21;
	ld.param.u32 	%r126, [_Z21filterActs_YxX_sparseILi4ELi32ELi2ELi8ELi2ELb0ELb1EEvPfS0_S0_iiiiiiiiiiiiffi_param_4];
	shl.b32 	%r70, %r9, 2;
	mov.u32 	%r71, _ZZ21filterActs_YxX_sparseILi4ELi32ELi2ELi8ELi2ELb0ELb1EEvPfS0_S0_iiiiiiiiiiiiffiE8shImages;
	add.s32 	%r16, %r71, %r70;
	shl.b32 	%r17, %r126, 2;
	mov.b32 	%r130, 0;
	mov.f32 	%f348, 0f00000000;
	mul.wide.s32 	%rd28, %r14, 4;
$L__BB57_4:
	setp.eq.s32 	%p3, %r38, 0;
	@%p3 bra 	$L__BB57_20;
	ld.param.u32 	%r127, [_Z21filterActs_YxX_sparseILi4ELi32ELi2ELi8ELi2ELb0ELb1EEvPfS0_S0_iiiiiiiiiiiiffi_param_4];
	mul.lo.s32 	%r73, %r2, %r127;
	mul.lo.s32 	%r132, %r73, %r130;
	add.s32 	%r133, %r132, %r73;
	mov.b32 	%r135, 0;
	mov.u32 	%r131, %r12;
	mov.u32 	%r134, %r8;
$L__BB57_6:
	setp.gt.u32 	%p4, %r12, 3;
	@%p4 bra 	$L__BB57_10;
	setp.ge.u32 	%p5, %r131, %r2;
	@%p5 bra 	$L__BB57_9;
	mul.wide.s32 	%rd19, %r132, 4;
	add.s64 	%rd20, %rd43, %rd19;
	ld.global.f32 	%f84, [%rd20];
	mov.u32 	%r82, %tid.x;
	shl.b32 	%r83, %r82, 2;
	and.b32  	%r84, %r83, 124;
	mov.u32 	%r85, _ZZ21filterActs_YxX_sparseILi4ELi32ELi2ELi8ELi2ELb0ELb1EEvPfS0_S0_iiiiiiiiiiiiffiE9shFilters;
	add.s32 	%r86, %r85, %r84;
	shl.b32 	%r87, %r12, 7;
	add.s32 	%r88, %r86, %r87;
	st.shared.f32 	[%r88], %f84;
	mul.wide.s32 	%rd21, %r133, 4;
	add.s64 	%rd22, %rd43, %rd21;
	ld.global.f32 	%f85, [%rd22];
	st.shared.f32 	[%r88+512], %f85;
	bra.uni 	$L__BB57_10;
$L__BB57_9:
	mov.u32 	%r74, %tid.x;
	shl.b32 	%r75, %r74, 2;
	and.b32  	%r76, %r75, 124;
	mov.u32 	%r77, _ZZ21filterActs_YxX_sparseILi4ELi32ELi2ELi8ELi2ELb0ELb1EEvPfS0_S0_iiiiiiiiiiiiffiE9shFilters;
	add.s32 	%r78, %r77, %r76;
	shl.b32 	%r79, %r12, 7;
	add.s32 	%r80, %r78, %r79;
	mov.b32 	%r81, 0;
	st.shared.u32 	[%r80], %r81;
	st.shared.u32 	[%r80+512], %r81;
$L__BB57_10:
	setp.ge.s32 	%p6, %r134, %r2;
	@%p6 bra 	$L__BB57_19;
	div.s32 	%r89, %r134, %r38;
	mul.lo.s32 	%r90, %r89, %r38;
	sub.s32 	%r91, %r134, %r90;
	add.s32 	%r26, %r11, %r91;
	add.s32 	%r27, %r10, %r89;
	setp.gt.s32 	%p7, %r27, -1;
	setp.lt.s32 	%p8, %r27, %r36;
	and.pred  	%p9, %p7, %p8;
	setp.gt.s32 	%p10, %r26, -1;
	setp.lt.s32 	%p11, %r26, %r37;
	and.pred  	%p12, %p10, %p11;
	and.pred  	%p14, %p9, %p12;
	not.pred 	%p15, %p14;
	@%p15 bra 	$L__BB57_18;
	ld.param.u64 	%rd41, [_Z21filterActs_YxX_sparseILi4ELi32ELi2ELi8ELi2ELb0ELb1EEvPfS0_S0_iiiiiiiiiiiiffi_param_0];
	setp.ge.s32 	%p16, %r13, %r34;
	mad.lo.s32 	%r95, %r130, %r1, %r26;
	mad.lo.s32 	%r96, %r27, %r37, %r95;
	mul.lo.s32 	%r97, %r96, %r41;
	cvt.s64.s32 	%rd23, %r97;
	mul.lo.s32 	%r98, %r14, %r3;
	mad.lo.s32 	%r99, %r98, %r6, %r13;
	cvt.s64.s32 	%rd24, %r99;
	add.s64 	%rd25, %rd23, %rd24;
	cvta.to.global.u64 	%rd26, %rd41;
	shl.b64 	%rd27, %rd25, 2;
	add.s64 	%rd12, %rd26, %rd27;
	@%p16 bra 	$L__BB57_14;
	ld.global.f32 	%f86, [%rd12];
	shl.b32 	%r103, %r8, 8;
	add.s32 	%r104, %r16, %r103;
	st.shared.f32 	[%r104], %f86;
	add.s64 	%rd29, %rd12, %rd28;
	ld.global.f32 	%f87, [%rd29];
	st.shared.f32 	[%r104+1024], %f87;
	bra.uni 	$L__BB57_15;
$L__BB57_14:
	shl.b32 	%r100, %r8, 8;
	add.s32 	%r101, %r16, %r100;
	mov.b32 	%r102, 0;
	st.shared.u32 	[%r101], %r102;
	st.shared.u32 	[%r101+1024], %r102;
$L__BB57_15:
	add.s32 	%r105, %r13, 32;
	setp.lt.s32 	%p17, %r105, %r34;
	@%p17 bra 	$L__BB57_17;
	shl.b32 	%r106, %r8, 8;
	add.s32 	%r107, %r16, %r106;
	mov.b32 	%r108, 0;
	st.shared.u32 	[%r107+128], %r108;
	st.shared.u32 	[%r107+1152], %r108;
	bra.uni 	$L__BB57_19;
$L__BB57_17:
	ld.global.f32 	%f88, [%rd12+128];
	shl.b32 	%r109, %r8, 8;
	add.s32 	%r110, %r16, %r109;
	st.shared.f32 	[%r110+128], %f88;
	add.s64 	%rd31, %rd12, %rd28;
	ld.global.f32 	%f89, [%rd31+128];
	st.shared.f32 	[%r110+1152], %f89;
	bra.uni 	$L__BB57_19;
$L__BB57_18:
	shl.b32 	%r92, %r8, 8;
	add.s32 	%r93, %r16, %r92;
	mov.b32 	%r94, 0;
	st.shared.u32 	[%r93], %r94;
	st.shared.u32 	[%r93+1024], %r94;
	st.shared.u32 	[%r93+128], %r94;
	st.shared.u32 	[%r93+1152], %r94;
$L__BB57_19:
	bar.sync 	0;
	shl.b32 	%r111, %r8, 2;
	mov.u32 	%r112, _ZZ21filterActs_YxX_sparseILi4ELi32ELi2ELi8ELi2ELb0ELb1EEvPfS0_S0_iiiiiiiiiiiiffiE9shFilters;
	add.s32 	%r113, %r112, %r111;
	ld.shared.f32 	%f90, [%r113];
	ld.shared.f32 	%f91, [%r16];
	fma.rn.f32 	%f92, %f91, %f90, %f363;
	ld.shared.f32 	%f93, [%r16+128];
	fma.rn.f32 	%f94, %f93, %f90, %f362;
	ld.shared.f32 	%f95, [%r113+16];
	fma.rn.f32 	%f96, %f91, %f95, %f361;
	fma.rn.f32 	%f97, %f93, %f95, %f360;
	ld.shared.f32 	%f98, [%r113+32];
	fma.rn.f32 	%f99, %f91, %f98, %f359;
	fma.rn.f32 	%f100, %f93, %f98, %f358;
	ld.shared.f32 	%f101, [%r113+48];
	fma.rn.f32 	%f102, %f91, %f101, %f357;
	fma.rn.f32 	%f103, %f93, %f101, %f356;
	ld.shared.f32 	%f104, [%r113+64];
	fma.rn.f32 	%f105, %f91, %f104, %f355;
	fma.rn.f32 	%f106, %f93, %f104, %f354;
	ld.shared.f32 	%f107, [%r113+80];
	fma.rn.f32 	%f108, %f91, %f107, %f353;
	fma.rn.f32 	%f109, %f93, %f107, %f352;
	ld.shared.f32 	%f110, [%r113+96];
	fma.rn.f32 	%f111, %f91, %f110, %f351;
	fma.rn.f32 	%f112, %f93, %f110, %f350;
	ld.shared.f32 	%f113, [%r113+112];
	fma.rn.f32 	%f114, %f91, %f113, %f349;
	fma.rn.f32 	%f115, %f93, %f113, %f348;
	ld.shared.f32 	%f116, [%r113+128];
	ld.shared.f32 	%f117, [%r16+256];
	fma.rn.f32 	%f118, %f117, %f116, %f92;
	ld.shared.f32 	%f119, [%r16+384];
	fma.rn.f32 	%f120, %f119, %f116, %f94;
	ld.shared.f32 	%f121, [%r113+144];
	fma.rn.f32 	%f122, %f117, %f121, %f96;
	fma.rn.f32 	%f123, %f119, %f121, %f97;
	ld.shared.f32 	%f124, [%r113+160];
	fma.rn.f32 	%f125, %f117, %f124, %f99;
	fma.rn.f32 	%f126, %f119, %f124, %f100;
	ld.shared.f32 	%f127, [%r113+176];
	fma.rn.f32 	%f128, %f117, %f127, %f102;
	fma.rn.f32 	%f129, %f119, %f127, %f103;
	ld.shared.f32 	%f130, [%r113+192];
	fma.rn.f32 	%f131, %f117, %f130, %f105;
	fma.rn.f32 	%f132, %f119, %f130, %f106;
	ld.shared.f32 	%f133, [%r113+208];
	fma.rn.f32 	%f134, %f117, %f133, %f108;
	fma.rn.f32 	%f135, %f119, %f133, %f109;
	ld.shared.f32 	%f136, [%r113+224];
	fma.rn.f32 	%f137, %f117, %f136, %f111;
	fma.rn.f32 	%f138, %f119, %f136, %f112;
	ld.shared.f32 	%f139, [%r113+240];
	fma.rn.f32 	%f140, %f117, %f139, %f114;
	fma.rn.f32 	%f141, %f119, %f139, %f115;
	ld.shared.f32 	%f142, [%r113+256];
	ld.shared.f32 	%f143, [%r16+512];
	fma.rn.f32 	%f144, %f143, %f142, %f118;
	ld.shared.f32 	%f145, [%r16+640];
	fma.rn.f32 	%f146, %f145, %f142, %f120;
	ld.shared.f32 	%f147, [%r113+272];
	fma.rn.f32 	%f148, %f143, %f147, %f122;
	fma.rn.f32 	%f149, %f145, %f147, %f123;
	ld.shared.f32 	%f150, [%r113+288];
	fma.rn.f32 	%f151, %f143, %f150, %f125;
	fma.rn.f32 	%f152, %f145, %f150, %f126;
	ld.shared.f32 	%f153, [%r113+304];
	fma.rn.f32 	%f154, %f143, %f153, %f128;
	fma.rn.f32 	%f155, %f145, %f153, %f129;
	ld.shared.f32 	%f156, [%r113+320];
	fma.rn.f32 	%f157, %f143, %f156, %f131;
	fma.rn.f32 	%f158, %f145, %f156, %f132;
	ld.shared.f32 	%f159, [%r113+336];
	fma.rn.f32 	%f160, %f143, %f159, %f134;
	fma.rn.f32 	%f161, %f145, %f159, %f135;
	ld.shared.f32 	%f162, [%r113+352];
	fma.rn.f32 	%f163, %f143, %f162, %f137;
	fma.rn.f32 	%f164, %f145, %f162, %f138;
	ld.shared.f32 	%f165, [%r113+368];
	fma.rn.f32 	%f166, %f143, %f165, %f140;
	fma.rn.f32 	%f167, %f145, %f165, %f141;
	ld.shared.f32 	%f168, [%r113+384];
	ld.shared.f32 	%f169, [%r16+768];
	fma.rn.f32 	%f170, %f169, %f168, %f144;
	ld.shared.f32 	%f171, [%r16+896];
	fma.rn.f32 	%f172, %f171, %f168, %f146;
	ld.shared.f32 	%f173, [%r113+400];
	fma.rn.f32 	%f174, %f169, %f173, %f148;
	fma.rn.f32 	%f175, %f171, %f173, %f149;
	ld.shared.f32 	%f176, [%r113+416];
	fma.rn.f32 	%f177, %f169, %f176, %f151;
	fma.rn.f32 	%f178, %f171, %f176, %f152;
	ld.shared.f32 	%f179, [%r113+432];
	fma.rn.f32 	%f180, %f169, %f179, %f154;
	fma.rn.f32 	%f181, %f171, %f179, %f155;
	ld.shared.f32 	%f182, [%r113+448];
	fma.rn.f32 	%f183, %f169, %f182, %f157;
	fma.rn.f32 	%f184, %f171, %f182, %f158;
	ld.shared.f32 	%f185, [%r113+464];
	fma.rn.f32 	%f186, %f169, %f185, %f160;
	fma.rn.f32 	%f187, %f171, %f185, %f161;
	ld.shared.f32 	%f188, [%r113+480];
	fma.rn.f32 	%f189, %f169, %f188, %f163;
	fma.rn.f32 	%f190, %f171, %f188, %f164;
	ld.shared.f32 	%f191, [%r113+496];
	fma.rn.f32 	%f192, %f169, %f191, %f166;
	fma.rn.f32 	%f193, %f171, %f191, %f167;
	ld.shared.f32 	%f194, [%r113+512];
	ld.shared.f32 	%f195, [%r16+1024];
	fma.rn.f32 	%f196, %f195, %f194, %f170;
	ld.shared.f32 	%f197, [%r16+1152];
	fma.rn.f32 	%f198, %f197, %f194, %f172;
	ld.shared.f32 	%f199, [%r113+528];
	fma.rn.f32 	%f200, %f195, %f199, %f174;
	fma.rn.f32 	%f201, %f197, %f199, %f175;
	ld.shared.f32 	%f202, [%r113+544];
	fma.rn.f32 	%f203, %f195, %f202, %f177;
	fma.rn.f32 	%f204, %f197, %f202, %f178;
	ld.shared.f32 	%f205, [%r113+560];
	fma.rn.f32 	%f206, %f195, %f205, %f180;
	fma.rn.f32 	%f207, %f197, %f205, %f181;
	ld.shared.f32 	%f208, [%r113+576];
	fma.rn.f32 	%f209, %f195, %f208, %f183;
	fma.rn.f32 	%f210, %f197, %f208, %f184;
	ld.shared.f32 	%f211, [%r113+592];
	fma.rn.f32 	%f212, %f195, %f211, %f186;
	fma.rn.f32 	%f213, %f197, %f211, %f187;
	ld.shared.f32 	%f214, [%r113+608];
	fma.rn.f32 	%f215, %f195, %f214, %f189;
	fma.rn.f32 	%f216, %f197, %f214, %f190;
	ld.shared.f32 	%f217, [%r113+624];
	fma.rn.f32 	%f218, %f195, %f217, %f192;
	fma.rn.f32 	%f219, %f197, %f217, %f193;
	ld.shared.f32 	%f220, [%r113+640];
	ld.shared.f32 	%f221, [%r16+1280];
	fma.rn.f32 	%f222, %f221, %f220, %f196;
	ld.shared.f32 	%f223, [%r16+1408];
	fma.rn.f32 	%f224, %f223, %f220, %f198;
	ld.shared.f32 	%f225, [%r113+656];
	fma.rn.f32 	%f226, %f221, %f225, %f200;
	fma.rn.f32 	%f227, %f223, %f225, %f201;
	ld.shared.f32 	%f228, [%r113+672];
	fma.rn.f32 	%f229, %f221, %f228, %f203;
	fma.rn.f32 	%f230, %f223, %f228, %f204;
	ld.shared.f32 	%f231, [%r113+688];
	fma.rn.f32 	%f232, %f221, %f231, %f206;
	fma.rn.f32 	%f233, %f223, %f231, %f207;
	ld.shared.f32 	%f234, [%r113+704];
	fma.rn.f32 	%f235, %f221, %f234, %f209;
	fma.rn.f32 	%f236, %f223, %f234, %f210;
	ld.shared.f32 	%f237, [%r113+720];
	fma.rn.f32 	%f238, %f221, %f237, %f212;
	fma.rn.f32 	%f239, %f223, %f237, %f213;
	ld.shared.f32 	%f240, [%r113+736];
	fma.rn.f32 	%f241, %f221, %f240, %f215;
	fma.rn.f32 	%f242, %f223, %f240, %f216;
	ld.shared.f32 	%f243, [%r113+752];
	fma.rn.f32 	%f244, %f221, %f243, %f218;
	fma.rn.f32 	%f245, %f223, %f243, %f219;
	ld.shared.f32 	%f246, [%r113+768];
	ld.shared.f32 	%f247, [%r16+1536];
	fma.rn.f32 	%f248, %f247, %f246, %f222;
	ld.shared.f32 	%f249, [%r16+1664];
	fma.rn.f32 	%f250, %f249, %f246, %f224;
	ld.shared.f32 	%f251, [%r113+784];
	fma.rn.f32 	%f252, %f247, %f251, %f226;
	fma.rn.f32 	%f253, %f249, %f251, %f227;
	ld.shared.f32 	%f254, [%r113+800];
	fma.rn.f32 	%f255, %f247, %f254, %f229;
	fma.rn.f32 	%f256, %f249, %f254, %f230;
	ld.shared.f32 	%f257, [%r113+816];
	fma.rn.f32 	%f258, %f247, %f257, %f232;
	fma.rn.f32 	%f259, %f249, %f257, %f233;
	ld.shared.f32 	%f260, [%r113+832];
	fma.rn.f32 	%f261, %f247, %f260, %f235;
	fma.rn.f32 	%f262, %f249, %f260, %f236;
	ld.shared.f32 	%f263, [%r113+848];
	fma.rn.f32 	%f264, %f247, %f263, %f238;
	fma.rn.f32 	%f265, %f249, %f263, %f239;
	ld.shared.f32 	%f266, [%r113+864];
	fma.rn.f32 	%f267, %f247, %f266, %f241;
	fma.rn.f32 	%f268, %f249, %f266, %f242;
	ld.shared.f32 	%f269, [%r113+880];
	fma.rn.f32 	%f270, %f247, %f269, %f244;
	fma.rn.f32 	%f271, %f249, %f269, %f245;
	ld.shared.f32 	%f272, [%r113+896];
	ld.shared.f32 	%f273, [%r16+1792];
	fma.rn.f32 	%f363, %f273, %f272, %f248;
	ld.shared.f32 	%f274, [%r16+1920];
	fma.rn.f32 	%f362, %f274, %f272, %f250;
	ld.shared.f32 	%f275, [%r113+912];
	fma.rn.f32 	%f361, %f273, %f275, %f252;
	fma.rn.f32 	%f360, %f274, %f275, %f253;
	ld.shared.f32 	%f276, [%r113+928];
	fma.rn.f32 	%f359, %f273, %f276, %f255;
	fma.rn.f32 	%f358, %f274, %f276, %f256;
	ld.shared.f32 	%f277, [%r113+944];
	fma.rn.f32 	%f357, %f273, %f277, %f258;
	fma.rn.f32 	%f356, %f274, %f277, %f259;
	ld.shared.f32 	%f278, [%r113+960];
	fma.rn.f32 	%f355, %f273, %f278, %f261;
	fma.rn.f32 	%f354, %f274, %f278, %f262;
	ld.shared.f32 	%f279, [%r113+976];
	fma.rn.f32 	%f353, %f273, %f279, %f264;
	fma.rn.f32 	%f352, %f274, %f279, %f265;
	ld.shared.f32 	%f280, [%r113+992];
	fma.rn.f32 	%f351, %f273, %f280, %f267;
	fma.rn.f32 	%f350, %f274, %f280, %f268;
	ld.shared.f32 	%f281, [%r113+1008];
	fma.rn.f32 	%f349, %f273, %f281, %f270;
	fma.rn.f32 	%f348, %f274, %f281, %f271;
	bar.sync 	0;
	add.s32 	%r135, %r135, 4;
	add.s32 	%r134, %r134, 4;
	add.s32 	%r133, %r133, %r17;
	add.s32 	%r132, %r132, %r17;
	add.s32 	%r131, %r131, 4;
	setp.lt.u32 	%p18, %r135, %r2;
	@%p18 bra 	$L__BB57_6;
$L__BB57_20:
	add.s32 	%r130, %r130, 2;
	setp.lt.s32 	%p19, %r130, %r3;
	@%p19 bra 	$L__BB57_4;
$L__BB57_21:
	ld.param.u32 	%r129, [_Z21filterActs_YxX_sparseILi4ELi32ELi2ELi8ELi2ELb0ELb1EEvPfS0_S0_iiiiiiiiiiiiffi_param_11];
	ld.param.u32 	%r128, [_Z21filterActs_YxX_sparseILi4ELi32ELi2ELi8ELi2ELb0ELb1EEvPfS0_S0_iiiiiiiiiiiiffi_param_10];
	ld.param.u64 	%rd42, [_Z21filterActs_YxX_sparseILi4ELi32ELi2ELi8ELi2ELb0ELb1EEvPfS0_S0_iiiiiiiiiiiiffi_param_2];
	add.s32 	%r114, %r15, %r13;
	mul.lo.s32 	%r115, %r129, %r128;
	mul.lo.s32 	%r116, %r34, %r115;
	shl.b32 	%r117, %r116, 2;
	setp.lt.s32 	%p20, %r13, %r34;
	cvta.to.global.u64 	%rd32, %rd42;
	mul.wide.u32 	%rd33, %r114, 4;
	add.s64 	%rd4, %rd32, %rd33;
	mul.wide.s32 	%rd34, %r117, 4;
	add.s64 	%rd5, %rd4, %rd34;
	shl.b32 	%r118, %r116, 3;
	mul.wide.s32 	%rd35, %r118, 4;
	add.s64 	%rd6, %rd4, %rd35;
	mul.lo.s32 	%r119, %r116, 12;
	mul.wide.s32 	%rd36, %r119, 4;
	add.s64 	%rd7, %rd4, %rd36;
	shl.b32 	%r120, %r116, 4;
	mul.wide.s32 	%rd37, %r120, 4;
	add.s64 	%rd8, %rd4, %rd37;
	mul.lo.s32 	%r121, %r116, 20;
	mul.wide.s32 	%rd38, %r121, 4;
	add.s64 	%rd9, %rd4, %rd38;
	mul.lo.s32 	%r122, %r116, 24;
	mul.wide.s32 	%rd39, %r122, 4;
	add.s64 	%rd10, %rd4, %rd39;
	mul.lo.s32 	%r123, %r116, 28;
	mul.wide.s32 	%rd40, %r123, 4;
	add.s64 	%rd11, %rd4, %rd40;
	@%p20 bra 	$L__BB57_22;
	bra.uni 	$L__BB57_23;
$L__BB57_22:
	ld.param.f32 	%f298, [_Z21filterActs_YxX_sparseILi4ELi32ELi2ELi8ELi2ELb0ELb1EEvPfS0_S0_iiiiiiiiiiiiffi_param_16];
	mul.f32 	%f282, %f298, %f363;
	st.global.f32 	[%rd4], %f282;
	mul.f32 	%f283, %f298, %f361;
	st.global.f32 	[%rd5], %f283;
	mul.f32 	%f284, %f298, %f359;
	st.global.f32 	[%rd6], %f284;
	mul.f32 	%f285, %f298, %f357;
	st.global.f32 	[%rd7], %f285;
	mul.f32 	%f286, %f298, %f355;
	st.global.f32 	[%rd8], %f286;
	mul.f32 	%f287, %f298, %f353;
	st.global.f32 	[%rd9], %f287;
	mul.f32 	%f288, %f298, %f351;
	st.global.f32 	[%rd10], %f288;
	mul.f32 	%f289, %f298, %f349;
	st.global.f32 	[%rd11], %f289;
$L__BB57_23:
	add.s32 	%r124, %r13, 32;
	setp.ge.s32 	%p21, %r124, %r34;
	@%p21 bra 	$L__BB57_25;
	ld.param.f32 	%f299, [_Z21filterActs_YxX_sparseILi4ELi32ELi2ELi8ELi2ELb0ELb1EEvPfS0_S0_iiiiiiiiiiiiffi_param_16];
	mul.f32 	%f290, %f299, %f362;
	st.global.f32 	[%rd4+128], %f290;
	mul.f32 	%f291, %f299, %f360;
	st.global.f32 	[%rd5+128], %f291;
	mul.f32 	%f292, %f299, %f358;
	st.global.f32 	[%rd6+128], %f292;
	mul.f32 	%f293, %f299, %f356;
	st.global.f32 	[%rd7+128], %f293;
	mul.f32 	%f294, %f299, %f354;
	st.global.f32 	[%rd8+128], %f294;
	mul.f32 	%f295, %f299, %f352;
	st.global.f32 	[%rd9+128], %f295;
	mul.f32 	%f296, %f299, %f350;
	st.global.f32 	[%rd10+128], %f296;
	mul.f32 	%f297, %f299, %f348;
	st.global.f32 	[%rd11+128], %f297;
$L__BB57_25:
	ret;

}
	// .globl	_Z21filterActs_YxX_sparseILi4ELi32ELi2ELi4ELi2ELb0ELb1EEvPfS0_S0_iiiiiiiiiiiiffi
.visible .entry _Z21filterActs_YxX_sparseILi4ELi32ELi2ELi4ELi2ELb0ELb1EEvPfS0_S0_iiiiiiiiiiiiffi(
	.param .u64 .ptr .align 1 _Z21filterActs_YxX_sparseILi4ELi32ELi2ELi4ELi2ELb0ELb1EEvPfS0_S0_iiiiiiiiiiiiffi_param_0,
	.param .u64 .ptr .align 1 _Z21filterActs_YxX_sparseILi4ELi32ELi2ELi4ELi2ELb0ELb1EEvPfS0_S0_iiiiiiiiiiiiffi_param_1,
	.param .u64 .ptr .align 1 _Z21filterActs_YxX_sparseILi4ELi32ELi2ELi4ELi2ELb0ELb1EEvPfS0_S0_iiiiiiiiiiiiffi_param_2,
	.param .u32 _Z21filterActs_YxX_sparseILi4ELi32ELi2ELi4ELi2ELb0ELb1EEvPfS0_S0_iiiiiiiiiiiiffi_param_3,
	.param .u32 _Z21filterActs_YxX_sparseILi4ELi32ELi2ELi4ELi2ELb0ELb1EEvPfS0_S0_iiiiiiiiiiiiffi_param_4,
	.param .u32 _Z21filterActs_YxX_sparseILi4ELi32ELi2ELi4ELi2ELb0ELb1EEvPfS0_S0_iiiiiiiiiiiiffi_param_5,
	.param .u32 _Z21filterActs_YxX_sparseILi4ELi32ELi2ELi4ELi2ELb0ELb1EEvPfS0_S0_iiiiiiiiiiiiffi_param_6,
	.param .u32 _Z21filterActs_YxX_sparseILi4ELi32ELi2ELi4ELi2ELb0ELb1EEvPfS0_S0_iiiiiiiiiiiiffi_param_7,
	.param .u32 _Z21filterActs_YxX_sparseILi4ELi32ELi2ELi4ELi2ELb0ELb1EEvPfS0_S0_iiiiiiiiiiiiffi_param_8,
	.param .u32 _Z21filterActs_YxX_sparseILi4ELi32ELi2ELi4ELi2ELb0ELb1EEvPfS0_S0_iiiiiiiiiiiiffi_param_9,
	.param .u32 _Z21filterActs_YxX_sparseILi4ELi32ELi2ELi4ELi2ELb0ELb1EEvPfS0_S0_iiiiiiiiiiiiffi_param_10,
	.param .u32 _Z21filterActs_YxX_sparseILi4ELi32ELi2ELi4ELi2ELb0ELb1EEvPfS0_S0_iiiiiiiiiiiiffi_param_11,
	.param .u32 _Z21filterActs_YxX_sparseILi4ELi32ELi2ELi4ELi2ELb0ELb1EEvPfS0_S0_iiiiiiiiiiiiffi_param_12,
	.param .u32 _Z21filterActs_YxX_sparseILi4ELi32ELi2ELi4ELi2ELb0ELb1EEvPfS0_S0_iiiiiiiiiiiiffi_param_13,
	.param .u32 _Z21filterActs_YxX_sparseILi4ELi32ELi2ELi4ELi2ELb0ELb1EEvPfS0_S0_iiiiiiiiiiiiffi_param_14,
	.param .f32 _Z21filterActs_YxX_sparseILi4ELi32ELi2ELi4ELi2ELb0ELb1EEvPfS0_S0_iiiiiiiiiiiiffi_param_15,
	.param .f32 _Z21filterActs_YxX_sparseILi4ELi32ELi2ELi4ELi2ELb0ELb1EEvPfS0_S0_iiiiiiiiiiiiffi_param_16,
	.param .u32 _Z21filterActs_YxX_sparseILi4ELi32ELi2ELi4ELi2ELb0ELb1EEvPfS0_S0_iiiiiiiiiiiiffi_param_17
)
{
	.reg .pred 	%p<22>;
	.reg .b32 	%r<113>;
	.reg .b32 	%f<194>;
	.reg .b64 	%rd<33>;
	// demoted variable
	.shared .align 4 .b8 _ZZ21filterActs_YxX_sparseILi4ELi32ELi2ELi4ELi2ELb0ELb1EEvPfS0_S0_iiiiiiiiiiiiffiE9shFilters[512];
	// demoted variable
	.shared .align 4 .b8 _ZZ21filterActs_YxX_sparseILi4ELi32ELi2ELi4ELi2ELb0ELb1EEvPfS0_S0_iiiiiiiiiiiiffiE8shImages[2048];
	ld.param.u64 	%rd11, [_Z21filterActs_YxX_sparseILi4ELi32ELi2ELi4ELi2ELb0ELb1EEvPfS0_S0_iiiiiiiiiiiiffi_param_0];
	ld.param.u64 	%rd13, [_Z21filterActs_YxX_sparseILi4ELi32ELi2ELi4ELi2ELb0ELb1EEvPfS0_S0_iiiiiiiiiiiiffi_param_1];
	ld.param.u32 	%r39, [_Z21filterActs_YxX_sparseILi4ELi32ELi2ELi4ELi2ELb0ELb1EEvPfS0_S0_iiiiiiiiiiiiffi_param_3];
	ld.param.u32 	%r40, [_Z21filterActs_YxX_sparseILi4ELi32ELi2ELi4ELi2ELb0ELb1EEvPfS0_S0_iiiiiiiiiiiiffi_param_4];
	ld.param.u32 	%r41, [_Z21filterActs_YxX_sparseILi4ELi32ELi2ELi4ELi2ELb0ELb1EEvPfS0_S0_iiiiiiiiiiiiffi_param_5];
	ld.param.u32 	%r42, [_Z21filterActs_YxX_sparseILi4ELi32ELi2ELi4ELi2ELb0ELb1EEvPfS0_S0_iiiiiiiiiiiiffi_param_6];
	ld.param.u32 	%r43, [_Z21filterActs_YxX_sparseILi4ELi32ELi2ELi4ELi2ELb0ELb1EEvPfS0_S0_iiiiiiiiiiiiffi_param_7];
	ld.param.u32 	%r45, [_Z21filterActs_YxX_sparseILi4ELi32ELi2ELi4ELi2ELb0ELb1EEvPfS0_S0_iiiiiiiiiiiiffi_param_8];
	ld.param.u32 	%r46, [_Z21filterActs_YxX_sparseILi4ELi32ELi2ELi4ELi2ELb0ELb1EEvPfS0_S0_iiiiiiiiiiiiffi_param_9];
	ld.param.u32 	%r47, [_Z21filterActs_YxX_sparseILi4ELi32ELi2ELi4ELi2ELb0ELb1EEvPfS0_S0_iiiiiiiiiiiiffi_param_10];
	ld.param.u32 	%r48, [_Z21filterActs_YxX_sparseILi4ELi32ELi2ELi4ELi2ELb0ELb1EEvPfS0_S0_iiiiiiiiiiiiffi_param_11];
	ld.param.u32 	%r44, [_Z21filterActs_YxX_sparseILi4ELi32ELi2ELi4ELi2ELb0ELb1EEvPfS0_S0_iiiiiiiiiiiiffi_param_12];
	ld.param.u32 	%r49, [_Z21filterActs_YxX_sparseILi4ELi32ELi2ELi4ELi2ELb0ELb1EEvPfS0_S0_iiiiiiiiiiiiffi_param_13];
	ld.param.u32 	%r50, [_Z21filterActs_YxX_sparseILi4ELi32ELi2ELi4ELi2ELb0ELb1EEvPfS0_S0_iiiiiiiiiiiiffi_param_14];
	ld.param.f32 	%f41, [_Z21filterActs_YxX_sparseILi4ELi32ELi2ELi4ELi2ELb0ELb1EEvPfS0_S0_iiiiiiiiiiiiffi_param_16];
	ld.param.u32 	%r51, [_Z21filterActs_YxX_sparseILi4ELi32ELi2ELi4ELi2ELb0ELb1EEvPfS0_S0_iiiiiiiiiiiiffi_param_17];
	cvta.to.global.u64 	%rd14, %rd13;
	mul.lo.s32 	%r1, %r42, %r41;
	mul.lo.s32 	%r2, %r43, %r43;
	div.s32 	%r3, %r49, %r50;
	shr.s32 	%r52, %r40, 31;
	shr.u32 	%r53, %r52, 28;
	add.s32 	%r54, %r40, %r53;
	shr.s32 	%r55, %r54, 4;
	mov.u32 	%r56, %ctaid.y;
	div.u32 	%r4, %r56, %r55;
	mul.lo.s32 	%r57, %r4, %r55;
	sub.s32 	%r58, %r56, %r57;
	shl.b32 	%r5, %r58, 4;
	div.s32 	%r59, %r40, %r50;
	div.s32 	%r6, %r5, %r59;
	mul.lo.s32 	%r7, %r48, %r47;
	mov.u32 	%r8, %tid.y;
	shl.b32 	%r60, %r8, 5;
	mov.u32 	%r9, %tid.x;
	add.s32 	%r10, %r60, %r9;
	div.s32 	%r61, %r4, %r48;
	mad.lo.s32 	%r11, %r61, %r46, %r45;
	mul.lo.s32 	%r62, %r61, %r48;
	sub.s32 	%r63, %r4, %r62;
	mad.lo.s32 	%r12, %r63, %r46, %r45;
	shr.u32 	%r13, %r10, 4;
	and.b32  	%r14, %r9, 15;
	mov.u32 	%r64, %ctaid.x;
	shl.b32 	%r65, %r64, 6;
	add.s32 	%r15, %r65, %r9;
	mul.lo.s32 	%r16, %r44, %r1;
	mad.lo.s32 	%r66, %r40, %r13, %r14;
	add.s32 	%r67, %r66, %r5;
	mul.wide.s32 	%rd15, %r67, 4;
	add.s64 	%rd32, %rd14, %rd15;
	setp.ne.s32 	%p1, %r51, 0;
	@%p1 bra 	$L__BB58_2;
	ld.param.u32 	%r104, [_Z21filterActs_YxX_sparseILi4ELi32ELi2ELi4ELi2ELb0ELb1EEvPfS0_S0_iiiiiiiiiiiiffi_param_4];
	mul.lo.s32 	%r68, %r2, %r104;
	mul.lo.s32 	%r69, %r68, %r3;
	mul.lo.s32 	%r70, %r69, %r4;
	mul.wide.s32 	%rd16, %r70, 4;
	add.s64 	%rd32, %rd32, %rd16;
$L__BB58_2:
	add.s32 	%r71, %r5, %r8;
	mad.lo.s32 	%r72, %r71, %r7, %r4;
	mul.lo.s32 	%r17, %r72, %r39;
	setp.lt.s32 	%p2, %r3, 1;
	mov.f32 	%f186, 0f00000000;
	mov.f32 	%f187, %f186;
	mov.f32 	%f188, %f186;
	mov.f32 	%f189, %f186;
	mov.f32 	%f190, %f186;
	mov.f32 	%f191, %f186;
	mov.f32 	%f192, %f186;
	mov.f32 	%f193, %f186;
	@%p2 bra 	$L__BB58_21;
	ld.param.u32 	%r105, [_Z21filterActs_YxX_sparseILi4ELi32ELi2ELi4ELi2ELb0ELb1EEvPfS0_S0_iiiiiiiiiiiiffi_param_4];
	shl.b32 	%r74, %r14, 2;
	mov.u32 	%r75, _ZZ21filterActs_YxX_sparseILi4ELi32ELi2ELi4ELi2ELb0ELb1EEvPfS0_S0_iiiiiiiiiiiiffiE9shFilters;
	add.s32 	%r76, %r75, %r74;
	shl.b32 	%r77, %r8, 2;
	add.s32 	%r78, %r75, %r77;
	add.s32 	%r18, %r78, 448;
	shl.b32 	%r79, %r13, 6;
	add.s32 	%r19, %r76, %r79;
	shl.b32 	%r80, %r9, 2;
	mov.u32 	%r81, _ZZ21filterActs_YxX_sparseILi4ELi32ELi2ELi4ELi2ELb0ELb1EEvPfS0_S0_iiiiiiiiiiiiffiE8shImages;
	add.s32 	%r20, %r81, %r80;
	shl.b32 	%r82, %r8, 8;
	add.s32 	%r21, %r20, %r82;
	shl.b32 	%r22, %r105, 2;
	cvta.to.global.u64 	%rd4, %rd11;
	mov.b32 	%r107, 0;
	mov.f32 	%f186, 0f00000000;
	mul.wide.s32 	%rd25, %r16, 4;
$L__BB58_4:
	setp.eq.s32 	%p3, %r43, 0;
	@%p3 bra 	$L__BB58_20;
	ld.param.u32 	%r106, [_Z21filterActs_YxX_sparseILi4ELi32ELi2ELi4ELi2ELb0ELb1EEvPfS0_S0_iiiiiiiiiiiiffi_param_4];
	mul.lo.s32 	%r84, %r2, %r106;
	mul.lo.s32 	%r109, %r84, %r107;
	add.s32 	%r110, %r109, %r84;
	mov.b32 	%r112, 0;
	mov.u32 	%r108, %r13;
	mov.u32 	%r111, %r8;
$L__BB58_6:
	setp.gt.u32 	%p4, %r10, 63;
	@%p4 bra 	$L__BB58_10;
	setp.ge.u32 	%p5, %r108, %r2;
	@%p5 bra 	$L__BB58_9;
	mul.wide.s32 	%rd17, %r109, 4;
	add.s64 	%rd18, %rd32, %rd17;
	ld.global.f32 	%f44, [%rd18];
	st.shared.f32 	[%r19], %f44;
	mul.wide.s32 	%rd19, %r110, 4;
	add.s64 	%rd20, %rd32, %rd19;
	ld.global.f32 	%f45, [%rd20];
	st.shared.f32 	[%r19+256], %f45;
	bra.uni 	$L__BB58_10;
$L__BB58_9:
	mov.b32 	%r85, 0;
	st.shared.u32 	[%r19], %r85;
	st.shared.u32 	[%r19+256], %r85;
$L__BB58_10:
	setp.ge.s32 	%p6, %r111, %r2;
	@%p6 bra 	$L__BB58_19;
	div.s32 	%r86, %r111, %r43;
	mul.lo.s32 	%r87, %r86, %r43;
	sub.s32 	%r88, %r111, %r87;
	add.s32 	%r31, %r12, %r88;
	add.s32 	%r32, %r11, %r86;
	setp.gt.s32 	%p7, %r32, -1;
	setp.lt.s32 	%p8, %r32, %r41;
	and.pred  	%p9, %p7, %p8;
	setp.gt.s32 	%p10, %r31, -1;
	setp.lt.s32 	%p11, %r31, %r42;
	and.pred  	%p12, %p10, %p11;
	and.pred  	%p14, %p9, %p12;
	not.pred 	%p15, %p14;
	@%p15 bra 	$L__BB58_18;
	setp.ge.s32 	%p16, %r15, %r39;
	mad.lo.s32 	%r90, %r107, %r1, %r31;
	mad.lo.s32 	%r91, %r32, %r42, %r90;
	mul.lo.s32 	%r92, %r91, %r44;
	cvt.s64.s32 	%rd21, %r92;
	mul.lo.s32 	%r93, %r16, %r3;
	mad.lo.s32 	%r94, %r93, %r6, %r15;
	cvt.s64.s32 	%rd22, %r94;
	add.s64 	%rd23, %rd21, %rd22;
	shl.b64 	%rd24, %rd23, 2;
	add.s64 	%rd9, %rd4, %rd24;
	add.s64 	%rd10, %rd9, %rd25;
	@%p16 bra 	$L__BB58_14;
	ld.global.f32 	%f46, [%rd9];
	st.shared.f32 	[%r21], %f46;
	ld.global.f32 	%f47, [%rd10];
	st.shared.f32 	[%r21+1024], %f47;
	bra.uni 	$L__BB58_15;
$L__BB58_14:
	mov.b32 	%r95, 0;
	st.shared.u32 	[%r21], %r95;
	st.shared.u32 	[%r21+1024], %r95;
$L__BB58_15:
	add.s32 	%r96, %r15, 32;
	setp.lt.s32 	%p17, %r96, %r39;
	@%p17 bra 	$L__BB58_17;
	mov.b32 	%r97, 0;
	st.shared.u32 	[%r21+128], %r97;
	st.shared.u32 	[%r21+1152], %r97;
	bra.uni 	$L__BB58_19;
$L__BB58_17:
	ld.global.f32 	%f48, [%rd9+128];
	st.shared.f32 	[%r21+128], %f48;
	ld.global.f32 	%f49, [%rd10+128];
	st.shared.f32 	[%r21+1152], %f49;
	bra.uni 	$L__BB58_19;
$L__BB58_18:
	mov.b32 	%r89, 0;
	st.shared.u32 	[%r21], %r89;
	st.shared.u32 	[%r21+1024], %r89;
	st.shared.u32 	[%r21+128], %r89;
	st.shared.u32 	[%r21+1152], %r89;
$L__BB58_19:
	bar.sync 	0;
	ld.shared.f32 	%f50, [%r18+-448];
	ld.shared.f32 	%f51, [%r20];
	fma.rn.f32 	%f52, %f51, %f50, %f193;
	ld.shared.f32 	%f53, [%r20+128];
	fma.rn.f32 	%f54, %f53, %f50, %f192;
	ld.shared.f32 	%f55, [%r18+-432];
	fma.rn.f32 	%f56, %f51, %f55, %f191;
	fma.rn.f32 	%f57, %f53, %f55, %f190;
	ld.shared.f32 	%f58, [%r18+-416];
	fma.rn.f32 	%f59, %f51, %f58, %f189;
	fma.rn.f32 	%f60, %f53, %f58, %f188;
	ld.shared.f32 	%f61, [%r18+-400];
	fma.rn.f32 	%f62, %f51, %f61, %f187;
	fma.rn.f32 	%f63, %f53, %f61, %f186;
	ld.shared.f32 	%f64, [%r18+-384];
	ld.shared.f32 	%f65, [%r20+256];
	fma.rn.f32 	%f66, %f65, %f64, %f52;
	ld.shared.f32 	%f67, [%r20+384];
	fma.rn.f32 	%f68, %f67, %f64, %f54;
	ld.shared.f32 	%f69, [%r18+-368];
	fma.rn.f32 	%f70, %f65, %f69, %f56;
	fma.rn.f32 	%f71, %f67, %f69, %f57;
	ld.shared.f32 	%f72, [%r18+-352];
	fma.rn.f32 	%f73, %f65, %f72, %f59;
	fma.rn.f32 	%f74, %f67, %f72, %f60;
	ld.shared.f32 	%f75, [%r18+-336];
	fma.rn.f32 	%f76, %f65, %f75, %f62;
	fma.rn.f32 	%f77, %f67, %f75, %f63;
	ld.shared.f32 	%f78, [%r18+-320];
	ld.shared.f32 	%f79, [%r20+512];
	fma.rn.f32 	%f80, %f79, %f78, %f66;
	ld.shared.f32 	%f81, [%r20+640];
	fma.rn.f32 	%f82, %f81, %f78, %f68;
	ld.shared.f32 	%f83, [%r18+-304];
	fma.rn.f32 	%f84, %f79, %f83, %f70;
	fma.rn.f32 	%f85, %f81, %f83, %f71;
	ld.shared.f32 	%f86, [%r18+-288];
	fma.rn.f32 	%f87, %f79, %f86, %f73;
	fma.rn.f32 	%f88, %f81, %f86, %f74;
	ld.shared.f32 	%f89, [%r18+-272];
	fma.rn.f32 	%f90, %f79, %f89, %f76;
	fma.rn.f32 	%f91, %f81, %f89, %f77;
	ld.shared.f32 	%f92, [%r18+-256];
	ld.shared.f32 	%f93, [%r20+768];
	fma.rn.f32 	%f94, %f93, %f92, %f80;
	ld.shared.f32 	%f95, [%r20+896];
	fma.rn.f32 	%f96, %f95, %f92, %f82;
	ld.shared.f32 	%f97, [%r18+-240];
	fma.rn.f32 	%f98, %f93, %f97, %f84;
	fma.rn.f32 	%f99, %f95, %f97, %f85;
	ld.shared.f32 	%f100, [%r18+-224];
	fma.rn.f32 	%f101, %f93, %f100, %f87;
	fma.rn.f32 	%f102, %f95, %f100, %f88;
	ld.shared.f32 	%f103, [%r18+-208];
	fma.rn.f32 	%f104, %f93, %f103, %f90;
	fma.rn.f32 	%f105, %f95, %f103, %f91;
	ld.shared.f32 	%f106, [%r18+-192];
	ld.shared.f32 	%f107, [%r20+1024];
	fma.rn.f32 	%f108, %f107, %f106, %f94;
	ld.shared.f32 	%f109, [%r20+1152];
	fma.rn.f32 	%f110, %f109, %f106, %f96;
	ld.shared.f32 	%f111, [%r18+-176];
	fma.rn.f32 	%f112, %f107, %f111, %f98;
	fma.rn.f32 	%f113, %f109, %f111, %f99;
	ld.shared.f32 	%f114, [%r18+-160];
	fma.rn.f32 	%f115, %f107, %f114, %f101;
	fma.rn.f32 	%f116, %f109, %f114, %f102;
	ld.shared.f32 	%f117, [%r18+-144];
	fma.rn.f32 	%f118, %f107, %f117, %f104;
	fma.rn.f32 	%f119, %f109, %f117, %f105;
	ld.shared.f32 	%f120, [%r18+-128];
	ld.shared.f32 	%f121, [%r20+1280];
	fma.rn.f32 	%f122, %f121, %f120, %f108;
	ld.shared.f32 	%f123, [%r20+1408];
	fma.rn.f32 	%f124, %f123, %f120, %f110;
	ld.shared.f32 	%f125, [%r18+-112];
	fma.rn.f32 	%f126, %f121, %f125, %f112;
	fma.rn.f32 	%f127, %f123, %f125, %f113;
	ld.shared.f32 	%f128, [%r18+-96];
	fma.rn.f32 	%f129, %f121, %f128, %f115;
	fma.rn.f32 	%f130, %f123, %f128, %f116;
	ld.shared.f32 	%f131, [%r18+-80];
	fma.rn.f32 	%f132, %f121, %f131, %f118;
	fma.rn.f32 	%f133, %f123, %f131, %f119;
	ld.shared.f32 	%f134, [%r18+-64];
	ld.shared.f32 	%f135, [%r20+1536];
	fma.rn.f32 	%f136, %f135, %f134, %f122;
	ld.shared.f32 	%f137, [%r20+1664];
	fma.rn.f32 	%f138, %f137, %f134, %f124;
	ld.shared.f32 	%f139, [%r18+-48];
	fma.rn.f32 	%f140, %f135, %f139, %f126;
	fma.rn.f32 	%f141, %f137, %f139, %f127;
	ld.shared.f32 	%f142, [%r18+-32];
	fma.rn.f32 	%f143, %f135, %f142, %f129;
	fma.rn.f32 	%f144, %f137, %f142, %f130;
	ld.shared.f32 	%f145, [%r18+-16];
	fma.rn.f32 	%f146, %f135, %f145, %f132;
	fma.rn.f32 	%f147, %f137, %f145, %f133;
	ld.shared.f32 	%f148, [%r18];
	ld.shared.f32 	%f149, [%r20+1792];
	fma.rn.f32 	%f193, %f149, %f148, %f136;
	ld.shared.f32 	%f150, [%r20+1920];
	fma.rn.f32 	%f192, %f150, %f148, %f138;
	ld.shared.f32 	%f151, [%r18+16];
	fma.rn.f32 	%f191, %f149, %f151, %f140;
	fma.rn.f32 	%f190, %f150, %f151, %f141;
	ld.shared.f32 	%f152, [%r18+32];
	fma.rn.f32 	%f189, %f149, %f152, %f143;
	fma.rn.f32 	%f188, %f150, %f152, %f144;
	ld.shared.f32 	%f153, [%r18+48];
	fma.rn.f32 	%f187, %f149, %f153, %f146;
	fma.rn.f32 	%f186, %f150, %f153, %f147;
	bar.sync 	0;
	add.s32 	%r112, %r112, 4;
	add.s32 	%r111, %r111, 4;
	add.s32 	%r110, %r110, %r22;
	add.s32 	%r109, %r109, %r22;
	add.s32 	%r108, %r108, 4;
	setp.lt.u32 	%p18, %r112, %r2;
	@%p18 bra 	$L__BB58_6;
$L__BB58_20:
	add.s32 	%r107, %r107, 2;
	setp.lt.s32 	%p19, %r107, %r3;
	@%p19 bra 	$L__BB58_4;
$L__BB58_21:
	ld.param.u64 	%rd31, [_Z21filterActs_YxX_sparseILi4ELi32ELi2ELi4ELi2ELb0ELb1EEvPfS0_S0_iiiiiiiiiiiiffi_param_2];
	add.s32 	%r98, %r17, %r15;
	mul.lo.s32 	%r99, %r39, %r7;
	shl.b32 	%r100, %r99, 2;
	setp.lt.s32 	%p20, %r15, %r39;
	cvta.to.global.u64 	%rd26, %rd31;
	mul.wide.u32 	%rd27, %r98, 4;
	add.s64 	%rd5, %rd26, %rd27;
	mul.wide.s32 	%rd28, %r100, 4;
	add.s64 	%rd6, %rd5, %rd28;
	shl.b32 	%r101, %r99, 3;
	mul.wide.s32 	%rd29, %r101, 4;
	add.s64 	%rd7, %rd5, %rd29;
	mul.lo.s32 	%r102, %r99, 12;
	mul.wide.s32 	%rd30, %r102, 4;
	add.s64 	%rd8, %rd5, %rd30;
	@%p20 bra 	$L__BB58_22;
	bra.uni 	$L__BB58_23;
$L__BB58_22:
	mul.f32 	%f154, %f41, %f193;
	st.global.f32 	[%rd5], %f154;
	mul.f32 	%f155, %f41, %f191;
	st.global.f32 	[%rd6], %f155;
	mul.f32 	%f156, %f41, %f189;
	st.global.f32 	[%rd7], %f156;
	mul.f32 	%f157, %f41, %f187;
	st.global.f32 	[%rd8], %f157;
$L__BB58_23:
	add.s32 	%r103, %r15, 32;
	setp.ge.s32 	%p21, %r103, %r39;
	@%p21 bra 	$L__BB58_25;
	mul.f32 	%f158, %f41, %f192;
	st.global.f32 	[%rd5+128], %f158;
	mul.f32 	%f159, %f41, %f190;
	st.global.f32 	[%rd6+128], %f159;
	mul.f32 	%f160, %f41, %f188;
	st.global.f32 	[%rd7+128], %f160;
	mul.f32 	%f161, %f41, %f186;
	st.global.f32 	[%rd8+128], %f161;
$L__BB58_25:
	ret;

}
	// .globl	_Z21filterActs_YxX_sparseILi4ELi32ELi2ELi8ELi2ELb0ELb0EEvPfS0_S0_iiiiiiiiiiiiffi
.visible .entry _Z21filterActs_YxX_sparseILi4ELi32ELi2ELi8ELi2ELb0ELb0EEvPfS0_S0_iiiiiiiiiiiiffi(
	.param .u64 .ptr .align 1 _Z21filterActs_YxX_sparseILi4ELi32ELi2ELi8ELi2ELb0ELb0EEvPfS0_S0_iiiiiiiiiiiiffi_param_0,
	.param .u64 .ptr .align 1 _Z21filterActs_YxX_sparseILi4ELi32ELi2ELi8ELi2ELb0ELb0EEvPfS0_S0_iiiiiiiiiiiiffi_param_1,
	.param .u64 .ptr .align 1 _Z21filterActs_YxX_sparseILi4ELi32ELi2ELi8ELi2ELb0ELb0EEvPfS0_S0_iiiiiiiiiiiiffi_param_2,
	.param .u32 _Z21filterActs_YxX_sparseILi4ELi32ELi2ELi8ELi2ELb0ELb0EEvPfS0_S0_iiiiiiiiiiiiffi_param_3,
	.param .u32 _Z21filterActs_YxX_sparseILi4ELi32ELi2ELi8ELi2ELb0ELb0EEvPfS0_S0_iiiiiiiiiiiiffi_param_4,
	.param .u32 _Z21filterActs_YxX_sparseILi4ELi32ELi2ELi8ELi2ELb0ELb0EEvPfS0_S0_iiiiiiiiiiiiffi_param_5,
	.param .u32 _Z21filterActs_YxX_sparseILi4ELi32ELi2ELi8ELi2ELb0ELb0EEvPfS0_S0_iiiiiiiiiiiiffi_param_6,
	.param .u32 _Z21filterActs_YxX_sparseILi4ELi32ELi2ELi8ELi2ELb0ELb0EEvPfS0_S0_iiiiiiiiiiiiffi_param_7,
	.param .u32 _Z21filterActs_YxX_sparseILi4ELi32ELi2ELi8ELi2ELb0ELb0EEvPfS0_S0_iiiiiiiiiiiiffi_param_8,
	.param .u32 _Z21filterActs_YxX_sparseILi4ELi32ELi2ELi8ELi2ELb0ELb0EEvPfS0_S0_iiiiiiiiiiiiffi_param_9,
	.param .u32 _Z21filterActs_YxX_sparseILi4ELi32ELi2ELi8ELi2ELb0ELb0EEvPfS0_S0_iiiiiiiiiiiiffi_param_10,
	.param .u32 _Z21filterActs_YxX_sparseILi4ELi32ELi2ELi8ELi2ELb0ELb0EEvPfS0_S0_iiiiiiiiiiiiffi_param_11,
	.param .u32 _Z21filterActs_YxX_sparseILi4ELi32ELi2ELi8ELi2ELb0ELb0EEvPfS0_S0_iiiiiiiiiiiiffi_param_12,
	.param .u32 _Z21filterActs_YxX_sparseILi4ELi32ELi2ELi8ELi2ELb0ELb0EEvPfS0_S0_iiiiiiiiiiiiffi_param_13,
	.param .u32 _Z21filterActs_YxX_sparseILi4ELi32ELi2ELi8ELi2ELb0ELb0EEvPfS0_S0_iiiiiiiiiiiiffi_param_14,
	.param .f32 _Z21filterActs_YxX_sparseILi4ELi32ELi2ELi8ELi2ELb0ELb0EEvPfS0_S0_iiiiiiiiiiiiffi_param_15,
	.param .f32 _Z21filterActs_YxX_sparseILi4ELi32ELi2ELi8ELi2ELb0ELb0EEvPfS0_S0_iiiiiiiiiiiiffi_param_16,
	.param .u32 _Z21filterActs_YxX_sparseILi4ELi32ELi2ELi8ELi2ELb0ELb0EEvPfS0_S0_iiiiiiiiiiiiffi_param_17
)
{
	.reg .pred 	%p<18>;
	.reg .b32 	%r<119>;
	.reg .b32 	%f<363>;
	.reg .b64 	%rd<42>;
	// demoted variable
	.shared .align 4 .b8 _ZZ21filterActs_YxX_sparseILi4ELi32ELi2ELi8ELi2ELb0ELb0EEvPfS0_S0_iiiiiiiiiiiiffiE9shFilters[1024];
	// demoted variable
	.shared .align 4 .b8 _ZZ21filterActs_YxX_sparseILi4ELi32ELi2ELi8ELi2ELb0ELb0EEvPfS0_S0_iiiiiiiiiiiiffiE8shImages[2048];
	ld.param.u64 	%rd6, [_Z21filterActs_YxX_sparseILi4ELi32ELi2ELi8ELi2ELb0ELb0EEvPfS0_S0_iiiiiiiiiiiiffi_param_1];
	ld.param.u32 	%r37, [_Z21filterActs_YxX_sparseILi4ELi32ELi2ELi8ELi2ELb0ELb0EEvPfS0_S0_iiiiiiiiiiiiffi_param_4];
	ld.param.u32 	%r38, [_Z21filterActs_YxX_sparseILi4ELi32ELi2ELi8ELi2ELb0ELb0EEvPfS0_S0_iiiiiiiiiiiiffi_param_5];
	ld.param.u32 	%r39, [_Z21filterActs_YxX_sparseILi4ELi32ELi2ELi8ELi2ELb0ELb0EEvPfS0_S0_iiiiiiiiiiiiffi_param_6];
	ld.param.u32 	%r40, [_Z21filterActs_YxX_sparseILi4ELi32ELi2ELi8ELi2ELb0ELb0EEvPfS0_S0_iiiiiiiiiiiiffi_param_7];
	ld.param.u32 	%r42, [_Z21filterActs_YxX_sparseILi4ELi32ELi2ELi8ELi2ELb0ELb0EEvPfS0_S0_iiiiiiiiiiiiffi_param_8];
	ld.param.u32 	%r43, [_Z21filterActs_YxX_sparseILi4ELi32ELi2ELi8ELi2ELb0ELb0EEvPfS0_S0_iiiiiiiiiiiiffi_param_9];
	ld.param.u32 	%r44, [_Z21filterActs_YxX_sparseILi4ELi32ELi2ELi8ELi2ELb0ELb0EEvPfS0_S0_iiiiiiiiiiiiffi_param_10];
	ld.param.u32 	%r45, [_Z21filterActs_YxX_sparseILi4ELi32ELi2ELi8ELi2ELb0ELb0EEvPfS0_S0_iiiiiiiiiiiiffi_param_11];
	ld.param.u32 	%r41, [_Z21filterActs_YxX_sparseILi4ELi32ELi2ELi8ELi2ELb0ELb0EEvPfS0_S0_iiiiiiiiiiiiffi_param_12];
	ld.param.u32 	%r46, [_Z21filterActs_YxX_sparseILi4ELi32ELi2ELi8ELi2ELb0ELb0EEvPfS0_S0_iiiiiiiiiiiiffi_param_13];
	ld.param.u32 	%r47, [_Z21filterActs_YxX_sparseILi4ELi32ELi2ELi8ELi2ELb0ELb0EEvPfS0_S0_iiiiiiiiiiiiffi_param_14];
	ld.param.u32 	%r48, [_Z21filterActs_YxX_sparseILi4ELi32ELi2ELi8ELi2ELb0ELb0EEvPfS0_S0_iiiiiiiiiiiiffi_param_17];
	cvta.to.global.u64 	%rd7, %rd6;
	mul.lo.s32 	%r1, %r39, %r38;
	mul.lo.s32 	%r2, %r40, %r40;
	div.s32 	%r3, %r46, %r47;
	shr.s32 	%r49, %r37, 31;
	shr.u32 	%r50, %r49, 27;
	add.s32 	%r51, %r37, %r50;
	shr.s32 	%r52, %r51, 5;
	mov.u32 	%r53, %ctaid.y;
	div.u32 	%r4, %r53, %r52;
	mul.lo.s32 	%r54, %r4, %r52;
	sub.s32 	%r55, %r53, %r54;
	shl.b32 	%r5, %r55, 5;
	div.s32 	%r56, %r37, %r47;
	div.s32 	%r6, %r5, %r56;
	mul.lo.s32 	%r7, %r45, %r44;
	mov.u32 	%r8, %tid.y;
	mov.u32 	%r9, %tid.x;
	div.s32 	%r57, %r4, %r45;
	mad.lo.s32 	%r10, %r57, %r43, %r42;
	mul.lo.s32 	%r58, %r57, %r45;
	sub.s32 	%r59, %r4, %r58;
	mad.lo.s32 	%r11, %r59, %r43, %r42;
	shr.u32 	%r60, %r9, 5;
	add.s32 	%r12, %r60, %r8;
	and.b32  	%r13, %r9, 31;
	mov.u32 	%r61, %ctaid.x;
	shl.b32 	%r62, %r61, 6;
	add.s32 	%r14, %r62, %r9;
	mul.lo.s32 	%r15, %r41, %r1;
	mad.lo.s32 	%r63, %r37, %r12, %r13;
	add.s32 	%r64, %r63, %r5;
	mul.wide.s32 	%rd8, %r64, 4;
	add.s64 	%rd41, %rd7, %rd8;
	setp.ne.s32 	%p1, %r48, 0;
	@%p1 bra 	$L__BB59_2;
	ld.param.u32 	%r110, [_Z21filterActs_YxX_sparseILi4ELi32ELi2ELi8ELi2ELb0ELb0EEvPfS0_S0_iiiiiiiiiiiiffi_param_4];
	mul.lo.s32 	%r65, %r2, %r110;
	mul.lo.s32 	%r66, %r65, %r3;
	mul.lo.s32 	%r67, %r66, %r4;
	mul.wide.s32 	%rd9, %r67, 4;
	add.s64 	%rd41, %rd41, %rd9;
$L__BB59_2:
	ld.param.u32 	%r108, [_Z21filterActs_YxX_sparseILi4ELi32ELi2ELi8ELi2ELb0ELb0EEvPfS0_S0_iiiiiiiiiiiiffi_param_3];
	add.s32 	%r68, %r5, %r8;
	mad.lo.s32 	%r69, %r68, %r7, %r4;
	mad.lo.s32 	%r16, %r69, %r108, %r14;
	setp.lt.s32 	%p2, %r3, 1;
	mov.f32 	%f347, 0f00000000;
	mov.f32 	%f348, %f347;
	mov.f32 	%f349, %f347;
	mov.f32 	%f350, %f347;
	mov.f32 	%f351, %f347;
	mov.f32 	%f352, %f347;
	mov.f32 	%f353, %f347;
	mov.f32 	%f354, %f347;
	mov.f32 	%f355, %f347;
	mov.f32 	%f356, %f347;
	mov.f32 	%f357, %f347;
	mov.f32 	%f358, %f347;
	mov.f32 	%f359, %f347;
	mov.f32 	%f360, %f347;
	mov.f32 	%f361, %f347;
	mov.f32 	%f362, %f347;
	@%p2 bra 	$L__BB59_16;
	ld.param.u32 	%r111, [_Z21filterActs_YxX_sparseILi4ELi32ELi2ELi8ELi2ELb0ELb0EEvPfS0_S0_iiiiiiiiiiiiffi_param_4];
	shl.b32 	%r71, %r13, 2;
	mov.u32 	%r72, _ZZ21filterActs_YxX_sparseILi4ELi32ELi2ELi8ELi2ELb0ELb0EEvPfS0_S0_iiiiiiiiiiiiffiE9shFilters;
	add.s32 	%r73, %r72, %r71;
	shl.b32 	%r74, %r12, 7;
	add.s32 	%r17, %r73, %r74;
	shl.b32 	%r75, %r9, 2;
	mov.u32 	%r76, _ZZ21filterActs_YxX_sparseILi4ELi32ELi2ELi8ELi2ELb0ELb0EEvPfS0_S0_iiiiiiiiiiiiffiE8shImages;
	add.s32 	%r18, %r76, %r75;
	shl.b32 	%r19, %r111, 2;
	mov.b32 	%r113, 0;
	mov.f32 	%f347, 0f00000000;
	mul.wide.s32 	%rd20, %r15, 4;
$L__BB59_4:
	setp.eq.s32 	%p3, %r40, 0;
	@%p3 bra 	$L__BB59_15;
	ld.param.u32 	%r112, [_Z21filterActs_YxX_sparseILi4ELi32ELi2ELi8ELi2ELb0ELb0EEvPfS0_S0_iiiiiiiiiiiiffi_param_4];
	mul.lo.s32 	%r78, %r2, %r112;
	mul.lo.s32 	%r115, %r78, %r113;
	add.s32 	%r116, %r115, %r78;
	mov.b32 	%r118, 0;
	mov.u32 	%r114, %r12;
	mov.u32 	%r117, %r8;
$L__BB59_6:
	setp.gt.u32 	%p4, %r12, 3;
	@%p4 bra 	$L__BB59_10;
	setp.ge.u32 	%p5, %r114, %r2;
	@%p5 bra 	$L__BB59_9;
	mul.wide.s32 	%rd10, %r115, 4;
	add.s64 	%rd11, %rd41, %rd10;
	ld.global.f32 	%f84, [%rd11];
	st.shared.f32 	[%r17], %f84;
	mul.wide.s32 	%rd12, %r116, 4;
	add.s64 	%rd13, %rd41, %rd12;
	ld.global.f32 	%f85, [%rd13];
	st.shared.f32 	[%r17+512], %f85;
	bra.uni 	$L__BB59_10;
$L__BB59_9:
	mov.b32 	%r79, 0;
	st.shared.u32 	[%r17], %r79;
	st.shared.u32 	[%r17+512], %r79;
$L__BB59_10:
	setp.ge.s32 	%p6, %r117, %r2;
	@%p6 bra 	$L__BB59_14;
	div.s32 	%r80, %r117, %r40;
	mul.lo.s32 	%r81, %r80, %r40;
	sub.s32 	%r82, %r117, %r81;
	add.s32 	%r28, %r11, %r82;
	add.s32 	%r29, %r10, %r80;
	setp.gt.s32 	%p7, %r29, -1;
	setp.lt.s32 	%p8, %r29, %r38;
	and.pred  	%p9, %p7, %p8;
	setp.gt.s32 	%p10, %r28, -1;
	setp.lt.s32 	%p11, %r28, %r39;
	and.pred  	%p12, %p10, %p11;
	and.pred  	%p14, %p9, %p12;
	not.pred 	%p15, %p14;
	@%p15 bra 	$L__BB59_13;
	ld.param.u64 	%rd39, [_Z21filterActs_YxX_sparseILi4ELi32ELi2ELi8ELi2ELb0ELb0EEvPfS0_S0_iiiiiiiiiiiiffi_param_0];
	mad.lo.s32 	%r86, %r113, %r1, %r28;
	mad.lo.s32 	%r87, %r29, %r39, %r86;
	mul.lo.s32 	%r88, %r87, %r41;
	cvt.s64.s32 	%rd14, %r88;
	mul.lo.s32 	%r89, %r15, %r3;
	mov.u32 	%r90, %ctaid.x;
	shl.b32 	%r91, %r90, 6;
	mov.u32 	%r92, %tid.x;
	add.s32 	%r93, %r91, %r92;
	mad.lo.s32 	%r94, %r89, %r6, %r93;
	cvt.s64.s32 	%rd15, %r94;
	add.s64 	%rd16, %rd14, %rd15;
	cvta.to.global.u64 	%rd17, %rd39;
	shl.b64 	%rd18, %rd16, 2;
	add.s64 	%rd19, %rd17, %rd18;
	ld.global.f32 	%f86, [%rd19];
	shl.b32 	%r95, %r8, 8;
	add.s32 	%r96, %r18, %r95;
	st.shared.f32 	[%r96], %f86;
	add.s64 	%rd21, %rd19, %rd20;
	ld.global.f32 	%f87, [%rd21];
	st.shared.f32 	[%r96+1024], %f87;
	ld.global.f32 	%f88, [%rd19+128];
	st.shared.f32 	[%r96+128], %f88;
	ld.global.f32 	%f89, [%rd21+128];
	st.shared.f32 	[%r96+1152], %f89;
	bra.uni 	$L__BB59_14;
$L__BB59_13:
	shl.b32 	%r83, %r8, 8;
	add.s32 	%r84, %r18, %r83;
	mov.b32 	%r85, 0;
	st.shared.u32 	[%r84], %r85;
	st.shared.u32 	[%r84+1024], %r85;
	st.shared.u32 	[%r84+128], %r85;
	st.shared.u32 	[%r84+1152], %r85;
$L__BB59_14:
	bar.sync 	0;
	shl.b32 	%r97, %r8, 2;
	mov.u32 	%r98, _ZZ21filterActs_YxX_sparseILi4ELi32ELi2ELi8ELi2ELb0ELb0EEvPfS0_S0_iiiiiiiiiiiiffiE9shFilters;
	add.s32 	%r99, %r98, %r97;
	ld.shared.f32 	%f90, [%r99];
	ld.shared.f32 	%f91, [%r18];
	fma.rn.f32 	%f92, %f91, %f90, %f362;
	ld.shared.f32 	%f93, [%r18+128];
	fma.rn.f32 	%f94, %f93, %f90, %f361;
	ld.shared.f32 	%f95, [%r99+16];
	fma.rn.f32 	%f96, %f91, %f95, %f360;
	fma.rn.f32 	%f97, %f93, %f95, %f359;
	ld.shared.f32 	%f98, [%r99+32];
	fma.rn.f32 	%f99, %f91, %f98, %f358;
	fma.rn.f32 	%f100, %f93, %f98, %f357;
	ld.shared.f32 	%f101, [%r99+48];
	fma.rn.f32 	%f102, %f91, %f101, %f356;
	fma.rn.f32 	%f103, %f93, %f101, %f355;
	ld.shared.f32 	%f104, [%r99+64];
	fma.rn.f32 	%f105, %f91, %f104, %f354;
	fma.rn.f32 	%f106, %f93, %f104, %f353;
	ld.shared.f32 	%f107, [%r99+80];
	fma.rn.f32 	%f108, %f91, %f107, %f352;
	fma.rn.f32 	%f109, %f93, %f107, %f351;
	ld.shared.f32 	%f110, [%r99+96];
	fma.rn.f32 	%f111, %f91, %f110, %f350;
	fma.rn.f32 	%f112, %f93, %f110, %f349;
	ld.shared.f32 	%f113, [%r99+112];
	fma.rn.f32 	%f114, %f91, %f113, %f348;
	fma.rn.f32 	%f115, %f93, %f113, %f347;
	ld.shared.f32 	%f116, [%r99+128];
	ld.shared.f32 	%f117, [%r18+256];
	fma.rn.f32 	%f118, %f117, %f116, %f92;
	ld.shared.f32 	%f119, [%r18+384];
	fma.rn.f32 	%f120, %f119, %f116, %f94;
	ld.shared.f32 	%f121, [%r99+144];
	fma.rn.f32 	%f122, %f117, %f121, %f96;
	fma.rn.f32 	%f123, %f119, %f121, %f97;
	ld.shared.f32 	%f124, [%r99+160];
	fma.rn.f32 	%f125, %f117, %f124, %f99;
	fma.rn.f32 	%f126, %f119, %f124, %f100;
	ld.shared.f32 	%f127, [%r99+176];
	fma.rn.f32 	%f128, %f117, %f127, %f102;
	fma.rn.f32 	%f129, %f119, %f127, %f103;
	ld.shared.f32 	%f130, [%r99+192];
	fma.rn.f32 	%f131, %f117, %f130, %f105;
	fma.rn.f32 	%f132, %f119, %f130, %f106;
	ld.shared.f32 	%f133, [%r99+208];
	fma.rn.f32 	%f134, %f117, %f133, %f108;
	fma.rn.f32 	%f135, %f119, %f133, %f109;
	ld.shared.f32 	%f136, [%r99+224];
	fma.rn.f32 	%f137, %f117, %f136, %f111;
	fma.rn.f32 	%f138, %f119, %f136, %f112;
	ld.shared.f32 	%f139, [%r99+240];
	fma.rn.f32 	%f140, %f117, %f139, %f114;
	fma.rn.f32 	%f141, %f119, %f139, %f115;
	ld.shared.f32 	%f142, [%r99+256];
	ld.shared.f32 	%f143, [%r18+512];
	fma.rn.f32 	%f144, %f143, %f142, %f118;
	ld.shared.f32 	%f145, [%r18+640];
	fma.rn.f32 	%f146, %f145, %f142, %f120;
	ld.shared.f32 	%f147, [%r99+272];
	fma.rn.f32 	%f148, %f143, %f147, %f122;
	fma.rn.f32 	%f149, %f145, %f147, %f123;
	ld.shared.f32 	%f150, [%r99+288];
	fma.rn.f32 	%f151, %f143, %f150, %f125;
	fma.rn.f32 	%f152, %f145, %f150, %f126;
	ld.shared.f32 	%f153, [%r99+304];
	fma.rn.f32 	%f154, %f143, %f153, %f128;
	fma.rn.f32 	%f155, %f145, %f153, %f129;
	ld.shared.f32 	%f156, [%r99+320];
	fma.rn.f32 	%f157, %f143, %f156, %f131;
	fma.rn.f32 	%f158, %f145, %f156, %f132;
	ld.shared.f32 	%f159, [%r99+336];
	fma.rn.f32 	%f160, %f143, %f159, %f134;
	fma.rn.f32 	%f161, %f145, %f159, %f135;
	ld.shared.f32 	%f162, [%r99+352];
	fma.rn.f32 	%f163, %f143, %f162, %f137;
	fma.rn.f32 	%f164, %f145, %f162, %f138;
	ld.shared.f32 	%f165, [%r99+368];
	fma.rn.f32 	%f166, %f143, %f165, %f140;
	fma.rn.f32 	%f167, %f145, %f165, %f141;
	ld.shared.f32 	%f168, [%r99+384];
	ld.shared.f32 	%f169, [%r18+768];
	fma.rn.f32 	%f170, %f169, %f168, %f144;
	ld.shared.f32 	%f171, [%r18+896];
	fma.rn.f32 	%f172, %f171, %f168, %f146;
	ld.shared.f32 	%f173, [%r99+400];
	fma.rn.f32 	%f174, %f169, %f173, %f148;
	fma.rn.f32 	%f175, %f171, %f173, %f149;
	ld.shared.f32 	%f176, [%r99+416];
	fma.rn.f32 	%f177, %f169, %f176, %f151;
	fma.rn.f32 	%f178, %f171, %f176, %f152;
	ld.shared.f32 	%f179, [%r99+432];
	fma.rn.f32 	%f180, %f169, %f179, %f154;
	fma.rn.f32 	%f181, %f171, %f179, %f155;
	ld.shared.f32 	%f182, [%r99+448];
	fma.rn.f32 	%f183, %f169, %f182, %f157;
	fma.rn.f32 	%f184, %f171, %f182, %f158;
	ld.shared.f32 	%f185, [%r99+464];
	fma.rn.f32 	%f186, %f169, %f185, %f160;
	fma.rn.f32 	%f187, %f171, %f185, %f161;
	ld.shared.f32 	%f188, [%r99+480];
	fma.rn.f32 	%f189, %f169, %f188, %f163;
	fma.rn.f32 	%f190, %f171, %f188, %f164;
	ld.shared.f32 	%f191, [%r99+496];
	fma.rn.f32 	%f192, %f169, %f191, %f166;
	fma.rn.f32 	%f193, %f171, %f191, %f167;
	ld.shared.f32 	%f194, [%r99+512];
	ld.shared.f32 	%f195, [%r18+1024];
	fma.rn.f32 	%f196, %f195, %f194, %f170;
	ld.shared.f32 	%f197, [%r18+1152];
	fma.rn.f32 	%f198, %f197, %f194, %f172;
	ld.shared.f32 	%f199, [%r99+528];
	fma.rn.f32 	%f200, %f195, %f199, %f174;
	fma.rn.f32 	%f201, %f197, %f199, %f175;
	ld.shared.f32 	%f202, [%r99+544];
	fma.rn.f32 	%f203, %f195, %f202, %f177;
	fma.rn.f32 	%f204, %f197, %f202, %f178;
	ld.shared.f32 	%f205, [%r99+560];
	fma.rn.f32 	%f206, %f195, %f205, %f180;
	fma.rn.f32 	%f207, %f197, %f205, %f181;
	ld.shared.f32 	%f208, [%r99+576];
	fma.rn.f32 	%f209, %f195, %f208, %f183;
	fma.rn.f32 	%f210, %f197, %f208, %f184;
	ld.shared.f32 	%f211, [%r99+592];
	fma.rn.f32 	%f212, %f195, %f211, %f186;
	fma.rn.f32 	%f213, %f197, %f211, %f187;
	ld.shared.f32 	%f214, [%r99+608];
	fma.rn.f32 	%f215, %f195, %f214, %f189;
	fma.rn.f32 	%f216, %f197, %f214, %f190;
	ld.shared.f32 	%f217, [%r99+624];
	fma.rn.f32 	%f218, %f195, %f217, %f192;
	fma.rn.f32 	%f219, %f197, %f217, %f193;
	ld.shared.f32 	%f220, [%r99+640];
	ld.shared.f32 	%f221, [%r18+1280];
	fma.rn.f32 	%f222, %f221, %f220, %f196;
	ld.shared.f32 	%f223, [%r18+1408];
	fma.rn.f32 	%f224, %f223, %f220, %f198;
	ld.shared.f32 	%f225, [%r99+656];
	fma.rn.f32 	%f226, %f221, %f225, %f200;
	fma.rn.f32 	%f227, %f223, %f225, %f201;
	ld.shared.f32 	%f228, [%r99+672];
	fma.rn.f32 	%f229, %f221, %f228, %f203;
	fma.rn.f32 	%f230, %f223, %f228, %f204;
	ld.shared.f32 	%f231, [%r99+688];
	fma.rn.f32 	%f232, %f221, %f231, %f206;
	fma.rn.f32 	%f233, %f223, %f231, %f207;
	ld.shared.f32 	%f234, [%r99+704];
	fma.rn.f32 	%f235, %f221, %f234, %f209;
	fma.rn.f32 	%f236, %f223, %f234, %f210;
	ld.shared.f32 	%f237, [%r99+720];
	fma.rn.f32 	%f238, %f221, %f237, %f212;
	fma.rn.f32 	%f239, %f223, %f237, %f213;
	ld.shared.f32 	%f240, [%r99+736];
	fma.rn.f32 	%f241, %f221, %f240, %f215;
	fma.rn.f32 	%f242, %f223, %f240, %f216;
	ld.shared.f32 	%f243, [%r99+752];
	fma.rn.f32 	%f244, %f221, %f243, %f218;
	fma.rn.f32 	%f245, %f223, %f243, %f219;
	ld.shared.f32 	%f246, [%r99+768];
	ld.shared.f32 	%f247, [%r18+1536];
	fma.rn.f32 	%f248, %f247, %f246, %f222;
	ld.shared.f32 	%f249, [%r18+1664];
	fma.rn.f32 	%f250, %f249, %f246, %f224;
	ld.shared.f32 	%f251, [%r99+784];
	fma.rn.f32 	%f252, %f247, %f251, %f226;
	fma.rn.f32 	%f253, %f249, %f251, %f227;
	ld.shared.f32 	%f254, [%r99+800];
	fma.rn.f32 	%f255, %f247, %f254, %f229;
	fma.rn.f32 	%f256, %f249, %f254, %f230;
	ld.shared.f32 	%f257, [%r99+816];
	fma.rn.f32 	%f258, %f247, %f257, %f232;
	fma.rn.f32 	%f259, %f249, %f257, %f233;
	ld.shared.f32 	%f260, [%r99+832];
	fma.rn.f32 	%f261, %f247, %f260, %f235;
	fma.rn.f32 	%f262, %f249, %f260, %f236;
	ld.shared.f32 	%f263, [%r99+848];
	fma.rn.f32 	%f264, %f247, %f263, %f238;
	fma.rn.f32 	%f265, %f249, %f263, %f239;
	ld.shared.f32 	%f266, [%r99+864];
	fma.rn.f32 	%f267, %f247, %f266, %f241;
	fma.rn.f32 	%f268, %f249, %f266, %f242;
	ld.shared.f32 	%f269, [%r99+880];
	fma.rn.f32 	%f270, %f247, %f269, %f244;
	fma.rn.f32 	%f271, %f249, %f269, %f245;
	ld.shared.f32 	%f272, [%r99+896];
	ld.shared.f32 	%f273, [%r18+1792];
	fma.rn.f32 	%f362, %f273, %f272, %f248;
	ld.shared.f32 	%f274, [%r18+1920];
	fma.rn.f32 	%f361, %f274, %f272, %f250;
	ld.shared.f32 	%f275, [%r99+912];
	fma.rn.f32 	%f360, %f273, %f275, %f252;
	fma.rn.f32 	%f359, %f274, %f275, %f253;
	ld.shared.f32 	%f276, [%r99+928];
	fma.rn.f32 	%f358, %f273, %f276, %f255;
	fma.rn.f32 	%f357, %f274, %f276, %f256;
	ld.shared.f32 	%f277, [%r99+944];
	fma.rn.f32 	%f356, %f273, %f277, %f258;
	fma.rn.f32 	%f355, %f274, %f277, %f259;
	ld.shared.f32 	%f278, [%r99+960];
	fma.rn.f32 	%f354, %f273, %f278, %f261;
	fma.rn.f32 	%f353, %f274, %f278, %f262;
	ld.shared.f32 	%f279, [%r99+976];
	fma.rn.f32 	%f352, %f273, %f279, %f264;
	fma.rn.f32 	%f351, %f274, %f279, %f265;
	ld.shared.f32 	%f280, [%r99+992];
	fma.rn.f32 	%f350, %f273, %f280, %f267;
	fma.rn.f32 	%f349, %f274, %f280, %f268;
	ld.shared.f32 	%f281, [%r99+1008];
	fma.rn.f32 	%f348, %f273, %f281, %f270;
	fma.rn.f32 	%f347, %f274, %f281, %f271;
	bar.sync 	0;
	add.s32 	%r118, %r118, 4;
	add.s32 	%r117, %r117, 4;
	add.s32 	%r116, %r116, %r19;
	add.s32 	%r115, %r115, %r19;
	add.s32 	%r114, %r114, 4;
	setp.lt.u32 	%p16, %r118, %r2;
	@%p16 bra 	$L__BB59_6;
$L__BB59_15:
	add.s32 	%r113, %r113, 2;
	setp.lt.s32 	%p17, %r113, %r3;
	@%p17 bra 	$L__BB59_4;
$L__BB59_16:
	ld.param.f32 	%f298, [_Z21filterActs_YxX_sparseILi4ELi32ELi2ELi8ELi2ELb0ELb0EEvPfS0_S0_iiiiiiiiiiiiffi_param_16];
	ld.param.u32 	%r109, [_Z21filterActs_YxX_sparseILi4ELi32ELi2ELi8ELi2ELb0ELb0EEvPfS0_S0_iiiiiiiiiiiiffi_param_3];
	ld.param.u64 	%rd40, [_Z21filterActs_YxX_sparseILi4ELi32ELi2ELi8ELi2ELb0ELb0EEvPfS0_S0_iiiiiiiiiiiiffi_param_2];
	cvta.to.global.u64 	%rd22, %rd40;
	mul.lo.s32 	%r100, %r109, %r7;
	shl.b32 	%r101, %r100, 2;
	mul.f32 	%f282, %f298, %f362;
	mul.wide.u32 	%rd23, %r16, 4;
	add.s64 	%rd24, %rd22, %rd23;
	st.global.f32 	[%rd24], %f282;
	mul.f32 	%f283, %f298, %f360;
	mul.wide.s32 	%rd25, %r101, 4;
	add.s64 	%rd26, %rd24, %rd25;
	st.global.f32 	[%rd26], %f283;
	mul.f32 	%f284, %f298, %f358;
	shl.b32 	%r102, %r100, 3;
	mul.wide.s32 	%rd27, %r102, 4;
	add.s64 	%rd28, %rd24, %rd27;
	st.global.f32 	[%rd28], %f284;
	mul.f32 	%f285, %f298, %f356;
	mul.lo.s32 	%r103, %r100, 12;
	mul.wide.s32 	%rd29, %r103, 4;
	add.s64 	%rd30, %rd24, %rd29;
	st.global.f32 	[%rd30], %f285;
	mul.f32 	%f286, %f298, %f354;
	shl.b32 	%r104, %r100, 4;
	mul.wide.s32 	%rd31, %r104, 4;
	add.s64 	%rd32, %rd24, %rd31;
	st.global.f32 	[%rd32], %f286;
	mul.f32 	%f287, %f298, %f352;
	mul.lo.s32 	%r105, %r100, 20;
	mul.wide.s32 	%rd33, %r105, 4;
	add.s64 	%rd34, %rd24, %rd33;
	st.global.f32 	[%rd34], %f287;
	mul.f32 	%f288, %f298, %f350;
	mul.lo.s32 	%r106, %r100, 24;
	mul.wide.s32 	%rd35, %r106, 4;
	add.s64 	%rd36, %rd24, %rd35;
	st.global.f32 	[%rd36], %f288;
	mul.f32 	%f289, %f298, %f348;
	mul.lo.s32 	%r107, %r100, 28;
	mul.wide.s32 	%rd37, %r107, 4;
	add.s64 	%rd38, %rd24, %rd37;
	st.global.f32 	[%rd38], %f289;
	mul.f32 	%f290, %f298, %f361;
	st.global.f32 	[%rd24+128], %f290;
	mul.f32 	%f291, %f298, %f359;
	st.global.f32 	[%rd26+128], %f291;
	mul.f32 	%f292, %f298, %f357;
	st.global.f32 	[%rd28+128], %f292;
	mul.f32 	%f293, %f298, %f355;
	st.global.f32 	[%rd30+128], %f293;
	mul.f32 	%f294, %f298, %f353;
	st.global.f32 	[%rd32+128], %f294;
	mul.f32 	%f295, %f298, %f351;
	st.global.f32 	[%rd34+128], %f295;
	mul.f32 	%f296, %f298, %f349;
	st.global.f32 	[%rd36+128], %f296;
	mul.f32 	%f297, %f298, %f347;
	st.global.f32 	[%rd38+128], %f297;
	ret;

}
	// .globl	_Z21filterActs_YxX_sparseILi4ELi32ELi2ELi4ELi2ELb0ELb0EEvPfS0_S0_iiiiiiiiiiiiffi
.visible .entry _Z21filterActs_YxX_sparseILi4ELi32ELi2ELi4ELi2ELb0ELb0EEvPfS0_S0_iiiiiiiiiiiiffi(
	.param .u64 .ptr .align 1 _Z21filterActs_YxX_sparseILi4ELi32ELi2ELi4ELi2ELb0ELb0EEvPfS0_S0_iiiiiiiiiiiiffi_param_0,
	.param .u64 .ptr .align 1 _Z21filterActs_YxX_sparseILi4ELi32ELi2ELi4ELi2ELb0ELb0EEvPfS0_S0_iiiiiiiiiiiiffi_param_1,
	.param .u64 .ptr .align 1 _Z21filterActs_YxX_sparseILi4ELi32ELi2ELi4ELi2ELb0ELb0EEvPfS0_S0_iiiiiiiiiiiiffi_param_2,
	.param .u32 _Z21filterActs_YxX_sparseILi4ELi32ELi2ELi4ELi2ELb0ELb0EEvPfS0_S0_iiiiiiiiiiiiffi_param_3,
	.param .u32 _Z21filterActs_YxX_sparseILi4ELi32ELi2ELi4ELi2ELb0ELb0EEvPfS0_S0_iiiiiiiiiiiiffi_param_4,
	.param .u32 _Z21filterActs_YxX_sparseILi4ELi32ELi2ELi4ELi2ELb0ELb0EEvPfS0_S0_iiiiiiiiiiiiffi_param_5,
	.param .u32 _Z21filterActs_YxX_sparseILi4ELi32ELi2ELi4ELi2ELb0ELb0EEvPfS0_S0_iiiiiiiiiiiiffi_param_6,
	.param .u32 _Z21filterActs_YxX_sparseILi4ELi32ELi2ELi4ELi2ELb0ELb0EEvPfS0_S0_iiiiiiiiiiiiffi_param_7,
	.param .u32 _Z21filterActs_YxX_sparseILi4ELi32ELi2ELi4ELi2ELb0ELb0EEvPfS0_S0_iiiiiiiiiiiiffi_param_8,
	.param .u32 _Z21filterActs_YxX_sparseILi4ELi32ELi2ELi4ELi2ELb0ELb0EEvPfS0_S0_iiiiiiiiiiiiffi_param_9,
	.param .u32 _Z21filterActs_YxX_sparseILi4ELi32ELi2ELi4ELi2ELb0ELb0EEvPfS0_S0_iiiiiiiiiiiiffi_param_10,
	.param .u32 _Z21filterActs_YxX_sparseILi4ELi32ELi2ELi4ELi2ELb0ELb0EEvPfS0_S0_iiiiiiiiiiiiffi_param_11,
	.param .u32 _Z21filterActs_YxX_sparseILi4ELi32ELi2ELi4ELi2ELb0ELb0EEvPfS0_S0_iiiiiiiiiiiiffi_param_12,
	.param .u32 _Z21filterActs_YxX_sparseILi4ELi32ELi2ELi4ELi2ELb0ELb0EEvPfS0_S0_iiiiiiiiiiiiffi_param_13,
	.param .u32 _Z21filterActs_YxX_sparseILi4ELi32ELi2ELi4ELi2ELb0ELb0EEvPfS0_S0_iiiiiiiiiiiiffi_param_14,
	.param .f32 _Z21filterActs_YxX_sparseILi4ELi32ELi2ELi4ELi2ELb0ELb0EEvPfS0_S0_iiiiiiiiiiiiffi_param_15,
	.param .f32 _Z21filterActs_YxX_sparseILi4ELi32ELi2ELi4ELi2ELb0ELb0EEvPfS0_S0_iiiiiiiiiiiiffi_param_16,
	.param .u32 _Z21filterActs_YxX_sparseILi4ELi32ELi2ELi4ELi2ELb0ELb0EEvPfS0_S0_iiiiiiiiiiiiffi_param_17
)
{
	.reg .pred 	%p<18>;
	.reg .b32 	%r<105>;
	.reg .b32 	%f<195>;
	.reg .b64 	%rd<33>;
	// demoted variable
	.shared .align 4 .b8 _ZZ21filterActs_YxX_sparseILi4ELi32ELi2ELi4ELi2ELb0ELb0EEvPfS0_S0_iiiiiiiiiiiiffiE9shFilters[512];
	// demoted variable
	.shared .align 4 .b8 _ZZ21filterActs_YxX_sparseILi4ELi32ELi2ELi4ELi2ELb0ELb0EEvPfS0_S0_iiiiiiiiiiiiffiE8shImages[2048];
	ld.param.u64 	%rd6, [_Z21filterActs_YxX_sparseILi4ELi32ELi2ELi4ELi2ELb0ELb0EEvPfS0_S0_iiiiiiiiiiiiffi_param_0];
	ld.param.u64 	%rd8, [_Z21filterActs_YxX_sparseILi4ELi32ELi2ELi4ELi2ELb0ELb0EEvPfS0_S0_iiiiiiiiiiiiffi_param_1];
	ld.param.u32 	%r40, [_Z21filterActs_YxX_sparseILi4ELi32ELi2ELi4ELi2ELb0ELb0EEvPfS0_S0_iiiiiiiiiiiiffi_param_3];
	ld.param.u32 	%r41, [_Z21filterActs_YxX_sparseILi4ELi32ELi2ELi4ELi2ELb0ELb0EEvPfS0_S0_iiiiiiiiiiiiffi_param_4];
	ld.param.u32 	%r42, [_Z21filterActs_YxX_sparseILi4ELi32ELi2ELi4ELi2ELb0ELb0EEvPfS0_S0_iiiiiiiiiiiiffi_param_5];
	ld.param.u32 	%r43, [_Z21filterActs_YxX_sparseILi4ELi32ELi2ELi4ELi2ELb0ELb0EEvPfS0_S0_iiiiiiiiiiiiffi_param_6];
	ld.param.u32 	%r44, [_Z21filterActs_YxX_sparseILi4ELi32ELi2ELi4ELi2ELb0ELb0EEvPfS0_S0_iiiiiiiiiiiiffi_param_7];
	ld.param.u32 	%r46, [_Z21filterActs_YxX_sparseILi4ELi32ELi2ELi4ELi2ELb0ELb0EEvPfS0_S0_iiiiiiiiiiiiffi_param_8];
	ld.param.u32 	%r47, [_Z21filterActs_YxX_sparseILi4ELi32ELi2ELi4ELi2ELb0ELb0EEvPfS0_S0_iiiiiiiiiiiiffi_param_9];
	ld.param.u32 	%r48, [_Z21filterActs_YxX_sparseILi4ELi32ELi2ELi4ELi2ELb0ELb0EEvPfS0_S0_iiiiiiiiiiiiffi_param_10];
	ld.param.u32 	%r49, [_Z21filterActs_YxX_sparseILi4ELi32ELi2ELi4ELi2ELb0ELb0EEvPfS0_S0_iiiiiiiiiiiiffi_param_11];
	ld.param.u32 	%r45, [_Z21filterActs_YxX_sparseILi4ELi32ELi2ELi4ELi2ELb0ELb0EEvPfS0_S0_iiiiiiiiiiiiffi_param_12];
	ld.param.u32 	%r50, [_Z21filterActs_YxX_sparseILi4ELi32ELi2ELi4ELi2ELb0ELb0EEvPfS0_S0_iiiiiiiiiiiiffi_param_13];
	ld.param.u32 	%r51, [_Z21filterActs_YxX_sparseILi4ELi32ELi2ELi4ELi2ELb0ELb0EEvPfS0_S0_iiiiiiiiiiiiffi_param_14];
	ld.param.u32 	%r52, [_Z21filterActs_YxX_sparseILi4ELi32ELi2ELi4ELi2ELb0ELb0EEvPfS0_S0_iiiiiiiiiiiiffi_param_17];
	cvta.to.global.u64 	%rd9, %rd8;
	mul.lo.s32 	%r1, %r43, %r42;
	mul.lo.s32 	%r2, %r44, %r44;
	div.s32 	%r3, %r50, %r51;
	shr.s32 	%r53, %r41, 31;
	shr.u32 	%r54, %r53, 28;
	add.s32 	%r55, %r41, %r54;
	shr.s32 	%r56, %r55, 4;
	mov.u32 	%r57, %ctaid.y;
	div.u32 	%r4, %r57, %r56;
	mul.lo.s32 	%r58, %r4, %r56;
	sub.s32 	%r59, %r57, %r58;
	shl.b32 	%r5, %r59, 4;
	div.s32 	%r60, %r41, %r51;
	div.s32 	%r61, %r5, %r60;
	mul.lo.s32 	%r6, %r49, %r48;
	mov.u32 	%r7, %tid.y;
	shl.b32 	%r62, %r7, 5;
	mov.u32 	%r8, %tid.x;
	add.s32 	%r9, %r62, %r8;
	div.s32 	%r63, %r4, %r49;
	mad.lo.s32 	%r10, %r63, %r47, %r46;
	mul.lo.s32 	%r64, %r63, %r49;
	sub.s32 	%r65, %r4, %r64;
	mad.lo.s32 	%r11, %r65, %r47, %r46;
	shr.u32 	%r12, %r9, 4;
	and.b32  	%r13, %r8, 15;
	mov.u32 	%r66, %ctaid.x;
	shl.b32 	%r67, %r66, 6;
	add.s32 	%r14, %r67, %r8;
	mul.lo.s32 	%r15, %r45, %r1;
	mul.lo.s32 	%r68, %r15, %r3;
	mad.lo.s32 	%r16, %r68, %r61, %r14;
	mad.lo.s32 	%r69, %r41, %r12, %r13;
	add.s32 	%r70, %r69, %r5;
	mul.wide.s32 	%rd10, %r70, 4;
	add.s64 	%rd32, %rd9, %rd10;
	setp.ne.s32 	%p1, %r52, 0;
	@%p1 bra 	$L__BB60_2;
	mul.lo.s32 	%r71, %r2, %r41;
	mul.lo.s32 	%r72, %r71, %r3;
	mul.lo.s32 	%r73, %r72, %r4;
	mul.wide.s32 	%rd11, %r73, 4;
	add.s64 	%rd32, %rd32, %rd11;
$L__BB60_2:
	add.s32 	%r74, %r5, %r7;
	mad.lo.s32 	%r75, %r74, %r6, %r4;
	mad.lo.s32 	%r17, %r75, %r40, %r14;
	setp.lt.s32 	%p2, %r3, 1;
	mov.f32 	%f187, 0f00000000;
	mov.f32 	%f188, %f187;
	mov.f32 	%f189, %f187;
	mov.f32 	%f190, %f187;
	mov.f32 	%f191, %f187;
	mov.f32 	%f192, %f187;
	mov.f32 	%f193, %f187;
	mov.f32 	%f194, %f187;
	@%p2 bra 	$L__BB60_16;
	shl.b32 	%r77, %r13, 2;
	mov.u32 	%r78, _ZZ21filterActs_YxX_sparseILi4ELi32ELi2ELi4ELi2ELb0ELb0EEvPfS0_S0_iiiiiiiiiiiiffiE9shFilters;
	add.s32 	%r79, %r78, %r77;
	shl.b32 	%r80, %r7, 2;
	add.s32 	%r81, %r78, %r80;
	add.s32 	%r18, %r81, 448;
	shl.b32 	%r82, %r12, 6;
	add.s32 	%r19, %r79, %r82;
	shl.b32 	%r83, %r8, 2;
	mov.u32 	%r84, _ZZ21filterActs_YxX_sparseILi4ELi32ELi2ELi4ELi2ELb0ELb0EEvPfS0_S0_iiiiiiiiiiiiffiE8shImages;
	add.s32 	%r20, %r84, %r83;
	shl.b32 	%r85, %r7, 8;
	add.s32 	%r21, %r20, %r85;
	mul.lo.s32 	%r22, %r2, %r41;
	shl.b32 	%r23, %r41, 2;
	cvt.s64.s32 	%rd4, %r16;
	cvta.to.global.u64 	%rd5, %rd6;
	mov.b32 	%r99, 0;
	mov.f32 	%f187, 0f00000000;
	mul.wide.s32 	%rd20, %r15, 4;
$L__BB60_4:
	setp.eq.s32 	%p3, %r44, 0;
	@%p3 bra 	$L__BB60_15;
	mul.lo.s32 	%r101, %r22, %r99;
	add.s32 	%r102, %r101, %r22;
	mov.b32 	%r104, 0;
	mov.u32 	%r100, %r12;
	mov.u32 	%r103, %r7;
$L__BB60_6:
	setp.gt.u32 	%p4, %r9, 63;
	@%p4 bra 	$L__BB60_10;
	setp.ge.u32 	%p5, %r100, %r2;
	@%p5 bra 	$L__BB60_9;
	mul.wide.s32 	%rd12, %r101, 4;
	add.s64 	%rd13, %rd32, %rd12;
	ld.global.f32 	%f44, [%rd13];
	st.shared.f32 	[%r19], %f44;
	mul.wide.s32 	%rd14, %r102, 4;
	add.s64 	%rd15, %rd32, %rd14;
	ld.global.f32 	%f45, [%rd15];
	st.shared.f32 	[%r19+256], %f45;
	bra.uni 	$L__BB60_10;
$L__BB60_9:
	mov.b32 	%r87, 0;
	st.shared.u32 	[%r19], %r87;
	st.shared.u32 	[%r19+256], %r87;
$L__BB60_10:
	setp.ge.s32 	%p6, %r103, %r2;
	@%p6 bra 	$L__BB60_14;
	div.s32 	%r88, %r103, %r44;
	mul.lo.s32 	%r89, %r88, %r44;
	sub.s32 	%r90, %r103, %r89;
	add.s32 	%r32, %r11, %r90;
	add.s32 	%r33, %r10, %r88;
	setp.gt.s32 	%p7, %r33, -1;
	setp.lt.s32 	%p8, %r33, %r42;
	and.pred  	%p9, %p7, %p8;
	setp.gt.s32 	%p10, %r32, -1;
	setp.lt.s32 	%p11, %r32, %r43;
	and.pred  	%p12, %p10, %p11;
	and.pred  	%p14, %p9, %p12;
	not.pred 	%p15, %p14;
	@%p15 bra 	$L__BB60_13;
	mad.lo.s32 	%r92, %r99, %r1, %r32;
	mad.lo.s32 	%r93, %r33, %r43, %r92;
	mul.lo.s32 	%r94, %r93, %r45;
	cvt.s64.s32 	%rd16, %r94;
	add.s64 	%rd17, %rd16, %rd4;
	shl.b64 	%rd18, %rd17, 2;
	add.s64 	%rd19, %rd5, %rd18;
	ld.global.f32 	%f46, [%rd19];
	st.shared.f32 	[%r21], %f46;
	add.s64 	%rd21, %rd19, %rd20;
	ld.global.f32 	%f47, [%rd21];
	st.shared.f32 	[%r21+1024], %f47;
	ld.global.f32 	%f48, [%rd19+128];
	st.shared.f32 	[%r21+128], %f48;
	ld.global.f32 	%f49, [%rd21+128];
	st.shared.f32 	[%r21+1152], %f49;
	bra.uni 	$L__BB60_14;
$L__BB60_13:
	mov.b32 	%r91, 0;
	st.shared.u32 	[%r21], %r91;
	st.shared.u32 	[%r21+1024], %r91;
	st.shared.u32 	[%r21+128], %r91;
	st.shared.u32 	[%r21+1152], %r91;
$L__BB60_14:
	bar.sync 	0;
	ld.shared.f32 	%f50, [%r18+-448];
	ld.shared.f32 	%f51, [%r20];
	fma.rn.f32 	%f52, %f51, %f50, %f194;
	ld.shared.f32 	%f53, [%r20+128];
	fma.rn.f32 	%f54, %f53, %f50, %f193;
	ld.shared.f32 	%f55, [%r18+-432];
	fma.rn.f32 	%f56, %f51, %f55, %f192;
	fma.rn.f32 	%f57, %f53, %f55, %f191;
	ld.shared.f32 	%f58, [%r18+-416];
	fma.rn.f32 	%f59, %f51, %f58, %f190;
	fma.rn.f32 	%f60, %f53, %f58, %f189;
	ld.shared.f32 	%f61, [%r18+-400];
	fma.rn.f32 	%f62, %f51, %f61, %f188;
	fma.rn.f32 	%f63, %f53, %f61, %f187;
	ld.shared.f32 	%f64, [%r18+-384];
	ld.shared.f32 	%f65, [%r20+256];
	fma.rn.f32 	%f66, %f65, %f64, %f52;
	ld.shared.f32 	%f67, [%r20+384];
	fma.rn.f32 	%f68, %f67, %f64, %f54;
	ld.shared.f32 	%f69, [%r18+-368];
	fma.rn.f32 	%f70, %f65, %f69, %f56;
	fma.rn.f32 	%f71, %f67, %f69, %f57;
	ld.shared.f32 	%f72, [%r18+-352];
	fma.rn.f32 	%f73, %f65, %f72, %f59;
	fma.rn.f32 	%f74, %f67, %f72, %f60;
	ld.shared.f32 	%f75, [%r18+-336];
	fma.rn.f32 	%f76, %f65, %f75, %f62;
	fma.rn.f32 	%f77, %f67, %f75, %f63;
	ld.shared.f32 	%f78, [%r18+-320];
	ld.shared.f32 	%f79, [%r20+512];
	fma.rn.f32 	%f80, %f79, %f78, %f66;
	ld.shared.f32 	%f81, [%r20+640];
	fma.rn.f32 	%f82, %f81, %f78, %f68;
	ld.shared.f32 	%f83, [%r18+-304];
	fma.rn.f32 	%f84, %f79, %f83, %f70;
	fma.rn.f32 	%f85, %f81, %f83, %f71;
	ld.shared.f32 	%f86, [%r18+-288];
	fma.rn.f32 	%f87, %f79, %f86, %f73;
	fma.rn.f32 	%f88, %f81, %f86, %f74;
	ld.shared.f32 	%f89, [%r18+-272];
	fma.rn.f32 	%f90, %f79, %f89, %f76;
	fma.rn.f32 	%f91, %f81, %f89, %f77;
	ld.shared.f32 	%f92, [%r18+-256];
	ld.shared.f32 	%f93, [%r20+768];
	fma.rn.f32 	%f94, %f93, %f92, %f80;
	ld.shared.f32 	%f95, [%r20+896];
	fma.rn.f32 	%f96, %f95, %f92, %f82;
	ld.shared.f32 	%f97, [%r18+-240];
	fma.rn.f32 	%f98, %f93, %f97, %f84;
	fma.rn.f32 	%f99, %f95, %f97, %f85;
	ld.shared.f32 	%f100, [%r18+-224];
	fma.rn.f32 	%f101, %f93, %f100, %f87;
	fma.rn.f32 	%f102, %f95, %f100, %f88;
	ld.shared.f32 	%f103, [%r18+-208];
	fma.rn.f32 	%f104, %f93, %f103, %f90;
	fma.rn.f32 	%f105, %f95, %f103, %f91;
	ld.shared.f32 	%f106, [%r18+-192];
	ld.shared.f32 	%f107, [%r20+1024];
	fma.rn.f32 	%f108, %f107, %f106, %f94;
	ld.shared.f32 	%f109, [%r20+1152];
	fma.rn.f32 	%f110, %f109, %f106, %f96;
	ld.shared.f32 	%f111, [%r18+-176];
	fma.rn.f32 	%f112, %f107, %f111, %f98;
	fma.rn.f32 	%f113, %f109, %f111, %f99;
	ld.shared.f32 	%f114, [%r18+-160];
	fma.rn.f32 	%f115, %f107, %f114, %f101;
	fma.rn.f32 	%f116, %f109, %f114, %f102;
	ld.shared.f32 	%f117, [%r18+-144];
	fma.rn.f32 	%f118, %f107, %f117, %f104;
	fma.rn.f32 	%f119, %f109, %f117, %f105;
	ld.shared.f32 	%f120, [%r18+-128];
	ld.shared.f32 	%f121, [%r20+1280];
	fma.rn.f32 	%f122, %f121, %f120, %f108;
	ld.shared.f32 	%f123, [%r20+1408];
	fma.rn.f32 	%f124, %f123, %f120, %f110;
	ld.shared.f32 	%f125, [%r18+-112];
	fma.rn.f32 	%f126, %f121, %f125, %f112;
	fma.rn.f32 	%f127, %f123, %f125, %f113;
	ld.shared.f32 	%f128, [%r18+-96];
	fma.rn.f32 	%f129, %f121, %f128, %f115;
	fma.rn.f32 	%f130, %f123, %f128, %f116;
	ld.shared.f32 	%f131, [%r18+-80];
	fma.rn.f32 	%f132, %f121, %f131, %f118;
	fma.rn.f32 	%f133, %f123, %f131, %f119;
	ld.shared.f32 	%f134, [%r18+-64];
	ld.shared.f32 	%f135, [%r20+1536];
	fma.rn.f32 	%f136, %f135, %f134, %f122;
	ld.shared.f32 	%f137, [%r20+1664];
	fma.rn.f32 	%f138, %f137, %f134, %f124;
	ld.shared.f32 	%f139, [%r18+-48];
	fma.rn.f32 	%f140, %f135, %f139, %f126;
	fma.rn.f32 	%f141, %f137, %f139, %f127;
	ld.shared.f32 	%f142, [%r18+-32];
	fma.rn.f32 	%f143, %f135, %f142, %f129;
	fma.rn.f32 	%f144, %f137, %f142, %f130;
	ld.shared.f32 	%f145, [%r18+-16];
	fma.rn.f32 	%f146, %f135, %f145, %f132;
	fma.rn.f32 	%f147, %f137, %f145, %f133;
	ld.shared.f32 	%f148, [%r18];
	ld.shared.f32 	%f149, [%r20+1792];
	fma.rn.f32 	%f194, %f149, %f148, %f136;
	ld.shared.f32 	%f150, [%r20+1920];
	fma.rn.f32 	%f193, %f150, %f148, %f138;
	ld.shared.f32 	%f151, [%r18+16];
	fma.rn.f32 	%f192, %f149, %f151, %f140;
	fma.rn.f32 	%f191, %f150, %f151, %f141;
	ld.shared.f32 	%f152, [%r18+32];
	fma.rn.f32 	%f190, %f149, %f152, %f143;
	fma.rn.f32 	%f189, %f150, %f152, %f144;
	ld.shared.f32 	%f153, [%r18+48];
	fma.rn.f32 	%f188, %f149, %f153, %f146;
	fma.rn.f32 	%f187, %f150, %f153, %f147;
	bar.sync 	0;
	add.s32 	%r104, %r104, 4;
	add.s32 	%r103, %r103, 4;
	add.s32 	%r102, %r102, %r23;
	add.s32 	%r101, %r101, %r23;
	add.s32 	%r100, %r100, 4;
	setp.lt.u32 	%p16, %r104, %r2;
	@%p16 bra 	$L__BB60_6;
$L__BB60_15:
	add.s32 	%r99, %r99, 2;
	setp.lt.s32 	%p17, %r99, %r3;
	@%p17 bra 	$L__BB60_4;
$L__BB60_16:
	ld.param.f32 	%f162, [_Z21filterActs_YxX_sparseILi4ELi32ELi2ELi4ELi2ELb0ELb0EEvPfS0_S0_iiiiiiiiiiiiffi_param_16];
	ld.param.u64 	%rd31, [_Z21filterActs_YxX_sparseILi4ELi32ELi2ELi4ELi2ELb0ELb0EEvPfS0_S0_iiiiiiiiiiiiffi_param_2];
	cvta.to.global.u64 	%rd22, %rd31;
	mul.lo.s32 	%r95, %r40, %r6;
	shl.b32 	%r96, %r95, 2;
	mul.f32 	%f154, %f162, %f194;
	mul.wide.u32 	%rd23, %r17, 4;
	add.s64 	%rd24, %rd22, %rd23;
	st.global.f32 	[%rd24], %f154;
	mul.f32 	%f155, %f162, %f192;
	mul.wide.s32 	%rd25, %r96, 4;
	add.s64 	%rd26, %rd24, %rd25;
	st.global.f32 	[%rd26], %f155;
	mul.f32 	%f156, %f162, %f190;
	shl.b32 	%r97, %r95, 3;
	mul.wide.s32 	%rd27, %r97, 4;
	add.s64 	%rd28, %rd24, %rd27;
	st.global.f32 	[%rd28], %f156;
	mul.f32 	%f157, %f162, %f188;
	mul.lo.s32 	%r98, %r95, 12;
	mul.wide.s32 	%rd29, %r98, 4;
	add.s64 	%rd30, %rd24, %rd29;
	st.global.f32 	[%rd30], %f157;
	mul.f32 	%f158, %f162, %f193;
	st.global.f32 	[%rd24+128], %f158;
	mul.f32 	%f159, %f162, %f191;
	st.global.f32 	[%rd26+128], %f159;
	mul.f32 	%f160, %f162, %f189;
	st.global.f32 	[%rd28+128], %f160;
	mul.f32 	%f161, %f162, %f187;
	st.global.f32 	[%rd30+128], %f161;
	ret;

}
	// .globl	_Z21filterActs_YxX_sparseILi4ELi32ELi2ELi8ELi2ELb1ELb1EEvPfS0_S0_iiiiiiiiiiiiffi
.visible .entry _Z21filterActs_YxX_sparseILi4ELi32ELi2ELi8ELi2ELb1ELb1EEvPfS0_S0_iiiiiiiiiiiiffi(
	.param .u64 .ptr .align 1 _Z21filterActs_YxX_sparseILi4ELi32ELi2ELi8ELi2ELb1ELb1EEvPfS0_S0_iiiiiiiiiiiiffi_param_0,
	.param .u64 .ptr .align 1 _Z21filterActs_YxX_sparseILi4ELi32ELi2ELi8ELi2ELb1ELb1EEvPfS0_S0_iiiiiiiiiiiiffi_param_1,
	.param .u64 .ptr .align 1 _Z21filterActs_YxX_sparseILi4ELi32ELi2ELi8ELi2ELb1ELb1EEvPfS0_S0_iiiiiiiiiiiiffi_param_2,
	.param .u32 _Z21filterActs_YxX_sparseILi4ELi32ELi2ELi8ELi2ELb1ELb1EEvPfS0_S0_iiiiiiiiiiiiffi_param_3,
	.param .u32 _Z21filterActs_YxX_sparseILi4ELi32ELi2ELi8ELi2ELb1ELb1EEvPfS0_S0_iiiiiiiiiiiiffi_param_4,
	.param .u32 _Z21filterActs_YxX_sparseILi4ELi32ELi2ELi8ELi2ELb1ELb1EEvPfS0_S0_iiiiiiiiiiiiffi_param_5,
	.param .u32 _Z21filterActs_YxX_sparseILi4ELi32ELi2ELi8ELi2ELb1ELb1EEvPfS0_S0_iiiiiiiiiiiiffi_param_6,
	.param .u32 _Z21filterActs_YxX_sparseILi4ELi32ELi2ELi8ELi2ELb1ELb1EEvPfS0_S0_iiiiiiiiiiiiffi_param_7,
	.param .u32 _Z21filterActs_YxX_sparseILi4ELi32ELi2ELi8ELi2ELb1ELb1EEvPfS0_S0_iiiiiiiiiiiiffi_param_8,
	.param .u32 _Z21filterActs_YxX_sparseILi4ELi32ELi2ELi8ELi2ELb1ELb1EEvPfS0_S0_iiiiiiiiiiiiffi_param_9,
	.param .u32 _Z21filterActs_YxX_sparseILi4ELi32ELi2ELi8ELi2ELb1ELb1EEvPfS0_S0_iiiiiiiiiiiiffi_param_10,
	.param .u32 _Z21filterActs_YxX_sparseILi4ELi32ELi2ELi8ELi2ELb1ELb1EEvPfS0_S0_iiiiiiiiiiiiffi_param_11,
	.param .u32 _Z21filterActs_YxX_sparseILi4ELi32ELi2ELi8ELi2ELb1ELb1EEvPfS0_S0_iiiiiiiiiiiiffi_param_12,
	.param .u32 _Z21filterActs_YxX_sparseILi4ELi32ELi2ELi8ELi2ELb1ELb1EEvPfS0_S0_iiiiiiiiiiiiffi_param_13,
	.param .u32 _Z21filterActs_YxX_sparseILi4ELi32ELi2ELi8ELi2ELb1ELb1EEvPfS0_S0_iiiiiiiiiiiiffi_param_14,
	.param .f32 _Z21filterActs_YxX_sparseILi4ELi32ELi2ELi8ELi2ELb1ELb1EEvPfS0_S0_iiiiiiiiiiiiffi_param_15,
	.param .f32 _Z21filterActs_YxX_sparseILi4ELi32ELi2ELi8ELi2ELb1ELb1EEvPfS0_S0_iiiiiiiiiiiiffi_param_16,
	.param .u32 _Z21filterActs_YxX_sparseILi4ELi32ELi2ELi8ELi2ELb1ELb1EEvPfS0_S0_iiiiiiiiiiiiffi_param_17
)
{
	.reg .pred 	%p<22>;
	.reg .b32 	%r<136>;
	.reg .b32 	%f<399>;
	.reg .b64 	%rd<44>;
	// demoted variable
	.shared .align 4 .b8 _ZZ21filterActs_YxX_sparseILi4ELi32ELi2ELi8ELi2ELb1ELb1EEvPfS0_S0_iiiiiiiiiiiiffiE9shFilters[1024];
	// demoted variable
	.shared .align 4 .b8 _ZZ21filterActs_YxX_sparseILi4ELi32ELi2ELi8ELi2ELb1ELb1EEvPfS0_S0_iiiiiiiiiiiiffiE8shImages[2048];
	ld.param.u64 	%rd15, [_Z21filterActs_YxX_sparseILi4ELi32ELi2ELi8ELi2ELb1ELb1EEvPfS0_S0_iiiiiiiiiiiiffi_param_1];
	ld.param.u32 	%r34, [_Z21filterActs_YxX_sparseILi4ELi32ELi2ELi8ELi2ELb1ELb1EEvPfS0_S0_iiiiiiiiiiiiffi_param_3];
	ld.param.u32 	%r35, [_Z21filterActs_YxX_sparseILi4ELi32ELi2ELi8ELi2ELb1ELb1EEvPfS0_S0_iiiiiiiiiiiiffi_param_4];
	ld.param.u32 	%r36, [_Z21filterActs_YxX_sparseILi4ELi32ELi2ELi8ELi2ELb1ELb1EEvPfS0_S0_iiiiiiiiiiiiffi_param_5];
	ld.param.u32 	%r37, [_Z21filterActs_YxX_sparseILi4ELi32ELi2ELi8ELi2ELb1ELb1EEvPfS0_S0_iiiiiiiiiiiiffi_param_6];
	ld.param.u32 	%r38, [_Z21filterActs_YxX_sparseILi4ELi32ELi2ELi8ELi2ELb1ELb1EEvPfS0_S0_iiiiiiiiiiiiffi_param_7];
	ld.param.u32 	%r42, [_Z21filterActs_YxX_sparseILi4ELi32ELi2ELi8ELi2ELb1ELb1EEvPfS0_S0_iiiiiiiiiiiiffi_param_8];
	ld.param.u32 	%r43, [_Z21filterActs_YxX_sparseILi4ELi32ELi2ELi8ELi2ELb1ELb1EEvPfS0_S0_iiiiiiiiiiiiffi_param_9];
	ld.param.u32 	%r39, [_Z21filterActs_YxX_sparseILi4ELi32ELi2ELi8ELi2ELb1ELb1EEvPfS0_S0_iiiiiiiiiiiiffi_param_10];
	ld.param.u32 	%r40, [_Z21filterActs_YxX_sparseILi4ELi32ELi2ELi8ELi2ELb1ELb1EEvPfS0_S0_iiiiiiiiiiiiffi_param_11];
	ld.param.u32 	%r41, [_Z21filterActs_YxX_sparseILi4ELi32ELi2ELi8ELi2ELb1ELb1EEvPfS0_S0_iiiiiiiiiiiiffi_param_12];
	ld.param.u32 	%r44, [_Z21filterActs_YxX_sparseILi4ELi32ELi2ELi8ELi2ELb1ELb1EEvPfS0_S0_iiiiiiiiiiiiffi_param_13];
	ld.param.u32 	%r45, [_Z21filterActs_YxX_sparseILi4ELi32ELi2ELi8ELi2ELb1ELb1EEvPfS0_S0_iiiiiiiiiiiiffi_param_14];
	ld.param.u32 	%r46, [_Z21filterActs_YxX_sparseILi4ELi32ELi2ELi8ELi2ELb1ELb1EEvPfS0_S0_iiiiiiiiiiiiffi_param_17];
	cvta.to.global.u64 	%rd16, %rd15;
	mul.lo.s32 	%r1, %r37, %r36;
	mul.lo.s32 	%r2, %r38, %r38;
	div.s32 	%r3, %r44, %r45;
	shr.s32 	%r47, %r35, 31;
	shr.u32 	%r48, %r47, 27;
	add.s32 	%r49, %r35, %r48;
	shr.s32 	%r50, %r49, 5;
	mov.u32 	%r51, %ctaid.y;
	div.u32 	%r4, %r51, %r50;
	mul.lo.s32 	%r52, %r4, %r50;
	sub.s32 	%r53, %r51, %r52;
	shl.b32 	%r5, %r53, 5;
	div.s32 	%r54, %r35, %r45;
	div.s32 	%r6, %r5, %r54;
	mul.lo.s32 	%r7, %r40, %r39;
	mov.u32 	%r8, %tid.y;
	mov.u32 	%r9, %tid.x;
	div.s32 	%r55, %r4, %r40;
	mad.lo.s32 	%r10, %r55, %r43, %r42;
	mul.lo.s32 	%r56, %r55, %r40;
	sub.s32 	%r57, %r4, %r56;
	mad.lo.s32 	%r11, %r57, %r43, %r42;
	shr.u32 	%r58, %r9, 5;
	add.s32 	%r12, %r58, %r8;
	and.b32  	%r59, %r9, 31;
	mov.u32 	%r60, %ctaid.x;
	shl.b32 	%r61, %r60, 6;
	add.s32 	%r13, %r61, %r9;
	mul.lo.s32 	%r14, %r41, %r1;
	mad.lo.s32 	%r62, %r35, %r12, %r59;
	add.s32 	%r63, %r62, %r5;
	mul.wide.s32 	%rd17, %r63, 4;
	add.s64 	%rd43, %rd16, %rd17;
	setp.ne.s32 	%p1, %r46, 0;
	@%p1 bra 	$L__BB61_2;
	ld.param.u32 	%r125, [_Z21filterActs_YxX_sparseILi4ELi32ELi2ELi8ELi2ELb1ELb1EEvPfS0_S0_iiiiiiiiiiiiffi_param_4];
	mul.lo.s32 	%r64, %r2, %r125;
	mul.lo.s32 	%r65, %r64, %r3;
	mul.lo.s32 	%r66, %r65, %r4;
	mul.wide.s32 	%rd18, %r66, 4;
	add.s64 	%rd43, %rd43, %rd18;
$L__BB61_2:
	add.s32 	%r67, %r5, %r8;
	mad.lo.s32 	%r68, %r67, %r7, %r4;
	mul.lo.s32 	%r15, %r68, %r34;
	setp.lt.s32 	%p2, %r3, 1;
	mov.f32 	%f383, 0f00000000;
	mov.f32 	%f384, %f383;
	mov.f32 	%f385, %f383;
	mov.f32 	%f386, %f383;
	mov.f32 	%f387, %f383;
	mov.f32 	%f388, %f383;
	mov.f32 	%f389, %f383;
	mov.f32 	%f390, %f383;
	mov.f32 	%f391, %f383;
	mov.f32 	%f392, %f383;
	mov.f32 	%f393, %f383;
	mov.f32 	%f394, %f383;
	mov.f32 	%f395, %f383;
	mov.f32 	%f396, %f383;
	mov.f32 	%f397, %f383;
	mov.f32 	%f398, %f383;
	@%p2 bra 	$L__BB61_21;
	ld.param.u32 	%r126, [_Z21filterActs_YxX_sparseILi4ELi32ELi2ELi8ELi2ELb1ELb1EEvPfS0_S0_iiiiiiiiiiiiffi_param_4];
	shl.b32 	%r70, %r9, 2;
	mov.u32 	%r71, _ZZ21filterActs_YxX_sparseILi4ELi32ELi2ELi8ELi2ELb1ELb1EEvPfS0_S0_iiiiiiiiiiiiffiE8shImages;
	add.s32 	%r16, %r71, %r70;
	shl.b32 	%r17, %r126, 2;
	mov.b32 	%r130, 0;
	mov.f32 	%f383, 0f00000000;
	mul.wide.s32 	%rd28, %r14, 4;
$L__BB61_4:
	setp.eq.s32 	%p3, %r38, 0;
	@%p3 bra 	$L__BB61_20;
	ld.param.u32 	%r127, [_Z21filterActs_YxX_sparseILi4ELi32ELi2ELi8ELi2ELb1ELb1EEvPfS0_S0_iiiiiiiiiiiiffi_param_4];
	mul.lo.s32 	%r73, %r2, %r127;
	mul.lo.s32 	%r132, %r73, %r130;
	add.s32 	%r133, %r132, %r73;
	mov.b32 	%r135, 0;
	mov.u32 	%r131, %r12;
	mov.u32 	%r134, %r8;
$L__BB61_6:
	setp.gt.u32 	%p4, %r12, 3;
	@%p4 bra 	$L__BB61_10;
	setp.ge.u32 	%p5, %r131, %r2;
	@%p5 bra 	$L__BB61_9;
	mul.wide.s32 	%rd19, %r132, 4;
	add.s64 	%rd20, %rd43, %rd19;
	ld.global.f32 	%f85, [%rd20];
	mov.u32 	%r82, %tid.x;
	shl.b32 	%r83, %r82, 2;
	and.b32  	%r84, %r83, 124;
	mov.u32 	%r85, _ZZ21filterActs_YxX_sparseILi4ELi32ELi2ELi8ELi2ELb1ELb1EEvPfS0_S0_iiiiiiiiiiiiffiE9shFilters;
	add.s32 	%r86, %r85, %r84;
	shl.b32 	%r87, %r12, 7;
	add.s32 	%r88, %r86, %r87;
	st.shared.f32 	[%r88], %f85;
	mul.wide.s32 	%rd21, %r133, 4;
	add.s64 	%rd22, %rd43, %rd21;
	ld.global.f32 	%f86, [%rd22];
	st.shared.f32 	[%r88+512], %f86;
	bra.uni 	$L__BB61_10;
$L__BB61_9:
	mov.u32 	%r74, %tid.x;
	shl.b32 	%r75, %r74, 2;
	and.b32  	%r76, %r75, 124;
	mov.u32 	%r77, _ZZ21filterActs_YxX_sparseILi4ELi32ELi2ELi8ELi2ELb1ELb1EEvPfS0_S0_iiiiiiiiiiiiffiE9shFilters;
	add.s32 	%r78, %r77, %r76;
	shl.b32 	%r79, %r12, 7;
	add.s32 	%r80, %r78, %r79;
	mov.b32 	%r81, 0;
	st.shared.u32 	[%r80], %r81;
	st.shared.u32 	[%r80+512], %r81;
$L__BB61_10:
	setp.ge.s32 	%p6, %r134, %r2;
	@%p6 bra 	$L__BB61_19;
	div.s32 	%r89, %r134, %r38;
	mul.lo.s32 	%r90, %r89, %r38;
	sub.s32 	%r91, %r134, %r90;
	add.s32 	%r26, %r11, %r91;
	add.s32 	%r27, %r10, %r89;
	setp.gt.s32 	%p7, %r27, -1;
	setp.lt.s32 	%p8, %r27, %r36;
	and.pred  	%p9, %p7, %p8;
	setp.gt.s32 	%p10, %r26, -1;
	setp.lt.s32 	%p11, %r26, %r37;
	and.pred  	%p12, %p10, %p11;
	and.pred  	%p14, %p9, %p12;
	not.pred 	%p15, %p14;
	@%p15 bra 	$L__BB61_18;
	ld.param.u64 	%rd41, [_Z21filterActs_YxX_sparseILi4ELi32ELi2ELi8ELi2ELb1ELb1EEvPfS0_S0_iiiiiiiiiiiiffi_param_0];
	setp.ge.s32 	%p16, %r13, %r34;
	mad.lo.s32 	%r95, %r130, %r1, %r26;
	mad.lo.s32 	%r96, %r27, %r37, %r95;
	mul.lo.s32 	%r97, %r96, %r41;
	cvt.s64.s32 	%rd23, %r97;
	mul.lo.s32 	%r98, %r14, %r3;
	mad.lo.s32 	%r99, %r98, %r6, %r13;
	cvt.s64.s32 	%rd24, %r99;
	add.s64 	%rd25, %rd23, %rd24;
	cvta.to.global.u64 	%rd26, %rd41;
	shl.b64 	%rd27, %rd25, 2;
	add.s64 	%rd12, %rd26, %rd27;
	@%p16 bra 	$L__BB61_14;
	ld.global.f32 	%f87, [%rd12];
	shl.b32 	%r103, %r8, 8;
	add.s32 	%r104, %r16, %r103;
	st.shared.f32 	[%r104], %f87;
	add.s64 	%rd29, %rd12, %rd28;
	ld.global.f32 	%f88, [%rd29];
	st.shared.f32 	[%r104+1024], %f88;
	bra.uni 	$L__BB61_15;
$L__BB61_14:
	shl.b32 	%r100, %r8, 8;
	add.s32 	%r101, %r16, %r100;
	mov.b32 	%r102, 0;
	st.shared.u32 	[%r101], %r102;
	st.shared.u32 	[%r101+1024], %r102;
$L__BB61_15:
	add.s32 	%r105, %r13, 32;
	setp.lt.s32 	%p17, %r105, %r34;
	@%p17 bra 	$L__BB61_17;
	shl.b32 	%r106, %r8, 8;
	add.s32 	%r107, %r16, %r106;
	mov.b32 	%r108, 0;
	st.shared.u32 	[%r107+128], %r108;
	st.shared.u32 	[%r107+1152], %r108;
	bra.uni 	$L__BB61_19;
$L__BB61_17:
	ld.global.f32 	%f89, [%rd12+128];
	shl.b32 	%r109, %r8, 8;
	add.s32 	%r110, %r16, %r109;
	st.shared.f32 	[%r110+128], %f89;
	add.s64 	%rd31, %rd12, %rd28;
	ld.global.f32 	%f90, [%rd31+128];
	st.shared.f32 	[%r110+1152], %f90;
	bra.uni 	$L__BB61_19;
$L__BB61_18:
	shl.b32 	%r92, %r8, 8;
	add.s32 	%r93, %r16, %r92;
	mov.b32 	%r94, 0;
	st.shared.u32 	[%r93], %r94;
	st.shared.u32 	[%r93+1024], %r94;
	st.shared.u32 	[%r93+128], %r94;
	st.shared.u32 	[%r93+1152], %r94;
$L__BB61_19:
	bar.sync 	0;
	shl.b32 	%r111, %r8, 2;
	mov.u32 	%r112, _ZZ21filterActs_YxX_sparseILi4ELi32ELi2ELi8ELi2ELb1ELb1EEvPfS0_S0_iiiiiiiiiiiiffiE9shFilters;
	add.s32 	%r113, %r112, %r111;
	ld.shared.f32 	%f91, [%r113];
	ld.shared.f32 	%f92, [%r16];
	fma.rn.f32 	%f93, %f92, %f91, %f398;
	ld.shared.f32 	%f94, [%r16+128];
	fma.rn.f32 	%f95, %f94, %f91, %f397;
	ld.shared.f32 	%f96, [%r113+16];
	fma.rn.f32 	%f97, %f92, %f96, %f396;
	fma.rn.f32 	%f98, %f94, %f96, %f395;
	ld.shared.f32 	%f99, [%r113+32];
	fma.rn.f32 	%f100, %f92, %f99, %f394;
	fma.rn.f32 	%f101, %f94, %f99, %f393;
	ld.shared.f32 	%f102, [%r113+48];
	fma.rn.f32 	%f103, %f92, %f102, %f392;
	fma.rn.f32 	%f104, %f94, %f102, %f391;
	ld.shared.f32 	%f105, [%r113+64];
	fma.rn.f32 	%f106, %f92, %f105, %f390;
	fma.rn.f32 	%f107, %f94, %f105, %f389;
	ld.shared.f32 	%f108, [%r113+80];
	fma.rn.f32 	%f109, %f92, %f108, %f388;
	fma.rn.f32 	%f110, %f94, %f108, %f387;
	ld.shared.f32 	%f111, [%r113+96];
	fma.rn.f32 	%f112, %f92, %f111, %f386;
	fma.rn.f32 	%f113, %f94, %f111, %f385;
	ld.shared.f32 	%f114, [%r113+112];
	fma.rn.f32 	%f115, %f92, %f114, %f384;
	fma.rn.f32 	%f116, %f94, %f114, %f383;
	ld.shared.f32 	%f117, [%r113+128];
	ld.shared.f32 	%f118, [%r16+256];
	fma.rn.f32 	%f119, %f118, %f117, %f93;
	ld.shared.f32 	%f120, [%r16+384];
	fma.rn.f32 	%f121, %f120, %f117, %f95;
	ld.shared.f32 	%f122, [%r113+144];
	fma.rn.f32 	%f123, %f118, %f122, %f97;
	fma.rn.f32 	%f124, %f120, %f122, %f98;
	ld.shared.f32 	%f125, [%r113+160];
	fma.rn.f32 	%f126, %f118, %f125, %f100;
	fma.rn.f32 	%f127, %f120, %f125, %f101;
	ld.shared.f32 	%f128, [%r113+176];
	fma.rn.f32 	%f129, %f118, %f128, %f103;
	fma.rn.f32 	%f130, %f120, %f128, %f104;
	ld.shared.f32 	%f131, [%r113+192];
	fma.rn.f32 	%f132, %f118, %f131, %f106;
	fma.rn.f32 	%f133, %f120, %f131, %f107;
	ld.shared.f32 	%f134, [%r113+208];
	fma.rn.f32 	%f135, %f118, %f134, %f109;
	fma.rn.f32 	%f136, %f120, %f134, %f110;
	ld.shared.f32 	%f137, [%r113+224];
	fma.rn.f32 	%f138, %f118, %f137, %f112;
	fma.rn.f32 	%f139, %f120, %f137, %f113;
	ld.shared.f32 	%f140, [%r113+240];
	fma.rn.f32 	%f141, %f118, %f140, %f115;
	fma.rn.f32 	%f142, %f120, %f140, %f116;
	ld.shared.f32 	%f143, [%r113+256];
	ld.shared.f32 	%f144, [%r16+512];
	fma.rn.f32 	%f145, %f144, %f143, %f119;
	ld.shared.f32 	%f146, [%r16+640];
	fma.rn.f32 	%f147, %f146, %f143, %f121;
	ld.shared.f32 	%f148, [%r113+272];
	fma.rn.f32 	%f149, %f144, %f148, %f123;
	fma.rn.f32 	%f150, %f146, %f148, %f124;
	ld.shared.f32 	%f151, [%r113+288];
	fma.rn.f32 	%f152, %f144, %f151, %f126;
	fma.rn.f32 	%f153, %f146, %f151, %f127;
	ld.shared.f32 	%f154, [%r113+304];
	fma.rn.f32 	%f155, %f144, %f154, %f129;
	fma.rn.f32 	%f156, %f146, %f154, %f130;
	ld.shared.f32 	%f157, [%r113+320];
	fma.rn.f32 	%f158, %f144, %f157, %f132;
	fma.rn.f32 	%f159, %f146, %f157, %f133;
	ld.shared.f32 	%f160, [%r113+336];
	fma.rn.f32 	%f161, %f144, %f160, %f135;
	fma.rn.f32 	%f162, %f146, %f160, %f136;
	ld.shared.f32 	%f163, [%r113+352];
	fma.rn.f32 	%f164, %f144, %f163, %f138;
	fma.rn.f32 	%f165, %f146, %f163, %f139;
	ld.shared.f32 	%f166, [%r113+368];
	fma.rn.f32 	%f167, %f144, %f166, %f141;
	fma.rn.f32 	%f168, %f146, %f166, %f142;
	ld.shared.f32 	%f169, [%r113+384];
	ld.shared.f32 	%f170, [%r16+768];
	fma.rn.f32 	%f171, %f170, %f169, %f145;
	ld.shared.f32 	%f172, [%r16+896];
	fma.rn.f32 	%f173, %f172, %f169, %f147;
	ld.shared.f32 	%f174, [%r113+400];
	fma.rn.f32 	%f175, %f170, %f174, %f149;
	fma.rn.f32 	%f176, %f172, %f174, %f150;
	ld.shared.f32 	%f177, [%r113+416];
	fma.rn.f32 	%f178, %f170, %f177, %f152;
	fma.rn.f32 	%f179, %f172, %f177, %f153;
	ld.shared.f32 	%f180, [%r113+432];
	fma.rn.f32 	%f181, %f170, %f180, %f155;
	fma.rn.f32 	%f182, %f172, %f180, %f156;
	ld.shared.f32 	%f183, [%r113+448];
	fma.rn.f32 	%f184, %f170, %f183, %f158;
	fma.rn.f32 	%f185, %f172, %f183, %f159;
	ld.shared.f32 	%f186, [%r113+464];
	fma.rn.f32 	%f187, %f170, %f186, %f161;
	fma.rn.f32 	%f188, %f172, %f186, %f162;
	ld.shared.f32 	%f189, [%r113+480];
	fma.rn.f32 	%f190, %f170, %f189, %f164;
	fma.rn.f32 	%f191, %f172, %f189, %f165;
	ld.shared.f32 	%f192, [%r113+496];
	fma.rn.f32 	%f193, %f170, %f192, %f167;
	fma.rn.f32 	%f194, %f172, %f192, %f168;
	ld.shared.f32 	%f195, [%r113+512];
	ld.shared.f32 	%f196, [%r16+1024];
	fma.rn.f32 	%f197, %f196, %f195, %f171;
	ld.shared.f32 	%f198, [%r16+1152];
	fma.rn.f32 	%f199, %f198, %f195, %f173;
	ld.shared.f32 	%f200, [%r113+528];
	fma.rn.f32 	%f201, %f196, %f200, %f175;
	fma.rn.f32 	%f202, %f198, %f200, %f176;
	ld.shared.f32 	%f203, [%r113+544];
	fma.rn.f32 	%f204, %f196, %f203, %f178;
	fma.rn.f32 	%f205, %f198, %f203, %f179;
	ld.shared.f32 	%f206, [%r113+560];
	fma.rn.f32 	%f207, %f196, %f206, %f181;
	fma.rn.f32 	%f208, %f198, %f206, %f182;
	ld.shared.f32 	%f209, [%r113+576];
	fma.rn.f32 	%f210, %f196, %f209, %f184;
	fma.rn.f32 	%f211, %f198, %f209, %f185;
	ld.shared.f32 	%f212, [%r113+592];
	fma.rn.f32 	%f213, %f196, %f212, %f187;
	fma.rn.f32 	%f214, %f198, %f212, %f188;
	ld.shared.f32 	%f215, [%r113+608];
	fma.rn.f32 	%f216, %f196, %f215, %f190;
	fma.rn.f32 	%f217, %f198, %f215, %f191;
	ld.shared.f32 	%f218, [%r113+624];
	fma.rn.f32 	%f219, %f196, %f218, %f193;
	fma.rn.f32 	%f220, %f198, %f218, %f194;
	ld.shared.f32 	%f221, [%r113+640];
	ld.shared.f32 	%f222, [%r16+1280];
	fma.rn.f32 	%f223, %f222, %f221, %f197;
	ld.shared.f32 	%f224, [%r16+1408];
	fma.rn.f32 	%f225, %f224, %f221, %f199;
	ld.shared.f32 	%f226, [%r113+656];
	fma.rn.f32 	%f227, %f222, %f226, %f201;
	fma.rn.f32 	%f228, %f224, %f226, %f202;
	ld.shared.f32 	%f229, [%r113+672];
	fma.rn.f32 	%f230, %f222, %f229, %f204;
	fma.rn.f32 	%f231, %f224, %f229, %f205;
	ld.shared.f32 	%f232, [%r113+688];
	fma.rn.f32 	%f233, %f222, %f232, %f207;
	fma.rn.f32 	%f234, %f224, %f232, %f208;
	ld.shared.f32 	%f235, [%r113+704];
	fma.rn.f32 	%f236, %f222, %f235, %f210;
	fma.rn.f32 	%f237, %f224, %f235, %f211;
	ld.shared.f32 	%f238, [%r113+720];
	fma.rn.f32 	%f239, %f222, %f238, %f213;
	fma.rn.f32 	%f240, %f224, %f238, %f214;
	ld.shared.f32 	%f241, [%r113+736];
	fma.rn.f32 	%f242, %f222, %f241, %f216;
	fma.rn.f32 	%f243, %f224, %f241, %f217;
	ld.shared.f32 	%f244, [%r113+752];
	fma.rn.f32 	%f245, %f222, %f244, %f219;
	fma.rn.f32 	%f246, %f224, %f244, %f220;
	ld.shared.f32 	%f247, [%r113+768];
	ld.shared.f32 	%f248, [%r16+1536];
	fma.rn.f32 	%f249, %f248, %f247, %f223;
	ld.shared.f32 	%f250, [%r16+1664];
	fma.rn.f32 	%f251, %f250, %f247, %f225;
	ld.shared.f32 	%f252, [%r113+784];
	fma.rn.f32 	%f253, %f248, %f252, %f227;
	fma.rn.f32 	%f254, %f250, %f252, %f228;
	ld.shared.f32 	%f255, [%r113+800];
	fma.rn.f32 	%f256, %f248, %f255, %f230;
	fma.rn.f32 	%f257, %f250, %f255, %f231;
	ld.shared.f32 	%f258, [%r113+816];
	fma.rn.f32 	%f259, %f248, %f258, %f233;
	fma.rn.f32 	%f260, %f250, %f258, %f234;
	ld.shared.f32 	%f261, [%r113+832];
	fma.rn.f32 	%f262, %f248, %f261, %f236;
	fma.rn.f32 	%f263, %f250, %f261, %f237;
	ld.shared.f32 	%f264, [%r113+848];
	fma.rn.f32 	%f265, %f248, %f264, %f239;
	fma.rn.f32 	%f266, %f250, %f264, %f240;
	ld.shared.f32 	%f267, [%r113+864];
	fma.rn.f32 	%f268, %f248, %f267, %f242;
	fma.rn.f32 	%f269, %f250, %f267, %f243;
	ld.shared.f32 	%f270, [%r113+880];
	fma.rn.f32 	%f271, %f248, %f270, %f245;
	fma.rn.f32 	%f272, %f250, %f270, %f246;
	ld.shared.f32 	%f273, [%r113+896];
	ld.shared.f32 	%f274, [%r16+1792];
	fma.rn.f32 	%f398, %f274, %f273, %f249;
	ld.shared.f32 	%f275, [%r16+1920];
	fma.rn.f32 	%f397, %f275, %f273, %f251;
	ld.shared.f32 	%f276, [%r113+912];
	fma.rn.f32 	%f396, %f274, %f276, %f253;
	fma.rn.f32 	%f395, %f275, %f276, %f254;
	ld.shared.f32 	%f277, [%r113+928];
	fma.rn.f32 	%f394, %f274, %f277, %f256;
	fma.rn.f32 	%f393, %f275, %f277, %f257;
	ld.shared.f32 	%f278, [%r113+944];
	fma.rn.f32 	%f392, %f274, %f278, %f259;
	fma.rn.f32 	%f391, %f275, %f278, %f260;
	ld.shared.f32 	%f279, [%r113+960];
	fma.rn.f32 	%f390, %f274, %f279, %f262;
	fma.rn.f32 	%f389, %f275, %f279, %f263;
	ld.shared.f32 	%f280, [%r113+976];
	fma.rn.f32 	%f388, %f274, %f280, %f265;
	fma.rn.f32 	%f387, %f275, %f280, %f266;
	ld.shared.f32 	%f281, [%r113+992];
	fma.rn.f32 	%f386, %f274, %f281, %f268;
	fma.rn.f32 	%f385, %f275, %f281, %f269;
	ld.shared.f32 	%f282, [%r113+1008];
	fma.rn.f32 	%f384, %f274, %f282, %f271;
	fma.rn.f32 	%f383, %f275, %f282, %f272;
	bar.sync 	0;
	add.s32 	%r135, %r135, 4;
	add.s32 	%r134, %r134, 4;
	add.s32 	%r133, %r133, %r17;
	add.s32 	%r132, %r132, %r17;
	add.s32 	%r131, %r131, 4;
	setp.lt.u32 	%p18, %r135, %r2;
	@%p18 bra 	$L__BB61_6;
$L__BB61_20:
	add.s32 	%r130, %r130, 2;
	setp.lt.s32 	%p19, %r130, %r3;
	@%p19 bra 	$L__BB61_4;
$L__BB61_21:
	ld.param.u32 	%r129, [_Z21filterActs_YxX_sparseILi4ELi32ELi2ELi8ELi2ELb1ELb1EEvPfS0_S0_iiiiiiiiiiiiffi_param_11];
	ld.param.u32 	%r128, [_Z21filterActs_YxX_sparseILi4ELi32ELi2ELi8ELi2ELb1ELb1EEvPfS0_S0_iiiiiiiiiiiiffi_param_10];
	ld.param.u64 	%rd42, [_Z21filterActs_YxX_sparseILi4ELi32ELi2ELi8ELi2ELb1ELb1EEvPfS0_S0_iiiiiiiiiiiiffi_param_2];
	add.s32 	%r114, %r15, %r13;
	mul.lo.s32 	%r115, %r129, %r128;
	mul.lo.s32 	%r116, %r34, %r115;
	shl.b32 	%r117, %r116, 2;
	setp.lt.s32 	%p20, %r13, %r34;
	cvta.to.global.u64 	%rd32, %rd42;
	mul.wide.u32 	%rd33, %r114, 4;
	add.s64 	%rd4, %rd32, %rd33;
	mul.wide.s32 	%rd34, %r117, 4;
	add.s64 	%rd5, %rd4, %rd34;
	shl.b32 	%r118, %r116, 3;
	mul.wide.s32 	%rd35, %r118, 4;
	add.s64 	%rd6, %rd4, %rd35;
	mul.lo.s32 	%r119, %r116, 12;
	mul.wide.s32 	%rd36, %r119, 4;
	add.s64 	%rd7, %rd4, %rd36;
	shl.b32 	%r120, %r116, 4;
	mul.wide.s32 	%rd37, %r120, 4;
	add.s64 	%rd8, %rd4, %rd37;
	mul.lo.s32 	%r121, %r116, 20;
	mul.wide.s32 	%rd38, %r121, 4;
	add.s64 	%rd9, %rd4, %rd38;
	mul.lo.s32 	%r122, %r116, 24;
	mul.wide.s32 	%rd39, %r122, 4;
	add.s64 	%rd10, %rd4, %rd39;
	mul.lo.s32 	%r123, %r116, 28;
	mul.wide.s32 	%rd40, %r123, 4;
	add.s64 	%rd11, %rd4, %rd40;
	@%p20 bra 	$L__BB61_22;
	bra.uni 	$L__BB61_23;
$L__BB61_22:
	ld.param.f32 	%f333, [_Z21filterActs_YxX_sparseILi4ELi32ELi2ELi8ELi2ELb1ELb1EEvPfS0_S0_iiiiiiiiiiiiffi_param_16];
	ld.param.f32 	%f331, [_Z21filterActs_YxX_sparseILi4ELi32ELi2ELi8ELi2ELb1ELb1EEvPfS0_S0_iiiiiiiiiiiiffi_param_15];
	ld.global.f32 	%f283, [%rd4];
	mul.f32 	%f284, %f333, %f398;
	fma.rn.f32 	%f285, %f331, %f283, %f284;
	st.global.f32 	[%rd4], %f285;
	ld.global.f32 	%f286, [%rd5];
	mul.f32 	%f287, %f333, %f396;
	fma.rn.f32 	%f288, %f331, %f286, %f287;
	st.global.f32 	[%rd5], %f288;
	ld.global.f32 	%f289, [%rd6];
	mul.f32 	%f290, %f333, %f394;
	fma.rn.f32 	%f291, %f331, %f289, %f290;
	st.global.f32 	[%rd6], %f291;
	ld.global.f32 	%f292, [%rd7];
	mul.f32 	%f293, %f333, %f392;
	fma.rn.f32 	%f294, %f331, %f292, %f293;
	st.global.f32 	[%rd7], %f294;
	ld.global.f32 	%f295, [%rd8];
	mul.f32 	%f296, %f333, %f390;
	fma.rn.f32 	%f297, %f331, %f295, %f296;
	st.global.f32 	[%rd8], %f297;
	ld.global.f32 	%f298, [%rd9];
	mul.f32 	%f299, %f333, %f388;
	fma.rn.f32 	%f300, %f331, %f298, %f299;
	st.global.f32 	[%rd9], %f300;
	ld.global.f32 	%f301, [%rd10];
	mul.f32 	%f302, %f333, %f386;
	fma.rn.f32 	%f303, %f331, %f301, %f302;
	st.global.f32 	[%rd10], %f303;
	ld.global.f32 	%f304, [%rd11];
	mul.f32 	%f305, %f333, %f384;
	fma.rn.f32 	%f306, %f331, %f304, %f305;
	st.global.f32 	[%rd11], %f306;
$L__BB61_23:
	add.s32 	%r124, %r13, 32;
	setp.ge.s32 	%p21, %r124, %r34;
	@%p21 bra 	$L__BB61_25;
	ld.param.f32 	%f334, [_Z21filterActs_YxX_sparseILi4ELi32ELi2ELi8ELi2ELb1ELb1EEvPfS0_S0_iiiiiiiiiiiiffi_param_16];
	ld.param.f32 	%f332, [_Z21filterActs_YxX_sparseILi4ELi32ELi2ELi8ELi2ELb1ELb1EEvPfS0_S0_iiiiiiiiiiiiffi_param_15];
	ld.global.f32 	%f307, [%rd4+128];
	mul.f32 	%f308, %f334, %f397;
	fma.rn.f32 	%f309, %f332, %f307, %f308;
	st.global.f32 	[%rd4+128], %f309;
	ld.global.f32 	%f310, [%rd5+128];
	mul.f32 	%f311, %f334, %f395;
	fma.rn.f32 	%f312, %f332, %f310, %f311;
	st.global.f32 	[%rd5+128], %f312;
	ld.global.f32 	%f313, [%rd6+128];
	mul.f32 	%f314, %f334, %f393;
	fma.rn.f32 	%f315, %f332, %f313, %f314;
	st.global.f32 	[%rd6+128], %f315;
	ld.global.f32 	%f316, [%rd7+128];
	mul.f32 	%f317, %f334, %f391;
	fma.rn.f32 	%f318, %f332, %f316, %f317;
	st.global.f32 	[%rd7+128], %f318;
	ld.global.f32 	%f319, [%rd8+128];
	mul.f32 	%f320, %f334, %f389;
	fma.rn.f32 	%f321, %f332, %f319, %f320;
	st.global.f32 	[%rd8+128], %f321;
	ld.global.f32 	%f322, [%rd9+128];
	mul.f32 	%f323, %f334, %f387;
	fma.rn.f32 	%f324, %f332, %f322, %f323;
	st.global.f32 	[%rd9+128], %f324;
	ld.global.f32 	%f325, [%rd10+128];
	mul.f32 	%f326, %f334, %f385;
	fma.rn.f32 	%f327, %f332, %f325, %f326;
	st.global.f32 	[%rd10+128], %f327;
	ld.global.f32 	%f328, [%rd11+128];
	mul.f32 	%f329, %f334, %f383;
	fma.rn.f32 	%f330, %f332, %f328, %f329;
	st.global.f32 	[%rd11+128], %f330;
$L__BB61_25:
	ret;

}
	// .globl	_Z21filterActs_YxX_sparseILi4ELi32ELi2ELi4ELi2ELb1ELb1EEvPfS0_S0_iiiiiiiiiiiiffi
.visible .entry _Z21filterActs_YxX_sparseILi4ELi32ELi2ELi4ELi2ELb1ELb1EEvPfS0_S0_iiiiiiiiiiiiffi(
	.param .u64 .ptr .align 1 _Z21filterActs_YxX_sparseILi4ELi32ELi2ELi4ELi2ELb1ELb1EEvPfS0_S0_iiiiiiiiiiiiffi_param_0,
	.param .u64 .ptr .align 1 _Z21filterActs_YxX_sparseILi4ELi32ELi2ELi4ELi2ELb1ELb1EEvPfS0_S0_iiiiiiiiiiiiffi_param_1,
	.param .u64 .ptr .align 1 _Z21filterActs_YxX_sparseILi4ELi32ELi2ELi4ELi2ELb1ELb1EEvPfS0_S0_iiiiiiiiiiiiffi_param_2,
	.param .u32 _Z21filterActs_YxX_sparseILi4ELi32ELi2ELi4ELi2ELb1ELb1EEvPfS0_S0_iiiiiiiiiiiiffi_param_3,
	.param .u32 _Z21filterActs_YxX_sparseILi4ELi32ELi2ELi4ELi2ELb1ELb1EEvPfS0_S0_iiiiiiiiiiiiffi_param_4,
	.param .u32 _Z21filterActs_YxX_sparseILi4ELi32ELi2ELi4ELi2ELb1ELb1EEvPfS0_S0_iiiiiiiiiiiiffi_param_5,
	.param .u32 _Z21filterActs_YxX_sparseILi4ELi32ELi2ELi4ELi2ELb1ELb1EEvPfS0_S0_iiiiiiiiiiiiffi_param_6,
	.param .u32 _Z21filterActs_YxX_sparseILi4ELi32ELi2ELi4ELi2ELb1ELb1EEvPfS0_S0_iiiiiiiiiiiiffi_param_7,
	.param .u32 _Z21filterActs_YxX_sparseILi4ELi32ELi2ELi4ELi2ELb1ELb1EEvPfS0_S0_iiiiiiiiiiiiffi_param_8,
	.param .u32 _Z21filterActs_YxX_sparseILi4ELi32ELi2ELi4ELi2ELb1ELb1EEvPfS0_S0_iiiiiiiiiiiiffi_param_9,
	.param .u32 _Z21filterActs_YxX_sparseILi4ELi32ELi2ELi4ELi2ELb1ELb1EEvPfS0_S0_iiiiiiiiiiiiffi_param_10,
	.param .u32 _Z21filterActs_YxX_sparseILi4ELi32ELi2ELi4ELi2ELb1ELb1EEvPfS0_S0_iiiiiiiiiiiiffi_param_11,
	.param .u32 _Z21filterActs_YxX_sparseILi4ELi32ELi2ELi4ELi2ELb1ELb1EEvPfS0_S0_iiiiiiiiiiiiffi_param_12,
	.param .u32 _Z21filterActs_YxX_sparseILi4ELi32ELi2ELi4ELi2ELb1ELb1EEvPfS0_S0_iiiiiiiiiiiiffi_param_13,
	.param .u32 _Z21filterActs_YxX_sparseILi4ELi32ELi2ELi4ELi2ELb1ELb1EEvPfS0_S0_iiiiiiiiiiiiffi_param_14,
	.param .f32 _Z21filterActs_YxX_sparseILi4ELi32ELi2ELi4ELi2ELb1ELb1EEvPfS0_S0_iiiiiiiiiiiiffi_param_15,
	.param .f32 _Z21filterActs_YxX_sparseILi4ELi32ELi2ELi4ELi2ELb1ELb1EEvPfS0_S0_iiiiiiiiiiiiffi_param_16,
	.param .u32 _Z21filterActs_YxX_sparseILi4ELi32ELi2ELi4ELi2ELb1ELb1EEvPfS0_S0_iiiiiiiiiiiiffi_param_17
)
{
	.reg .pred 	%p<22>;
	.reg .b32 	%r<113>;
	.reg .b32 	%f<211>;
	.reg .b64 	%rd<34>;
	// demoted variable
	.shared .align 4 .b8 _ZZ21filterActs_YxX_sparseILi4ELi32ELi2ELi4ELi2ELb1ELb1EEvPfS0_S0_iiiiiiiiiiiiffiE9shFilters[512];
	// demoted variable
	.shared .align 4 .b8 _ZZ21filterActs_YxX_sparseILi4ELi32ELi2ELi4ELi2ELb1ELb1EEvPfS0_S0_iiiiiiiiiiiiffiE8shImages[2048];
	ld.param.u64 	%rd12, [_Z21filterActs_YxX_sparseILi4ELi32ELi2ELi4ELi2ELb1ELb1EEvPfS0_S0_iiiiiiiiiiiiffi_param_1];
	ld.param.u32 	%r39, [_Z21filterActs_YxX_sparseILi4ELi32ELi2ELi4ELi2ELb1ELb1EEvPfS0_S0_iiiiiiiiiiiiffi_param_3];
	ld.param.u32 	%r40, [_Z21filterActs_YxX_sparseILi4ELi32ELi2ELi4ELi2ELb1ELb1EEvPfS0_S0_iiiiiiiiiiiiffi_param_4];
	ld.param.u32 	%r41, [_Z21filterActs_YxX_sparseILi4ELi32ELi2ELi4ELi2ELb1ELb1EEvPfS0_S0_iiiiiiiiiiiiffi_param_5];
	ld.param.u32 	%r42, [_Z21filterActs_YxX_sparseILi4ELi32ELi2ELi4ELi2ELb1ELb1EEvPfS0_S0_iiiiiiiiiiiiffi_param_6];
	ld.param.u32 	%r43, [_Z21filterActs_YxX_sparseILi4ELi32ELi2ELi4ELi2ELb1ELb1EEvPfS0_S0_iiiiiiiiiiiiffi_param_7];
	ld.param.u32 	%r45, [_Z21filterActs_YxX_sparseILi4ELi32ELi2ELi4ELi2ELb1ELb1EEvPfS0_S0_iiiiiiiiiiiiffi_param_8];
	ld.param.u32 	%r46, [_Z21filterActs_YxX_sparseILi4ELi32ELi2ELi4ELi2ELb1ELb1EEvPfS0_S0_iiiiiiiiiiiiffi_param_9];
	ld.param.u32 	%r47, [_Z21filterActs_YxX_sparseILi4ELi32ELi2ELi4ELi2ELb1ELb1EEvPfS0_S0_iiiiiiiiiiiiffi_param_10];
	ld.param.u32 	%r48, [_Z21filterActs_YxX_sparseILi4ELi32ELi2ELi4ELi2ELb1ELb1EEvPfS0_S0_iiiiiiiiiiiiffi_param_11];
	ld.param.u32 	%r44, [_Z21filterActs_YxX_sparseILi4ELi32ELi2ELi4ELi2ELb1ELb1EEvPfS0_S0_iiiiiiiiiiiiffi_param_12];
	ld.param.u32 	%r49, [_Z21filterActs_YxX_sparseILi4ELi32ELi2ELi4ELi2ELb1ELb1EEvPfS0_S0_iiiiiiiiiiiiffi_param_13];
	ld.param.u32 	%r50, [_Z21filterActs_YxX_sparseILi4ELi32ELi2ELi4ELi2ELb1ELb1EEvPfS0_S0_iiiiiiiiiiiiffi_param_14];
	ld.param.f32 	%f41, [_Z21filterActs_YxX_sparseILi4ELi32ELi2ELi4ELi2ELb1ELb1EEvPfS0_S0_iiiiiiiiiiiiffi_param_15];
	ld.param.f32 	%f42, [_Z21filterActs_YxX_sparseILi4ELi32ELi2ELi4ELi2ELb1ELb1EEvPfS0_S0_iiiiiiiiiiiiffi_param_16];
	ld.param.u32 	%r51, [_Z21filterActs_YxX_sparseILi4ELi32ELi2ELi4ELi2ELb1ELb1EEvPfS0_S0_iiiiiiiiiiiiffi_param_17];
	cvta.to.global.u64 	%rd13, %rd12;
	mul.lo.s32 	%r1, %r42, %r41;
	mul.lo.s32 	%r2, %r43, %r43;
	div.s32 	%r3, %r49, %r50;
	shr.s32 	%r52, %r40, 31;
	shr.u32 	%r53, %r52, 28;
	add.s32 	%r54, %r40, %r53;
	shr.s32 	%r55, %r54, 4;
	mov.u32 	%r56, %ctaid.y;
	div.u32 	%r4, %r56, %r55;
	mul.lo.s32 	%r57, %r4, %r55;
	sub.s32 	%r58, %r56, %r57;
	shl.b32 	%r5, %r58, 4;
	div.s32 	%r59, %r40, %r50;
	div.s32 	%r6, %r5, %r59;
	mul.lo.s32 	%r7, %r48, %r47;
	mov.u32 	%r8, %tid.y;
	shl.b32 	%r60, %r8, 5;
	mov.u32 	%r9, %tid.x;
	add.s32 	%r10, %r60, %r9;
	div.s32 	%r61, %r4, %r48;
	mad.lo.s32 	%r11, %r61, %r46, %r45;
	mul.lo.s32 	%r62, %r61, %r48;
	sub.s32 	%r63, %r4, %r62;
	mad.lo.s32 	%r12, %r63, %r46, %r45;
	shr.u32 	%r13, %r10, 4;
	and.b32  	%r14, %r9, 15;
	mov.u32 	%r64, %ctaid.x;
	shl.b32 	%r65, %r64, 6;
	add.s32 	%r15, %r65, %r9;
	mul.lo.s32 	%r16, %r44, %r1;
	mad.lo.s32 	%r66, %r40, %r13, %r14;
	add.s32 	%r67, %r66, %r5;
	mul.wide.s32 	%rd14, %r67, 4;
	add.s64 	%rd33, %rd13, %rd14;
	setp.ne.s32 	%p1, %r51, 0;
	@%p1 bra 	$L__BB62_2;
	ld.param.u32 	%r104, [_Z21filterActs_YxX_sparseILi4ELi32ELi2ELi4ELi2ELb1ELb1EEvPfS0_S0_iiiiiiiiiiiiffi_param_4];
	mul.lo.s32 	%r68, %r2, %r104;
	mul.lo.s32 	%r69, %r68, %r3;
	mul.lo.s32 	%r70, %r69, %r4;
	mul.wide.s32 	%rd15, %r70, 4;
	add.s64 	%rd33, %rd33, %rd15;
$L__BB62_2:
	add.s32 	%r71, %r5, %r8;
	mad.lo.s32 	%r72, %r71, %r7, %r4;
	mul.lo.s32 	%r17, %r72, %r39;
	setp.lt.s32 	%p2, %r3, 1;
	mov.f32 	%f203, 0f00000000;
	mov.f32 	%f204, %f203;
	mov.f32 	%f205, %f203;
	mov.f32 	%f206, %f203;
	mov.f32 	%f207, %f203;
	mov.f32 	%f208, %f203;
	mov.f32 	%f209, %f203;
	mov.f32 	%f210, %f203;
	@%p2 bra 	$L__BB62_21;
	ld.param.u32 	%r105, [_Z21filterActs_YxX_sparseILi4ELi32ELi2ELi4ELi2ELb1ELb1EEvPfS0_S0_iiiiiiiiiiiiffi_param_4];
	shl.b32 	%r74, %r14, 2;
	mov.u32 	%r75, _ZZ21filterActs_YxX_sparseILi4ELi32ELi2ELi4ELi2ELb1ELb1EEvPfS0_S0_iiiiiiiiiiiiffiE9shFilters;
	add.s32 	%r76, %r75, %r74;
	shl.b32 	%r77, %r8, 2;
	add.s32 	%r78, %r75, %r77;
	add.s32 	%r18, %r78, 448;
	shl.b32 	%r79, %r13, 6;
	add.s32 	%r19, %r76, %r79;
	shl.b32 	%r80, %r9, 2;
	mov.u32 	%r81, _ZZ21filterActs_YxX_sparseILi4ELi32ELi2ELi4ELi2ELb1ELb1EEvPfS0_S0_iiiiiiiiiiiiffiE8shImages;
	add.s32 	%r20, %r81, %r80;
	shl.b32 	%r82, %r8, 8;
	add.s32 	%r21, %r20, %r82;
	shl.b32 	%r22, %r105, 2;
	mov.b32 	%r107, 0;
	mov.f32 	%f203, 0f00000000;
	mul.wide.s32 	%rd25, %r16, 4;
$L__BB62_4:
	setp.eq.s32 	%p3, %r43, 0;
	@%p3 bra 	$L__BB62_20;
	ld.param.u32 	%r106, [_Z21filterActs_YxX_sparseILi4ELi32ELi2ELi4ELi2ELb1ELb1EEvPfS0_S0_iiiiiiiiiiiiffi_param_4];
	mul.lo.s32 	%r84, %r2, %r106;
	mul.lo.s32 	%r109, %r84, %r107;
	add.s32 	%r110, %r109, %r84;
	mov.b32 	%r112, 0;
	mov.u32 	%r108, %r13;
	mov.u32 	%r111, %r8;
$L__BB62_6:
	setp.gt.u32 	%p4, %r10, 63;
	@%p4 bra 	$L__BB62_10;
	setp.ge.u32 	%p5, %r108, %r2;
	@%p5 bra 	$L__BB62_9;
	mul.wide.s32 	%rd16, %r109, 4;
	add.s64 	%rd17, %rd33, %rd16;
	ld.global.f32 	%f45, [%rd17];
	st.shared.f32 	[%r19], %f45;
	mul.wide.s32 	%rd18, %r110, 4;
	add.s64 	%rd19, %rd33, %rd18;
	ld.global.f32 	%f46, [%rd19];
	st.shared.f32 	[%r19+256], %f46;
	bra.uni 	$L__BB62_10;
$L__BB62_9:
	mov.b32 	%r85, 0;
	st.shared.u32 	[%r19], %r85;
	st.shared.u32 	[%r19+256], %r85;
$L__BB62_10:
	setp.ge.s32 	%p6, %r111, %r2;
	@%p6 bra 	$L__BB62_19;
	div.s32 	%r86, %r111, %r43;
	mul.lo.s32 	%r87, %r86, %r43;
	sub.s32 	%r88, %r111, %r87;
	add.s32 	%r31, %r12, %r88;
	add.s32 	%r32, %r11, %r86;
	setp.gt.s32 	%p7, %r32, -1;
	setp.lt.s32 	%p8, %r32, %r41;
	and.pred  	%p9, %p7, %p8;
	setp.gt.s32 	%p10, %r31, -1;
	setp.lt.s32 	%p11, %r31, %r42;
	and.pred  	%p12, %p10, %p11;
	and.pred  	%p14, %p9, %p12;
	not.pred 	%p15, %p14;
	@%p15 bra 	$L__BB62_18;
	ld.param.u64 	%rd31, [_Z21filterActs_YxX_sparseILi4ELi32ELi2ELi4ELi2ELb1ELb1EEvPfS0_S0_iiiiiiiiiiiiffi_param_0];
	setp.ge.s32 	%p16, %r15, %r39;
	mad.lo.s32 	%r90, %r107, %r1, %r31;
	mad.lo.s32 	%r91, %r32, %r42, %r90;
	mul.lo.s32 	%r92, %r91, %r44;
	cvt.s64.s32 	%rd20, %r92;
	mul.lo.s32 	%r93, %r16, %r3;
	mad.lo.s32 	%r94, %r93, %r6, %r15;
	cvt.s64.s32 	%rd21, %r94;
	add.s64 	%rd22, %rd20, %rd21;
	cvta.to.global.u64 	%rd23, %rd31;
	shl.b64 	%rd24, %rd22, 2;
	add.s64 	%rd8, %rd23, %rd24;
	add.s64 	%rd9, %rd8, %rd25;
	@%p16 bra 	$L__BB62_14;
	ld.global.f32 	%f47, [%rd8];
	st.shared.f32 	[%r21], %f47;
	ld.global.f32 	%f48, [%rd9];
	st.shared.f32 	[%r21+1024], %f48;
	bra.uni 	$L__BB62_15;
$L__BB62_14:
	mov.b32 	%r95, 0;
	st.shared.u32 	[%r21], %r95;
	st.shared.u32 	[%r21+1024], %r95;
$L__BB62_15:
	add.s32 	%r96, %r15, 32;
	setp.lt.s32 	%p17, %r96, %r39;
	@%p17 bra 	$L__BB62_17;
	mov.b32 	%r97, 0;
	st.shared.u32 	[%r21+128], %r97;
	st.shared.u32 	[%r21+1152], %r97;
	bra.uni 	$L__BB62_19;
$L__BB62_17:
	ld.global.f32 	%f49, [%rd8+128];
	st.shared.f32 	[%r21+128], %f49;
	ld.global.f32 	%f50, [%rd9+128];
	st.shared.f32 	[%r21+1152], %f50;
	bra.uni 	$L__BB62_19;
$L__BB62_18:
	mov.b32 	%r89, 0;
	st.shared.u32 	[%r21], %r89;
	st.shared.u32 	[%r21+1024], %r89;
	st.shared.u32 	[%r21+128], %r89;
	st.shared.u32 	[%r21+1152], %r89;
$L__BB62_19:
	bar.sync 	0;
	ld.shared.f32 	%f51, [%r18+-448];
	ld.shared.f32 	%f52, [%r20];
	fma.rn.f32 	%f53, %f52, %f51, %f210;
	ld.shared.f32 	%f54, [%r20+128];
	fma.rn.f32 	%f55, %f54, %f51, %f209;
	ld.shared.f32 	%f56, [%r18+-432];
	fma.rn.f32 	%f57, %f52, %f56, %f208;
	fma.rn.f32 	%f58, %f54, %f56, %f207;
	ld.shared.f32 	%f59, [%r18+-416];
	fma.rn.f32 	%f60, %f52, %f59, %f206;
	fma.rn.f32 	%f61, %f54, %f59, %f205;
	ld.shared.f32 	%f62, [%r18+-400];
	fma.rn.f32 	%f63, %f52, %f62, %f204;
	fma.rn.f32 	%f64, %f54, %f62, %f203;
	ld.shared.f32 	%f65, [%r18+-384];
	ld.shared.f32 	%f66, [%r20+256];
	fma.rn.f32 	%f67, %f66, %f65, %f53;
	ld.shared.f32 	%f68, [%r20+384];
	fma.rn.f32 	%f69, %f68, %f65, %f55;
	ld.shared.f32 	%f70, [%r18+-368];
	fma.rn.f32 	%f71, %f66, %f70, %f57;
	fma.rn.f32 	%f72, %f68, %f70, %f58;
	ld.shared.f32 	%f73, [%r18+-352];
	fma.rn.f32 	%f74, %f66, %f73, %f60;
	fma.rn.f32 	%f75, %f68, %f73, %f61;
	ld.shared.f32 	%f76, [%r18+-336];
	fma.rn.f32 	%f77, %f66, %f76, %f63;
	fma.rn.f32 	%f78, %f68, %f76, %f64;
	ld.shared.f32 	%f79, [%r18+-320];
	ld.shared.f32 	%f80, [%r20+512];
	fma.rn.f32 	%f81, %f80, %f79, %f67;
	ld.shared.f32 	%f82, [%r20+640];
	fma.rn.f32 	%f83, %f82, %f79, %f69;
	ld.shared.f32 	%f84, [%r18+-304];
	fma.rn.f32 	%f85, %f80, %f84, %f71;
	fma.rn.f32 	%f86, %f82, %f84, %f72;
	ld.shared.f32 	%f87, [%r18+-288];
	fma.rn.f32 	%f88, %f80, %f87, %f74;
	fma.rn.f32 	%f89, %f82, %f87, %f75;
	ld.shared.f32 	%f90, [%r18+-272];
	fma.rn.f32 	%f91, %f80, %f90, %f77;
	fma.rn.f32 	%f92, %f82, %f90, %f78;
	ld.shared.f32 	%f93, [%r18+-256];
	ld.shared.f32 	%f94, [%r20+768];
	fma.rn.f32 	%f95, %f94, %f93, %f81;
	ld.shared.f32 	%f96, [%r20+896];
	fma.rn.f32 	%f97, %f96, %f93, %f83;
	ld.shared.f32 	%f98, [%r18+-240];
	fma.rn.f32 	%f99, %f94, %f98, %f85;
	fma.rn.f32 	%f100, %f96, %f98, %f86;
	ld.shared.f32 	%f101, [%r18+-224];
	fma.rn.f32 	%f102, %f94, %f101, %f88;
	fma.rn.f32 	%f103, %f96, %f101, %f89;
	ld.shared.f32 	%f104, [%r18+-208];
	fma.rn.f32 	%f105, %f94, %f104, %f91;
	fma.rn.f32 	%f106, %f96, %f104, %f92;
	ld.shared.f32 	%f107, [%r18+-192];
	ld.shared.f32 	%f108, [%r20+1024];
	fma.rn.f32 	%f109, %f108, %f107, %f95;
	ld.shared.f32 	%f110, [%r20+1152];
	fma.rn.f32 	%f111, %f110, %f107, %f97;
	ld.shared.f32 	%f112, [%r18+-176];
	fma.rn.f32 	%f113, %f108, %f112, %f99;
	fma.rn.f32 	%f114, %f110, %f112, %f100;
	ld.shared.f32 	%f115, [%r18+-160];
	fma.rn.f32 	%f116, %f108, %f115, %f102;
	fma.rn.f32 	%f117, %f110, %f115, %f103;
	ld.shared.f32 	%f118, [%r18+-144];
	fma.rn.f32 	%f119, %f108, %f118, %f105;
	fma.rn.f32 	%f120, %f110, %f118, %f106;
	ld.shared.f32 	%f121, [%r18+-128];
	ld.shared.f32 	%f122, [%r20+1280];
	fma.rn.f32 	%f123, %f122, %f121, %f109;
	ld.shared.f32 	%f124, [%r20+1408];
	fma.rn.f32 	%f125, %f124, %f121, %f111;
	ld.shared.f32 	%f126, [%r18+-112];
	fma.rn.f32 	%f127, %f122, %f126, %f113;
	fma.rn.f32 	%f128, %f124, %f126, %f114;
	ld.shared.f32 	%f129, [%r18+-96];
	fma.rn.f32 	%f130, %f122, %f129, %f116;
	fma.rn.f32 	%f131, %f124, %f129, %f117;
	ld.shared.f32 	%f132, [%r18+-80];
	fma.rn.f32 	%f133, %f122, %f132, %f119;
	fma.rn.f32 	%f134, %f124, %f132, %f120;
	ld.shared.f32 	%f135, [%r18+-64];
	ld.shared.f32 	%f136, [%r20+1536];
	fma.rn.f32 	%f137, %f136, %f135, %f123;
	ld.shared.f32 	%f138, [%r20+1664];
	fma.rn.f32 	%f139, %f138, %f135, %f125;
	ld.shared.f32 	%f140, [%r18+-48];
	fma.rn.f32 	%f141, %f136, %f140, %f127;
	fma.rn.f32 	%f142, %f138, %f140, %f128;
	ld.shared.f32 	%f143, [%r18+-32];
	fma.rn.f32 	%f144, %f136, %f143, %f130;
	fma.rn.f32 	%f145, %f138, %f143, %f131;
	ld.shared.f32 	%f146, [%r18+-16];
	fma.rn.f32 	%f147, %f136, %f146, %f133;
	fma.rn.f32 	%f148, %f138, %f146, %f134;
	ld.shared.f32 	%f149, [%r18];
	ld.shared.f32 	%f150, [%r20+1792];
	fma.rn.f32 	%f210, %f150, %f149, %f137;
	ld.shared.f32 	%f151, [%r20+1920];
	fma.rn.f32 	%f209, %f151, %f149, %f139;
	ld.shared.f32 	%f152, [%r18+16];
	fma.rn.f32 	%f208, %f150, %f152, %f141;
	fma.rn.f32 	%f207, %f151, %f152, %f142;
	ld.shared.f32 	%f153, [%r18+32];
	fma.rn.f32 	%f206, %f150, %f153, %f144;
	fma.rn.f32 	%f205, %f151, %f153, %f145;
	ld.shared.f32 	%f154, [%r18+48];
	fma.rn.f32 	%f204, %f150, %f154, %f147;
	fma.rn.f32 	%f203, %f151, %f154, %f148;
	bar.sync 	0;
	add.s32 	%r112, %r112, 4;
	add.s32 	%r111, %r111, 4;
	add.s32 	%r110, %r110, %r22;
	add.s32 	%r109, %r109, %r22;
	add.s32 	%r108, %r108, 4;
	setp.lt.u32 	%p18, %r112, %r2;
	@%p18 bra 	$L__BB62_6;
$L__BB62_20:
	add.s32 	%r107, %r107, 2;
	setp.lt.s32 	%p19, %r107, %r3;
	@%p19 bra 	$L__BB62_4;
$L__BB62_21:
	ld.param.u64 	%rd32, [_Z21filterActs_YxX_sparseILi4ELi32ELi2ELi4ELi2ELb1ELb1EEvPfS0_S0_iiiiiiiiiiiiffi_param_2];
	add.s32 	%r98, %r17, %r15;
	mul.lo.s32 	%r99, %r39, %r7;
	shl.b32 	%r100, %r99, 2;
	setp.lt.s32 	%p20, %r15, %r39;
	cvta.to.global.u64 	%rd26, %rd32;
	mul.wide.u32 	%rd27, %r98, 4;
	add.s64 	%rd4, %rd26, %rd27;
	mul.wide.s32 	%rd28, %r100, 4;
	add.s64 	%rd5, %rd4, %rd28;
	shl.b32 	%r101, %r99, 3;
	mul.wide.s32 	%rd29, %r101, 4;
	add.s64 	%rd6, %rd4, %rd29;
	mul.lo.s32 	%r102, %r99, 12;
	mul.wide.s32 	%rd30, %r102, 4;
	add.s64 	%rd7, %rd4, %rd30;
	@%p20 bra 	$L__BB62_22;
	bra.uni 	$L__BB62_23;
$L__BB62_22:
	ld.global.f32 	%f155, [%rd4];
	mul.f32 	%f156, %f42, %f210;
	fma.rn.f32 	%f157, %f41, %f155, %f156;
	st.global.f32 	[%rd4], %f157;
	ld.global.f32 	%f158, [%rd5];
	mul.f32 	%f159, %f42, %f208;
	fma.rn.f32 	%f160, %f41, %f158, %f159;
	st.global.f32 	[%rd5], %f160;
	ld.global.f32 	%f161, [%rd6];
	mul.f32 	%f162, %f42, %f206;
	fma.rn.f32 	%f163, %f41, %f161, %f162;
	st.global.f32 	[%rd6], %f163;
	ld.global.f32 	%f164, [%rd7];
	mul.f32 	%f165, %f42, %f204;
	fma.rn.f32 	%f166, %f41, %f164, %f165;
	st.global.f32 	[%rd7], %f166;
$L__BB62_23:
	add.s32 	%r103, %r15, 32;
	setp.ge.s32 	%p21, %r103, %r39;
	@%p21 bra 	$L__BB62_25;
	ld.global.f32 	%f167, [%rd4+128];
	mul.f32 	%f168, %f42, %f209;
	fma.rn.f32 	%f169, %f41, %f167, %f168;
	st.global.f32 	[%rd4+128], %f169;
	ld.global.f32 	%f170, [%rd5+128];
	mul.f32 	%f171, %f42, %f207;
	fma.rn.f32 	%f172, %f41, %f170, %f171;
	st.global.f32 	[%rd5+128], %f172;
	ld.global.f32 	%f173, [%rd6+128];
	mul.f32 	%f174, %f42, %f205;
	fma.rn.f32 	%f175, %f41, %f173, %f174;
	st.global.f32 	[%rd6+128], %f175;
	ld.global.f32 	%f176, [%rd7+128];
	mul.f32 	%f177, %f42, %f203;
	fma.rn.f32 	%f178, %f41, %f176, %f177;
	st.global.f32 	[%rd7+128], %f178;
$L__BB62_25:
	ret;

}
	// .globl	_Z21filterActs_YxX_sparseILi4ELi32ELi2ELi8ELi2ELb1ELb0EEvPfS0_S0_iiiiiiiiiiiiffi
.visible .entry _Z21filterActs_YxX_sparseILi4ELi32ELi2ELi8ELi2ELb1ELb0EEvPfS0_S0_iiiiiiiiiiiiffi(
	.param .u64 .ptr .align 1 _Z21filterActs_YxX_sparseILi4ELi32ELi2ELi8ELi2ELb1ELb0EEvPfS0_S0_iiiiiiiiiiiiffi_param_0,
	.param .u64 .ptr .align 1 _Z21filterActs_YxX_sparseILi4ELi32ELi2ELi8ELi2ELb1ELb0EEvPfS0_S0_iiiiiiiiiiiiffi_param_1,
	.param .u64 .ptr .align 1 _Z21filterActs_YxX_sparseILi4ELi32ELi2ELi8ELi2ELb1ELb0EEvPfS0_S0_iiiiiiiiiiiiffi_param_2,
	.param .u32 _Z21filterActs_YxX_sparseILi4ELi32ELi2ELi8ELi2ELb1ELb0EEvPfS0_S0_iiiiiiiiiiiiffi_param_3,
	.param .u32 _Z21filterActs_YxX_sparseILi4ELi32ELi2ELi8ELi2ELb1ELb0EEvPfS0_S0_iiiiiiiiiiiiffi_param_4,
	.param .u32 _Z21filterActs_YxX_sparseILi4ELi32ELi2ELi8ELi2ELb1ELb0EEvPfS0_S0_iiiiiiiiiiiiffi_param_5,
	.param .u32 _Z21filterActs_YxX_sparseILi4ELi32ELi2ELi8ELi2ELb1ELb0EEvPfS0_S0_iiiiiiiiiiiiffi_param_6,
	.param .u32 _Z21filterActs_YxX_sparseILi4ELi32ELi2ELi8ELi2ELb1ELb0EEvPfS0_S0_iiiiiiiiiiiiffi_param_7,
	.param .u32 _Z21filterActs_YxX_sparseILi4ELi32ELi2ELi8ELi2ELb1ELb0EEvPfS0_S0_iiiiiiiiiiiiffi_param_8,
	.param .u32 _Z21filterActs_YxX_sparseILi4ELi32ELi2ELi8ELi2ELb1ELb0EEvPfS0_S0_iiiiiiiiiiiiffi_param_9,
	.param .u32 _Z21filterActs_YxX_sparseILi4ELi32ELi2ELi8ELi2ELb1ELb0EEvPfS0_S0_iiiiiiiiiiiiffi_param_10,
	.param .u32 _Z21filterActs_YxX_sparseILi4ELi32ELi2ELi8ELi2ELb1ELb0EEvPfS0_S0_iiiiiiiiiiiiffi_param_11,
	.param .u32 _Z21filterActs_YxX_sparseILi4ELi32ELi2ELi8ELi2ELb1ELb0EEvPfS0_S0_iiiiiiiiiiiiffi_param_12,
	.param .u32 _Z21filterActs_YxX_sparseILi4ELi32ELi2ELi8ELi2ELb1ELb0EEvPfS0_S0_iiiiiiiiiiiiffi_param_13,
	.param .u32 _Z21filterActs_YxX_sparseILi4ELi32ELi2ELi8ELi2ELb1ELb0EEvPfS0_S0_iiiiiiiiiiiiffi_param_14,
	.param .f32 _Z21filterActs_YxX_sparseILi4ELi32ELi2ELi8ELi2ELb1ELb0EEvPfS0_S0_iiiiiiiiiiiiffi_param_15,
	.param .f32 _Z21filterActs_YxX_sparseILi4ELi32ELi2ELi8ELi2ELb1ELb0EEvPfS0_S0_iiiiiiiiiiiiffi_param_16,
	.param .u32 _Z21filterActs_YxX_sparseILi4ELi32ELi2ELi8ELi2ELb1ELb0EEvPfS0_S0_iiiiiiiiiiiiffi_param_17
)
{
	.reg .pred 	%p<18>;
	.reg .b32 	%r<119>;
	.reg .b32 	%f<397>;
	.reg .b64 	%rd<42>;
	// demoted variable
	.shared .align 4 .b8 _ZZ21filterActs_YxX_sparseILi4ELi32ELi2ELi8ELi2ELb1ELb0EEvPfS0_S0_iiiiiiiiiiiiffiE9shFilters[1024];
	// demoted variable
	.shared .align 4 .b8 _ZZ21filterActs_YxX_sparseILi4ELi32ELi2ELi8ELi2ELb1ELb0EEvPfS0_S0_iiiiiiiiiiiiffiE8shImages[2048];
	ld.param.u64 	%rd6, [_Z21filterActs_YxX_sparseILi4ELi32ELi2ELi8ELi2ELb1ELb0EEvPfS0_S0_iiiiiiiiiiiiffi_param_1];
	ld.param.u32 	%r37, [_Z21filterActs_YxX_sparseILi4ELi32ELi2ELi8ELi2ELb1ELb0EEvPfS0_S0_iiiiiiiiiiiiffi_param_4];
	ld.param.u32 	%r38, [_Z21filterActs_YxX_sparseILi4ELi32ELi2ELi8ELi2ELb1ELb0EEvPfS0_S0_iiiiiiiiiiiiffi_param_5];
	ld.param.u32 	%r39, [_Z21filterActs_YxX_sparseILi4ELi32ELi2ELi8ELi2ELb1ELb0EEvPfS0_S0_iiiiiiiiiiiiffi_param_6];
	ld.param.u32 	%r40, [_Z21filterActs_YxX_sparseILi4ELi32ELi2ELi8ELi2ELb1ELb0EEvPfS0_S0_iiiiiiiiiiiiffi_param_7];
	ld.param.u32 	%r42, [_Z21filterActs_YxX_sparseILi4ELi32ELi2ELi8ELi2ELb1ELb0EEvPfS0_S0_iiiiiiiiiiiiffi_param_8];
	ld.param.u32 	%r43, [_Z21filterActs_YxX_sparseILi4ELi32ELi2ELi8ELi2ELb1ELb0EEvPfS0_S0_iiiiiiiiiiiiffi_param_9];
	ld.param.u32 	%r44, [_Z21filterActs_YxX_sparseILi4ELi32ELi2ELi8ELi2ELb1ELb0EEvPfS0_S0_iiiiiiiiiiiiffi_param_10];
	ld.param.u32 	%r45, [_Z21filterActs_YxX_sparseILi4ELi32ELi2ELi8ELi2ELb1ELb0EEvPfS0_S0_iiiiiiiiiiiiffi_param_11];
	ld.param.u32 	%r41, [_Z21filterActs_YxX_sparseILi4ELi32ELi2ELi8ELi2ELb1ELb0EEvPfS0_S0_iiiiiiiiiiiiffi_param_12];
	ld.param.u32 	%r46, [_Z21filterActs_YxX_sparseILi4ELi32ELi2ELi8ELi2ELb1ELb0EEvPfS0_S0_iiiiiiiiiiiiffi_param_13];
	ld.param.u32 	%r47, [_Z21filterActs_YxX_sparseILi4ELi32ELi2ELi8ELi2ELb1ELb0EEvPfS0_S0_iiiiiiiiiiiiffi_param_14];
	ld.param.u32 	%r48, [_Z21filterActs_YxX_sparseILi4ELi32ELi2ELi8ELi2ELb1ELb0EEvPfS0_S0_iiiiiiiiiiiiffi_param_17];
	cvta.to.global.u64 	%rd7, %rd6;
	mul.lo.s32 	%r1, %r39, %r38;
	mul.lo.s32 	%r2, %r40, %r40;
	div.s32 	%r3, %r46, %r47;
	shr.s32 	%r49, %r37, 31;
	shr.u32 	%r50, %r49, 27;
	add.s32 	%r51, %r37, %r50;
	shr.s32 	%r52, %r51, 5;
	mov.u32 	%r53, %ctaid.y;
	div.u32 	%r4, %r53, %r52;
	mul.lo.s32 	%r54, %r4, %r52;
	sub.s32 	%r55, %r53, %r54;
	shl.b32 	%r5, %r55, 5;
	div.s32 	%r56, %r37, %r47;
	div.s32 	%r6, %r5, %r56;
	mul.lo.s32 	%r7, %r45, %r44;
	mov.u32 	%r8, %tid.y;
	mov.u32 	%r9, %tid.x;
	div.s32 	%r57, %r4, %r45;
	mad.lo.s32 	%r10, %r57, %r43, %r42;
	mul.lo.s32 	%r58, %r57, %r45;
	sub.s32 	%r59, %r4, %r58;
	mad.lo.s32 	%r11, %r59, %r43, %r42;
	shr.u32 	%r60, %r9, 5;
	add.s32 	%r12, %r60, %r8;
	and.b32  	%r13, %r9, 31;
	mov.u32 	%r61, %ctaid.x;
	shl.b32 	%r62, %r61, 6;
	add.s32 	%r14, %r62, %r9;
	mul.lo.s32 	%r15, %r41, %r1;
	mad.lo.s32 	%r63, %r37, %r12, %r13;
	add.s32 	%r64, %r63, %r5;
	mul.wide.s32 	%rd8, %r64, 4;
	add.s64 	%rd41, %rd7, %rd8;
	setp.ne.s32 	%p1, %r48, 0;
	@%p1 bra 	$L__BB63_2;
	ld.param.u32 	%r110, [_Z21filterActs_YxX_sparseILi4ELi32ELi2ELi8ELi2ELb1ELb0EEvPfS0_S0_iiiiiiiiiiiiffi_param_4];
	mul.lo.s32 	%r65, %r2, %r110;
	mul.lo.s32 	%r66, %r65, %r3;
	mul.lo.s32 	%r67, %r66, %r4;
	mul.wide.s32 	%rd9, %r67, 4;
	add.s64 	%rd41, %rd41, %rd9;
$L__BB63_2:
	ld.param.u32 	%r108, [_Z21filterActs_YxX_sparseILi4ELi32ELi2ELi8ELi2ELb1ELb0EEvPfS0_S0_iiiiiiiiiiiiffi_param_3];
	add.s32 	%r68, %r5, %r8;
	mad.lo.s32 	%r69, %r68, %r7, %r4;
	mad.lo.s32 	%r16, %r69, %r108, %r14;
	setp.lt.s32 	%p2, %r3, 1;
	mov.f32 	%f381, 0f00000000;
	mov.f32 	%f382, %f381;
	mov.f32 	%f383, %f381;
	mov.f32 	%f384, %f381;
	mov.f32 	%f385, %f381;
	mov.f32 	%f386, %f381;
	mov.f32 	%f387, %f381;
	mov.f32 	%f388, %f381;
	mov.f32 	%f389, %f381;
	mov.f32 	%f390, %f381;
	mov.f32 	%f391, %f381;
	mov.f32 	%f392, %f381;
	mov.f32 	%f393, %f381;
	mov.f32 	%f394, %f381;
	mov.f32 	%f395, %f381;
	mov.f32 	%f396, %f381;
	@%p2 bra 	$L__BB63_16;
	ld.param.u32 	%r111, [_Z21filterActs_YxX_sparseILi4ELi32ELi2ELi8ELi2ELb1ELb0EEvPfS0_S0_iiiiiiiiiiiiffi_param_4];
	shl.b32 	%r71, %r13, 2;
	mov.u32 	%r72, _ZZ21filterActs_YxX_sparseILi4ELi32ELi2ELi8ELi2ELb1ELb0EEvPfS0_S0_iiiiiiiiiiiiffiE9shFilters;
	add.s32 	%r73, %r72, %r71;
	shl.b32 	%r74, %r12, 7;
	add.s32 	%r17, %r73, %r74;
	shl.b32 	%r75, %r9, 2;
	mov.u32 	%r76, _ZZ21filterActs_YxX_sparseILi4ELi32ELi2ELi8ELi2ELb1ELb0EEvPfS0_S0_iiiiiiiiiiiiffiE8shImages;
	add.s32 	%r18, %r76, %r75;
	shl.b32 	%r19, %r111, 2;
	mov.b32 	%r113, 0;
	mov.f32 	%f381, 0f00000000;
	mul.wide.s32 	%rd20, %r15, 4;
$L__BB63_4:
	setp.eq.s32 	%p3, %r40, 0;
	@%p3 bra 	$L__BB63_15;
	ld.param.u32 	%r112, [_Z21filterActs_YxX_sparseILi4ELi32ELi2ELi8ELi2ELb1ELb0EEvPfS0_S0_iiiiiiiiiiiiffi_param_4];
	mul.lo.s32 	%r78, %r2, %r112;
	mul.lo.s32 	%r115, %r78, %r113;
	add.s32 	%r116, %r115, %r78;
	mov.b32 	%r118, 0;
	mov.u32 	%r114, %r12;
	mov.u32 	%r117, %r8;
$L__BB63_6:
	setp.gt.u32 	%p4, %r12, 3;
	@%p4 bra 	$L__BB63_10;
	setp.ge.u32 	%p5, %r114, %r2;
	@%p5 bra 	$L__BB63_9;
	mul.wide.s32 	%rd10, %r115, 4;
	add.s64 	%rd11, %rd41, %rd10;
	ld.global.f32 	%f85, [%rd11];
	st.shared.f32 	[%r17], %f85;
	mul.wide.s32 	%rd12, %r116, 4;
	add.s64 	%rd13, %rd41, %rd12;
	ld.global.f32 	%f86, [%rd13];
	st.shared.f32 	[%r17+512], %f86;
	bra.uni 	$L__BB63_10;
$L__BB63_9:
	mov.b32 	%r79, 0;
	st.shared.u32 	[%r17], %r79;
	st.shared.u32 	[%r17+512], %r79;
$L__BB63_10:
	setp.ge.s32 	%p6, %r117, %r2;
	@%p6 bra 	$L__BB63_14;
	div.s32 	%r80, %r117, %r40;
	mul.lo.s32 	%r81, %r80, %r40;
	sub.s32 	%r82, %r117, %r81;
	add.s32 	%r28, %r11, %r82;
	add.s32 	%r29, %r10, %r80;
	setp.gt.s32 	%p7, %r29, -1;
	setp.lt.s32 	%p8, %r29, %r38;
	and.pred  	%p9, %p7, %p8;
	setp.gt.s32 	%p10, %r28, -1;
	setp.lt.s32 	%p11, %r28, %r39;
	and.pred  	%p12, %p10, %p11;
	and.pred  	%p14, %p9, %p12;
	not.pred 	%p15, %p14;
	@%p15 bra 	$L__BB63_13;
	ld.param.u64 	%rd39, [_Z21filterActs_YxX_sparseILi4ELi32ELi2ELi8ELi2ELb1ELb0EEvPfS0_S0_iiiiiiiiiiiiffi_param_0];
	mad.lo.s32 	%r86, %r113, %r1, %r28;
	mad.lo.s32 	%r87, %r29, %r39, %r86;
	mul.lo.s32 	%r88, %r87, %r41;
	cvt.s64.s32 	%rd14, %r88;
	mul.lo.s32 	%r89, %r15, %r3;
	mov.u32 	%r90, %ctaid.x;
	shl.b32 	%r91, %r90, 6;
	mov.u32 	%r92, %tid.x;
	add.s32 	%r93, %r91, %r92;
	mad.lo.s32 	%r94, %r89, %r6, %r93;
	cvt.s64.s32 	%rd15, %r94;
	add.s64 	%rd16, %rd14, %rd15;
	cvta.to.global.u64 	%rd17, %rd39;
	shl.b64 	%rd18, %rd16, 2;
	add.s64 	%rd19, %rd17, %rd18;
	ld.global.f32 	%f87, [%rd19];
	shl.b32 	%r95, %r8, 8;
	add.s32 	%r96, %r18, %r95;
	st.shared.f32 	[%r96], %f87;
	add.s64 	%rd21, %rd19, %rd20;
	ld.global.f32 	%f88, [%rd21];
	st.shared.f32 	[%r96+1024], %f88;
	ld.global.f32 	%f89, [%rd19+128];
	st.shared.f32 	[%r96+128], %f89;
	ld.global.f32 	%f90, [%rd21+128];
	st.shared.f32 	[%r96+1152], %f90;
	bra.uni 	$L__BB63_14;
$L__BB63_13:
	shl.b32 	%r83, %r8, 8;
	add.s32 	%r84, %r18, %r83;
	mov.b32 	%r85, 0;
	st.shared.u32 	[%r84], %r85;
	st.shared.u32 	[%r84+1024], %r85;
	st.shared.u32 	[%r84+128], %r85;
	st.shared.u32 	[%r84+1152], %r85;
$L__BB63_14:
	bar.sync 	0;
	shl.b32 	%r97, %r8, 2;
	mov.u32 	%r98, _ZZ21filterActs_YxX_sparseILi4ELi32ELi2ELi8ELi2ELb1ELb0EEvPfS0_S0_iiiiiiiiiiiiffiE9shFilters;
	add.s32 	%r99, %r98, %r97;
	ld.shared.f32 	%f91, [%r99];
	ld.shared.f32 	%f92, [%r18];
	fma.rn.f32 	%f93, %f92, %f91, %f396;
	ld.shared.f32 	%f94, [%r18+128];
	fma.rn.f32 	%f95, %f94, %f91, %f395;
	ld.shared.f32 	%f96, [%r99+16];
	fma.rn.f32 	%f97, %f92, %f96, %f394;
	fma.rn.f32 	%f98, %f94, %f96, %f393;
	ld.shared.f32 	%f99, [%r99+32];
	fma.rn.f32 	%f100, %f92, %f99, %f392;
	fma.rn.f32 	%f101, %f94, %f99, %f391;
	ld.shared.f32 	%f102, [%r99+48];
	fma.rn.f32 	%f103, %f92, %f102, %f390;
	fma.rn.f32 	%f104, %f94, %f102, %f389;
	ld.shared.f32 	%f105, [%r99+64];
	fma.rn.f32 	%f106, %f92, %f105, %f388;
	fma.rn.f32 	%f107, %f94, %f105, %f387;
	ld.shared.f32 	%f108, [%r99+80];
	fma.rn.f32 	%f109, %f92, %f108, %f386;
	fma.rn.f32 	%f110, %f94, %f108, %f385;
	ld.shared.f32 	%f111, [%r99+96];
	fma.rn.f32 	%f112, %f92, %f111, %f384;
	fma.rn.f32 	%f113, %f94, %f111, %f383;
	ld.shared.f32 	%f114, [%r99+112];
	fma.rn.f32 	%f115, %f92, %f114, %f382;
	fma.rn.f32 	%f116, %f94, %f114, %f381;
	ld.shared.f32 	%f117, [%r99+128];
	ld.shared.f32 	%f118, [%r18+256];
	fma.rn.f32 	%f119, %f118, %f117, %f93;
	ld.shared.f32 	%f120, [%r18+384];
	fma.rn.f32 	%f121, %f120, %f117, %f95;
	ld.shared.f32 	%f122, [%r99+144];
	fma.rn.f32 	%f123, %f118, %f122, %f97;
	fma.rn.f32 	%f124, %f120, %f122, %f98;
	ld.shared.f32 	%f125, [%r99+160];
	fma.rn.f32 	%f126, %f118, %f125, %f100;
	fma.rn.f32 	%f127, %f120, %f125, %f101;
	ld.shared.f32 	%f128, [%r99+176];
	fma.rn.f32 	%f129, %f118, %f128, %f103;
	fma.rn.f32 	%f130, %f120, %f128, %f104;
	ld.shared.f32 	%f131, [%r99+192];
	fma.rn.f32 	%f132, %f118, %f131, %f106;
	fma.rn.f32 	%f133, %f120, %f131, %f107;
	ld.shared.f32 	%f134, [%r99+208];
	fma.rn.f32 	%f135, %f118, %f134, %f109;
	fma.rn.f32 	%f136, %f120, %f134, %f110;
	ld.shared.f32 	%f137, [%r99+224];
	fma.rn.f32 	%f138, %f118, %f137, %f112;
	fma.rn.f32 	%f139, %f120, %f137, %f113;
	ld.shared.f32 	%f140, [%r99+240];
	fma.rn.f32 	%f141, %f118, %f140, %f115;
	fma.rn.f32 	%f142, %f120, %f140, %f116;
	ld.shared.f32 	%f143, [%r99+256];
	ld.shared.f32 	%f144, [%r18+512];
	fma.rn.f32 	%f145, %f144, %f143, %f119;
	ld.shared.f32 	%f146, [%r18+640];
	fma.rn.f32 	%f147, %f146, %f143, %f121;
	ld.shared.f32 	%f148, [%r99+272];
	fma.rn.f32 	%f149, %f144, %f148, %f123;
	fma.rn.f32 	%f150, %f146, %f148, %f124;
	ld.shared.f32 	%f151, [%r99+288];
	fma.rn.f32 	%f152, %f144, %f151, %f126;
	fma.rn.f32 	%f153, %f146, %f151, %f127;
	ld.shared.f32 	%f154, [%r99+304];
	fma.rn.f32 	%f155, %f144, %f154, %f129;
	fma.rn.f32 	%f156, %f146, %f154, %f130;
	ld.shared.f32 	%f157, [%r99+320];
	fma.rn.f32 	%f158, %f144, %f157, %f132;
	fma.rn.f32 	%f159, %f146, %f157, %f133;
	ld.shared.f32 	%f160, [%r99+336];
	fma.rn.f32 	%f161, %f144, %f160, %f135;
	fma.rn.f32 	%f162, %f146, %f160, %f136;
	ld.shared.f32 	%f163, [%r99+352];
	fma.rn.f32 	%f164, %f144, %f163, %f138;
	fma.rn.f32 	%f165, %f146, %f163, %f139;
	ld.shared.f32 	%f166, [%r99+368];
	fma.rn.f32 	%f167, %f144, %f166, %f141;
	fma.rn.f32 	%f168, %f146, %f166, %f142;
	ld.shared.f32 	%f169, [%r99+384];
	ld.shared.f32 	%f170, [%r18+768];
	fma.rn.f32 	%f171, %f170, %f169, %f145;
	ld.shared.f32 	%f172, [%r18+896];
	fma.rn.f32 	%f173, %f172, %f169, %f147;
	ld.shared.f32 	%f174, [%r99+400];
	fma.rn.f32 	%f175, %f170, %f174, %f149;
	fma.rn.f32 	%f176, %f172, %f174, %f150;
	ld.shared.f32 	%f177, [%r99+416];
	fma.rn.f32 	%f178, %f170, %f177, %f152;
	fma.rn.f32 	%f179, %f172, %f177, %f153;
	ld.shared.f32 	%f180, [%r99+432];
	fma.rn.f32 	%f181, %f170, %f180, %f155;
	fma.rn.f32 	%f182, %f172, %f180, %f156;
	ld.shared.f32 	%f183, [%r99+448];
	fma.rn.f32 	%f184, %f170, %f183, %f158;
	fma.rn.f32 	%f185, %f172, %f183, %f159;
	ld.shared.f32 	%f186, [%r99+464];
	fma.rn.f32 	%f187, %f170, %f186, %f161;
	fma.rn.f32 	%f188, %f172, %f186, %f162;
	ld.shared.f32 	%f189, [%r99+480];
	fma.rn.f32 	%f190, %f170, %f189, %f164;
	fma.rn.f32 	%f191, %f172, %f189, %f165;
	ld.shared.f32 	%f192, [%r99+496];
	fma.rn.f32 	%f193, %f170, %f192, %f167;
	fma.rn.f32 	%f194, %f172, %f192, %f168;
	ld.shared.f32 	%f195, [%r99+512];
	ld.shared.f32 	%f196, [%r18+1024];
	fma.rn.f32 	%f197, %f196, %f195, %f171;
	ld.shared.f32 	%f198, [%r18+1152];
	fma.rn.f32 	%f199, %f198, %f195, %f173;
	ld.shared.f32 	%f200, [%r99+528];
	fma.rn.f32 	%f201, %f196, %f200, %f175;
	fma.rn.f32 	%f202, %f198, %f200, %f176;
	ld.shared.f32 	%f203, [%r99+544];
	fma.rn.f32 	%f204, %f196, %f203, %f178;
	fma.rn.f32 	%f205, %f198, %f203, %f179;
	ld.shared.f32 	%f206, [%r99+560];
	fma.rn.f32 	%f207, %f196, %f206, %f181;
	fma.rn.f32 	%f208, %f198, %f206, %f182;
	ld.shared.f32 	%f209, [%r99+576];
	fma.rn.f32 	%f210, %f196, %f209, %f184;
	fma.rn.f32 	%f211, %f198, %f209, %f185;
	ld.shared.f32 	%f212, [%r99+592];
	fma.rn.f32 	%f213, %f196, %f212, %f187;
	fma.rn.f32 	%f214, %f198, %f212, %f188;
	ld.shared.f32 	%f215, [%r99+608];
	fma.rn.f32 	%f216, %f196, %f215, %f190;
	fma.rn.f32 	%f217, %f198, %f215, %f191;
	ld.shared.f32 	%f218, [%r99+624];
	fma.rn.f32 	%f219, %f196, %f218, %f193;
	fma.rn.f32 	%f220, %f198, %f218, %f194;
	ld.shared.f32 	%f221, [%r99+640];
	ld.shared.f32 	%f222, [%r18+1280];
	fma.rn.f32 	%f223, %f222, %f221, %f197;
	ld.shared.f32 	%f224, [%r18+1408];
	fma.rn.f32 	%f225, %f224, %f221, %f199;
	ld.shared.f32 	%f226, [%r99+656];
	fma.rn.f32 	%f227, %f222, %f226, %f201;
	fma.rn.f32 	%f228, %f224, %f226, %f202;
	ld.shared.f32 	%f229, [%r99+672];
	fma.rn.f32 	%f230, %f222, %f229, %f204;
	fma.rn.f32 	%f231, %f224, %f229, %f205;
	ld.shared.f32 	%f232, [%r99+688];
	fma.rn.f32 	%f233, %f222, %f232, %f207;
	fma.rn.f32 	%f234, %f224, %f232, %f208;
	ld.shared.f32 	%f235, [%r99+704];
	fma.rn.f32 	%f236, %f222, %f235, %f210;
	fma.rn.f32 	%f237, %f224, %f235, %f211;
	ld.shared.f32 	%f238, [%r99+720];
	fma.rn.f32 	%f239, %f222, %f238, %f213;
	fma.rn.f32 	%f240, %f224, %f238, %f214;
	ld.shared.f32 	%f241, [%r99+736];
	fma.rn.f32 	%f242, %f222, %f241, %f216;
	fma.rn.f32 	%f243, %f224, %f241, %f217;
	ld.shared.f32 	%f244, [%r99+752];
	fma.rn.f32 	%f245, %f222, %f244, %f219;
	fma.rn.f32 	%f246, %f224, %f244, %f220;
	ld.shared.f32 	%f247, [%r99+768];
	ld.shared.f32 	%f248, [%r18+1536];
	fma.rn.f32 	%f249, %f248, %f247, %f223;
	ld.shared.f32 	%f250, [%r18+1664];
	fma.rn.f32 	%f251, %f250, %f247, %f225;
	ld.shared.f32 	%f252, [%r99+784];
	fma.rn.f32 	%f253, %f248, %f252, %f227;
	fma.rn.f32 	%f254, %f250, %f252, %f228;
	ld.shared.f32 	%f255, [%r99+800];
	fma.rn.f32 	%f256, %f248, %f255, %f230;
	fma.rn.f32 	%f257, %f250, %f255, %f231;
	ld.shared.f32 	%f258, [%r99+816];
	fma.rn.f32 	%f259, %f248, %f258, %f233;
	fma.rn.f32 	%f260, %f250, %f258, %f234;
	ld.shared.f32 	%f261, [%r99+832];
	fma.rn.f32 	%f262, %f248, %f261, %f236;
	fma.rn.f32 	%f263, %f250, %f261, %f237;
	ld.shared.f32 	%f264, [%r99+848];
	fma.rn.f32 	%f265, %f248, %f264, %f239;
	fma.rn.f32 	%f266, %f250, %f264, %f240;
	ld.shared.f32 	%f267, [%r99+864];
	fma.rn.f32 	%f268, %f248, %f267, %f242;
	fma.rn.f32 	%f269, %f250, %f267, %f243;
	ld.shared.f32 	%f270, [%r99+880];
	fma.rn.f32 	%f271, %f248, %f270, %f245;
	fma.rn.f32 	%f272, %f250, %f270, %f246;
	ld.shared.f32 	%f273, [%r99+896];
	ld.shared.f32 	%f274, [%r18+1792];
	fma.rn.f32 	%f396, %f274, %f273, %f249;
	ld.shared.f32 	%f275, [%r18+1920];
	fma.rn.f32 	%f395, %f275, %f273, %f251;
	ld.shared.f32 	%f276, [%r99+912];
	fma.rn.f32 	%f394, %f274, %f276, %f253;
	fma.rn.f32 	%f393, %f275, %f276, %f254;
	ld.shared.f32 	%f277, [%r99+928];
	fma.rn.f32 	%f392, %f274, %f277, %f256;
	fma.rn.f32 	%f391, %f275, %f277, %f257;
	ld.shared.f32 	%f278, [%r99+944];
	fma.rn.f32 	%f390, %f274, %f278, %f259;
	fma.rn.f32 	%f389, %f275, %f278, %f260;
	ld.shared.f32 	%f279, [%r99+960];
	fma.rn.f32 	%f388, %f274, %f279, %f262;
	fma.rn.f32 	%f387, %f275, %f279, %f263;
	ld.shared.f32 	%f280, [%r99+976];
	fma.rn.f32 	%f386, %f274, %f280, %f265;
	fma.rn.f32 	%f385, %f275, %f280, %f266;
	ld.shared.f32 	%f281, [%r99+992];
	fma.rn.f32 	%f384, %f274, %f281, %f268;
	fma.rn.f32 	%f383, %f275, %f281, %f269;
	ld.shared.f32 	%f282, [%r99+1008];
	fma.rn.f32 	%f382, %f274, %f282, %f271;
	fma.rn.f32 	%f381, %f275, %f282, %f272;
	bar.sync 	0;
	add.s32 	%r118, %r118, 4;
	add.s32 	%r117, %r117, 4;
	add.s32 	%r116, %r116, %r19;
	add.s32 	%r115, %r115, %r19;
	add.s32 	%r114, %r114, 4;
	setp.lt.u32 	%p16, %r118, %r2;
	@%p16 bra 	$L__BB63_6;
$L__BB63_15:
	add.s32 	%r113, %r113, 2;
	setp.lt.s32 	%p17, %r113, %r3;
	@%p17 bra 	$L__BB63_4;
$L__BB63_16:
	ld.param.f32 	%f332, [_Z21filterActs_YxX_sparseILi4ELi32ELi2ELi8ELi2ELb1ELb0EEvPfS0_S0_iiiiiiiiiiiiffi_param_16];
	ld.param.f32 	%f331, [_Z21filterActs_YxX_sparseILi4ELi32ELi2ELi8ELi2ELb1ELb0EEvPfS0_S0_iiiiiiiiiiiiffi_param_15];
	ld.param.u32 	%r109, [_Z21filterActs_YxX_sparseILi4ELi32ELi2ELi8ELi2ELb1ELb0EEvPfS0_S0_iiiiiiiiiiiiffi_param_3];
	ld.param.u64 	%rd40, [_Z21filterActs_YxX_sparseILi4ELi32ELi2ELi8ELi2ELb1ELb0EEvPfS0_S0_iiiiiiiiiiiiffi_param_2];
	cvta.to.global.u64 	%rd22, %rd40;
	mul.lo.s32 	%r100, %r109, %r7;
	shl.b32 	%r101, %r100, 2;
	mul.wide.u32 	%rd23, %r16, 4;
	add.s64 	%rd24, %rd22, %rd23;
	ld.global.f32 	%f283, [%rd24];
	mul.f32 	%f284, %f332, %f396;
	fma.rn.f32 	%f285, %f331, %f283, %f284;
	st.global.f32 	[%rd24], %f285;
	mul.wide.s32 	%rd25, %r101, 4;
	add.s64 	%rd26, %rd24, %rd25;
	ld.global.f32 	%f286, [%rd26];
	mul.f32 	%f287, %f332, %f394;
	fma.rn.f32 	%f288, %f331, %f286, %f287;
	st.global.f32 	[%rd26], %f288;
	shl.b32 	%r102, %r100, 3;
	mul.wide.s32 	%rd27, %r102, 4;
	add.s64 	%rd28, %rd24, %rd27;
	ld.global.f32 	%f289, [%rd28];
	mul.f32 	%f290, %f332, %f392;
	fma.rn.f32 	%f291, %f331, %f289, %f290;
	st.global.f32 	[%rd28], %f291;
	mul.lo.s32 	%r103, %r100, 12;
	mul.wide.s32 	%rd29, %r103, 4;
	add.s64 	%rd30, %rd24, %rd29;
	ld.global.f32 	%f292, [%rd30];
	mul.f32 	%f293, %f332, %f390;
	fma.rn.f32 	%f294, %f331, %f292, %f293;
	st.global.f32 	[%rd30], %f294;
	shl.b32 	%r104, %r100, 4;
	mul.wide.s32 	%rd31, %r104, 4;
	add.s64 	%rd32, %rd24, %rd31;
	ld.global.f32 	%f295, [%rd32];
	mul.f32 	%f296, %f332, %f388;
	fma.rn.f32 	%f297, %f331, %f295, %f296;
	st.global.f32 	[%rd32], %f297;
	mul.lo.s32 	%r105, %r100, 20;
	mul.wide.s32 	%rd33, %r105, 4;
	add.s64 	%rd34, %rd24, %rd33;
	ld.global.f32 	%f298, [%rd34];
	mul.f32 	%f299, %f332, %f386;
	fma.rn.f32 	%f300, %f331, %f298, %f299;
	st.global.f32 	[%rd34], %f300;
	mul.lo.s32 	%r106, %r100, 24;
	mul.wide.s32 	%rd35, %r106, 4;
	add.s64 	%rd36, %rd24, %rd35;
	ld.global.f32 	%f301, [%rd36];
	mul.f32 	%f302, %f332, %f384;
	fma.rn.f32 	%f303, %f331, %f301, %f302;
	st.global.f32 	[%rd36], %f303;
	mul.lo.s32 	%r107, %r100, 28;
	mul.wide.s32 	%rd37, %r107, 4;
	add.s64 	%rd38, %rd24, %rd37;
	ld.global.f32 	%f304, [%rd38];
	mul.f32 	%f305, %f332, %f382;
	fma.rn.f32 	%f306, %f331, %f304, %f305;
	st.global.f32 	[%rd38], %f306;
	ld.global.f32 	%f307, [%rd24+128];
	mul.f32 	%f308, %f332, %f395;
	fma.rn.f32 	%f309, %f331, %f307, %f308;
	st.global.f32 	[%rd24+128], %f309;
	ld.global.f32 	%f310, [%rd26+128];
	mul.f32 	%f311, %f332, %f393;
	fma.rn.f32 	%f312, %f331, %f310, %f311;
	st.global.f32 	[%rd26+128], %f312;
	ld.global.f32 	%f313, [%rd28+128];
	mul.f32 	%f314, %f332, %f391;
	fma.rn.f32 	%f315, %f331, %f313, %f314;
	st.global.f32 	[%rd28+128], %f315;
	ld.global.f32 	%f316, [%rd30+128];
	mul.f32 	%f317, %f332, %f389;
	fma.rn.f32 	%f318, %f331, %f316, %f317;
	st.global.f32 	[%rd30+128], %f318;
	ld.global.f32 	%f319, [%rd32+128];
	mul.f32 	%f320, %f332, %f387;
	fma.rn.f32 	%f321, %f331, %f319, %f320;
	st.global.f32 	[%rd32+128], %f321;
	ld.global.f32 	%f322, [%rd34+128];
	mul.f32 	%f323, %f332, %f385;
	fma.rn.f32 	%f324, %f331, %f322, %f323;
	st.global.f32 	[%rd34+128], %f324;
	ld.global.f32 	%f325, [%rd36+128];
	mul.f32 	%f326, %f332, %f383;
	fma.rn.f32 	%f327, %f331, %f325, %f326;
	st.global.f32 	[%rd36+128], %f327;
	ld.global.f32 	%f328, [%rd38+128];
	mul.f32 	%f329, %f332, %f381;
	fma.rn.f32 	%f330, %f331, %f328, %f329;
	st.global.f32 	[%rd38+128], %f330;
	ret;

}
	// .globl	_Z21filterActs_YxX_sparseILi4ELi32ELi2ELi4ELi2ELb1ELb0EEvPfS0_S0_iiiiiiiiiiiiffi
.visible .entry _Z21filterActs_YxX_sparseILi4ELi32ELi2ELi4ELi2ELb1ELb0EEvPfS0_S0_iiiiiiiiiiiiffi(
	.param .u64 .ptr .align 1 _Z21filterActs_YxX_sparseILi4ELi32ELi2ELi4ELi2ELb1ELb0EEvPfS0_S0_iiiiiiiiiiiiffi_param_0,
	.param .u64 .ptr .align 1 _Z21filterActs_YxX_sparseILi4ELi32ELi2ELi4ELi2ELb1ELb0EEvPfS0_S0_iiiiiiiiiiiiffi_param_1,
	.param .u64 .ptr .align 1 _Z21filterActs_YxX_sparseILi4ELi32ELi2ELi4ELi2ELb1ELb0EEvPfS0_S0_iiiiiiiiiiiiffi_param_2,
	.param .u32 _Z21filterActs_YxX_sparseILi4ELi32ELi2ELi4ELi2ELb1ELb0EEvPfS0_S0_iiiiiiiiiiiiffi_param_3,
	.param .u32 _Z21filterActs_YxX_sparseILi4ELi32ELi2ELi4ELi2ELb1ELb0EEvPfS0_S0_iiiiiiiiiiiiffi_param_4,
	.param .u32 _Z21filterActs_YxX_sparseILi4ELi32ELi2ELi4ELi2ELb1ELb0EEvPfS0_S0_iiiiiiiiiiiiffi_param_5,
	.param .u32 _Z21filterActs_YxX_sparseILi4ELi32ELi2ELi4ELi2ELb1ELb0EEvPfS0_S0_iiiiiiiiiiiiffi_param_6,
	.param .u32 _Z21filterActs_YxX_sparseILi4ELi32ELi2ELi4ELi2ELb1ELb0EEvPfS0_S0_iiiiiiiiiiiiffi_param_7,
	.param .u32 _Z21filterActs_YxX_sparseILi4ELi32ELi2ELi4ELi2ELb1ELb0EEvPfS0_S0_iiiiiiiiiiiiffi_param_8,
	.param .u32 _Z21filterActs_YxX_sparseILi4ELi32ELi2ELi4ELi2ELb1ELb0EEvPfS0_S0_iiiiiiiiiiiiffi_param_9,
	.param .u32 _Z21filterActs_YxX_sparseILi4ELi32ELi2ELi4ELi2ELb1ELb0EEvPfS0_S0_iiiiiiiiiiiiffi_param_10,
	.param .u32 _Z21filterActs_YxX_sparseILi4ELi32ELi2ELi4ELi2ELb1ELb0EEvPfS0_S0_iiiiiiiiiiiiffi_param_11,
	.param .u32 _Z21filterActs_YxX_sparseILi4ELi32ELi2ELi4ELi2ELb1ELb0EEvPfS0_S0_iiiiiiiiiiiiffi_param_12,
	.param .u32 _Z21filterActs_YxX_sparseILi4ELi32ELi2ELi4ELi2ELb1ELb0EEvPfS0_S0_iiiiiiiiiiiiffi_param_13,
	.param .u32 _Z21filterActs_YxX_sparseILi4ELi32ELi2ELi4ELi2ELb1ELb0EEvPfS0_S0_iiiiiiiiiiiiffi_param_14,
	.param .f32 _Z21filterActs_YxX_sparseILi4ELi32ELi2ELi4ELi2ELb1ELb0EEvPfS0_S0_iiiiiiiiiiiiffi_param_15,
	.param .f32 _Z21filterActs_YxX_sparseILi4ELi32ELi2ELi4ELi2ELb1ELb0EEvPfS0_S0_iiiiiiiiiiiiffi_param_16,
	.param .u32 _Z21filterActs_YxX_sparseILi4ELi32ELi2ELi4ELi2ELb1ELb0EEvPfS0_S0_iiiiiiiiiiiiffi_param_17
)
{
	.reg .pred 	%p<18>;
	.reg .b32 	%r<105>;
	.reg .b32 	%f<213>;
	.reg .b64 	%rd<33>;
	// demoted variable
	.shared .align 4 .b8 _ZZ21filterActs_YxX_sparseILi4ELi32ELi2ELi4ELi2ELb1ELb0EEvPfS0_S0_iiiiiiiiiiiiffiE9shFilters[512];
	// demoted variable
	.shared .align 4 .b8 _ZZ21filterActs_YxX_sparseILi4ELi32ELi2ELi4ELi2ELb1ELb0EEvPfS0_S0_iiiiiiiiiiiiffiE8shImages[2048];
	ld.param.u64 	%rd6, [_Z21filterActs_YxX_sparseILi4ELi32ELi2ELi4ELi2ELb1ELb0EEvPfS0_S0_iiiiiiiiiiiiffi_param_0];
	ld.param.u64 	%rd8, [_Z21filterActs_YxX_sparseILi4ELi32ELi2ELi4ELi2ELb1ELb0EEvPfS0_S0_iiiiiiiiiiiiffi_param_1];
	ld.param.u32 	%r40, [_Z21filterActs_YxX_sparseILi4ELi32ELi2ELi4ELi2ELb1ELb0EEvPfS0_S0_iiiiiiiiiiiiffi_param_3];
	ld.param.u32 	%r41, [_Z21filterActs_YxX_sparseILi4ELi32ELi2ELi4ELi2ELb1ELb0EEvPfS0_S0_iiiiiiiiiiiiffi_param_4];
	ld.param.u32 	%r42, [_Z21filterActs_YxX_sparseILi4ELi32ELi2ELi4ELi2ELb1ELb0EEvPfS0_S0_iiiiiiiiiiiiffi_param_5];
	ld.param.u32 	%r43, [_Z21filterActs_YxX_sparseILi4ELi32ELi2ELi4ELi2ELb1ELb0EEvPfS0_S0_iiiiiiiiiiiiffi_param_6];
	ld.param.u32 	%r44, [_Z21filterActs_YxX_sparseILi4ELi32ELi2ELi4ELi2ELb1ELb0EEvPfS0_S0_iiiiiiiiiiiiffi_param_7];
	ld.param.u32 	%r46, [_Z21filterActs_YxX_sparseILi4ELi32ELi2ELi4ELi2ELb1ELb0EEvPfS0_S0_iiiiiiiiiiiiffi_param_8];
	ld.param.u32 	%r47, [_Z21filterActs_YxX_sparseILi4ELi32ELi2ELi4ELi2ELb1ELb0EEvPfS0_S0_iiiiiiiiiiiiffi_param_9];
	ld.param.u32 	%r48, [_Z21filterActs_YxX_sparseILi4ELi32ELi2ELi4ELi2ELb1ELb0EEvPfS0_S0_iiiiiiiiiiiiffi_param_10];
	ld.param.u32 	%r49, [_Z21filterActs_YxX_sparseILi4ELi32ELi2ELi4ELi2ELb1ELb0EEvPfS0_S0_iiiiiiiiiiiiffi_param_11];
	ld.param.u32 	%r45, [_Z21filterActs_YxX_sparseILi4ELi32ELi2ELi4ELi2ELb1ELb0EEvPfS0_S0_iiiiiiiiiiiiffi_param_12];
	ld.param.u32 	%r50, [_Z21filterActs_YxX_sparseILi4ELi32ELi2ELi4ELi2ELb1ELb0EEvPfS0_S0_iiiiiiiiiiiiffi_param_13];
	ld.param.u32 	%r51, [_Z21filterActs_YxX_sparseILi4ELi32ELi2ELi4ELi2ELb1ELb0EEvPfS0_S0_iiiiiiiiiiiiffi_param_14];
	ld.param.u32 	%r52, [_Z21filterActs_YxX_sparseILi4ELi32ELi2ELi4ELi2ELb1ELb0EEvPfS0_S0_iiiiiiiiiiiiffi_param_17];
	cvta.to.global.u64 	%rd9, %rd8;
	mul.lo.s32 	%r1, %r43, %r42;
	mul.lo.s32 	%r2, %r44, %r44;
	div.s32 	%r3, %r50, %r51;
	shr.s32 	%r53, %r41, 31;
	shr.u32 	%r54, %r53, 28;
	add.s32 	%r55, %r41, %r54;
	shr.s32 	%r56, %r55, 4;
	mov.u32 	%r57, %ctaid.y;
	div.u32 	%r4, %r57, %r56;
	mul.lo.s32 	%r58, %r4, %r56;
	sub.s32 	%r59, %r57, %r58;
	shl.b32 	%r5, %r59, 4;
	div.s32 	%r60, %r41, %r51;
	div.s32 	%r61, %r5, %r60;
	mul.lo.s32 	%r6, %r49, %r48;
	mov.u32 	%r7, %tid.y;
	shl.b32 	%r62, %r7, 5;
	mov.u32 	%r8, %tid.x;
	add.s32 	%r9, %r62, %r8;
	div.s32 	%r63, %r4, %r49;
	mad.lo.s32 	%r10, %r63, %r47, %r46;
	mul.lo.s32 	%r64, %r63, %r49;
	sub.s32 	%r65, %r4, %r64;
	mad.lo.s32 	%r11, %r65, %r47, %r46;
	shr.u32 	%r12, %r9, 4;
	and.b32  	%r13, %r8, 15;
	mov.u32 	%r66, %ctaid.x;
	shl.b32 	%r67, %r66, 6;
	add.s32 	%r14, %r67, %r8;
	mul.lo.s32 	%r15, %r45, %r1;
	mul.lo.s32 	%r68, %r15, %r3;
	mad.lo.s32 	%r16, %r68, %r61, %r14;
	mad.lo.s32 	%r69, %r41, %r12, %r13;
	add.s32 	%r70, %r69, %r5;
	mul.wide.s32 	%rd10, %r70, 4;
	add.s64 	%rd32, %rd9, %rd10;
	setp.ne.s32 	%p1, %r52, 0;
	@%p1 bra 	$L__BB64_2;
	mul.lo.s32 	%r71, %r2, %r41;
	mul.lo.s32 	%r72, %r71, %r3;
	mul.lo.s32 	%r73, %r72, %r4;
	mul.wide.s32 	%rd11, %r73, 4;
	add.s64 	%rd32, %rd32, %rd11;
$L__BB64_2:
	add.s32 	%r74, %r5, %r7;
	mad.lo.s32 	%r75, %r74, %r6, %r4;
	mad.lo.s32 	%r17, %r75, %r40, %r14;
	setp.lt.s32 	%p2, %r3, 1;
	mov.f32 	%f205, 0f00000000;
	mov.f32 	%f206, %f205;
	mov.f32 	%f207, %f205;
	mov.f32 	%f208, %f205;
	mov.f32 	%f209, %f205;
	mov.f32 	%f210, %f205;
	mov.f32 	%f211, %f205;
	mov.f32 	%f212, %f205;
	@%p2 bra 	$L__BB64_16;
	shl.b32 	%r77, %r13, 2;
	mov.u32 	%r78, _ZZ21filterActs_YxX_sparseILi4ELi32ELi2ELi4ELi2ELb1ELb0EEvPfS0_S0_iiiiiiiiiiiiffiE9shFilters;
	add.s32 	%r79, %r78, %r77;
	shl.b32 	%r80, %r7, 2;
	add.s32 	%r81, %r78, %r80;
	add.s32 	%r18, %r81, 448;
	shl.b32 	%r82, %r12, 6;
	add.s32 	%r19, %r79, %r82;
	shl.b32 	%r83, %r8, 2;
	mov.u32 	%r84, _ZZ21filterActs_YxX_sparseILi4ELi32ELi2ELi4ELi2ELb1ELb0EEvPfS0_S0_iiiiiiiiiiiiffiE8shImages;
	add.s32 	%r20, %r84, %r83;
	shl.b32 	%r85, %r7, 8;
	add.s32 	%r21, %r20, %r85;
	mul.lo.s32 	%r22, %r2, %r41;
	shl.b32 	%r23, %r41, 2;
	cvt.s64.s32 	%rd4, %r16;
	cvta.to.global.u64 	%rd5, %rd6;
	mov.b32 	%r99, 0;
	mov.f32 	%f205, 0f00000000;
	mul.wide.s32 	%rd20, %r15, 4;
$L__BB64_4:
	setp.eq.s32 	%p3, %r44, 0;
	@%p3 bra 	$L__BB64_15;
	mul.lo.s32 	%r101, %r22, %r99;
	add.s32 	%r102, %r101, %r22;
	mov.b32 	%r104, 0;
	mov.u32 	%r100, %r12;
	mov.u32 	%r103, %r7;
$L__BB64_6:
	setp.gt.u32 	%p4, %r9, 63;
	@%p4 bra 	$L__BB64_10;
	setp.ge.u32 	%p5, %r100, %r2;
	@%p5 bra 	$L__BB64_9;
	mul.wide.s32 	%rd12, %r101, 4;
	add.s64 	%rd13, %rd32, %rd12;
	ld.global.f32 	%f45, [%rd13];
	st.shared.f32 	[%r19], %f45;
	mul.wide.s32 	%rd14, %r102, 4;
	add.s64 	%rd15, %rd32, %rd14;
	ld.global.f32 	%f46, [%rd15];
	st.shared.f32 	[%r19+256], %f46;
	bra.uni 	$L__BB64_10;
$L__BB64_9:
	mov.b32 	%r87, 0;
	st.shared.u32 	[%r19], %r87;
	st.shared.u32 	[%r19+256], %r87;
$L__BB64_10:
	setp.ge.s32 	%p6, %r103, %r2;
	@%p6 bra 	$L__BB64_14;
	div.s32 	%r88, %r103, %r44;
	mul.lo.s32 	%r89, %r88, %r44;
	sub.s32 	%r90, %r103, %r89;
	add.s32 	%r32, %r11, %r90;
	add.s32 	%r33, %r10, %r88;
	setp.gt.s32 	%p7, %r33, -1;
	setp.lt.s32 	%p8, %r33, %r42;
	and.pred  	%p9, %p7, %p8;
	setp.gt.s32 	%p10, %r32, -1;
	setp.lt.s32 	%p11, %r32, %r43;
	and.pred  	%p12, %p10, %p11;
	and.pred  	%p14, %p9, %p12;
	not.pred 	%p15, %p14;
	@%p15 bra 	$L__BB64_13;
	mad.lo.s32 	%r92, %r99, %r1, %r32;
	mad.lo.s32 	%r93, %r33, %r43, %r92;
	mul.lo.s32 	%r94, %r93, %r45;
	cvt.s64.s32 	%rd16, %r94;
	add.s64 	%rd17, %rd16, %rd4;
	shl.b64 	%rd18, %rd17, 2;
	add.s64 	%rd19, %rd5, %rd18;
	ld.global.f32 	%f47, [%rd19];
	st.shared.f32 	[%r21], %f47;
	add.s64 	%rd21, %rd19, %rd20;
	ld.global.f32 	%f48, [%rd21];
	st.shared.f32 	[%r21+1024], %f48;
	ld.global.f32 	%f49, [%rd19+128];
	st.shared.f32 	[%r21+128], %f49;
	ld.global.f32 	%f50, [%rd21+128];
	st.shared.f32 	[%r21+1152], %f50;
	bra.uni 	$L__BB64_14;
$L__BB64_13:
	mov.b32 	%r91, 0;
	st.shared.u32 	[%r21], %r91;
	st.shared.u32 	[%r21+1024], %r91;
	st.shared.u32 	[%r21+128], %r91;
	st.shared.u32 	[%r21+1152], %r91;
$L__BB64_14:
	bar.sync 	0;
	ld.shared.f32 	%f51, [%r18+-448];
	ld.shared.f32 	%f52, [%r20];
	fma.rn.f32 	%f53, %f52, %f51, %f212;
	ld.shared.f32 	%f54, [%r20+128];
	fma.rn.f32 	%f55, %f54, %f51, %f211;
	ld.shared.f32 	%f56, [%r18+-432];
	fma.rn.f32 	%f57, %f52, %f56, %f210;
	fma.rn.f32 	%f58, %f54, %f56, %f209;
	ld.shared.f32 	%f59, [%r18+-416];
	fma.rn.f32 	%f60, %f52, %f59, %f208;
	fma.rn.f32 	%f61, %f54, %f59, %f207;
	ld.shared.f32 	%f62, [%r18+-400];
	fma.rn.f32 	%f63, %f52, %f62, %f206;
	fma.rn.f32 	%f64, %f54, %f62, %f205;
	ld.shared.f32 	%f65, [%r18+-384];
	ld.shared.f32 	%f66, [%r20+256];
	fma.rn.f32 	%f67, %f66, %f65, %f53;
	ld.shared.f32 	%f68, [%r20+384];
	fma.rn.f32 	%f69, %f68, %f65, %f55;
	ld.shared.f32 	%f70, [%r18+-368];
	fma.rn.f32 	%f71, %f66, %f70, %f57;
	fma.rn.f32 	%f72, %f68, %f70, %f58;
	ld.shared.f32 	%f73, [%r18+-352];
	fma.rn.f32 	%f74, %f66, %f73, %f60;
	fma.rn.f32 	%f75, %f68, %f73, %f61;
	ld.shared.f32 	%f76, [%r18+-336];
	fma.rn.f32 	%f77, %f66, %f76, %f63;
	fma.rn.f32 	%f78, %f68, %f76, %f64;
	ld.shared.f32 	%f79, [%r18+-320];
	ld.shared.f32 	%f80, [%r20+512];
	fma.rn.f32 	%f81, %f80, %f79, %f67;
	ld.shared.f32 	%f82, [%r20+640];
	fma.rn.f32 	%f83, %f82, %f79, %f69;
	ld.shared.f32 	%f84, [%r18+-304];
	fma.rn.f32 	%f85, %f80, %f84, %f71;
	fma.rn.f32 	%f86, %f82, %f84, %f72;
	ld.shared.f32 	%f87, [%r18+-288];
	fma.rn.f32 	%f88, %f80, %f87, %f74;
	fma.rn.f32 	%f89, %f82, %f87, %f75;
	ld.shared.f32 	%f90, [%r18+-272];
	fma.rn.f32 	%f91, %f80, %f90, %f77;
	fma.rn.f32 	%f92, %f82, %f90, %f78;
	ld.shared.f32 	%f93, [%r18+-256];
	ld.shared.f32 	%f94, [%r20+768];
	fma.rn.f32 	%f95, %f94, %f93, %f81;
	ld.shared.f32 	%f96, [%r20+896];
	fma.rn.f32 	%f97, %f96, %f93, %f83;
	ld.shared.f32 	%f98, [%r18+-240];
	fma.rn.f32 	%f99, %f94, %f98, %f85;
	fma.rn.f32 	%f100, %f96, %f98, %f86;
	ld.shared.f32 	%f101, [%r18+-224];
	fma.rn.f32 	%f102, %f94, %f101, %f88;
	fma.rn.f32 	%f103, %f96, %f101, %f89;
	ld.shared.f32 	%f104, [%r18+-208];
	fma.rn.f32 	%f105, %f94, %f104, %f91;
	fma.rn.f32 	%f106, %f96, %f104, %f92;
	ld.shared.f32 	%f107, [%r18+-192];
	ld.shared.f32 	%f108, [%r20+1024];
	fma.rn.f32 	%f109, %f108, %f107, %f95;
	ld.shared.f32 	%f110, [%r20+1152];
	fma.rn.f32 	%f111, %f110, %f107, %f97;
	ld.shared.f32 	%f112, [%r18+-176];
	fma.rn.f32 	%f113, %f108, %f112, %f99;
	fma.rn.f32 	%f114, %f110, %f112, %f100;
	ld.shared.f32 	%f115, [%r18+-160];
	fma.rn.f32 	%f116, %f108, %f115, %f102;
	fma.rn.f32 	%f117, %f110, %f115, %f103;
	ld.shared.f32 	%f118, [%r18+-144];
	fma.rn.f32 	%f119, %f108, %f118, %f105;
	fma.rn.f32 	%f120, %f110, %f118, %f106;
	ld.shared.f32 	%f121, [%r18+-128];
	ld.shared.f32 	%f122, [%r20+1280];
	fma.rn.f32 	%f123, %f122, %f121, %f109;
	ld.shared.f32 	%f124, [%r20+1408];
	fma.rn.f32 	%f125, %f124, %f121, %f111;
	ld.shared.f32 	%f126, [%r18+-112];
	fma.rn.f32 	%f127, %f122, %f126, %f113;
	fma.rn.f32 	%f128, %f124, %f126, %f114;
	ld.shared.f32 	%f129, [%r18+-96];
	fma.rn.f32 	%f130, %f122, %f129, %f116;
	fma.rn.f32 	%f131, %f124, %f129, %f117;
	ld.shared.f32 	%f132, [%r18+-80];
	fma.rn.f32 	%f133, %f122, %f132, %f119;
	fma.rn.f32 	%f134, %f124, %f132, %f120;
	ld.shared.f32 	%f135, [%r18+-64];
	ld.shared.f32 	%f136, [%r20+1536];
	fma.rn.f32 	%f137, %f136, %f135, %f123;
	ld.shared.f32 	%f138, [%r20+1664];
	fma.rn.f32 	%f139, %f138, %f135, %f125;
	ld.shared.f32 	%f140, [%r18+-48];
	fma.rn.f32 	%f141, %f136, %f140, %f127;
	fma.rn.f32 	%f142, %f138, %f140, %f128;
	ld.shared.f32 	%f143, [%r18+-32];
	fma.rn.f32 	%f144, %f136, %f143, %f130;
	fma.rn.f32 	%f145, %f138, %f143, %f131;
	ld.shared.f32 	%f146, [%r18+-16];
	fma.rn.f32 	%f147, %f136, %f146, %f133;
	fma.rn.f32 	%f148, %f138, %f146, %f134;
	ld.shared.f32 	%f149, [%r18];
	ld.shared.f32 	%f150, [%r20+1792];
	fma.rn.f32 	%f212, %f150, %f149, %f137;
	ld.shared.f32 	%f151, [%r20+1920];
	fma.rn.f32 	%f211, %f151, %f149, %f139;
	ld.shared.f32 	%f152, [%r18+16];
	fma.rn.f32 	%f210, %f150, %f152, %f141;
	fma.rn.f32 	%f209, %f151, %f152, %f142;
	ld.shared.f32 	%f153, [%r18+32];
	fma.rn.f32 	%f208, %f150, %f153, %f144;
	fma.rn.f32 	%f207, %f151, %f153, %f145;
	ld.shared.f32 	%f154, [%r18+48];
	fma.rn.f32 	%f206, %f150, %f154, %f147;
	fma.rn.f32 	%f205, %f151, %f154, %f148;
	bar.sync 	0;
	add.s32 	%r104, %r104, 4;
	add.s32 	%r103, %r103, 4;
	add.s32 	%r102, %r102, %r23;
	add.s32 	%r101, %r101, %r23;
	add.s32 	%r100, %r100, 4;
	setp.lt.u32 	%p16, %r104, %r2;
	@%p16 bra 	$L__BB64_6;
$L__BB64_15:
	add.s32 	%r99, %r99, 2;
	setp.lt.s32 	%p17, %r99, %r3;
	@%p17 bra 	$L__BB64_4;
$L__BB64_16:
	ld.param.f32 	%f180, [_Z21filterActs_YxX_sparseILi4ELi32ELi2ELi4ELi2ELb1ELb0EEvPfS0_S0_iiiiiiiiiiiiffi_param_16];
	ld.param.f32 	%f179, [_Z21filterActs_YxX_sparseILi4ELi32ELi2ELi4ELi2ELb1ELb0EEvPfS0_S0_iiiiiiiiiiiiffi_param_15];
	ld.param.u64 	%rd31, [_Z21filterActs_YxX_sparseILi4ELi32ELi2ELi4ELi2ELb1ELb0EEvPfS0_S0_iiiiiiiiiiiiffi_param_2];
	cvta.to.global.u64 	%rd22, %rd31;
	mul.lo.s32 	%r95, %r40, %r6;
	shl.b32 	%r96, %r95, 2;
	mul.wide.u32 	%rd23, %r17, 4;
	add.s64 	%rd24, %rd22, %rd23;
	ld.global.f32 	%f155, [%rd24];
	mul.f32 	%f156, %f180, %f212;
	fma.rn.f32 	%f157, %f179, %f155, %f156;
	st.global.f32 	[%rd24], %f157;
	mul.wide.s32 	%rd25, %r96, 4;
	add.s64 	%rd26, %rd24, %rd25;
	ld.global.f32 	%f158, [%rd26];
	mul.f32 	%f159, %f180, %f210;
	fma.rn.f32 	%f160, %f179, %f158, %f159;
	st.global.f32 	[%rd26], %f160;
	shl.b32 	%r97, %r95, 3;
	mul.wide.s32 	%rd27, %r97, 4;
	add.s64 	%rd28, %rd24, %rd27;
	ld.global.f32 	%f161, [%rd28];
	mul.f32 	%f162, %f180, %f208;
	fma.rn.f32 	%f163, %f179, %f161, %f162;
	st.global.f32 	[%rd28], %f163;
	mul.lo.s32 	%r98, %r95, 12;
	mul.wide.s32 	%rd29, %r98, 4;
	add.s64 	%rd30, %rd24, %rd29;
	ld.global.f32 	%f164, [%rd30];
	mul.f32 	%f165, %f180, %f206;
	fma.rn.f32 	%f166, %f179, %f164, %f165;
	st.global.f32 	[%rd30], %f166;
	ld.global.f32 	%f167, [%rd24+128];
	mul.f32 	%f168, %f180, %f211;
	fma.rn.f32 	%f169, %f179, %f167, %f168;
	st.global.f32 	[%rd24+128], %f169;
	ld.global.f32 	%f170, [%rd26+128];
	mul.f32 	%f171, %f180, %f209;
	fma.rn.f32 	%f172, %f179, %f170, %f171;
	st.global.f32 	[%rd26+128], %f172;
	ld.global.f32 	%f173, [%rd28+128];
	mul.f32 	%f174, %f180, %f207;
	fma.rn.f32 	%f175, %f179, %f173, %f174;
	st.global.f32 	[%rd28+128], %f175;
	ld.global.f32 	%f176, [%rd30+128];
	mul.f32 	%f177, %f180, %f205;
	fma.rn.f32 	%f178, %f179, %f176, %f177;
	st.global.f32 	[%rd30+128], %f178;
	ret;

}
	// .globl	_Z20filterActs_YxX_colorILi4ELi32ELi1ELi8ELi1ELb0ELb1EEvPfS0_S0_iiiiiiiiiiffi
.visible .entry _Z20filterActs_YxX_colorILi4ELi32ELi1ELi8ELi1ELb0ELb1EEvPfS0_S0_iiiiiiiiiiffi(
	.param .u64 .ptr .align 1 _Z20filterActs_YxX_colorILi4ELi32ELi1ELi8ELi1ELb0ELb1EEvPfS0_S0_iiiiiiiiiiffi_param_0,
	.param .u64 .ptr .align 1 _Z20filterActs_YxX_colorILi4ELi32ELi1ELi8ELi1ELb0ELb1EEvPfS0_S0_iiiiiiiiiiffi_param_1,
	.param .u64 .ptr .align 1 _Z20filterActs_YxX_colorILi4ELi32ELi1ELi8ELi1ELb0ELb1EEvPfS0_S0_iiiiiiiiiiffi_param_2,
	.param .u32 _Z20filterActs_YxX_colorILi4ELi32ELi1ELi8ELi1ELb0ELb1EEvPfS0_S0_iiiiiiiiiiffi_param_3,
	.param .u32 _Z20filterActs_YxX_colorILi4ELi32ELi1ELi8ELi1ELb0ELb1EEvPfS0_S0_iiiiiiiiiiffi_param_4,
	.param .u32 _Z20filterActs_YxX_colorILi4ELi32ELi1ELi8ELi1ELb0ELb1EEvPfS0_S0_iiiiiiiiiiffi_param_5,
	.param .u32 _Z20filterActs_YxX_colorILi4ELi32ELi1ELi8ELi1ELb0ELb1EEvPfS0_S0_iiiiiiiiiiffi_param_6,
	.param .u32 _Z20filterActs_YxX_colorILi4ELi32ELi1ELi8ELi1ELb0ELb1EEvPfS0_S0_iiiiiiiiiiffi_param_7,
	.param .u32 _Z20filterActs_YxX_colorILi4ELi32ELi1ELi8ELi1ELb0ELb1EEvPfS0_S0_iiiiiiiiiiffi_param_8,
	.param .u32 _Z20filterActs_YxX_colorILi4ELi32ELi1ELi8ELi1ELb0ELb1EEvPfS0_S0_iiiiiiiiiiffi_param_9,
	.param .u32 _Z20filterActs_YxX_colorILi4ELi32ELi1ELi8ELi1ELb0ELb1EEvPfS0_S0_iiiiiiiiiiffi_param_10,
	.param .u32 _Z20filterActs_YxX_colorILi4ELi32ELi1ELi8ELi1ELb0ELb1EEvPfS0_S0_iiiiiiiiiiffi_param_11,
	.param .u32 _Z20filterActs_YxX_colorILi4ELi32ELi1ELi8ELi1ELb0ELb1EEvPfS0_S0_iiiiiiiiiiffi_param_12,
	.param .f32 _Z20filterActs_YxX_colorILi4ELi32ELi1ELi8ELi1ELb0ELb1EEvPfS0_S0_iiiiiiiiiiffi_param_13,
	.param .f32 _Z20filterActs_YxX_colorILi4ELi32ELi1ELi8ELi1ELb0ELb1EEvPfS0_S0_iiiiiiiiiiffi_param_14,
	.param .u32 _Z20filterActs_YxX_colorILi4ELi32ELi1ELi8ELi1ELb0ELb1EEvPfS0_S0_iiiiiiiiiiffi_param_15
)
{
	.reg .pred 	%p<18>;
	.reg .b32 	%r<90>;
	.reg .b32 	%f<115>;
	.reg .b64 	%rd<36>;
	// demoted variable
	.shared .align 4 .b8 _ZZ20filterActs_YxX_colorILi4ELi32ELi1ELi8ELi1ELb0ELb1EEvPfS0_S0_iiiiiiiiiiffiE9shFilters[512];
	// demoted variable
	.shared .align 4 .b8 _ZZ20filterActs_YxX_colorILi4ELi32ELi1ELi8ELi1ELb0ELb1EEvPfS0_S0_iiiiiiiiiiffiE8shImages[512];
	ld.param.u64 	%rd4, [_Z20filterActs_YxX_colorILi4ELi32ELi1ELi8ELi1ELb0ELb1EEvPfS0_S0_iiiiiiiiiiffi_param_0];
	ld.param.u64 	%rd5, [_Z20filterActs_YxX_colorILi4ELi32ELi1ELi8ELi1ELb0ELb1EEvPfS0_S0_iiiiiiiiiiffi_param_1];
	ld.param.u32 	%r24, [_Z20filterActs_YxX_colorILi4ELi32ELi1ELi8ELi1ELb0ELb1EEvPfS0_S0_iiiiiiiiiiffi_param_3];
	ld.param.u32 	%r25, [_Z20filterActs_YxX_colorILi4ELi32ELi1ELi8ELi1ELb0ELb1EEvPfS0_S0_iiiiiiiiiiffi_param_4];
	ld.param.u32 	%r26, [_Z20filterActs_YxX_colorILi4ELi32ELi1ELi8ELi1ELb0ELb1EEvPfS0_S0_iiiiiiiiiiffi_param_5];
	ld.param.u32 	%r27, [_Z20filterActs_YxX_colorILi4ELi32ELi1ELi8ELi1ELb0ELb1EEvPfS0_S0_iiiiiiiiiiffi_param_6];
	ld.param.u32 	%r28, [_Z20filterActs_YxX_colorILi4ELi32ELi1ELi8ELi1ELb0ELb1EEvPfS0_S0_iiiiiiiiiiffi_param_7];
	ld.param.u32 	%r29, [_Z20filterActs_YxX_colorILi4ELi32ELi1ELi8ELi1ELb0ELb1EEvPfS0_S0_iiiiiiiiiiffi_param_8];
	ld.param.u32 	%r30, [_Z20filterActs_YxX_colorILi4ELi32ELi1ELi8ELi1ELb0ELb1EEvPfS0_S0_iiiiiiiiiiffi_param_9];
	ld.param.u32 	%r32, [_Z20filterActs_YxX_colorILi4ELi32ELi1ELi8ELi1ELb0ELb1EEvPfS0_S0_iiiiiiiiiiffi_param_11];
	ld.param.u32 	%r33, [_Z20filterActs_YxX_colorILi4ELi32ELi1ELi8ELi1ELb0ELb1EEvPfS0_S0_iiiiiiiiiiffi_param_12];
	ld.param.u32 	%r34, [_Z20filterActs_YxX_colorILi4ELi32ELi1ELi8ELi1ELb0ELb1EEvPfS0_S0_iiiiiiiiiiffi_param_15];
	mul.lo.s32 	%r1, %r28, %r28;
	shr.s32 	%r35, %r25, 31;
	shr.u32 	%r36, %r35, 27;
	add.s32 	%r37, %r25, %r36;
	shr.s32 	%r38, %r37, 5;
	mov.u32 	%r39, %ctaid.y;
	div.u32 	%r2, %r39, %r38;
	mul.lo.s32 	%r40, %r2, %r38;
	sub.s32 	%r41, %r39, %r40;
	mov.u32 	%r3, %tid.y;
	mov.u32 	%r4, %tid.x;
	shr.u32 	%r42, %r4, 5;
	add.s32 	%r5, %r42, %r3;
	mov.u32 	%r43, %ctaid.x;
	shl.b32 	%r44, %r43, 5;
	add.s32 	%r6, %r44, %r4;
	shl.b32 	%r7, %r41, 5;
	setp.eq.s32 	%p1, %r28, 0;
	mov.f32 	%f107, 0f00000000;
	mov.f32 	%f108, %f107;
	mov.f32 	%f109, %f107;
	mov.f32 	%f110, %f107;
	mov.f32 	%f111, %f107;
	mov.f32 	%f112, %f107;
	mov.f32 	%f113, %f107;
	mov.f32 	%f114, %f107;
	@%p1 bra 	$L__BB65_13;
	and.b32  	%r46, %r4, 31;
	shl.b32 	%r47, %r5, 7;
	mov.u32 	%r48, _ZZ20filterActs_YxX_colorILi4ELi32ELi1ELi8ELi1ELb0ELb1EEvPfS0_S0_iiiiiiiiiiffiE9shFilters;
	add.s32 	%r49, %r48, %r47;
	shl.b32 	%r50, %r4, 2;
	and.b32  	%r51, %r50, 124;
	add.s32 	%r8, %r49, %r51;
	div.s32 	%r52, %r2, %r32;
	mul.lo.s32 	%r53, %r52, %r32;
	sub.s32 	%r54, %r2, %r53;
	mad.lo.s32 	%r9, %r54, %r30, %r29;
	mad.lo.s32 	%r10, %r52, %r30, %r29;
	shl.b32 	%r55, %r3, 7;
	mov.u32 	%r56, _ZZ20filterActs_YxX_colorILi4ELi32ELi1ELi8ELi1ELb0ELb1EEvPfS0_S0_iiiiiiiiiiffiE8shImages;
	add.s32 	%r12, %r56, %r50;
	add.s32 	%r11, %r12, %r55;
	shl.b32 	%r13, %r25, 2;
	mul.lo.s32 	%r57, %r1, %r25;
	mul.lo.s32 	%r58, %r57, %r2;
	setp.eq.s32 	%p2, %r34, 0;
	selp.b32 	%r59, %r58, 0, %p2;
	cvt.s64.s32 	%rd7, %r59;
	mad.lo.s32 	%r60, %r25, %r5, %r46;
	add.s32 	%r61, %r60, %r7;
	cvt.s64.s32 	%rd8, %r61;
	add.s64 	%rd1, %rd8, %rd7;
	cvta.to.global.u64 	%rd2, %rd4;
	cvta.to.global.u64 	%rd3, %rd5;
	mov.f32 	%f107, 0f00000000;
	mov.b32 	%r86, 0;
	cvt.s64.s32 	%rd14, %r6;
	mov.u32 	%r87, %r5;
	mov.u32 	%r88, %r3;
	mov.u32 	%r89, %r86;
$L__BB65_2:
	setp.gt.u32 	%p3, %r5, 3;
	@%p3 bra 	$L__BB65_6;
	setp.ge.u32 	%p4, %r87, %r1;
	@%p4 bra 	$L__BB65_5;
	cvt.s64.s32 	%rd9, %r86;
	add.s64 	%rd10, %rd1, %rd9;
	shl.b64 	%rd11, %rd10, 2;
	add.s64 	%rd12, %rd3, %rd11;
	ld.global.f32 	%f28, [%rd12];
	st.shared.f32 	[%r8], %f28;
	bra.uni 	$L__BB65_6;
$L__BB65_5:
	mov.b32 	%r62, 0;
	st.shared.u32 	[%r8], %r62;
$L__BB65_6:
	setp.ge.s32 	%p5, %r88, %r1;
	@%p5 bra 	$L__BB65_12;
	div.s32 	%r63, %r88, %r28;
	mul.lo.s32 	%r64, %r63, %r28;
	sub.s32 	%r65, %r88, %r64;
	add.s32 	%r18, %r9, %r65;
	add.s32 	%r19, %r10, %r63;
	setp.gt.s32 	%p6, %r19, -1;
	setp.lt.s32 	%p7, %r19, %r26;
	and.pred  	%p8, %p6, %p7;
	setp.gt.s32 	%p9, %r18, -1;
	setp.lt.s32 	%p10, %r18, %r27;
	and.pred  	%p11, %p9, %p10;
	and.pred  	%p13, %p8, %p11;
	not.pred 	%p14, %p13;
	@%p14 bra 	$L__BB65_11;
	setp.ge.s32 	%p15, %r6, %r24;
	@%p15 bra 	$L__BB65_10;
	mad.lo.s32 	%r68, %r19, %r27, %r18;
	mul.lo.s32 	%r69, %r68, %r33;
	cvt.s64.s32 	%rd13, %r69;
	add.s64 	%rd15, %rd13, %rd14;
	shl.b64 	%rd16, %rd15, 2;
	add.s64 	%rd17, %rd2, %rd16;
	ld.global.f32 	%f29, [%rd17];
	st.shared.f32 	[%r11], %f29;
	bra.uni 	$L__BB65_12;
$L__BB65_10:
	mov.b32 	%r67, 0;
	st.shared.u32 	[%r11], %r67;
	bra.uni 	$L__BB65_12;
$L__BB65_11:
	mov.b32 	%r66, 0;
	st.shared.u32 	[%r11], %r66;
$L__BB65_12:
	bar.sync 	0;
	ld.shared.f32 	%f30, [%r12];
	shl.b32 	%r70, %r3, 2;
	mov.u32 	%r71, _ZZ20filterActs_YxX_colorILi4ELi32ELi1ELi8ELi1ELb0ELb1EEvPfS0_S0_iiiiiiiiiiffiE9shFilters;
	add.s32 	%r72, %r71, %r70;
	ld.shared.f32 	%f31, [%r72];
	fma.rn.f32 	%f32, %f30, %f31, %f114;
	ld.shared.f32 	%f33, [%r72+16];
	fma.rn.f32 	%f34, %f30, %f33, %f113;
	ld.shared.f32 	%f35, [%r72+32];
	fma.rn.f32 	%f36, %f30, %f35, %f112;
	ld.shared.f32 	%f37, [%r72+48];
	fma.rn.f32 	%f38, %f30, %f37, %f111;
	ld.shared.f32 	%f39, [%r72+64];
	fma.rn.f32 	%f40, %f30, %f39, %f110;
	ld.shared.f32 	%f41, [%r72+80];
	fma.rn.f32 	%f42, %f30, %f41, %f109;
	ld.shared.f32 	%f43, [%r72+96];
	fma.rn.f32 	%f44, %f30, %f43, %f108;
	ld.shared.f32 	%f45, [%r72+112];
	fma.rn.f32 	%f46, %f30, %f45, %f107;
	ld.shared.f32 	%f47, [%r12+128];
	ld.shared.f32 	%f48, [%r72+128];
	fma.rn.f32 	%f49, %f47, %f48, %f32;
	ld.shared.f32 	%f50, [%r72+144];
	fma.rn.f32 	%f51, %f47, %f50, %f34;
	ld.shared.f32 	%f52, [%r72+160];
	fma.rn.f32 	%f53, %f47, %f52, %f36;
	ld.shared.f32 	%f54, [%r72+176];
	fma.rn.f32 	%f55, %f47, %f54, %f38;
	ld.shared.f32 	%f56, [%r72+192];
	fma.rn.f32 	%f57, %f47, %f56, %f40;
	ld.shared.f32 	%f58, [%r72+208];
	fma.rn.f32 	%f59, %f47, %f58, %f42;
	ld.shared.f32 	%f60, [%r72+224];
	fma.rn.f32 	%f61, %f47, %f60, %f44;
	ld.shared.f32 	%f62, [%r72+240];
	fma.rn.f32 	%f63, %f47, %f62, %f46;
	ld.shared.f32 	%f64, [%r12+256];
	ld.shared.f32 	%f65, [%r72+256];
	fma.rn.f32 	%f66, %f64, %f65, %f49;
	ld.shared.f32 	%f67, [%r72+272];
	fma.rn.f32 	%f68, %f64, %f67, %f51;
	ld.shared.f32 	%f69, [%r72+288];
	fma.rn.f32 	%f70, %f64, %f69, %f53;
	ld.shared.f32 	%f71, [%r72+304];
	fma.rn.f32 	%f72, %f64, %f71, %f55;
	ld.shared.f32 	%f73, [%r72+320];
	fma.rn.f32 	%f74, %f64, %f73, %f57;
	ld.shared.f32 	%f75, [%r72+336];
	fma.rn.f32 	%f76, %f64, %f75, %f59;
	ld.shared.f32 	%f77, [%r72+352];
	fma.rn.f32 	%f78, %f64, %f77, %f61;
	ld.shared.f32 	%f79, [%r72+368];
	fma.rn.f32 	%f80, %f64, %f79, %f63;
	ld.shared.f32 	%f81, [%r12+384];
	ld.shared.f32 	%f82, [%r72+384];
	fma.rn.f32 	%f114, %f81, %f82, %f66;
	ld.shared.f32 	%f83, [%r72+400];
	fma.rn.f32 	%f113, %f81, %f83, %f68;
	ld.shared.f32 	%f84, [%r72+416];
	fma.rn.f32 	%f112, %f81, %f84, %f70;
	ld.shared.f32 	%f85, [%r72+432];
	fma.rn.f32 	%f111, %f81, %f85, %f72;
	ld.shared.f32 	%f86, [%r72+448];
	fma.rn.f32 	%f110, %f81, %f86, %f74;
	ld.shared.f32 	%f87, [%r72+464];
	fma.rn.f32 	%f109, %f81, %f87, %f76;
	ld.shared.f32 	%f88, [%r72+480];
	fma.rn.f32 	%f108, %f81, %f88, %f78;
	ld.shared.f32 	%f89, [%r72+496];
	fma.rn.f32 	%f107, %f81, %f89, %f80;
	bar.sync 	0;
	add.s32 	%r89, %r89, 4;
	add.s32 	%r88, %r88, 4;
	add.s32 	%r87, %r87, 4;
	add.s32 	%r86, %r86, %r13;
	setp.lt.u32 	%p16, %r89, %r1;
	@%p16 bra 	$L__BB65_2;
$L__BB65_13:
	setp.ge.s32 	%p17, %r6, %r24;
	@%p17 bra 	$L__BB65_15;
	ld.param.f32 	%f98, [_Z20filterActs_YxX_colorILi4ELi32ELi1ELi8ELi1ELb0ELb1EEvPfS0_S0_iiiiiiiiiiffi_param_14];
	ld.param.u32 	%r85, [_Z20filterActs_YxX_colorILi4ELi32ELi1ELi8ELi1ELb0ELb1EEvPfS0_S0_iiiiiiiiiiffi_param_10];
	ld.param.u64 	%rd35, [_Z20filterActs_YxX_colorILi4ELi32ELi1ELi8ELi1ELb0ELb1EEvPfS0_S0_iiiiiiiiiiffi_param_2];
	mul.lo.s32 	%r73, %r32, %r85;
	add.s32 	%r74, %r7, %r3;
	mad.lo.s32 	%r75, %r73, %r74, %r2;
	mad.lo.s32 	%r76, %r75, %r24, %r6;
	mul.lo.s32 	%r77, %r24, %r73;
	shl.b32 	%r78, %r77, 2;
	mul.f32 	%f90, %f98, %f114;
	cvta.to.global.u64 	%rd18, %rd35;
	mul.wide.u32 	%rd19, %r76, 4;
	add.s64 	%rd20, %rd18, %rd19;
	st.global.f32 	[%rd20], %f90;
	mul.f32 	%f91, %f98, %f113;
	mul.wide.s32 	%rd21, %r78, 4;
	add.s64 	%rd22, %rd20, %rd21;
	st.global.f32 	[%rd22], %f91;
	mul.f32 	%f92, %f98, %f112;
	shl.b32 	%r79, %r77, 3;
	mul.wide.s32 	%rd23, %r79, 4;
	add.s64 	%rd24, %rd20, %rd23;
	st.global.f32 	[%rd24], %f92;
	mul.f32 	%f93, %f98, %f111;
	mul.lo.s32 	%r80, %r77, 12;
	mul.wide.s32 	%rd25, %r80, 4;
	add.s64 	%rd26, %rd20, %rd25;
	st.global.f32 	[%rd26], %f93;
	mul.f32 	%f94, %f98, %f110;
	shl.b32 	%r81, %r77, 4;
	mul.wide.s32 	%rd27, %r81, 4;
	add.s64 	%rd28, %rd20, %rd27;
	st.global.f32 	[%rd28], %f94;
	mul.f32 	%f95, %f98, %f109;
	mul.lo.s32 	%r82, %r77, 20;
	mul.wide.s32 	%rd29, %r82, 4;
	add.s64 	%rd30, %rd20, %rd29;
	st.global.f32 	[%rd30], %f95;
	mul.f32 	%f96, %f98, %f108;
	mul.lo.s32 	%r83, %r77, 24;
	mul.wide.s32 	%rd31, %r83, 4;
	add.s64 	%rd32, %rd20, %rd31;
	st.global.f32 	[%rd32], %f96;
	mul.f32 	%f97, %f98, %f107;
	mul.lo.s32 	%r84, %r77, 28;
	mul.wide.s32 	%rd33, %r84, 4;
	add.s64 	%rd34, %rd20, %rd33;
	st.global.f32 	[%rd34], %f97;
$L__BB65_15:
	ret;

}
	// .globl	_Z20filterActs_YxX_colorILi4ELi32ELi1ELi4ELi1ELb0ELb1EEvPfS0_S0_iiiiiiiiiiffi
.visible .entry _Z20filterActs_YxX_colorILi4ELi32ELi1ELi4ELi1ELb0ELb1EEvPfS0_S0_iiiiiiiiiiffi(
	.param .u64 .ptr .align 1 _Z20filterActs_YxX_colorILi4ELi32ELi1ELi4ELi1ELb0ELb1EEvPfS0_S0_iiiiiiiiiiffi_param_0,
	.param .u64 .ptr .align 1 _Z20filterActs_YxX_colorILi4ELi32ELi1ELi4ELi1ELb0ELb1EEvPfS0_S0_iiiiiiiiiiffi_param_1,
	.param .u64 .ptr .align 1 _Z20filterActs_YxX_colorILi4ELi32ELi1ELi4ELi1ELb0ELb1EEvPfS0_S0_iiiiiiiiiiffi_param_2,
	.param .u32 _Z20filterActs_YxX_colorILi4ELi32ELi1ELi4ELi1ELb0ELb1EEvPfS0_S0_iiiiiiiiiiffi_param_3,
	.param .u32 _Z20filterActs_YxX_colorILi4ELi32ELi1ELi4ELi1ELb0ELb1EEvPfS0_S0_iiiiiiiiiiffi_param_4,
	.param .u32 _Z20filterActs_YxX_colorILi4ELi32ELi1ELi4ELi1ELb0ELb1EEvPfS0_S0_iiiiiiiiiiffi_param_5,
	.param .u32 _Z20filterActs_YxX_colorILi4ELi32ELi1ELi4ELi1ELb0ELb1EEvPfS0_S0_iiiiiiiiiiffi_param_6,
	.param .u32 _Z20filterActs_YxX_colorILi4ELi32ELi1ELi4ELi1ELb0ELb1EEvPfS0_S0_iiiiiiiiiiffi_param_7,
	.param .u32 _Z20filterActs_YxX_colorILi4ELi32ELi1ELi4ELi1ELb0ELb1EEvPfS0_S0_iiiiiiiiiiffi_param_8,
	.param .u32 _Z20filterActs_YxX_colorILi4ELi32ELi1ELi4ELi1ELb0ELb1EEvPfS0_S0_iiiiiiiiiiffi_param_9,
	.param .u32 _Z20filterActs_YxX_colorILi4ELi32ELi1ELi4ELi1ELb0ELb1EEvPfS0_S0_iiiiiiiiiiffi_param_10,
	.param .u32 _Z20filterActs_YxX_colorILi4ELi32ELi1ELi4ELi1ELb0ELb1EEvPfS0_S0_iiiiiiiiiiffi_param_11,
	.param .u32 _Z20filterActs_YxX_colorILi4ELi32ELi1ELi4ELi1ELb0ELb1EEvPfS0_S0_iiiiiiiiiiffi_param_12,
	.param .f32 _Z20filterActs_YxX_colorILi4ELi32ELi1ELi4ELi1ELb0ELb1EEvPfS0_S0_iiiiiiiiiiffi_param_13,
	.param .f32 _Z20filterActs_YxX_colorILi4ELi32ELi1ELi4ELi1ELb0ELb1EEvPfS0_S0_iiiiiiiiiiffi_param_14,
	.param .u32 _Z20filterActs_YxX_colorILi4ELi32ELi1ELi4ELi1ELb0ELb1EEvPfS0_S0_iiiiiiiiiiffi_param_15
)
{
	.reg .pred 	%p<18>;
	.reg .b32 	%r<88>;
	.reg .b32 	%f<62>;
	.reg .b64 	%rd<28>;
	// demoted variable
	.shared .align 4 .b8 _ZZ20filterActs_YxX_colorILi4ELi32ELi1ELi4ELi1ELb0ELb1EEvPfS0_S0_iiiiiiiiiiffiE9shFilters[256];
	// demoted variable
	.shared .align 4 .b8 _ZZ20filterActs_YxX_colorILi4ELi32ELi1ELi4ELi1ELb0ELb1EEvPfS0_S0_iiiiiiiiiiffiE8shImages[512];
	ld.param.u64 	%rd5, [_Z20filterActs_YxX_colorILi4ELi32ELi1ELi4ELi1ELb0ELb1EEvPfS0_S0_iiiiiiiiiiffi_param_0];
	ld.param.u64 	%rd6, [_Z20filterActs_YxX_colorILi4ELi32ELi1ELi4ELi1ELb0ELb1EEvPfS0_S0_iiiiiiiiiiffi_param_1];
	ld.param.u32 	%r25, [_Z20filterActs_YxX_colorILi4ELi32ELi1ELi4ELi1ELb0ELb1EEvPfS0_S0_iiiiiiiiiiffi_param_3];
	ld.param.u32 	%r26, [_Z20filterActs_YxX_colorILi4ELi32ELi1ELi4ELi1ELb0ELb1EEvPfS0_S0_iiiiiiiiiiffi_param_4];
	ld.param.u32 	%r27, [_Z20filterActs_YxX_colorILi4ELi32ELi1ELi4ELi1ELb0ELb1EEvPfS0_S0_iiiiiiiiiiffi_param_5];
	ld.param.u32 	%r28, [_Z20filterActs_YxX_colorILi4ELi32ELi1ELi4ELi1ELb0ELb1EEvPfS0_S0_iiiiiiiiiiffi_param_6];
	ld.param.u32 	%r29, [_Z20filterActs_YxX_colorILi4ELi32ELi1ELi4ELi1ELb0ELb1EEvPfS0_S0_iiiiiiiiiiffi_param_7];
	ld.param.u32 	%r30, [_Z20filterActs_YxX_colorILi4ELi32ELi1ELi4ELi1ELb0ELb1EEvPfS0_S0_iiiiiiiiiiffi_param_8];
	ld.param.u32 	%r31, [_Z20filterActs_YxX_colorILi4ELi32ELi1ELi4ELi1ELb0ELb1EEvPfS0_S0_iiiiiiiiiiffi_param_9];
	ld.param.u32 	%r32, [_Z20filterActs_YxX_colorILi4ELi32ELi1ELi4ELi1ELb0ELb1EEvPfS0_S0_iiiiiiiiiiffi_param_10];
	ld.param.u32 	%r33, [_Z20filterActs_YxX_colorILi4ELi32ELi1ELi4ELi1ELb0ELb1EEvPfS0_S0_iiiiiiiiiiffi_param_11];
	ld.param.u32 	%r34, [_Z20filterActs_YxX_colorILi4ELi32ELi1ELi4ELi1ELb0ELb1EEvPfS0_S0_iiiiiiiiiiffi_param_12];
	ld.param.f32 	%f13, [_Z20filterActs_YxX_colorILi4ELi32ELi1ELi4ELi1ELb0ELb1EEvPfS0_S0_iiiiiiiiiiffi_param_14];
	ld.param.u32 	%r35, [_Z20filterActs_YxX_colorILi4ELi32ELi1ELi4ELi1ELb0ELb1EEvPfS0_S0_iiiiiiiiiiffi_param_15];
	mul.lo.s32 	%r1, %r29, %r29;
	shr.s32 	%r36, %r26, 31;
	shr.u32 	%r37, %r36, 28;
	add.s32 	%r38, %r26, %r37;
	shr.s32 	%r39, %r38, 4;
	mov.u32 	%r40, %ctaid.y;
	div.u32 	%r2, %r40, %r39;
	mul.lo.s32 	%r41, %r2, %r39;
	sub.s32 	%r42, %r40, %r41;
	mov.u32 	%r3, %tid.y;
	shl.b32 	%r43, %r3, 5;
	mov.u32 	%r4, %tid.x;
	add.s32 	%r5, %r43, %r4;
	mov.u32 	%r44, %ctaid.x;
	shl.b32 	%r45, %r44, 5;
	add.s32 	%r6, %r45, %r4;
	cvt.s64.s32 	%rd1, %r6;
	shl.b32 	%r7, %r42, 4;
	setp.eq.s32 	%p1, %r29, 0;
	mov.f32 	%f58, 0f00000000;
	mov.f32 	%f59, %f58;
	mov.f32 	%f60, %f58;
	mov.f32 	%f61, %f58;
	@%p1 bra 	$L__BB66_13;
	and.b32  	%r47, %r4, 15;
	shr.u32 	%r85, %r5, 4;
	shl.b32 	%r48, %r85, 6;
	mov.u32 	%r49, _ZZ20filterActs_YxX_colorILi4ELi32ELi1ELi4ELi1ELb0ELb1EEvPfS0_S0_iiiiiiiiiiffiE9shFilters;
	add.s32 	%r50, %r49, %r48;
	shl.b32 	%r51, %r4, 2;
	and.b32  	%r52, %r51, 60;
	add.s32 	%r9, %r50, %r52;
	div.s32 	%r53, %r2, %r33;
	mul.lo.s32 	%r54, %r53, %r33;
	sub.s32 	%r55, %r2, %r54;
	mad.lo.s32 	%r10, %r55, %r31, %r30;
	mad.lo.s32 	%r11, %r53, %r31, %r30;
	shl.b32 	%r56, %r3, 7;
	mov.u32 	%r57, _ZZ20filterActs_YxX_colorILi4ELi32ELi1ELi4ELi1ELb0ELb1EEvPfS0_S0_iiiiiiiiiiffiE8shImages;
	add.s32 	%r13, %r57, %r51;
	add.s32 	%r12, %r13, %r56;
	shl.b32 	%r14, %r26, 2;
	mul.lo.s32 	%r58, %r1, %r26;
	mul.lo.s32 	%r59, %r58, %r2;
	setp.eq.s32 	%p2, %r35, 0;
	selp.b32 	%r60, %r59, 0, %p2;
	cvt.s64.s32 	%rd8, %r60;
	mad.lo.s32 	%r61, %r26, %r85, %r47;
	add.s32 	%r62, %r61, %r7;
	cvt.s64.s32 	%rd9, %r62;
	add.s64 	%rd2, %rd9, %rd8;
	cvta.to.global.u64 	%rd3, %rd5;
	cvta.to.global.u64 	%rd4, %rd6;
	mov.f32 	%f58, 0f00000000;
	mov.b32 	%r84, 0;
	mov.u32 	%r86, %r3;
	mov.u32 	%r87, %r84;
$L__BB66_2:
	setp.gt.u32 	%p3, %r5, 63;
	@%p3 bra 	$L__BB66_6;
	setp.ge.u32 	%p4, %r85, %r1;
	@%p4 bra 	$L__BB66_5;
	cvt.s64.s32 	%rd10, %r84;
	add.s64 	%rd11, %rd2, %rd10;
	shl.b64 	%rd12, %rd11, 2;
	add.s64 	%rd13, %rd4, %rd12;
	ld.global.f32 	%f16, [%rd13];
	st.shared.f32 	[%r9], %f16;
	bra.uni 	$L__BB66_6;
$L__BB66_5:
	mov.b32 	%r63, 0;
	st.shared.u32 	[%r9], %r63;
$L__BB66_6:
	setp.ge.s32 	%p5, %r86, %r1;
	@%p5 bra 	$L__BB66_12;
	div.s32 	%r64, %r86, %r29;
	mul.lo.s32 	%r65, %r64, %r29;
	sub.s32 	%r66, %r86, %r65;
	add.s32 	%r19, %r10, %r66;
	add.s32 	%r20, %r11, %r64;
	setp.gt.s32 	%p6, %r20, -1;
	setp.lt.s32 	%p7, %r20, %r27;
	and.pred  	%p8, %p6, %p7;
	setp.gt.s32 	%p9, %r19, -1;
	setp.lt.s32 	%p10, %r19, %r28;
	and.pred  	%p11, %p9, %p10;
	and.pred  	%p13, %p8, %p11;
	not.pred 	%p14, %p13;
	@%p14 bra 	$L__BB66_11;
	cvt.u32.u64 	%r68, %rd1;
	setp.ge.s32 	%p15, %r68, %r25;
	@%p15 bra 	$L__BB66_10;
	mad.lo.s32 	%r70, %r20, %r28, %r19;
	mul.lo.s32 	%r71, %r70, %r34;
	cvt.s64.s32 	%rd14, %r71;
	add.s64 	%rd15, %rd14, %rd1;
	shl.b64 	%rd16, %rd15, 2;
	add.s64 	%rd17, %rd3, %rd16;
	ld.global.f32 	%f17, [%rd17];
	st.shared.f32 	[%r12], %f17;
	bra.uni 	$L__BB66_12;
$L__BB66_10:
	mov.b32 	%r69, 0;
	st.shared.u32 	[%r12], %r69;
	bra.uni 	$L__BB66_12;
$L__BB66_11:
	mov.b32 	%r67, 0;
	st.shared.u32 	[%r12], %r67;
$L__BB66_12:
	bar.sync 	0;
	ld.shared.f32 	%f18, [%r13];
	shl.b32 	%r72, %r3, 2;
	mov.u32 	%r73, _ZZ20filterActs_YxX_colorILi4ELi32ELi1ELi4ELi1ELb0ELb1EEvPfS0_S0_iiiiiiiiiiffiE9shFilters;
	add.s32 	%r74, %r73, %r72;
	ld.shared.f32 	%f19, [%r74];
	fma.rn.f32 	%f20, %f18, %f19, %f61;
	ld.shared.f32 	%f21, [%r74+16];
	fma.rn.f32 	%f22, %f18, %f21, %f60;
	ld.shared.f32 	%f23, [%r74+32];
	fma.rn.f32 	%f24, %f18, %f23, %f59;
	ld.shared.f32 	%f25, [%r74+48];
	fma.rn.f32 	%f26, %f18, %f25, %f58;
	ld.shared.f32 	%f27, [%r13+128];
	ld.shared.f32 	%f28, [%r74+64];
	fma.rn.f32 	%f29, %f27, %f28, %f20;
	ld.shared.f32 	%f30, [%r74+80];
	fma.rn.f32 	%f31, %f27, %f30, %f22;
	ld.shared.f32 	%f32, [%r74+96];
	fma.rn.f32 	%f33, %f27, %f32, %f24;
	ld.shared.f32 	%f34, [%r74+112];
	fma.rn.f32 	%f35, %f27, %f34, %f26;
	ld.shared.f32 	%f36, [%r13+256];
	ld.shared.f32 	%f37, [%r74+128];
	fma.rn.f32 	%f38, %f36, %f37, %f29;
	ld.shared.f32 	%f39, [%r74+144];
	fma.rn.f32 	%f40, %f36, %f39, %f31;
	ld.shared.f32 	%f41, [%r74+160];
	fma.rn.f32 	%f42, %f36, %f41, %f33;
	ld.shared.f32 	%f43, [%r74+176];
	fma.rn.f32 	%f44, %f36, %f43, %f35;
	ld.shared.f32 	%f45, [%r13+384];
	ld.shared.f32 	%f46, [%r74+192];
	fma.rn.f32 	%f61, %f45, %f46, %f38;
	ld.shared.f32 	%f47, [%r74+208];
	fma.rn.f32 	%f60, %f45, %f47, %f40;
	ld.shared.f32 	%f48, [%r74+224];
	fma.rn.f32 	%f59, %f45, %f48, %f42;
	ld.shared.f32 	%f49, [%r74+240];
	fma.rn.f32 	%f58, %f45, %f49, %f44;
	bar.sync 	0;
	add.s32 	%r87, %r87, 4;
	add.s32 	%r86, %r86, 4;
	add.s32 	%r85, %r85, 4;
	add.s32 	%r84, %r84, %r14;
	setp.lt.u32 	%p16, %r87, %r1;
	@%p16 bra 	$L__BB66_2;
$L__BB66_13:
	cvt.u32.u64 	%r75, %rd1;
	setp.ge.s32 	%p17, %r75, %r25;
	@%p17 bra 	$L__BB66_15;
	ld.param.u64 	%rd27, [_Z20filterActs_YxX_colorILi4ELi32ELi1ELi4ELi1ELb0ELb1EEvPfS0_S0_iiiiiiiiiiffi_param_2];
	mul.lo.s32 	%r76, %r33, %r32;
	add.s32 	%r77, %r7, %r3;
	mad.lo.s32 	%r78, %r76, %r77, %r2;
	mad.lo.s32 	%r79, %r78, %r25, %r6;
	mul.lo.s32 	%r80, %r25, %r76;
	shl.b32 	%r81, %r80, 2;
	mul.f32 	%f50, %f13, %f61;
	cvta.to.global.u64 	%rd18, %rd27;
	mul.wide.u32 	%rd19, %r79, 4;
	add.s64 	%rd20, %rd18, %rd19;
	st.global.f32 	[%rd20], %f50;
	mul.f32 	%f51, %f13, %f60;
	mul.wide.s32 	%rd21, %r81, 4;
	add.s64 	%rd22, %rd20, %rd21;
	st.global.f32 	[%rd22], %f51;
	mul.f32 	%f52, %f13, %f59;
	shl.b32 	%r82, %r80, 3;
	mul.wide.s32 	%rd23, %r82, 4;
	add.s64 	%rd24, %rd20, %rd23;
	st.global.f32 	[%rd24], %f52;
	mul.f32 	%f53, %f13, %f58;
	mul.lo.s32 	%r83, %r80, 12;
	mul.wide.s32 	%rd25, %r83, 4;
	add.s64 	%rd26, %rd20, %rd25;
	st.global.f32 	[%rd26], %f53;
$L__BB66_15:
	ret;

}
	// .globl	_Z20filterActs_YxX_colorILi4ELi32ELi1ELi8ELi1ELb0ELb0EEvPfS0_S0_iiiiiiiiiiffi
.visible .entry _Z20filterActs_YxX_colorILi4ELi32ELi1ELi8ELi1ELb0ELb0EEvPfS0_S0_iiiiiiiiiiffi(
	.param .u64 .ptr .align 1 _Z20filterActs_YxX_colorILi4ELi32ELi1ELi8ELi1ELb0ELb0EEvPfS0_S0_iiiiiiiiiiffi_param_0,
	.param .u64 .ptr .align 1 _Z20filterActs_YxX_colorILi4ELi32ELi1ELi8ELi1ELb0ELb0EEvPfS0_S0_iiiiiiiiiiffi_param_1,
	.param .u64 .ptr .align 1 _Z20filterActs_YxX_colorILi4ELi32ELi1ELi8ELi1ELb0ELb0EEvPfS0_S0_iiiiiiiiiiffi_param_2,
	.param .u32 _Z20filterActs_YxX_colorILi4ELi32ELi1ELi8ELi1ELb0ELb0EEvPfS0_S0_iiiiiiiiiiffi_param_3,
	.param .u32 _Z20filterActs_YxX_colorILi4ELi32ELi1ELi8ELi1ELb0ELb0EEvPfS0_S0_iiiiiiiiiiffi_param_4,
	.param .u32 _Z20filterActs_YxX_colorILi4ELi32ELi1ELi8ELi1ELb0ELb0EEvPfS0_S0_iiiiiiiiiiffi_param_5,
	.param .u32 _Z20filterActs_YxX_colorILi4ELi32ELi1ELi8ELi1ELb0ELb0EEvPfS0_S0_iiiiiiiiiiffi_param_6,
	.param .u32 _Z20filterActs_YxX_colorILi4ELi32ELi1ELi8ELi1ELb0ELb0EEvPfS0_S0_iiiiiiiiiiffi_param_7,
	.param .u32 _Z20filterActs_YxX_colorILi4ELi32ELi1ELi8ELi1ELb0ELb0EEvPfS0_S0_iiiiiiiiiiffi_param_8,
	.param .u32 _Z20filterActs_YxX_colorILi4ELi32ELi1ELi8ELi1ELb0ELb0EEvPfS0_S0_iiiiiiiiiiffi_param_9,
	.param .u32 _Z20filterActs_YxX_colorILi4ELi32ELi1ELi8ELi1ELb0ELb0EEvPfS0_S0_iiiiiiiiiiffi_param_10,
	.param .u32 _Z20filterActs_YxX_colorILi4ELi32ELi1ELi8ELi1ELb0ELb0EEvPfS0_S0_iiiiiiiiiiffi_param_11,
	.param .u32 _Z20filterActs_YxX_colorILi4ELi32ELi1ELi8ELi1ELb0ELb0EEvPfS0_S0_iiiiiiiiiiffi_param_12,
	.param .f32 _Z20filterActs_YxX_colorILi4ELi32ELi1ELi8ELi1ELb0ELb0EEvPfS0_S0_iiiiiiiiiiffi_param_13,
	.param .f32 _Z20filterActs_YxX_colorILi4ELi32ELi1ELi8ELi1ELb0ELb0EEvPfS0_S0_iiiiiiiiiiffi_param_14,
	.param .u32 _Z20filterActs_YxX_colorILi4ELi32ELi1ELi8ELi1ELb0ELb0EEvPfS0_S0_iiiiiiiiiiffi_param_15
)
{
	.reg .pred 	%p<16>;
	.reg .b32 	%r<92>;
	.reg .b32 	%f<114>;
	.reg .b64 	%rd<36>;
	// demoted variable
	.shared .align 4 .b8 _ZZ20filterActs_YxX_colorILi4ELi32ELi1ELi8ELi1ELb0ELb0EEvPfS0_S0_iiiiiiiiiiffiE9shFilters[512];
	// demoted variable
	.shared .align 4 .b8 _ZZ20filterActs_YxX_colorILi4ELi32ELi1ELi8ELi1ELb0ELb0EEvPfS0_S0_iiiiiiiiiiffiE8shImages[512];
	ld.param.u64 	%rd4, [_Z20filterActs_YxX_colorILi4ELi32ELi1ELi8ELi1ELb0ELb0EEvPfS0_S0_iiiiiiiiiiffi_param_0];
	ld.param.u64 	%rd5, [_Z20filterActs_YxX_colorILi4ELi32ELi1ELi8ELi1ELb0ELb0EEvPfS0_S0_iiiiiiiiiiffi_param_1];
	ld.param.u32 	%r27, [_Z20filterActs_YxX_colorILi4ELi32ELi1ELi8ELi1ELb0ELb0EEvPfS0_S0_iiiiiiiiiiffi_param_4];
	ld.param.u32 	%r28, [_Z20filterActs_YxX_colorILi4ELi32ELi1ELi8ELi1ELb0ELb0EEvPfS0_S0_iiiiiiiiiiffi_param_5];
	ld.param.u32 	%r29, [_Z20filterActs_YxX_colorILi4ELi32ELi1ELi8ELi1ELb0ELb0EEvPfS0_S0_iiiiiiiiiiffi_param_6];
	ld.param.u32 	%r30, [_Z20filterActs_YxX_colorILi4ELi32ELi1ELi8ELi1ELb0ELb0EEvPfS0_S0_iiiiiiiiiiffi_param_7];
	ld.param.u32 	%r31, [_Z20filterActs_YxX_colorILi4ELi32ELi1ELi8ELi1ELb0ELb0EEvPfS0_S0_iiiiiiiiiiffi_param_8];
	ld.param.u32 	%r36, [_Z20filterActs_YxX_colorILi4ELi32ELi1ELi8ELi1ELb0ELb0EEvPfS0_S0_iiiiiiiiiiffi_param_9];
	ld.param.u32 	%r33, [_Z20filterActs_YxX_colorILi4ELi32ELi1ELi8ELi1ELb0ELb0EEvPfS0_S0_iiiiiiiiiiffi_param_11];
	ld.param.u32 	%r34, [_Z20filterActs_YxX_colorILi4ELi32ELi1ELi8ELi1ELb0ELb0EEvPfS0_S0_iiiiiiiiiiffi_param_12];
	ld.param.f32 	%f25, [_Z20filterActs_YxX_colorILi4ELi32ELi1ELi8ELi1ELb0ELb0EEvPfS0_S0_iiiiiiiiiiffi_param_14];
	ld.param.u32 	%r35, [_Z20filterActs_YxX_colorILi4ELi32ELi1ELi8ELi1ELb0ELb0EEvPfS0_S0_iiiiiiiiiiffi_param_15];
	mul.lo.s32 	%r1, %r30, %r30;
	shr.s32 	%r37, %r27, 31;
	shr.u32 	%r38, %r37, 27;
	add.s32 	%r39, %r27, %r38;
	shr.s32 	%r40, %r39, 5;
	mov.u32 	%r41, %ctaid.y;
	div.u32 	%r2, %r41, %r40;
	mul.lo.s32 	%r42, %r2, %r40;
	sub.s32 	%r43, %r41, %r42;
	mov.u32 	%r3, %tid.y;
	mov.u32 	%r4, %tid.x;
	div.s32 	%r44, %r2, %r33;
	mul.lo.s32 	%r5, %r44, %r36;
	mul.lo.s32 	%r45, %r44, %r33;
	sub.s32 	%r46, %r2, %r45;
	mul.lo.s32 	%r6, %r46, %r36;
	shr.u32 	%r47, %r4, 5;
	add.s32 	%r7, %r47, %r3;
	mov.u32 	%r48, %ctaid.x;
	shl.b32 	%r49, %r48, 5;
	add.s32 	%r8, %r49, %r4;
	shl.b32 	%r9, %r43, 5;
	setp.eq.s32 	%p1, %r30, 0;
	mov.f32 	%f106, 0f00000000;
	mov.f32 	%f107, %f106;
	mov.f32 	%f108, %f106;
	mov.f32 	%f109, %f106;
	mov.f32 	%f110, %f106;
	mov.f32 	%f111, %f106;
	mov.f32 	%f112, %f106;
	mov.f32 	%f113, %f106;
	@%p1 bra 	$L__BB67_11;
	and.b32  	%r51, %r4, 31;
	shl.b32 	%r52, %r7, 7;
	mov.u32 	%r53, _ZZ20filterActs_YxX_colorILi4ELi32ELi1ELi8ELi1ELb0ELb0EEvPfS0_S0_iiiiiiiiiiffiE9shFilters;
	add.s32 	%r54, %r53, %r52;
	shl.b32 	%r55, %r4, 2;
	and.b32  	%r56, %r55, 124;
	add.s32 	%r10, %r54, %r56;
	add.s32 	%r11, %r6, %r31;
	add.s32 	%r12, %r5, %r31;
	shl.b32 	%r57, %r3, 7;
	mov.u32 	%r58, _ZZ20filterActs_YxX_colorILi4ELi32ELi1ELi8ELi1ELb0ELb0EEvPfS0_S0_iiiiiiiiiiffiE8shImages;
	add.s32 	%r14, %r58, %r55;
	add.s32 	%r13, %r14, %r57;
	shl.b32 	%r15, %r27, 2;
	mul.lo.s32 	%r59, %r1, %r27;
	mul.lo.s32 	%r60, %r59, %r2;
	setp.eq.s32 	%p2, %r35, 0;
	selp.b32 	%r61, %r60, 0, %p2;
	cvt.s64.s32 	%rd7, %r61;
	mad.lo.s32 	%r62, %r27, %r7, %r51;
	add.s32 	%r63, %r62, %r9;
	cvt.s64.s32 	%rd8, %r63;
	add.s64 	%rd1, %rd8, %rd7;
	cvta.to.global.u64 	%rd2, %rd4;
	cvta.to.global.u64 	%rd3, %rd5;
	mov.f32 	%f106, 0f00000000;
	mov.b32 	%r88, 0;
	cvt.s64.s32 	%rd14, %r8;
	mov.u32 	%r89, %r7;
	mov.u32 	%r90, %r3;
	mov.u32 	%r91, %r88;
$L__BB67_2:
	setp.gt.u32 	%p3, %r7, 3;
	@%p3 bra 	$L__BB67_6;
	setp.ge.u32 	%p4, %r89, %r1;
	@%p4 bra 	$L__BB67_5;
	cvt.s64.s32 	%rd9, %r88;
	add.s64 	%rd10, %rd1, %rd9;
	shl.b64 	%rd11, %rd10, 2;
	add.s64 	%rd12, %rd3, %rd11;
	ld.global.f32 	%f28, [%rd12];
	st.shared.f32 	[%r10], %f28;
	bra.uni 	$L__BB67_6;
$L__BB67_5:
	mov.b32 	%r64, 0;
	st.shared.u32 	[%r10], %r64;
$L__BB67_6:
	setp.ge.s32 	%p5, %r90, %r1;
	@%p5 bra 	$L__BB67_10;
	div.s32 	%r65, %r90, %r30;
	mul.lo.s32 	%r66, %r65, %r30;
	sub.s32 	%r67, %r90, %r66;
	add.s32 	%r20, %r11, %r67;
	add.s32 	%r21, %r12, %r65;
	setp.gt.s32 	%p6, %r21, -1;
	setp.lt.s32 	%p7, %r21, %r28;
	and.pred  	%p8, %p6, %p7;
	setp.gt.s32 	%p9, %r20, -1;
	setp.lt.s32 	%p10, %r20, %r29;
	and.pred  	%p11, %p9, %p10;
	and.pred  	%p13, %p8, %p11;
	not.pred 	%p14, %p13;
	@%p14 bra 	$L__BB67_9;
	mad.lo.s32 	%r69, %r21, %r29, %r20;
	mul.lo.s32 	%r70, %r69, %r34;
	cvt.s64.s32 	%rd13, %r70;
	add.s64 	%rd15, %rd13, %rd14;
	shl.b64 	%rd16, %rd15, 2;
	add.s64 	%rd17, %rd2, %rd16;
	ld.global.f32 	%f29, [%rd17];
	st.shared.f32 	[%r13], %f29;
	bra.uni 	$L__BB67_10;
$L__BB67_9:
	mov.b32 	%r68, 0;
	st.shared.u32 	[%r13], %r68;
$L__BB67_10:
	bar.sync 	0;
	ld.shared.f32 	%f30, [%r14];
	shl.b32 	%r71, %r3, 2;
	mov.u32 	%r72, _ZZ20filterActs_YxX_colorILi4ELi32ELi1ELi8ELi1ELb0ELb0EEvPfS0_S0_iiiiiiiiiiffiE9shFilters;
	add.s32 	%r73, %r72, %r71;
	ld.shared.f32 	%f31, [%r73];
	fma.rn.f32 	%f32, %f30, %f31, %f113;
	ld.shared.f32 	%f33, [%r73+16];
	fma.rn.f32 	%f34, %f30, %f33, %f112;
	ld.shared.f32 	%f35, [%r73+32];
	fma.rn.f32 	%f36, %f30, %f35, %f111;
	ld.shared.f32 	%f37, [%r73+48];
	fma.rn.f32 	%f38, %f30, %f37, %f110;
	ld.shared.f32 	%f39, [%r73+64];
	fma.rn.f32 	%f40, %f30, %f39, %f109;
	ld.shared.f32 	%f41, [%r73+80];
	fma.rn.f32 	%f42, %f30, %f41, %f108;
	ld.shared.f32 	%f43, [%r73+96];
	fma.rn.f32 	%f44, %f30, %f43, %f107;
	ld.shared.f32 	%f45, [%r73+112];
	fma.rn.f32 	%f46, %f30, %f45, %f106;
	ld.shared.f32 	%f47, [%r14+128];
	ld.shared.f32 	%f48, [%r73+128];
	fma.rn.f32 	%f49, %f47, %f48, %f32;
	ld.shared.f32 	%f50, [%r73+144];
	fma.rn.f32 	%f51, %f47, %f50, %f34;
	ld.shared.f32 	%f52, [%r73+160];
	fma.rn.f32 	%f53, %f47, %f52, %f36;
	ld.shared.f32 	%f54, [%r73+176];
	fma.rn.f32 	%f55, %f47, %f54, %f38;
	ld.shared.f32 	%f56, [%r73+192];
	fma.rn.f32 	%f57, %f47, %f56, %f40;
	ld.shared.f32 	%f58, [%r73+208];
	fma.rn.f32 	%f59, %f47, %f58, %f42;
	ld.shared.f32 	%f60, [%r73+224];
	fma.rn.f32 	%f61, %f47, %f60, %f44;
	ld.shared.f32 	%f62, [%r73+240];
	fma.rn.f32 	%f63, %f47, %f62, %f46;
	ld.shared.f32 	%f64, [%r14+256];
	ld.shared.f32 	%f65, [%r73+256];
	fma.rn.f32 	%f66, %f64, %f65, %f49;
	ld.shared.f32 	%f67, [%r73+272];
	fma.rn.f32 	%f68, %f64, %f67, %f51;
	ld.shared.f32 	%f69, [%r73+288];
	fma.rn.f32 	%f70, %f64, %f69, %f53;
	ld.shared.f32 	%f71, [%r73+304];
	fma.rn.f32 	%f72, %f64, %f71, %f55;
	ld.shared.f32 	%f73, [%r73+320];
	fma.rn.f32 	%f74, %f64, %f73, %f57;
	ld.shared.f32 	%f75, [%r73+336];
	fma.rn.f32 	%f76, %f64, %f75, %f59;
	ld.shared.f32 	%f77, [%r73+352];
	fma.rn.f32 	%f78, %f64, %f77, %f61;
	ld.shared.f32 	%f79, [%r73+368];
	fma.rn.f32 	%f80, %f64, %f79, %f63;
	ld.shared.f32 	%f81, [%r14+384];
	ld.shared.f32 	%f82, [%r73+384];
	fma.rn.f32 	%f113, %f81, %f82, %f66;
	ld.shared.f32 	%f83, [%r73+400];
	fma.rn.f32 	%f112, %f81, %f83, %f68;
	ld.shared.f32 	%f84, [%r73+416];
	fma.rn.f32 	%f111, %f81, %f84, %f70;
	ld.shared.f32 	%f85, [%r73+432];
	fma.rn.f32 	%f110, %f81, %f85, %f72;
	ld.shared.f32 	%f86, [%r73+448];
	fma.rn.f32 	%f109, %f81, %f86, %f74;
	ld.shared.f32 	%f87, [%r73+464];
	fma.rn.f32 	%f108, %f81, %f87, %f76;
	ld.shared.f32 	%f88, [%r73+480];
	fma.rn.f32 	%f107, %f81, %f88, %f78;
	ld.shared.f32 	%f89, [%r73+496];
	fma.rn.f32 	%f106, %f81, %f89, %f80;
	bar.sync 	0;
	add.s32 	%r91, %r91, 4;
	add.s32 	%r90, %r90, 4;
	add.s32 	%r89, %r89, 4;
	add.s32 	%r88, %r88, %r15;
	setp.lt.u32 	%p15, %r91, %r1;
	@%p15 bra 	$L__BB67_2;
$L__BB67_11:
	ld.param.u32 	%r87, [_Z20filterActs_YxX_colorILi4ELi32ELi1ELi8ELi1ELb0ELb0EEvPfS0_S0_iiiiiiiiiiffi_param_10];
	ld.param.u32 	%r86, [_Z20filterActs_YxX_colorILi4ELi32ELi1ELi8ELi1ELb0ELb0EEvPfS0_S0_iiiiiiiiiiffi_param_3];
	ld.param.u64 	%rd35, [_Z20filterActs_YxX_colorILi4ELi32ELi1ELi8ELi1ELb0ELb0EEvPfS0_S0_iiiiiiiiiiffi_param_2];
	mul.lo.s32 	%r74, %r33, %r87;
	mul.lo.s32 	%r75, %r86, %r74;
	shl.b32 	%r76, %r75, 2;
	add.s32 	%r77, %r9, %r3;
	mad.lo.s32 	%r78, %r74, %r77, %r2;
	mad.lo.s32 	%r79, %r78, %r86, %r8;
	cvta.to.global.u64 	%rd18, %rd35;
	mul.f32 	%f90, %f25, %f113;
	mul.wide.u32 	%rd19, %r79, 4;
	add.s64 	%rd20, %rd18, %rd19;
	st.global.f32 	[%rd20], %f90;
	mul.f32 	%f91, %f25, %f112;
	mul.wide.s32 	%rd21, %r76, 4;
	add.s64 	%rd22, %rd20, %rd21;
	st.global.f32 	[%rd22], %f91;
	mul.f32 	%f92, %f25, %f111;
	shl.b32 	%r80, %r75, 3;
	mul.wide.s32 	%rd23, %r80, 4;
	add.s64 	%rd24, %rd20, %rd23;
	st.global.f32 	[%rd24], %f92;
	mul.f32 	%f93, %f25, %f110;
	mul.lo.s32 	%r81, %r75, 12;
	mul.wide.s32 	%rd25, %r81, 4;
	add.s64 	%rd26, %rd20, %rd25;
	st.global.f32 	[%rd26], %f93;
	mul.f32 	%f94, %f25, %f109;
	shl.b32 	%r82, %r75, 4;
	mul.wide.s32 	%rd27, %r82, 4;
	add.s64 	%rd28, %rd20, %rd27;
	st.global.f32 	[%rd28], %f94;
	mul.f32 	%f95, %f25, %f108;
	mul.lo.s32 	%r83, %r75, 20;
	mul.wide.s32 	%rd29, %r83, 4;
	add.s64 	%rd30, %rd20, %rd29;
	st.global.f32 	[%rd30], %f95;
	mul.f32 	%f96, %f25, %f107;
	mul.lo.s32 	%r84, %r75, 24;
	mul.wide.s32 	%rd31, %r84, 4;
	add.s64 	%rd32, %rd20, %rd31;
	st.global.f32 	[%rd32], %f96;
	mul.f32 	%f97, %f25, %f106;
	mul.lo.s32 	%r85, %r75, 28;
	mul.wide.s32 	%rd33, %r85, 4;
	add.s64 	%rd34, %rd20, %rd33;
	st.global.f32 	[%rd34], %f97;
	ret;

}
	// .globl	_Z20filterActs_YxX_colorILi4ELi32ELi1ELi4ELi1ELb0ELb0EEvPfS0_S0_iiiiiiiiiiffi
.visible .entry _Z20filterActs_YxX_colorILi4ELi32ELi1ELi4ELi1ELb0ELb0EEvPfS0_S0_iiiiiiiiiiffi(
	.param .u64 .ptr .align 1 _Z20filterActs_YxX_colorILi4ELi32ELi1ELi4ELi1ELb0ELb0EEvPfS0_S0_iiiiiiiiiiffi_param_0,
	.param .u64 .ptr .align 1 _Z20filterActs_YxX_colorILi4ELi32ELi1ELi4ELi1ELb0ELb0EEvPfS0_S0_iiiiiiiiiiffi_param_1,
	.param .u64 .ptr .align 1 _Z20filterActs_YxX_colorILi4ELi32ELi1ELi4ELi1ELb0ELb0EEvPfS0_S0_iiiiiiiiiiffi_param_2,
	.param .u32 _Z20filterActs_YxX_colorILi4ELi32ELi1ELi4ELi1ELb0ELb0EEvPfS0_S0_iiiiiiiiiiffi_param_3,
	.param .u32 _Z20filterActs_YxX_colorILi4ELi32ELi1ELi4ELi1ELb0ELb0EEvPfS0_S0_iiiiiiiiiiffi_param_4,
	.param .u32 _Z20filterActs_YxX_colorILi4ELi32ELi1ELi4ELi1ELb0ELb0EEvPfS0_S0_iiiiiiiiiiffi_param_5,
	.param .u32 _Z20filterActs_YxX_colorILi4ELi32ELi1ELi4ELi1ELb0ELb0EEvPfS0_S0_iiiiiiiiiiffi_param_6,
	.param .u32 _Z20filterActs_YxX_colorILi4ELi32ELi1ELi4ELi1ELb0ELb0EEvPfS0_S0_iiiiiiiiiiffi_param_7,
	.param .u32 _Z20filterActs_YxX_colorILi4ELi32ELi1ELi4ELi1ELb0ELb0EEvPfS0_S0_iiiiiiiiiiffi_param_8,
	.param .u32 _Z20filterActs_YxX_colorILi4ELi32ELi1ELi4ELi1ELb0ELb0EEvPfS0_S0_iiiiiiiiiiffi_param_9,
	.param .u32 _Z20filterActs_YxX_colorILi4ELi32ELi1ELi4ELi1ELb0ELb0EEvPfS0_S0_iiiiiiiiiiffi_param_10,
	.param .u32 _Z20filterActs_YxX_colorILi4ELi32ELi1ELi4ELi1ELb0ELb0EEvPfS0_S0_iiiiiiiiiiffi_param_11,
	.param .u32 _Z20filterActs_YxX_colorILi4ELi32ELi1ELi4ELi1ELb0ELb0EEvPfS0_S0_iiiiiiiiiiffi_param_12,
	.param .f32 _Z20filterActs_YxX_colorILi4ELi32ELi1ELi4ELi1ELb0ELb0EEvPfS0_S0_iiiiiiiiiiffi_param_13,
	.param .f32 _Z20filterActs_YxX_colorILi4ELi32ELi1ELi4ELi1ELb0ELb0EEvPfS0_S0_iiiiiiiiiiffi_param_14,
	.param .u32 _Z20filterActs_YxX_colorILi4ELi32ELi1ELi4ELi1ELb0ELb0EEvPfS0_S0_iiiiiiiiiiffi_param_15
)
{
	.reg .pred 	%p<16>;
	.reg .b32 	%r<87>;
	.reg .b32 	%f<62>;
	.reg .b64 	%rd<27>;
	// demoted variable
	.shared .align 4 .b8 _ZZ20filterActs_YxX_colorILi4ELi32ELi1ELi4ELi1ELb0ELb0EEvPfS0_S0_iiiiiiiiiiffiE9shFilters[256];
	// demoted variable
	.shared .align 4 .b8 _ZZ20filterActs_YxX_colorILi4ELi32ELi1ELi4ELi1ELb0ELb0EEvPfS0_S0_iiiiiiiiiiffiE8shImages[512];
	ld.param.u64 	%rd4, [_Z20filterActs_YxX_colorILi4ELi32ELi1ELi4ELi1ELb0ELb0EEvPfS0_S0_iiiiiiiiiiffi_param_0];
	ld.param.u64 	%rd5, [_Z20filterActs_YxX_colorILi4ELi32ELi1ELi4ELi1ELb0ELb0EEvPfS0_S0_iiiiiiiiiiffi_param_1];
	ld.param.u64 	%rd6, [_Z20filterActs_YxX_colorILi4ELi32ELi1ELi4ELi1ELb0ELb0EEvPfS0_S0_iiiiiiiiiiffi_param_2];
	ld.param.u32 	%r27, [_Z20filterActs_YxX_colorILi4ELi32ELi1ELi4ELi1ELb0ELb0EEvPfS0_S0_iiiiiiiiiiffi_param_3];
	ld.param.u32 	%r28, [_Z20filterActs_YxX_colorILi4ELi32ELi1ELi4ELi1ELb0ELb0EEvPfS0_S0_iiiiiiiiiiffi_param_4];
	ld.param.u32 	%r29, [_Z20filterActs_YxX_colorILi4ELi32ELi1ELi4ELi1ELb0ELb0EEvPfS0_S0_iiiiiiiiiiffi_param_5];
	ld.param.u32 	%r30, [_Z20filterActs_YxX_colorILi4ELi32ELi1ELi4ELi1ELb0ELb0EEvPfS0_S0_iiiiiiiiiiffi_param_6];
	ld.param.u32 	%r31, [_Z20filterActs_YxX_colorILi4ELi32ELi1ELi4ELi1ELb0ELb0EEvPfS0_S0_iiiiiiiiiiffi_param_7];
	ld.param.u32 	%r32, [_Z20filterActs_YxX_colorILi4ELi32ELi1ELi4ELi1ELb0ELb0EEvPfS0_S0_iiiiiiiiiiffi_param_8];
	ld.param.u32 	%r37, [_Z20filterActs_YxX_colorILi4ELi32ELi1ELi4ELi1ELb0ELb0EEvPfS0_S0_iiiiiiiiiiffi_param_9];
	ld.param.u32 	%r33, [_Z20filterActs_YxX_colorILi4ELi32ELi1ELi4ELi1ELb0ELb0EEvPfS0_S0_iiiiiiiiiiffi_param_10];
	ld.param.u32 	%r34, [_Z20filterActs_YxX_colorILi4ELi32ELi1ELi4ELi1ELb0ELb0EEvPfS0_S0_iiiiiiiiiiffi_param_11];
	ld.param.u32 	%r35, [_Z20filterActs_YxX_colorILi4ELi32ELi1ELi4ELi1ELb0ELb0EEvPfS0_S0_iiiiiiiiiiffi_param_12];
	ld.param.f32 	%f13, [_Z20filterActs_YxX_colorILi4ELi32ELi1ELi4ELi1ELb0ELb0EEvPfS0_S0_iiiiiiiiiiffi_param_14];
	ld.param.u32 	%r36, [_Z20filterActs_YxX_colorILi4ELi32ELi1ELi4ELi1ELb0ELb0EEvPfS0_S0_iiiiiiiiiiffi_param_15];
	mul.lo.s32 	%r1, %r31, %r31;
	shr.s32 	%r38, %r28, 31;
	shr.u32 	%r39, %r38, 28;
	add.s32 	%r40, %r28, %r39;
	shr.s32 	%r41, %r40, 4;
	mov.u32 	%r42, %ctaid.y;
	div.u32 	%r2, %r42, %r41;
	mul.lo.s32 	%r43, %r2, %r41;
	sub.s32 	%r44, %r42, %r43;
	mov.u32 	%r3, %tid.y;
	shl.b32 	%r45, %r3, 5;
	mov.u32 	%r4, %tid.x;
	add.s32 	%r5, %r45, %r4;
	div.s32 	%r46, %r2, %r34;
	mul.lo.s32 	%r6, %r46, %r37;
	mul.lo.s32 	%r47, %r46, %r34;
	sub.s32 	%r48, %r2, %r47;
	mul.lo.s32 	%r7, %r48, %r37;
	shr.u32 	%r84, %r5, 4;
	mov.u32 	%r49, %ctaid.x;
	shl.b32 	%r50, %r49, 5;
	add.s32 	%r9, %r50, %r4;
	shl.b32 	%r10, %r44, 4;
	setp.eq.s32 	%p1, %r31, 0;
	mov.f32 	%f58, 0f00000000;
	mov.f32 	%f59, %f58;
	mov.f32 	%f60, %f58;
	mov.f32 	%f61, %f58;
	@%p1 bra 	$L__BB68_11;
	and.b32  	%r52, %r4, 15;
	shl.b32 	%r53, %r84, 6;
	mov.u32 	%r54, _ZZ20filterActs_YxX_colorILi4ELi32ELi1ELi4ELi1ELb0ELb0EEvPfS0_S0_iiiiiiiiiiffiE9shFilters;
	add.s32 	%r55, %r54, %r53;
	shl.b32 	%r56, %r4, 2;
	and.b32  	%r57, %r56, 60;
	add.s32 	%r11, %r55, %r57;
	add.s32 	%r12, %r7, %r32;
	add.s32 	%r13, %r6, %r32;
	shl.b32 	%r58, %r3, 7;
	mov.u32 	%r59, _ZZ20filterActs_YxX_colorILi4ELi32ELi1ELi4ELi1ELb0ELb0EEvPfS0_S0_iiiiiiiiiiffiE8shImages;
	add.s32 	%r15, %r59, %r56;
	add.s32 	%r14, %r15, %r58;
	shl.b32 	%r16, %r28, 2;
	mul.lo.s32 	%r60, %r1, %r28;
	mul.lo.s32 	%r61, %r60, %r2;
	setp.eq.s32 	%p2, %r36, 0;
	selp.b32 	%r62, %r61, 0, %p2;
	cvt.s64.s32 	%rd7, %r62;
	mad.lo.s32 	%r63, %r28, %r84, %r52;
	add.s32 	%r64, %r63, %r10;
	cvt.s64.s32 	%rd8, %r64;
	add.s64 	%rd1, %rd8, %rd7;
	cvta.to.global.u64 	%rd2, %rd4;
	cvta.to.global.u64 	%rd3, %rd5;
	mov.f32 	%f58, 0f00000000;
	mov.b32 	%r83, 0;
	cvt.s64.s32 	%rd14, %r9;
	mov.u32 	%r85, %r3;
	mov.u32 	%r86, %r83;
$L__BB68_2:
	setp.gt.u32 	%p3, %r5, 63;
	@%p3 bra 	$L__BB68_6;
	setp.ge.u32 	%p4, %r84, %r1;
	@%p4 bra 	$L__BB68_5;
	cvt.s64.s32 	%rd9, %r83;
	add.s64 	%rd10, %rd1, %rd9;
	shl.b64 	%rd11, %rd10, 2;
	add.s64 	%rd12, %rd3, %rd11;
	ld.global.f32 	%f16, [%rd12];
	st.shared.f32 	[%r11], %f16;
	bra.uni 	$L__BB68_6;
$L__BB68_5:
	mov.b32 	%r65, 0;
	st.shared.u32 	[%r11], %r65;
$L__BB68_6:
	setp.ge.s32 	%p5, %r85, %r1;
	@%p5 bra 	$L__BB68_10;
	div.s32 	%r66, %r85, %r31;
	mul.lo.s32 	%r67, %r66, %r31;
	sub.s32 	%r68, %r85, %r67;
	add.s32 	%r21, %r12, %r68;
	add.s32 	%r22, %r13, %r66;
	setp.gt.s32 	%p6, %r22, -1;
	setp.lt.s32 	%p7, %r22, %r29;
	and.pred  	%p8, %p6, %p7;
	setp.gt.s32 	%p9, %r21, -1;
	setp.lt.s32 	%p10, %r21, %r30;
	and.pred  	%p11, %p9, %p10;
	and.pred  	%p13, %p8, %p11;
	not.pred 	%p14, %p13;
	@%p14 bra 	$L__BB68_9;
	mad.lo.s32 	%r70, %r22, %r30, %r21;
	mul.lo.s32 	%r71, %r70, %r35;
	cvt.s64.s32 	%rd13, %r71;
	add.s64 	%rd15, %rd13, %rd14;
	shl.b64 	%rd16, %rd15, 2;
	add.s64 	%rd17, %rd2, %rd16;
	ld.global.f32 	%f17, [%rd17];
	st.shared.f32 	[%r14], %f17;
	bra.uni 	$L__BB68_10;
$L__BB68_9:
	mov.b32 	%r69, 0;
	st.shared.u32 	[%r14], %r69;
$L__BB68_10:
	bar.sync 	0;
	ld.shared.f32 	%f18, [%r15];
	shl.b32 	%r72, %r3, 2;
	mov.u32 	%r73, _ZZ20filterActs_YxX_colorILi4ELi32ELi1ELi4ELi1ELb0ELb0EEvPfS0_S0_iiiiiiiiiiffiE9shFilters;
	add.s32 	%r74, %r73, %r72;
	ld.shared.f32 	%f19, [%r74];
	fma.rn.f32 	%f20, %f18, %f19, %f61;
	ld.shared.f32 	%f21, [%r74+16];
	fma.rn.f32 	%f22, %f18, %f21, %f60;
	ld.shared.f32 	%f23, [%r74+32];
	fma.rn.f32 	%f24, %f18, %f23, %f59;
	ld.shared.f32 	%f25, [%r74+48];
	fma.rn.f32 	%f26, %f18, %f25, %f58;
	ld.shared.f32 	%f27, [%r15+128];
	ld.shared.f32 	%f28, [%r74+64];
	fma.rn.f32 	%f29, %f27, %f28, %f20;
	ld.shared.f32 	%f30, [%r74+80];
	fma.rn.f32 	%f31, %f27, %f30, %f22;
	ld.shared.f32 	%f32, [%r74+96];
	fma.rn.f32 	%f33, %f27, %f32, %f24;
	ld.shared.f32 	%f34, [%r74+112];
	fma.rn.f32 	%f35, %f27, %f34, %f26;
	ld.shared.f32 	%f36, [%r15+256];
	ld.shared.f32 	%f37, [%r74+128];
	fma.rn.f32 	%f38, %f36, %f37, %f29;
	ld.shared.f32 	%f39, [%r74+144];
	fma.rn.f32 	%f40, %f36, %f39, %f31;
	ld.shared.f32 	%f41, [%r74+160];
	fma.rn.f32 	%f42, %f36, %f41, %f33;
	ld.shared.f32 	%f43, [%r74+176];
	fma.rn.f32 	%f44, %f36, %f43, %f35;
	ld.shared.f32 	%f45, [%r15+384];
	ld.shared.f32 	%f46, [%r74+192];
	fma.rn.f32 	%f61, %f45, %f46, %f38;
	ld.shared.f32 	%f47, [%r74+208];
	fma.rn.f32 	%f60, %f45, %f47, %f40;
	ld.shared.f32 	%f48, [%r74+224];
	fma.rn.f32 	%f59, %f45, %f48, %f42;
	ld.shared.f32 	%f49, [%r74+240];
	fma.rn.f32 	%f58, %f45, %f49, %f44;
	bar.sync 	0;
	add.s32 	%r86, %r86, 4;
	add.s32 	%r85, %r85, 4;
	add.s32 	%r84, %r84, 4;
	add.s32 	%r83, %r83, %r16;
	setp.lt.u32 	%p15, %r86, %r1;
	@%p15 bra 	$L__BB68_2;
$L__BB68_11:
	mul.lo.s32 	%r75, %r34, %r33;
	mul.lo.s32 	%r76, %r27, %r75;
	shl.b32 	%r77, %r76, 2;
	add.s32 	%r78, %r10, %r3;
	mad.lo.s32 	%r79, %r75, %r78, %r2;
	mad.lo.s32 	%r80, %r79, %r27, %r9;
	cvta.to.global.u64 	%rd18, %rd6;
	mul.f32 	%f50, %f13, %f61;
	mul.wide.u32 	%rd19, %r80, 4;
	add.s64 	%rd20, %rd18, %rd19;
	st.global.f32 	[%rd20], %f50;
	mul.f32 	%f51, %f13, %f60;
	mul.wide.s32 	%rd21, %r77, 4;
	add.s64 	%rd22, %rd20, %rd21;
	st.global.f32 	[%rd22], %f51;
	mul.f32 	%f52, %f13, %f59;
	shl.b32 	%r81, %r76, 3;
	mul.wide.s32 	%rd23, %r81, 4;
	add.s64 	%rd24, %rd20, %rd23;
	st.global.f32 	[%rd24], %f52;
	mul.f32 	%f53, %f13, %f58;
	mul.lo.s32 	%r82, %r76, 12;
	mul.wide.s32 	%rd25, %r82, 4;
	add.s64 	%rd26, %rd20, %rd25;
	st.global.f32 	[%rd26], %f53;
	ret;

}
	// .globl	_Z20filterActs_YxX_colorILi4ELi32ELi1ELi8ELi2ELb0ELb1EEvPfS0_S0_iiiiiiiiiiffi
.visible .entry _Z20filterActs_YxX_colorILi4ELi32ELi1ELi8ELi2ELb0ELb1EEvPfS0_S0_iiiiiiiiiiffi(
	.param .u64 .ptr .align 1 _Z20filterActs_YxX_colorILi4ELi32ELi1ELi8ELi2ELb0ELb1EEvPfS0_S0_iiiiiiiiiiffi_param_0,
	.param .u64 .ptr .align 1 _Z20filterActs_YxX_colorILi4ELi32ELi1ELi8ELi2ELb0ELb1EEvPfS0_S0_iiiiiiiiiiffi_param_1,
	.param .u64 .ptr .align 1 _Z20filterActs_YxX_colorILi4ELi32ELi1ELi8ELi2ELb0ELb1EEvPfS0_S0_iiiiiiiiiiffi_param_2,
	.param .u32 _Z20filterActs_YxX_colorILi4ELi32ELi1ELi8ELi2ELb0ELb1EEvPfS0_S0_iiiiiiiiiiffi_param_3,
	.param .u32 _Z20filterActs_YxX_colorILi4ELi32ELi1ELi8ELi2ELb0ELb1EEvPfS0_S0_iiiiiiiiiiffi_param_4,
	.param .u32 _Z20filterActs_YxX_colorILi4ELi32ELi1ELi8ELi2ELb0ELb1EEvPfS0_S0_iiiiiiiiiiffi_param_5,
	.param .u32 _Z20filterActs_YxX_colorILi4ELi32ELi1ELi8ELi2ELb0ELb1EEvPfS0_S0_iiiiiiiiiiffi_param_6,
	.param .u32 _Z20filterActs_YxX_colorILi4ELi32ELi1ELi8ELi2ELb0ELb1EEvPfS0_S0_iiiiiiiiiiffi_param_7,
	.param .u32 _Z20filterActs_YxX_colorILi4ELi32ELi1ELi8ELi2ELb0ELb1EEvPfS0_S0_iiiiiiiiiiffi_param_8,
	.param .u32 _Z20filterActs_YxX_colorILi4ELi32ELi1ELi8ELi2ELb0ELb1EEvPfS0_S0_iiiiiiiiiiffi_param_9,
	.param .u32 _Z20filterActs_YxX_colorILi4ELi32ELi1ELi8ELi2ELb0ELb1EEvPfS0_S0_iiiiiiiiiiffi_param_10,
	.param .u32 _Z20filterActs_YxX_colorILi4ELi32ELi1ELi8ELi2ELb0ELb1EEvPfS0_S0_iiiiiiiiiiffi_param_11,
	.param .u32 _Z20filterActs_YxX_colorILi4ELi32ELi1ELi8ELi2ELb0ELb1EEvPfS0_S0_iiiiiiiiiiffi_param_12,
	.param .f32 _Z20filterActs_YxX_colorILi4ELi32ELi1ELi8ELi2ELb0ELb1EEvPfS0_S0_iiiiiiiiiiffi_param_13,
	.param .f32 _Z20filterActs_YxX_colorILi4ELi32ELi1ELi8ELi2ELb0ELb1EEvPfS0_S0_iiiiiiiiiiffi_param_14,
	.param .u32 _Z20filterActs_YxX_colorILi4ELi32ELi1ELi8ELi2ELb0ELb1EEvPfS0_S0_iiiiiiiiiiffi_param_15
)
{
	.reg .pred 	%p<18>;
	.reg .b32 	%r<100>;
	.reg .b32 	%f<185>;
	.reg .b64 	%rd<43>;
	// demoted variable
	.shared .align 4 .b8 _ZZ20filterActs_YxX_colorILi4ELi32ELi1ELi8ELi2ELb0ELb1EEvPfS0_S0_iiiiiiiiiiffiE9shFilters[1024];
	// demoted variable
	.shared .align 4 .b8 _ZZ20filterActs_YxX_colorILi4ELi32ELi1ELi8ELi2ELb0ELb1EEvPfS0_S0_iiiiiiiiiiffiE8shImages[1024];
	ld.param.u64 	%rd6, [_Z20filterActs_YxX_colorILi4ELi32ELi1ELi8ELi2ELb0ELb1EEvPfS0_S0_iiiiiiiiiiffi_param_0];
	ld.param.u64 	%rd8, [_Z20filterActs_YxX_colorILi4ELi32ELi1ELi8ELi2ELb0ELb1EEvPfS0_S0_iiiiiiiiiiffi_param_1];
	ld.param.u32 	%r30, [_Z20filterActs_YxX_colorILi4ELi32ELi1ELi8ELi2ELb0ELb1EEvPfS0_S0_iiiiiiiiiiffi_param_3];
	ld.param.u32 	%r31, [_Z20filterActs_YxX_colorILi4ELi32ELi1ELi8ELi2ELb0ELb1EEvPfS0_S0_iiiiiiiiiiffi_param_4];
	ld.param.u32 	%r32, [_Z20filterActs_YxX_colorILi4ELi32ELi1ELi8ELi2ELb0ELb1EEvPfS0_S0_iiiiiiiiiiffi_param_5];
	ld.param.u32 	%r33, [_Z20filterActs_YxX_colorILi4ELi32ELi1ELi8ELi2ELb0ELb1EEvPfS0_S0_iiiiiiiiiiffi_param_6];
	ld.param.u32 	%r34, [_Z20filterActs_YxX_colorILi4ELi32ELi1ELi8ELi2ELb0ELb1EEvPfS0_S0_iiiiiiiiiiffi_param_7];
	ld.param.u32 	%r35, [_Z20filterActs_YxX_colorILi4ELi32ELi1ELi8ELi2ELb0ELb1EEvPfS0_S0_iiiiiiiiiiffi_param_8];
	ld.param.u32 	%r36, [_Z20filterActs_YxX_colorILi4ELi32ELi1ELi8ELi2ELb0ELb1EEvPfS0_S0_iiiiiiiiiiffi_param_9];
	ld.param.u32 	%r37, [_Z20filterActs_YxX_colorILi4ELi32ELi1ELi8ELi2ELb0ELb1EEvPfS0_S0_iiiiiiiiiiffi_param_10];
	ld.param.u32 	%r38, [_Z20filterActs_YxX_colorILi4ELi32ELi1ELi8ELi2ELb0ELb1EEvPfS0_S0_iiiiiiiiiiffi_param_11];
	ld.param.u32 	%r40, [_Z20filterActs_YxX_colorILi4ELi32ELi1ELi8ELi2ELb0ELb1EEvPfS0_S0_iiiiiiiiiiffi_param_15];
	cvta.to.global.u64 	%rd9, %rd8;
	mul.lo.s32 	%r1, %r34, %r34;
	shr.s32 	%r41, %r31, 31;
	shr.u32 	%r42, %r41, 27;
	add.s32 	%r43, %r31, %r42;
	shr.s32 	%r44, %r43, 5;
	mov.u32 	%r45, %ctaid.y;
	div.u32 	%r2, %r45, %r44;
	mul.lo.s32 	%r46, %r2, %r44;
	sub.s32 	%r47, %r45, %r46;
	mov.u32 	%r96, %tid.y;
	mov.u32 	%r4, %tid.x;
	shr.u32 	%r48, %r4, 5;
	add.s32 	%r5, %r48, %r96;
	and.b32  	%r6, %r4, 31;
	mov.u32 	%r49, %ctaid.x;
	shl.b32 	%r50, %r49, 5;
	add.s32 	%r51, %r50, %r4;
	cvt.s64.s32 	%rd1, %r51;
	shl.b32 	%r7, %r47, 5;
	mad.lo.s32 	%r52, %r31, %r5, %r6;
	add.s32 	%r53, %r52, %r7;
	mul.wide.s32 	%rd10, %r53, 4;
	add.s64 	%rd42, %rd9, %rd10;
	setp.ne.s32 	%p1, %r40, 0;
	@%p1 bra 	$L__BB69_2;
	mul.lo.s32 	%r54, %r31, %r1;
	mul.lo.s32 	%r55, %r54, %r2;
	shl.b32 	%r56, %r55, 1;
	mul.wide.s32 	%rd11, %r56, 4;
	add.s64 	%rd42, %rd42, %rd11;
$L__BB69_2:
	cvt.u32.u64 	%r57, %rd1;
	add.s32 	%r58, %r7, %r96;
	mul.lo.s32 	%r8, %r38, %r37;
	mad.lo.s32 	%r59, %r8, %r58, %r2;
	mad.lo.s32 	%r9, %r59, %r30, %r57;
	setp.eq.s32 	%p2, %r34, 0;
	mov.f32 	%f177, 0f00000000;
	mov.f32 	%f178, %f177;
	mov.f32 	%f179, %f177;
	mov.f32 	%f180, %f177;
	mov.f32 	%f181, %f177;
	mov.f32 	%f182, %f177;
	mov.f32 	%f183, %f177;
	mov.f32 	%f184, %f177;
	@%p2 bra 	$L__BB69_15;
	cvta.to.global.u64 	%rd5, %rd6;
	shl.b32 	%r61, %r6, 2;
	mov.u32 	%r62, _ZZ20filterActs_YxX_colorILi4ELi32ELi1ELi8ELi2ELb0ELb1EEvPfS0_S0_iiiiiiiiiiffiE9shFilters;
	add.s32 	%r63, %r62, %r61;
	div.s32 	%r64, %r2, %r38;
	mul.lo.s32 	%r65, %r64, %r38;
	sub.s32 	%r66, %r2, %r65;
	mad.lo.s32 	%r10, %r66, %r36, %r35;
	mad.lo.s32 	%r11, %r64, %r36, %r35;
	shl.b32 	%r67, %r4, 2;
	mov.u32 	%r68, _ZZ20filterActs_YxX_colorILi4ELi32ELi1ELi8ELi2ELb0ELb1EEvPfS0_S0_iiiiiiiiiiffiE8shImages;
	add.s32 	%r12, %r68, %r67;
	shl.b32 	%r69, %r96, 2;
	add.s32 	%r70, %r62, %r69;
	add.s32 	%r13, %r70, 896;
	shl.b32 	%r71, %r5, 7;
	add.s32 	%r14, %r63, %r71;
	shl.b32 	%r72, %r96, 7;
	add.s32 	%r15, %r12, %r72;
	shl.b32 	%r16, %r31, 2;
	mul.lo.s32 	%r97, %r1, %r31;
	mov.f32 	%f177, 0f00000000;
	mov.b32 	%r98, 0;
	mov.u32 	%r95, %r5;
	mov.u32 	%r99, %r98;
$L__BB69_4:
	setp.gt.u32 	%p3, %r5, 3;
	@%p3 bra 	$L__BB69_8;
	setp.ge.u32 	%p4, %r95, %r1;
	@%p4 bra 	$L__BB69_7;
	mul.wide.s32 	%rd12, %r98, 4;
	add.s64 	%rd13, %rd42, %rd12;
	ld.global.f32 	%f28, [%rd13];
	st.shared.f32 	[%r14], %f28;
	mul.wide.s32 	%rd14, %r97, 4;
	add.s64 	%rd15, %rd42, %rd14;
	ld.global.f32 	%f29, [%rd15];
	st.shared.f32 	[%r14+512], %f29;
	bra.uni 	$L__BB69_8;
$L__BB69_7:
	mov.b32 	%r73, 0;
	st.shared.u32 	[%r14], %r73;
	st.shared.u32 	[%r14+512], %r73;
$L__BB69_8:
	setp.ge.s32 	%p5, %r96, %r1;
	@%p5 bra 	$L__BB69_14;
	div.s32 	%r74, %r96, %r34;
	mul.lo.s32 	%r75, %r74, %r34;
	sub.s32 	%r76, %r96, %r75;
	add.s32 	%r23, %r10, %r76;
	add.s32 	%r24, %r11, %r74;
	setp.gt.s32 	%p6, %r24, -1;
	setp.lt.s32 	%p7, %r24, %r32;
	and.pred  	%p8, %p6, %p7;
	setp.gt.s32 	%p9, %r23, -1;
	setp.lt.s32 	%p10, %r23, %r33;
	and.pred  	%p11, %p9, %p10;
	and.pred  	%p13, %p8, %p11;
	not.pred 	%p14, %p13;
	@%p14 bra 	$L__BB69_13;
	cvt.u32.u64 	%r78, %rd1;
	setp.ge.s32 	%p15, %r78, %r30;
	@%p15 bra 	$L__BB69_12;
	ld.param.u32 	%r94, [_Z20filterActs_YxX_colorILi4ELi32ELi1ELi8ELi2ELb0ELb1EEvPfS0_S0_iiiiiiiiiiffi_param_12];
	mad.lo.s32 	%r80, %r24, %r33, %r23;
	mul.lo.s32 	%r81, %r80, %r94;
	cvt.s64.s32 	%rd16, %r81;
	add.s64 	%rd17, %rd16, %rd1;
	shl.b64 	%rd18, %rd17, 2;
	add.s64 	%rd19, %rd5, %rd18;
	ld.global.f32 	%f30, [%rd19];
	st.shared.f32 	[%r15], %f30;
	add.s32 	%r82, %r32, %r24;
	mad.lo.s32 	%r83, %r82, %r33, %r23;
	mul.lo.s32 	%r84, %r83, %r94;
	cvt.s64.s32 	%rd20, %r84;
	add.s64 	%rd21, %rd20, %rd1;
	shl.b64 	%rd22, %rd21, 2;
	add.s64 	%rd23, %rd5, %rd22;
	ld.global.f32 	%f31, [%rd23];
	st.shared.f32 	[%r15+512], %f31;
	bra.uni 	$L__BB69_14;
$L__BB69_12:
	mov.b32 	%r79, 0;
	st.shared.u32 	[%r15], %r79;
	st.shared.u32 	[%r15+512], %r79;
	bra.uni 	$L__BB69_14;
$L__BB69_13:
	mov.b32 	%r77, 0;
	st.shared.u32 	[%r15], %r77;
	st.shared.u32 	[%r15+512], %r77;
$L__BB69_14:
	bar.sync 	0;
	ld.shared.f32 	%f32, [%r12];
	ld.shared.f32 	%f33, [%r13+-896];
	fma.rn.f32 	%f34, %f32, %f33, %f184;
	ld.shared.f32 	%f35, [%r13+-880];
	fma.rn.f32 	%f36, %f32, %f35, %f183;
	ld.shared.f32 	%f37, [%r13+-864];
	fma.rn.f32 	%f38, %f32, %f37, %f182;
	ld.shared.f32 	%f39, [%r13+-848];
	fma.rn.f32 	%f40, %f32, %f39, %f181;
	ld.shared.f32 	%f41, [%r13+-832];
	fma.rn.f32 	%f42, %f32, %f41, %f180;
	ld.shared.f32 	%f43, [%r13+-816];
	fma.rn.f32 	%f44, %f32, %f43, %f179;
	ld.shared.f32 	%f45, [%r13+-800];
	fma.rn.f32 	%f46, %f32, %f45, %f178;
	ld.shared.f32 	%f47, [%r13+-784];
	fma.rn.f32 	%f48, %f32, %f47, %f177;
	ld.shared.f32 	%f49, [%r12+128];
	ld.shared.f32 	%f50, [%r13+-768];
	fma.rn.f32 	%f51, %f49, %f50, %f34;
	ld.shared.f32 	%f52, [%r13+-752];
	fma.rn.f32 	%f53, %f49, %f52, %f36;
	ld.shared.f32 	%f54, [%r13+-736];
	fma.rn.f32 	%f55, %f49, %f54, %f38;
	ld.shared.f32 	%f56, [%r13+-720];
	fma.rn.f32 	%f57, %f49, %f56, %f40;
	ld.shared.f32 	%f58, [%r13+-704];
	fma.rn.f32 	%f59, %f49, %f58, %f42;
	ld.shared.f32 	%f60, [%r13+-688];
	fma.rn.f32 	%f61, %f49, %f60, %f44;
	ld.shared.f32 	%f62, [%r13+-672];
	fma.rn.f32 	%f63, %f49, %f62, %f46;
	ld.shared.f32 	%f64, [%r13+-656];
	fma.rn.f32 	%f65, %f49, %f64, %f48;
	ld.shared.f32 	%f66, [%r12+256];
	ld.shared.f32 	%f67, [%r13+-640];
	fma.rn.f32 	%f68, %f66, %f67, %f51;
	ld.shared.f32 	%f69, [%r13+-624];
	fma.rn.f32 	%f70, %f66, %f69, %f53;
	ld.shared.f32 	%f71, [%r13+-608];
	fma.rn.f32 	%f72, %f66, %f71, %f55;
	ld.shared.f32 	%f73, [%r13+-592];
	fma.rn.f32 	%f74, %f66, %f73, %f57;
	ld.shared.f32 	%f75, [%r13+-576];
	fma.rn.f32 	%f76, %f66, %f75, %f59;
	ld.shared.f32 	%f77, [%r13+-560];
	fma.rn.f32 	%f78, %f66, %f77, %f61;
	ld.shared.f32 	%f79, [%r13+-544];
	fma.rn.f32 	%f80, %f66, %f79, %f63;
	ld.shared.f32 	%f81, [%r13+-528];
	fma.rn.f32 	%f82, %f66, %f81, %f65;
	ld.shared.f32 	%f83, [%r12+384];
	ld.shared.f32 	%f84, [%r13+-512];
	fma.rn.f32 	%f85, %f83, %f84, %f68;
	ld.shared.f32 	%f86, [%r13+-496];
	fma.rn.f32 	%f87, %f83, %f86, %f70;
	ld.shared.f32 	%f88, [%r13+-480];
	fma.rn.f32 	%f89, %f83, %f88, %f72;
	ld.shared.f32 	%f90, [%r13+-464];
	fma.rn.f32 	%f91, %f83, %f90, %f74;
	ld.shared.f32 	%f92, [%r13+-448];
	fma.rn.f32 	%f93, %f83, %f92, %f76;
	ld.shared.f32 	%f94, [%r13+-432];
	fma.rn.f32 	%f95, %f83, %f94, %f78;
	ld.shared.f32 	%f96, [%r13+-416];
	fma.rn.f32 	%f97, %f83, %f96, %f80;
	ld.shared.f32 	%f98, [%r13+-400];
	fma.rn.f32 	%f99, %f83, %f98, %f82;
	ld.shared.f32 	%f100, [%r12+512];
	ld.shared.f32 	%f101, [%r13+-384];
	fma.rn.f32 	%f102, %f100, %f101, %f85;
	ld.shared.f32 	%f103, [%r13+-368];
	fma.rn.f32 	%f104, %f100, %f103, %f87;
	ld.shared.f32 	%f105, [%r13+-352];
	fma.rn.f32 	%f106, %f100, %f105, %f89;
	ld.shared.f32 	%f107, [%r13+-336];
	fma.rn.f32 	%f108, %f100, %f107, %f91;
	ld.shared.f32 	%f109, [%r13+-320];
	fma.rn.f32 	%f110, %f100, %f109, %f93;
	ld.shared.f32 	%f111, [%r13+-304];
	fma.rn.f32 	%f112, %f100, %f111, %f95;
	ld.shared.f32 	%f113, [%r13+-288];
	fma.rn.f32 	%f114, %f100, %f113, %f97;
	ld.shared.f32 	%f115, [%r13+-272];
	fma.rn.f32 	%f116, %f100, %f115, %f99;
	ld.shared.f32 	%f117, [%r12+640];
	ld.shared.f32 	%f118, [%r13+-256];
	fma.rn.f32 	%f119, %f117, %f118, %f102;
	ld.shared.f32 	%f120, [%r13+-240];
	fma.rn.f32 	%f121, %f117, %f120, %f104;
	ld.shared.f32 	%f122, [%r13+-224];
	fma.rn.f32 	%f123, %f117, %f122, %f106;
	ld.shared.f32 	%f124, [%r13+-208];
	fma.rn.f32 	%f125, %f117, %f124, %f108;
	ld.shared.f32 	%f126, [%r13+-192];
	fma.rn.f32 	%f127, %f117, %f126, %f110;
	ld.shared.f32 	%f128, [%r13+-176];
	fma.rn.f32 	%f129, %f117, %f128, %f112;
	ld.shared.f32 	%f130, [%r13+-160];
	fma.rn.f32 	%f131, %f117, %f130, %f114;
	ld.shared.f32 	%f132, [%r13+-144];
	fma.rn.f32 	%f133, %f117, %f132, %f116;
	ld.shared.f32 	%f134, [%r12+768];
	ld.shared.f32 	%f135, [%r13+-128];
	fma.rn.f32 	%f136, %f134, %f135, %f119;
	ld.shared.f32 	%f137, [%r13+-112];
	fma.rn.f32 	%f138, %f134, %f137, %f121;
	ld.shared.f32 	%f139, [%r13+-96];
	fma.rn.f32 	%f140, %f134, %f139, %f123;
	ld.shared.f32 	%f141, [%r13+-80];
	fma.rn.f32 	%f142, %f134, %f141, %f125;
	ld.shared.f32 	%f143, [%r13+-64];
	fma.rn.f32 	%f144, %f134, %f143, %f127;
	ld.shared.f32 	%f145, [%r13+-48];
	fma.rn.f32 	%f146, %f134, %f145, %f129;
	ld.shared.f32 	%f147, [%r13+-32];
	fma.rn.f32 	%f148, %f134, %f147, %f131;
	ld.shared.f32 	%f149, [%r13+-16];
	fma.rn.f32 	%f150, %f134, %f149, %f133;
	ld.shared.f32 	%f151, [%r12+896];
	ld.shared.f32 	%f152, [%r13];
	fma.rn.f32 	%f184, %f151, %f152, %f136;
	ld.shared.f32 	%f153, [%r13+16];
	fma.rn.f32 	%f183, %f151, %f153, %f138;
	ld.shared.f32 	%f154, [%r13+32];
	fma.rn.f32 	%f182, %f151, %f154, %f140;
	ld.shared.f32 	%f155, [%r13+48];
	fma.rn.f32 	%f181, %f151, %f155, %f142;
	ld.shared.f32 	%f156, [%r13+64];
	fma.rn.f32 	%f180, %f151, %f156, %f144;
	ld.shared.f32 	%f157, [%r13+80];
	fma.rn.f32 	%f179, %f151, %f157, %f146;
	ld.shared.f32 	%f158, [%r13+96];
	fma.rn.f32 	%f178, %f151, %f158, %f148;
	ld.shared.f32 	%f159, [%r13+112];
	fma.rn.f32 	%f177, %f151, %f159, %f150;
	bar.sync 	0;
	add.s32 	%r99, %r99, 4;
	add.s32 	%r98, %r98, %r16;
	add.s32 	%r97, %r97, %r16;
	add.s32 	%r96, %r96, 4;
	add.s32 	%r95, %r95, 4;
	setp.lt.u32 	%p16, %r99, %r1;
	@%p16 bra 	$L__BB69_4;
$L__BB69_15:
	cvt.u32.u64 	%r85, %rd1;
	setp.ge.s32 	%p17, %r85, %r30;
	@%p17 bra 	$L__BB69_17;
	ld.param.f32 	%f168, [_Z20filterActs_YxX_colorILi4ELi32ELi1ELi8ELi2ELb0ELb1EEvPfS0_S0_iiiiiiiiiiffi_param_14];
	ld.param.u64 	%rd41, [_Z20filterActs_YxX_colorILi4ELi32ELi1ELi8ELi2ELb0ELb1EEvPfS0_S0_iiiiiiiiiiffi_param_2];
	mul.lo.s32 	%r86, %r30, %r8;
	shl.b32 	%r87, %r86, 2;
	mul.f32 	%f160, %f168, %f184;
	cvta.to.global.u64 	%rd24, %rd41;
	mul.wide.u32 	%rd25, %r9, 4;
	add.s64 	%rd26, %rd24, %rd25;
	st.global.f32 	[%rd26], %f160;
	mul.f32 	%f161, %f168, %f183;
	mul.wide.s32 	%rd27, %r87, 4;
	add.s64 	%rd28, %rd26, %rd27;
	st.global.f32 	[%rd28], %f161;
	mul.f32 	%f162, %f168, %f182;
	shl.b32 	%r88, %r86, 3;
	mul.wide.s32 	%rd29, %r88, 4;
	add.s64 	%rd30, %rd26, %rd29;
	st.global.f32 	[%rd30], %f162;
	mul.f32 	%f163, %f168, %f181;
	mul.lo.s32 	%r89, %r86, 12;
	mul.wide.s32 	%rd31, %r89, 4;
	add.s64 	%rd32, %rd26, %rd31;
	st.global.f32 	[%rd32], %f163;
	mul.f32 	%f164, %f168, %f180;
	shl.b32 	%r90, %r86, 4;
	mul.wide.s32 	%rd33, %r90, 4;
	add.s64 	%rd34, %rd26, %rd33;
	st.global.f32 	[%rd34], %f164;
	mul.f32 	%f165, %f168, %f179;
	mul.lo.s32 	%r91, %r86, 20;
	mul.wide.s32 	%rd35, %r91, 4;
	add.s64 	%rd36, %rd26, %rd35;
	st.global.f32 	[%rd36], %f165;
	mul.f32 	%f166, %f168, %f178;
	mul.lo.s32 	%r92, %r86, 24;
	mul.wide.s32 	%rd37, %r92, 4;
	add.s64 	%rd38, %rd26, %rd37;
	st.global.f32 	[%rd38], %f166;
	mul.f32 	%f167, %f168, %f177;
	mul.lo.s32 	%r93, %r86, 28;
	mul.wide.s32 	%rd39, %r93, 4;
	add.s64 	%rd40, %rd26, %rd39;
	st.global.f32 	[%rd40], %f167;
$L__BB69_17:
	ret;

}
	// .globl	_Z20filterActs_YxX_colorILi4ELi32ELi1ELi4ELi2ELb0ELb1EEvPfS0_S0_iiiiiiiiiiffi
.visible .entry _Z20filterActs_YxX_colorILi4ELi32ELi1ELi4ELi2ELb0ELb1EEvPfS0_S0_iiiiiiiiiiffi(
	.param .u64 .ptr .align 1 _Z20filterActs_YxX_colorILi4ELi32ELi1ELi4ELi2ELb0ELb1EEvPfS0_S0_iiiiiiiiiiffi_param_0,
	.param .u64 .ptr .align 1 _Z20filterActs_YxX_colorILi4ELi32ELi1ELi4ELi2ELb0ELb1EEvPfS0_S0_iiiiiiiiiiffi_param_1,
	.param .u64 .ptr .align 1 _Z20filterActs_YxX_colorILi4ELi32ELi1ELi4ELi2ELb0ELb1EEvPfS0_S0_iiiiiiiiiiffi_param_2,
	.param .u32 _Z20filterActs_YxX_colorILi4ELi32ELi1ELi4ELi2ELb0ELb1EEvPfS0_S0_iiiiiiiiiiffi_param_3,
	.param .u32 _Z20filterActs_YxX_colorILi4ELi32ELi1ELi4ELi2ELb0ELb1EEvPfS0_S0_iiiiiiiiiiffi_param_4,
	.param .u32 _Z20filterActs_YxX_colorILi4ELi32ELi1ELi4ELi2ELb0ELb1EEvPfS0_S0_iiiiiiiiiiffi_param_5,
	.param .u32 _Z20filterActs_YxX_colorILi4ELi32ELi1ELi4ELi2ELb0ELb1EEvPfS0_S0_iiiiiiiiiiffi_param_6,
	.param .u32 _Z20filterActs_YxX_colorILi4ELi32ELi1ELi4ELi2ELb0ELb1EEvPfS0_S0_iiiiiiiiiiffi_param_7,
	.param .u32 _Z20filterActs_YxX_colorILi4ELi32ELi1ELi4ELi2ELb0ELb1EEvPfS0_S0_iiiiiiiiiiffi_param_8,
	.param .u32 _Z20filterActs_YxX_colorILi4ELi32ELi1ELi4ELi2ELb0ELb1EEvPfS0_S0_iiiiiiiiiiffi_param_9,
	.param .u32 _Z20filterActs_YxX_colorILi4ELi32ELi1ELi4ELi2ELb0ELb1EEvPfS0_S0_iiiiiiiiiiffi_param_10,
	.param .u32 _Z20filterActs_YxX_colorILi4ELi32ELi1ELi4ELi2ELb0ELb1EEvPfS0_S0_iiiiiiiiiiffi_param_11,
	.param .u32 _Z20filterActs_YxX_colorILi4ELi32ELi1ELi4ELi2ELb0ELb1EEvPfS0_S0_iiiiiiiiiiffi_param_12,
	.param .f32 _Z20filterActs_YxX_colorILi4ELi32ELi1ELi4ELi2ELb0ELb1EEvPfS0_S0_iiiiiiiiiiffi_param_13,
	.param .f32 _Z20filterActs_YxX_colorILi4ELi32ELi1ELi4ELi2ELb0ELb1EEvPfS0_S0_iiiiiiiiiiffi_param_14,
	.param .u32 _Z20filterActs_YxX_colorILi4ELi32ELi1ELi4ELi2ELb0ELb1EEvPfS0_S0_iiiiiiiiiiffi_param_15
)
{
	.reg .pred 	%p<18>;
	.reg .b32 	%r<104>;
	.reg .b32 	%f<101>;
	.reg .b64 	%rd<36>;
	// demoted variable
	.shared .align 4 .b8 _ZZ20filterActs_YxX_colorILi4ELi32ELi1ELi4ELi2ELb0ELb1EEvPfS0_S0_iiiiiiiiiiffiE9shFilters[512];
	// demoted variable
	.shared .align 4 .b8 _ZZ20filterActs_YxX_colorILi4ELi32ELi1ELi4ELi2ELb0ELb1EEvPfS0_S0_iiiiiiiiiiffiE8shImages[1024];
	ld.param.u64 	%rd7, [_Z20filterActs_YxX_colorILi4ELi32ELi1ELi4ELi2ELb0ELb1EEvPfS0_S0_iiiiiiiiiiffi_param_1];
	ld.param.u32 	%r29, [_Z20filterActs_YxX_colorILi4ELi32ELi1ELi4ELi2ELb0ELb1EEvPfS0_S0_iiiiiiiiiiffi_param_3];
	ld.param.u32 	%r30, [_Z20filterActs_YxX_colorILi4ELi32ELi1ELi4ELi2ELb0ELb1EEvPfS0_S0_iiiiiiiiiiffi_param_4];
	ld.param.u32 	%r31, [_Z20filterActs_YxX_colorILi4ELi32ELi1ELi4ELi2ELb0ELb1EEvPfS0_S0_iiiiiiiiiiffi_param_5];
	ld.param.u32 	%r32, [_Z20filterActs_YxX_colorILi4ELi32ELi1ELi4ELi2ELb0ELb1EEvPfS0_S0_iiiiiiiiiiffi_param_6];
	ld.param.u32 	%r33, [_Z20filterActs_YxX_colorILi4ELi32ELi1ELi4ELi2ELb0ELb1EEvPfS0_S0_iiiiiiiiiiffi_param_7];
	ld.param.u32 	%r37, [_Z20filterActs_YxX_colorILi4ELi32ELi1ELi4ELi2ELb0ELb1EEvPfS0_S0_iiiiiiiiiiffi_param_11];
	ld.param.u32 	%r39, [_Z20filterActs_YxX_colorILi4ELi32ELi1ELi4ELi2ELb0ELb1EEvPfS0_S0_iiiiiiiiiiffi_param_15];
	cvta.to.global.u64 	%rd8, %rd7;
	mul.lo.s32 	%r1, %r33, %r33;
	shr.s32 	%r40, %r30, 31;
	shr.u32 	%r41, %r40, 28;
	add.s32 	%r42, %r30, %r41;
	shr.s32 	%r43, %r42, 4;
	mov.u32 	%r44, %ctaid.y;
	div.u32 	%r2, %r44, %r43;
	mul.lo.s32 	%r45, %r2, %r43;
	sub.s32 	%r46, %r44, %r45;
	mov.u32 	%r100, %tid.y;
	shl.b32 	%r47, %r100, 5;
	mov.u32 	%r4, %tid.x;
	add.s32 	%r5, %r47, %r4;
	shr.u32 	%r99, %r5, 4;
	and.b32  	%r7, %r4, 15;
	mov.u32 	%r48, %ctaid.x;
	shl.b32 	%r49, %r48, 5;
	add.s32 	%r50, %r49, %r4;
	cvt.s64.s32 	%rd1, %r50;
	shl.b32 	%r8, %r46, 4;
	mad.lo.s32 	%r51, %r30, %r99, %r7;
	add.s32 	%r52, %r51, %r8;
	mul.wide.s32 	%rd9, %r52, 4;
	add.s64 	%rd35, %rd8, %rd9;
	setp.ne.s32 	%p1, %r39, 0;
	@%p1 bra 	$L__BB70_2;
	ld.param.u32 	%r92, [_Z20filterActs_YxX_colorILi4ELi32ELi1ELi4ELi2ELb0ELb1EEvPfS0_S0_iiiiiiiiiiffi_param_4];
	mul.lo.s32 	%r53, %r92, %r1;
	mul.lo.s32 	%r54, %r53, %r2;
	shl.b32 	%r55, %r54, 1;
	mul.wide.s32 	%rd10, %r55, 4;
	add.s64 	%rd35, %rd35, %rd10;
$L__BB70_2:
	ld.param.u32 	%r97, [_Z20filterActs_YxX_colorILi4ELi32ELi1ELi4ELi2ELb0ELb1EEvPfS0_S0_iiiiiiiiiiffi_param_10];
	cvt.u32.u64 	%r56, %rd1;
	add.s32 	%r57, %r8, %r100;
	mul.lo.s32 	%r9, %r37, %r97;
	mad.lo.s32 	%r58, %r9, %r57, %r2;
	mad.lo.s32 	%r10, %r58, %r29, %r56;
	setp.eq.s32 	%p2, %r33, 0;
	mov.f32 	%f97, 0f00000000;
	mov.f32 	%f98, %f97;
	mov.f32 	%f99, %f97;
	mov.f32 	%f100, %f97;
	@%p2 bra 	$L__BB70_15;
	ld.param.u32 	%r96, [_Z20filterActs_YxX_colorILi4ELi32ELi1ELi4ELi2ELb0ELb1EEvPfS0_S0_iiiiiiiiiiffi_param_9];
	ld.param.u32 	%r95, [_Z20filterActs_YxX_colorILi4ELi32ELi1ELi4ELi2ELb0ELb1EEvPfS0_S0_iiiiiiiiiiffi_param_8];
	ld.param.u32 	%r93, [_Z20filterActs_YxX_colorILi4ELi32ELi1ELi4ELi2ELb0ELb1EEvPfS0_S0_iiiiiiiiiiffi_param_4];
	shl.b32 	%r60, %r7, 2;
	mov.u32 	%r61, _ZZ20filterActs_YxX_colorILi4ELi32ELi1ELi4ELi2ELb0ELb1EEvPfS0_S0_iiiiiiiiiiffiE9shFilters;
	add.s32 	%r62, %r61, %r60;
	div.s32 	%r63, %r2, %r37;
	mul.lo.s32 	%r64, %r63, %r37;
	sub.s32 	%r65, %r2, %r64;
	mad.lo.s32 	%r11, %r65, %r96, %r95;
	mad.lo.s32 	%r12, %r63, %r96, %r95;
	shl.b32 	%r66, %r4, 2;
	mov.u32 	%r67, _ZZ20filterActs_YxX_colorILi4ELi32ELi1ELi4ELi2ELb0ELb1EEvPfS0_S0_iiiiiiiiiiffiE8shImages;
	add.s32 	%r13, %r67, %r66;
	shl.b32 	%r68, %r99, 6;
	add.s32 	%r14, %r62, %r68;
	shl.b32 	%r69, %r100, 7;
	add.s32 	%r15, %r13, %r69;
	mul.lo.s32 	%r101, %r1, %r93;
	mov.f32 	%f97, 0f00000000;
	mov.b32 	%r102, 0;
	mov.u32 	%r103, %r102;
$L__BB70_4:
	setp.gt.u32 	%p3, %r5, 63;
	@%p3 bra 	$L__BB70_8;
	setp.ge.u32 	%p4, %r99, %r1;
	@%p4 bra 	$L__BB70_7;
	mul.wide.s32 	%rd11, %r102, 4;
	add.s64 	%rd12, %rd35, %rd11;
	ld.global.f32 	%f16, [%rd12];
	st.shared.f32 	[%r14], %f16;
	mul.wide.s32 	%rd13, %r101, 4;
	add.s64 	%rd14, %rd35, %rd13;
	ld.global.f32 	%f17, [%rd14];
	st.shared.f32 	[%r14+256], %f17;
	bra.uni 	$L__BB70_8;
$L__BB70_7:
	mov.b32 	%r70, 0;
	st.shared.u32 	[%r14], %r70;
	st.shared.u32 	[%r14+256], %r70;
$L__BB70_8:
	setp.ge.s32 	%p5, %r100, %r1;
	@%p5 bra 	$L__BB70_14;
	div.s32 	%r71, %r100, %r33;
	mul.lo.s32 	%r72, %r71, %r33;
	sub.s32 	%r73, %r100, %r72;
	add.s32 	%r22, %r11, %r73;
	add.s32 	%r23, %r12, %r71;
	setp.gt.s32 	%p6, %r23, -1;
	setp.lt.s32 	%p7, %r23, %r31;
	and.pred  	%p8, %p6, %p7;
	setp.gt.s32 	%p9, %r22, -1;
	setp.lt.s32 	%p10, %r22, %r32;
	and.pred  	%p11, %p9, %p10;
	and.pred  	%p13, %p8, %p11;
	not.pred 	%p14, %p13;
	@%p14 bra 	$L__BB70_13;
	cvt.u32.u64 	%r75, %rd1;
	setp.ge.s32 	%p15, %r75, %r29;
	@%p15 bra 	$L__BB70_12;
	ld.param.u32 	%r98, [_Z20filterActs_YxX_colorILi4ELi32ELi1ELi4ELi2ELb0ELb1EEvPfS0_S0_iiiiiiiiiiffi_param_12];
	ld.param.u64 	%rd33, [_Z20filterActs_YxX_colorILi4ELi32ELi1ELi4ELi2ELb0ELb1EEvPfS0_S0_iiiiiiiiiiffi_param_0];
	mad.lo.s32 	%r77, %r23, %r32, %r22;
	mul.lo.s32 	%r78, %r77, %r98;
	cvt.s64.s32 	%rd15, %r78;
	add.s64 	%rd16, %rd15, %rd1;
	cvta.to.global.u64 	%rd17, %rd33;
	shl.b64 	%rd18, %rd16, 2;
	add.s64 	%rd19, %rd17, %rd18;
	ld.global.f32 	%f18, [%rd19];
	st.shared.f32 	[%r15], %f18;
	add.s32 	%r79, %r31, %r23;
	mad.lo.s32 	%r80, %r79, %r32, %r22;
	mul.lo.s32 	%r81, %r80, %r98;
	cvt.s64.s32 	%rd20, %r81;
	add.s64 	%rd21, %rd20, %rd1;
	shl.b64 	%rd22, %rd21, 2;
	add.s64 	%rd23, %rd17, %rd22;
	ld.global.f32 	%f19, [%rd23];
	st.shared.f32 	[%r15+512], %f19;
	bra.uni 	$L__BB70_14;
$L__BB70_12:
	mov.b32 	%r76, 0;
	st.shared.u32 	[%r15], %r76;
	st.shared.u32 	[%r15+512], %r76;
	bra.uni 	$L__BB70_14;
$L__BB70_13:
	mov.b32 	%r74, 0;
	st.shared.u32 	[%r15], %r74;
	st.shared.u32 	[%r15+512], %r74;
$L__BB70_14:
	ld.param.u32 	%r94, [_Z20filterActs_YxX_colorILi4ELi32ELi1ELi4ELi2ELb0ELb1EEvPfS0_S0_iiiiiiiiiiffi_param_4];
	bar.sync 	0;
	ld.shared.f32 	%f20, [%r13];
	mov.u32 	%r82, %tid.y;
	shl.b32 	%r83, %r82, 2;
	mov.u32 	%r84, _ZZ20filterActs_YxX_colorILi4ELi32ELi1ELi4ELi2ELb0ELb1EEvPfS0_S0_iiiiiiiiiiffiE9shFilters;
	add.s32 	%r85, %r84, %r83;
	ld.shared.f32 	%f21, [%r85];
	fma.rn.f32 	%f22, %f20, %f21, %f100;
	ld.shared.f32 	%f23, [%r85+16];
	fma.rn.f32 	%f24, %f20, %f23, %f99;
	ld.shared.f32 	%f25, [%r85+32];
	fma.rn.f32 	%f26, %f20, %f25, %f98;
	ld.shared.f32 	%f27, [%r85+48];
	fma.rn.f32 	%f28, %f20, %f27, %f97;
	ld.shared.f32 	%f29, [%r13+128];
	ld.shared.f32 	%f30, [%r85+64];
	fma.rn.f32 	%f31, %f29, %f30, %f22;
	ld.shared.f32 	%f32, [%r85+80];
	fma.rn.f32 	%f33, %f29, %f32, %f24;
	ld.shared.f32 	%f34, [%r85+96];
	fma.rn.f32 	%f35, %f29, %f34, %f26;
	ld.shared.f32 	%f36, [%r85+112];
	fma.rn.f32 	%f37, %f29, %f36, %f28;
	ld.shared.f32 	%f38, [%r13+256];
	ld.shared.f32 	%f39, [%r85+128];
	fma.rn.f32 	%f40, %f38, %f39, %f31;
	ld.shared.f32 	%f41, [%r85+144];
	fma.rn.f32 	%f42, %f38, %f41, %f33;
	ld.shared.f32 	%f43, [%r85+160];
	fma.rn.f32 	%f44, %f38, %f43, %f35;
	ld.shared.f32 	%f45, [%r85+176];
	fma.rn.f32 	%f46, %f38, %f45, %f37;
	ld.shared.f32 	%f47, [%r13+384];
	ld.shared.f32 	%f48, [%r85+192];
	fma.rn.f32 	%f49, %f47, %f48, %f40;
	ld.shared.f32 	%f50, [%r85+208];
	fma.rn.f32 	%f51, %f47, %f50, %f42;
	ld.shared.f32 	%f52, [%r85+224];
	fma.rn.f32 	%f53, %f47, %f52, %f44;
	ld.shared.f32 	%f54, [%r85+240];
	fma.rn.f32 	%f55, %f47, %f54, %f46;
	ld.shared.f32 	%f56, [%r13+512];
	ld.shared.f32 	%f57, [%r85+256];
	fma.rn.f32 	%f58, %f56, %f57, %f49;
	ld.shared.f32 	%f59, [%r85+272];
	fma.rn.f32 	%f60, %f56, %f59, %f51;
	ld.shared.f32 	%f61, [%r85+288];
	fma.rn.f32 	%f62, %f56, %f61, %f53;
	ld.shared.f32 	%f63, [%r85+304];
	fma.rn.f32 	%f64, %f56, %f63, %f55;
	ld.shared.f32 	%f65, [%r13+640];
	ld.shared.f32 	%f66, [%r85+320];
	fma.rn.f32 	%f67, %f65, %f66, %f58;
	ld.shared.f32 	%f68, [%r85+336];
	fma.rn.f32 	%f69, %f65, %f68, %f60;
	ld.shared.f32 	%f70, [%r85+352];
	fma.rn.f32 	%f71, %f65, %f70, %f62;
	ld.shared.f32 	%f72, [%r85+368];
	fma.rn.f32 	%f73, %f65, %f72, %f64;
	ld.shared.f32 	%f74, [%r13+768];
	ld.shared.f32 	%f75, [%r85+384];
	fma.rn.f32 	%f76, %f74, %f75, %f67;
	ld.shared.f32 	%f77, [%r85+400];
	fma.rn.f32 	%f78, %f74, %f77, %f69;
	ld.shared.f32 	%f79, [%r85+416];
	fma.rn.f32 	%f80, %f74, %f79, %f71;
	ld.shared.f32 	%f81, [%r85+432];
	fma.rn.f32 	%f82, %f74, %f81, %f73;
	ld.shared.f32 	%f83, [%r13+896];
	ld.shared.f32 	%f84, [%r85+448];
	fma.rn.f32 	%f100, %f83, %f84, %f76;
	ld.shared.f32 	%f85, [%r85+464];
	fma.rn.f32 	%f99, %f83, %f85, %f78;
	ld.shared.f32 	%f86, [%r85+480];
	fma.rn.f32 	%f98, %f83, %f86, %f80;
	ld.shared.f32 	%f87, [%r85+496];
	fma.rn.f32 	%f97, %f83, %f87, %f82;
	bar.sync 	0;
	add.s32 	%r103, %r103, 4;
	shl.b32 	%r86, %r94, 2;
	add.s32 	%r102, %r102, %r86;
	add.s32 	%r101, %r101, %r86;
	add.s32 	%r100, %r100, 4;
	add.s32 	%r99, %r99, 4;
	setp.lt.u32 	%p16, %r103, %r1;
	@%p16 bra 	$L__BB70_4;
$L__BB70_15:
	cvt.u32.u64 	%r87, %rd1;
	setp.ge.s32 	%p17, %r87, %r29;
	@%p17 bra 	$L__BB70_17;
	ld.param.f32 	%f92, [_Z20filterActs_YxX_colorILi4ELi32ELi1ELi4ELi2ELb0ELb1EEvPfS0_S0_iiiiiiiiiiffi_param_14];
	ld.param.u64 	%rd34, [_Z20filterActs_YxX_colorILi4ELi32ELi1ELi4ELi2ELb0ELb1EEvPfS0_S0_iiiiiiiiiiffi_param_2];
	mul.lo.s32 	%r88, %r29, %r9;
	shl.b32 	%r89, %r88, 2;
	mul.f32 	%f88, %f92, %f100;
	cvta.to.global.u64 	%rd24, %rd34;
	mul.wide.u32 	%rd25, %r10, 4;
	add.s64 	%rd26, %rd24, %rd25;
	st.global.f32 	[%rd26], %f88;
	mul.f32 	%f89, %f92, %f99;
	mul.wide.s32 	%rd27, %r89, 4;
	add.s64 	%rd28, %rd26, %rd27;
	st.global.f32 	[%rd28], %f89;
	mul.f32 	%f90, %f92, %f98;
	shl.b32 	%r90, %r88, 3;
	mul.wide.s32 	%rd29, %r90, 4;
	add.s64 	%rd30, %rd26, %rd29;
	st.global.f32 	[%rd30], %f90;
	mul.f32 	%f91, %f92, %f97;
	mul.lo.s32 	%r91, %r88, 12;
	mul.wide.s32 	%rd31, %r91, 4;
	add.s64 	%rd32, %rd26, %rd31;
	st.global.f32 	[%rd32], %f91;
$L__BB70_17:
	ret;

}
	// .globl	_Z20filterActs_YxX_colorILi4ELi32ELi1ELi8ELi2ELb0ELb0EEvPfS0_S0_iiiiiiiiiiffi
.visible .entry _Z20filterActs_YxX_colorILi4ELi32ELi1ELi8ELi2ELb0ELb0EEvPfS0_S0_iiiiiiiiiiffi(
	.param .u64 .ptr .align 1 _Z20filterActs_YxX_colorILi4ELi32ELi1ELi8ELi2ELb0ELb0EEvPfS0_S0_iiiiiiiiiiffi_param_0,
	.param .u64 .ptr .align 1 _Z20filterActs_YxX_colorILi4ELi32ELi1ELi8ELi2ELb0ELb0EEvPfS0_S0_iiiiiiiiiiffi_param_1,
	.param .u64 .ptr .align 1 _Z20filterActs_YxX_colorILi4ELi32ELi1ELi8ELi2ELb0ELb0EEvPfS0_S0_iiiiiiiiiiffi_param_2,
	.param .u32 _Z20filterActs_YxX_colorILi4ELi32ELi1ELi8ELi2ELb0ELb0EEvPfS0_S0_iiiiiiiiiiffi_param_3,
	.param .u32 _Z20filterActs_YxX_colorILi4ELi32ELi1ELi8ELi2ELb0ELb0EEvPfS0_S0_iiiiiiiiiiffi_param_4,
	.param .u32 _Z20filterActs_YxX_colorILi4ELi32ELi1ELi8ELi2ELb0ELb0EEvPfS0_S0_iiiiiiiiiiffi_param_5,
	.param .u32 _Z20filterActs_YxX_colorILi4ELi32ELi1ELi8ELi2ELb0ELb0EEvPfS0_S0_iiiiiiiiiiffi_param_6,
	.param .u32 _Z20filterActs_YxX_colorILi4ELi32ELi1ELi8ELi2ELb0ELb0EEvPfS0_S0_iiiiiiiiiiffi_param_7,
	.param .u32 _Z20filterActs_YxX_colorILi4ELi32ELi1ELi8ELi2ELb0ELb0EEvPfS0_S0_iiiiiiiiiiffi_param_8,
	.param .u32 _Z20filterActs_YxX_colorILi4ELi32ELi1ELi8ELi2ELb0ELb0EEvPfS0_S0_iiiiiiiiiiffi_param_9,
	.param .u32 _Z20filterActs_YxX_colorILi4ELi32ELi1ELi8ELi2ELb0ELb0EEvPfS0_S0_iiiiiiiiiiffi_param_10,
	.param .u32 _Z20filterActs_YxX_colorILi4ELi32ELi1ELi8ELi2ELb0ELb0EEvPfS0_S0_iiiiiiiiiiffi_param_11,
	.param .u32 _Z20filterActs_YxX_colorILi4ELi32ELi1ELi8ELi2ELb0ELb0EEvPfS0_S0_iiiiiiiiiiffi_param_12,
	.param .f32 _Z20filterActs_YxX_colorILi4ELi32ELi1ELi8ELi2ELb0ELb0EEvPfS0_S0_iiiiiiiiiiffi_param_13,
	.param .f32 _Z20filterActs_YxX_colorILi4ELi32ELi1ELi8ELi2ELb0ELb0EEvPfS0_S0_iiiiiiiiiiffi_param_14,
	.param .u32 _Z20filterActs_YxX_colorILi4ELi32ELi1ELi8ELi2ELb0ELb0EEvPfS0_S0_iiiiiiiiiiffi_param_15
)
{
	.reg .pred 	%p<16>;
	.reg .b32 	%r<97>;
	.reg .b32 	%f<185>;
	.reg .b64 	%rd<43>;
	// demoted variable
	.shared .align 4 .b8 _ZZ20filterActs_YxX_colorILi4ELi32ELi1ELi8ELi2ELb0ELb0EEvPfS0_S0_iiiiiiiiiiffiE9shFilters[1024];
	// demoted variable
	.shared .align 4 .b8 _ZZ20filterActs_YxX_colorILi4ELi32ELi1ELi8ELi2ELb0ELb0EEvPfS0_S0_iiiiiiiiiiffiE8shImages[1024];
	ld.param.u64 	%rd6, [_Z20filterActs_YxX_colorILi4ELi32ELi1ELi8ELi2ELb0ELb0EEvPfS0_S0_iiiiiiiiiiffi_param_0];
	ld.param.u64 	%rd8, [_Z20filterActs_YxX_colorILi4ELi32ELi1ELi8ELi2ELb0ELb0EEvPfS0_S0_iiiiiiiiiiffi_param_1];
	ld.param.u32 	%r30, [_Z20filterActs_YxX_colorILi4ELi32ELi1ELi8ELi2ELb0ELb0EEvPfS0_S0_iiiiiiiiiiffi_param_3];
	ld.param.u32 	%r31, [_Z20filterActs_YxX_colorILi4ELi32ELi1ELi8ELi2ELb0ELb0EEvPfS0_S0_iiiiiiiiiiffi_param_4];
	ld.param.u32 	%r32, [_Z20filterActs_YxX_colorILi4ELi32ELi1ELi8ELi2ELb0ELb0EEvPfS0_S0_iiiiiiiiiiffi_param_5];
	ld.param.u32 	%r33, [_Z20filterActs_YxX_colorILi4ELi32ELi1ELi8ELi2ELb0ELb0EEvPfS0_S0_iiiiiiiiiiffi_param_6];
	ld.param.u32 	%r34, [_Z20filterActs_YxX_colorILi4ELi32ELi1ELi8ELi2ELb0ELb0EEvPfS0_S0_iiiiiiiiiiffi_param_7];
	ld.param.u32 	%r35, [_Z20filterActs_YxX_colorILi4ELi32ELi1ELi8ELi2ELb0ELb0EEvPfS0_S0_iiiiiiiiiiffi_param_8];
	ld.param.u32 	%r36, [_Z20filterActs_YxX_colorILi4ELi32ELi1ELi8ELi2ELb0ELb0EEvPfS0_S0_iiiiiiiiiiffi_param_9];
	ld.param.u32 	%r37, [_Z20filterActs_YxX_colorILi4ELi32ELi1ELi8ELi2ELb0ELb0EEvPfS0_S0_iiiiiiiiiiffi_param_10];
	ld.param.u32 	%r38, [_Z20filterActs_YxX_colorILi4ELi32ELi1ELi8ELi2ELb0ELb0EEvPfS0_S0_iiiiiiiiiiffi_param_11];
	ld.param.u32 	%r40, [_Z20filterActs_YxX_colorILi4ELi32ELi1ELi8ELi2ELb0ELb0EEvPfS0_S0_iiiiiiiiiiffi_param_15];
	cvta.to.global.u64 	%rd9, %rd8;
	mul.lo.s32 	%r1, %r34, %r34;
	shr.s32 	%r41, %r31, 31;
	shr.u32 	%r42, %r41, 27;
	add.s32 	%r43, %r31, %r42;
	shr.s32 	%r44, %r43, 5;
	mov.u32 	%r45, %ctaid.y;
	div.u32 	%r2, %r45, %r44;
	mul.lo.s32 	%r46, %r2, %r44;
	sub.s32 	%r47, %r45, %r46;
	mov.u32 	%r93, %tid.y;
	mov.u32 	%r4, %tid.x;
	shr.u32 	%r48, %r4, 5;
	add.s32 	%r5, %r48, %r93;
	and.b32  	%r6, %r4, 31;
	mov.u32 	%r49, %ctaid.x;
	shl.b32 	%r50, %r49, 5;
	add.s32 	%r51, %r50, %r4;
	cvt.s64.s32 	%rd1, %r51;
	shl.b32 	%r7, %r47, 5;
	mad.lo.s32 	%r52, %r31, %r5, %r6;
	add.s32 	%r53, %r52, %r7;
	mul.wide.s32 	%rd10, %r53, 4;
	add.s64 	%rd42, %rd9, %rd10;
	setp.ne.s32 	%p1, %r40, 0;
	@%p1 bra 	$L__BB71_2;
	mul.lo.s32 	%r54, %r31, %r1;
	mul.lo.s32 	%r55, %r54, %r2;
	shl.b32 	%r56, %r55, 1;
	mul.wide.s32 	%rd11, %r56, 4;
	add.s64 	%rd42, %rd42, %rd11;
$L__BB71_2:
	cvt.u32.u64 	%r57, %rd1;
	add.s32 	%r58, %r7, %r93;
	mul.lo.s32 	%r8, %r38, %r37;
	mad.lo.s32 	%r59, %r8, %r58, %r2;
	mad.lo.s32 	%r9, %r59, %r30, %r57;
	setp.eq.s32 	%p2, %r34, 0;
	mov.f32 	%f177, 0f00000000;
	mov.f32 	%f178, %f177;
	mov.f32 	%f179, %f177;
	mov.f32 	%f180, %f177;
	mov.f32 	%f181, %f177;
	mov.f32 	%f182, %f177;
	mov.f32 	%f183, %f177;
	mov.f32 	%f184, %f177;
	@%p2 bra 	$L__BB71_13;
	cvta.to.global.u64 	%rd5, %rd6;
	shl.b32 	%r61, %r6, 2;
	mov.u32 	%r62, _ZZ20filterActs_YxX_colorILi4ELi32ELi1ELi8ELi2ELb0ELb0EEvPfS0_S0_iiiiiiiiiiffiE9shFilters;
	add.s32 	%r63, %r62, %r61;
	div.s32 	%r64, %r2, %r38;
	mul.lo.s32 	%r65, %r64, %r38;
	sub.s32 	%r66, %r2, %r65;
	mad.lo.s32 	%r10, %r66, %r36, %r35;
	mad.lo.s32 	%r11, %r64, %r36, %r35;
	shl.b32 	%r67, %r4, 2;
	mov.u32 	%r68, _ZZ20filterActs_YxX_colorILi4ELi32ELi1ELi8ELi2ELb0ELb0EEvPfS0_S0_iiiiiiiiiiffiE8shImages;
	add.s32 	%r12, %r68, %r67;
	shl.b32 	%r69, %r93, 2;
	add.s32 	%r70, %r62, %r69;
	add.s32 	%r13, %r70, 896;
	shl.b32 	%r71, %r5, 7;
	add.s32 	%r14, %r63, %r71;
	shl.b32 	%r72, %r93, 7;
	add.s32 	%r15, %r12, %r72;
	shl.b32 	%r16, %r31, 2;
	mul.lo.s32 	%r94, %r1, %r31;
	mov.f32 	%f177, 0f00000000;
	mov.b32 	%r95, 0;
	mov.u32 	%r92, %r5;
	mov.u32 	%r96, %r95;
$L__BB71_4:
	setp.gt.u32 	%p3, %r5, 3;
	@%p3 bra 	$L__BB71_8;
	setp.ge.u32 	%p4, %r92, %r1;
	@%p4 bra 	$L__BB71_7;
	mul.wide.s32 	%rd12, %r95, 4;
	add.s64 	%rd13, %rd42, %rd12;
	ld.global.f32 	%f28, [%rd13];
	st.shared.f32 	[%r14], %f28;
	mul.wide.s32 	%rd14, %r94, 4;
	add.s64 	%rd15, %rd42, %rd14;
	ld.global.f32 	%f29, [%rd15];
	st.shared.f32 	[%r14+512], %f29;
	bra.uni 	$L__BB71_8;
$L__BB71_7:
	mov.b32 	%r73, 0;
	st.shared.u32 	[%r14], %r73;
	st.shared.u32 	[%r14+512], %r73;
$L__BB71_8:
	setp.ge.s32 	%p5, %r93, %r1;
	@%p5 bra 	$L__BB71_12;
	div.s32 	%r74, %r93, %r34;
	mul.lo.s32 	%r75, %r74, %r34;
	sub.s32 	%r76, %r93, %r75;
	add.s32 	%r23, %r10, %r76;
	add.s32 	%r24, %r11, %r74;
	setp.gt.s32 	%p6, %r24, -1;
	setp.lt.s32 	%p7, %r24, %r32;
	and.pred  	%p8, %p6, %p7;
	setp.gt.s32 	%p9, %r23, -1;
	setp.lt.s32 	%p10, %r23, %r33;
	and.pred  	%p11, %p9, %p10;
	and.pred  	%p13, %p8, %p11;
	not.pred 	%p14, %p13;
	@%p14 bra 	$L__BB71_11;
	ld.param.u32 	%r91, [_Z20filterActs_YxX_colorILi4ELi32ELi1ELi8ELi2ELb0ELb0EEvPfS0_S0_iiiiiiiiiiffi_param_12];
	mad.lo.s32 	%r78, %r24, %r33, %r23;
	mul.lo.s32 	%r79, %r78, %r91;
	cvt.s64.s32 	%rd16, %r79;
	add.s64 	%rd17, %rd16, %rd1;
	shl.b64 	%rd18, %rd17, 2;
	add.s64 	%rd19, %rd5, %rd18;
	ld.global.f32 	%f30, [%rd19];
	st.shared.f32 	[%r15], %f30;
	add.s32 	%r80, %r32, %r24;
	mad.lo.s32 	%r81, %r80, %r33, %r23;
	mul.lo.s32 	%r82, %r81, %r91;
	cvt.s64.s32 	%rd20, %r82;
	add.s64 	%rd21, %rd20, %rd1;
	shl.b64 	%rd22, %rd21, 2;
	add.s64 	%rd23, %rd5, %rd22;
	ld.global.f32 	%f31, [%rd23];
	st.shared.f32 	[%r15+512], %f31;
	bra.uni 	$L__BB71_12;
$L__BB71_11:
	mov.b32 	%r77, 0;
	st.shared.u32 	[%r15], %r77;
	st.shared.u32 	[%r15+512], %r77;
$L__BB71_12:
	bar.sync 	0;
	ld.shared.f32 	%f32, [%r12];
	ld.shared.f32 	%f33, [%r13+-896];
	fma.rn.f32 	%f34, %f32, %f33, %f184;
	ld.shared.f32 	%f35, [%r13+-880];
	fma.rn.f32 	%f36, %f32, %f35, %f183;
	ld.shared.f32 	%f37, [%r13+-864];
	fma.rn.f32 	%f38, %f32, %f37, %f182;
	ld.shared.f32 	%f39, [%r13+-848];
	fma.rn.f32 	%f40, %f32, %f39, %f181;
	ld.shared.f32 	%f41, [%r13+-832];
	fma.rn.f32 	%f42, %f32, %f41, %f180;
	ld.shared.f32 	%f43, [%r13+-816];
	fma.rn.f32 	%f44, %f32, %f43, %f179;
	ld.shared.f32 	%f45, [%r13+-800];
	fma.rn.f32 	%f46, %f32, %f45, %f178;
	ld.shared.f32 	%f47, [%r13+-784];
	fma.rn.f32 	%f48, %f32, %f47, %f177;
	ld.shared.f32 	%f49, [%r12+128];
	ld.shared.f32 	%f50, [%r13+-768];
	fma.rn.f32 	%f51, %f49, %f50, %f34;
	ld.shared.f32 	%f52, [%r13+-752];
	fma.rn.f32 	%f53, %f49, %f52, %f36;
	ld.shared.f32 	%f54, [%r13+-736];
	fma.rn.f32 	%f55, %f49, %f54, %f38;
	ld.shared.f32 	%f56, [%r13+-720];
	fma.rn.f32 	%f57, %f49, %f56, %f40;
	ld.shared.f32 	%f58, [%r13+-704];
	fma.rn.f32 	%f59, %f49, %f58, %f42;
	ld.shared.f32 	%f60, [%r13+-688];
	fma.rn.f32 	%f61, %f49, %f60, %f44;
	ld.shared.f32 	%f62, [%r13+-672];
	fma.rn.f32 	%f63, %f49, %f62, %f46;
	ld.shared.f32 	%f64, [%r13+-656];
	fma.rn.f32 	%f65, %f49, %f64, %f48;
	ld.shared.f32 	%f66, [%r12+256];
	ld.shared.f32 	%f67, [%r13+-640];
	fma.rn.f32 	%f68, %f66, %f67, %f51;
	ld.shared.f32 	%f69, [%r13+-624];
	fma.rn.f32 	%f70, %f66, %f69, %f53;
	ld.shared.f32 	%f71, [%r13+-608];
	fma.rn.f32 	%f72, %f66, %f71, %f55;
	ld.shared.f32 	%f73, [%r13+-592];
	fma.rn.f32 	%f74, %f66, %f73, %f57;
	ld.shared.f32 	%f75, [%r13+-576];
	fma.rn.f32 	%f76, %f66, %f75, %f59;
	ld.shared.f32 	%f77, [%r13+-560];
	fma.rn.f32 	%f78, %f66, %f77, %f61;
	ld.shared.f32 	%f79, [%r13+-544];
	fma.rn.f32 	%f80, %f66, %f79, %f63;
	ld.shared.f32 	%f81, [%r13+-528];
	fma.rn.f32 	%f82, %f66, %f81, %f65;
	ld.shared.f32 	%f83, [%r12+384];
	ld.shared.f32 	%f84, [%r13+-512];
	fma.rn.f32 	%f85, %f83, %f84, %f68;
	ld.shared.f32 	%f86, [%r13+-496];
	fma.rn.f32 	%f87, %f83, %f86, %f70;
	ld.shared.f32 	%f88, [%r13+-480];
	fma.rn.f32 	%f89, %f83, %f88, %f72;
	ld.shared.f32 	%f90, [%r13+-464];
	fma.rn.f32 	%f91, %f83, %f90, %f74;
	ld.shared.f32 	%f92, [%r13+-448];
	fma.rn.f32 	%f93, %f83, %f92, %f76;
	ld.shared.f32 	%f94, [%r13+-432];
	fma.rn.f32 	%f95, %f83, %f94, %f78;
	ld.shared.f32 	%f96, [%r13+-416];
	fma.rn.f32 	%f97, %f83, %f96, %f80;
	ld.shared.f32 	%f98, [%r13+-400];
	fma.rn.f32 	%f99, %f83, %f98, %f82;
	ld.shared.f32 	%f100, [%r12+512];
	ld.shared.f32 	%f101, [%r13+-384];
	fma.rn.f32 	%f102, %f100, %f101, %f85;
	ld.shared.f32 	%f103, [%r13+-368];
	fma.rn.f32 	%f104, %f100, %f103, %f87;
	ld.shared.f32 	%f105, [%r13+-352];
	fma.rn.f32 	%f106, %f100, %f105, %f89;
	ld.shared.f32 	%f107, [%r13+-336];
	fma.rn.f32 	%f108, %f100, %f107, %f91;
	ld.shared.f32 	%f109, [%r13+-320];
	fma.rn.f32 	%f110, %f100, %f109, %f93;
	ld.shared.f32 	%f111, [%r13+-304];
	fma.rn.f32 	%f112, %f100, %f111, %f95;
	ld.shared.f32 	%f113, [%r13+-288];
	fma.rn.f32 	%f114, %f100, %f113, %f97;
	ld.shared.f32 	%f115, [%r13+-272];
	fma.rn.f32 	%f116, %f100, %f115, %f99;
	ld.shared.f32 	%f117, [%r12+640];
	ld.shared.f32 	%f118, [%r13+-256];
	fma.rn.f32 	%f119, %f117, %f118, %f102;
	ld.shared.f32 	%f120, [%r13+-240];
	fma.rn.f32 	%f121, %f117, %f120, %f104;
	ld.shared.f32 	%f122, [%r13+-224];
	fma.rn.f32 	%f123, %f117, %f122, %f106;
	ld.shared.f32 	%f124, [%r13+-208];
	fma.rn.f32 	%f125, %f117, %f124, %f108;
	ld.shared.f32 	%f126, [%r13+-192];
	fma.rn.f32 	%f127, %f117, %f126, %f110;
	ld.shared.f32 	%f128, [%r13+-176];
	fma.rn.f32 	%f129, %f117, %f128, %f112;
	ld.shared.f32 	%f130, [%r13+-160];
	fma.rn.f32 	%f131, %f117, %f130, %f114;
	ld.shared.f32 	%f132, [%r13+-144];
	fma.rn.f32 	%f133, %f117, %f132, %f116;
	ld.shared.f32 	%f134, [%r12+768];
	ld.shared.f32 	%f135, [%r13+-128];
	fma.rn.f32 	%f136, %f134, %f135, %f119;
	ld.shared.f32 	%f137, [%r13+-112];
	fma.rn.f32 	%f138, %f134, %f137, %f121;
	ld.shared.f32 	%f139, [%r13+-96];
	fma.rn.f32 	%f140, %f134, %f139, %f123;
	ld.shared.f32 	%f141, [%r13+-80];
	fma.rn.f32 	%f142, %f134, %f141, %f125;
	ld.shared.f32 	%f143, [%r13+-64];
	fma.rn.f32 	%f144, %f134, %f143, %f127;
	ld.shared.f32 	%f145, [%r13+-48];
	fma.rn.f32 	%f146, %f134, %f145, %f129;
	ld.shared.f32 	%f147, [%r13+-32];
	fma.rn.f32 	%f148, %f134, %f147, %f131;
	ld.shared.f32 	%f149, [%r13+-16];
	fma.rn.f32 	%f150, %f134, %f149, %f133;
	ld.shared.f32 	%f151, [%r12+896];
	ld.shared.f32 	%f152, [%r13];
	fma.rn.f32 	%f184, %f151, %f152, %f136;
	ld.shared.f32 	%f153, [%r13+16];
	fma.rn.f32 	%f183, %f151, %f153, %f138;
	ld.shared.f32 	%f154, [%r13+32];
	fma.rn.f32 	%f182, %f151, %f154, %f140;
	ld.shared.f32 	%f155, [%r13+48];
	fma.rn.f32 	%f181, %f151, %f155, %f142;
	ld.shared.f32 	%f156, [%r13+64];
	fma.rn.f32 	%f180, %f151, %f156, %f144;
	ld.shared.f32 	%f157, [%r13+80];
	fma.rn.f32 	%f179, %f151, %f157, %f146;
	ld.shared.f32 	%f158, [%r13+96];
	fma.rn.f32 	%f178, %f151, %f158, %f148;
	ld.shared.f32 	%f159, [%r13+112];
	fma.rn.f32 	%f177, %f151, %f159, %f150;
	bar.sync 	0;
	add.s32 	%r96, %r96, 4;
	add.s32 	%r95, %r95, %r16;
	add.s32 	%r94, %r94, %r16;
	add.s32 	%r93, %r93, 4;
	add.s32 	%r92, %r92, 4;
	setp.lt.u32 	%p15, %r96, %r1;
	@%p15 bra 	$L__BB71_4;
$L__BB71_13:
	ld.param.f32 	%f168, [_Z20filterActs_YxX_colorILi4ELi32ELi1ELi8ELi2ELb0ELb0EEvPfS0_S0_iiiiiiiiiiffi_param_14];
	ld.param.u64 	%rd41, [_Z20filterActs_YxX_colorILi4ELi32ELi1ELi8ELi2ELb0ELb0EEvPfS0_S0_iiiiiiiiiiffi_param_2];
	mul.lo.s32 	%r83, %r30, %r8;
	shl.b32 	%r84, %r83, 2;
	cvta.to.global.u64 	%rd24, %rd41;
	mul.f32 	%f160, %f168, %f184;
	mul.wide.u32 	%rd25, %r9, 4;
	add.s64 	%rd26, %rd24, %rd25;
	st.global.f32 	[%rd26], %f160;
	mul.f32 	%f161, %f168, %f183;
	mul.wide.s32 	%rd27, %r84, 4;
	add.s64 	%rd28, %rd26, %rd27;
	st.global.f32 	[%rd28], %f161;
	mul.f32 	%f162, %f168, %f182;
	shl.b32 	%r85, %r83, 3;
	mul.wide.s32 	%rd29, %r85, 4;
	add.s64 	%rd30, %rd26, %rd29;
	st.global.f32 	[%rd30], %f162;
	mul.f32 	%f163, %f168, %f181;
	mul.lo.s32 	%r86, %r83, 12;
	mul.wide.s32 	%rd31, %r86, 4;
	add.s64 	%rd32, %rd26, %rd31;
	st.global.f32 	[%rd32], %f163;
	mul.f32 	%f164, %f168, %f180;
	shl.b32 	%r87, %r83, 4;
	mul.wide.s32 	%rd33, %r87, 4;
	add.s64 	%rd34, %rd26, %rd33;
	st.global.f32 	[%rd34], %f164;
	mul.f32 	%f165, %f168, %f179;
	mul.lo.s32 	%r88, %r83, 20;
	mul.wide.s32 	%rd35, %r88, 4;
	add.s64 	%rd36, %rd26, %rd35;
	st.global.f32 	[%rd36], %f165;
	mul.f32 	%f166, %f168, %f178;
	mul.lo.s32 	%r89, %r83, 24;
	mul.wide.s32 	%rd37, %r89, 4;
	add.s64 	%rd38, %rd26, %rd37;
	st.global.f32 	[%rd38], %f166;
	mul.f32 	%f167, %f168, %f177;
	mul.lo.s32 	%r90, %r83, 28;
	mul.wide.s32 	%rd39, %r90, 4;
	add.s64 	%rd40, %rd26, %rd39;
	st.global.f32 	[%rd40], %f167;
	ret;

}
	// .globl	_Z20filterActs_YxX_colorILi4ELi32ELi1ELi4ELi2ELb0ELb0EEvPfS0_S0_iiiiiiiiiiffi
.visible .entry _Z20filterActs_YxX_colorILi4ELi32ELi1ELi4ELi2ELb0ELb0EEvPfS0_S0_iiiiiiiiiiffi(
	.param .u64 .ptr .align 1 _Z20filterActs_YxX_colorILi4ELi32ELi1ELi4ELi2ELb0ELb0EEvPfS0_S0_iiiiiiiiiiffi_param_0,
	.param .u64 .ptr .align 1 _Z20filterActs_YxX_colorILi4ELi32ELi1ELi4ELi2ELb0ELb0EEvPfS0_S0_iiiiiiiiiiffi_param_1,
	.param .u64 .ptr .align 1 _Z20filterActs_YxX_colorILi4ELi32ELi1ELi4ELi2ELb0ELb0EEvPfS0_S0_iiiiiiiiiiffi_param_2,
	.param .u32 _Z20filterActs_YxX_colorILi4ELi32ELi1ELi4ELi2ELb0ELb0EEvPfS0_S0_iiiiiiiiiiffi_param_3,
	.param .u32 _Z20filterActs_YxX_colorILi4ELi32ELi1ELi4ELi2ELb0ELb0EEvPfS0_S0_iiiiiiiiiiffi_param_4,
	.param .u32 _Z20filterActs_YxX_colorILi4ELi32ELi1ELi4ELi2ELb0ELb0EEvPfS0_S0_iiiiiiiiiiffi_param_5,
	.param .u32 _Z20filterActs_YxX_colorILi4ELi32ELi1ELi4ELi2ELb0ELb0EEvPfS0_S0_iiiiiiiiiiffi_param_6,
	.param .u32 _Z20filterActs_YxX_colorILi4ELi32ELi1ELi4ELi2ELb0ELb0EEvPfS0_S0_iiiiiiiiiiffi_param_7,
	.param .u32 _Z20filterActs_YxX_colorILi4ELi32ELi1ELi4ELi2ELb0ELb0EEvPfS0_S0_iiiiiiiiiiffi_param_8,
	.param .u32 _Z20filterActs_YxX_colorILi4ELi32ELi1ELi4ELi2ELb0ELb0EEvPfS0_S0_iiiiiiiiiiffi_param_9,
	.param .u32 _Z20filterActs_YxX_colorILi4ELi32ELi1ELi4ELi2ELb0ELb0EEvPfS0_S0_iiiiiiiiiiffi_param_10,
	.param .u32 _Z20filterActs_YxX_colorILi4ELi32ELi1ELi4ELi2ELb0ELb0EEvPfS0_S0_iiiiiiiiiiffi_param_11,
	.param .u32 _Z20filterActs_YxX_colorILi4ELi32ELi1ELi4ELi2ELb0ELb0EEvPfS0_S0_iiiiiiiiiiffi_param_12,
	.param .f32 _Z20filterActs_YxX_colorILi4ELi32ELi1ELi4ELi2ELb0ELb0EEvPfS0_S0_iiiiiiiiiiffi_param_13,
	.param .f32 _Z20filterActs_YxX_colorILi4ELi32ELi1ELi4ELi2ELb0ELb0EEvPfS0_S0_iiiiiiiiiiffi_param_14,
	.param .u32 _Z20filterActs_YxX_colorILi4ELi32ELi1ELi4ELi2ELb0ELb0EEvPfS0_S0_iiiiiiiiiiffi_param_15
)
{
	.reg .pred 	%p<16>;
	.reg .b32 	%r<101>;
	.reg .b32 	%f<101>;
	.reg .b64 	%rd<36>;
	// demoted variable
	.shared .align 4 .b8 _ZZ20filterActs_YxX_colorILi4ELi32ELi1ELi4ELi2ELb0ELb0EEvPfS0_S0_iiiiiiiiiiffiE9shFilters[512];
	// demoted variable
	.shared .align 4 .b8 _ZZ20filterActs_YxX_colorILi4ELi32ELi1ELi4ELi2ELb0ELb0EEvPfS0_S0_iiiiiiiiiiffiE8shImages[1024];
	ld.param.u64 	%rd7, [_Z20filterActs_YxX_colorILi4ELi32ELi1ELi4ELi2ELb0ELb0EEvPfS0_S0_iiiiiiiiiiffi_param_1];
	ld.param.u32 	%r29, [_Z20filterActs_YxX_colorILi4ELi32ELi1ELi4ELi2ELb0ELb0EEvPfS0_S0_iiiiiiiiiiffi_param_3];
	ld.param.u32 	%r30, [_Z20filterActs_YxX_colorILi4ELi32ELi1ELi4ELi2ELb0ELb0EEvPfS0_S0_iiiiiiiiiiffi_param_4];
	ld.param.u32 	%r31, [_Z20filterActs_YxX_colorILi4ELi32ELi1ELi4ELi2ELb0ELb0EEvPfS0_S0_iiiiiiiiiiffi_param_5];
	ld.param.u32 	%r32, [_Z20filterActs_YxX_colorILi4ELi32ELi1ELi4ELi2ELb0ELb0EEvPfS0_S0_iiiiiiiiiiffi_param_6];
	ld.param.u32 	%r33, [_Z20filterActs_YxX_colorILi4ELi32ELi1ELi4ELi2ELb0ELb0EEvPfS0_S0_iiiiiiiiiiffi_param_7];
	ld.param.u32 	%r37, [_Z20filterActs_YxX_colorILi4ELi32ELi1ELi4ELi2ELb0ELb0EEvPfS0_S0_iiiiiiiiiiffi_param_11];
	ld.param.u32 	%r39, [_Z20filterActs_YxX_colorILi4ELi32ELi1ELi4ELi2ELb0ELb0EEvPfS0_S0_iiiiiiiiiiffi_param_15];
	cvta.to.global.u64 	%rd8, %rd7;
	mul.lo.s32 	%r1, %r33, %r33;
	shr.s32 	%r40, %r30, 31;
	shr.u32 	%r41, %r40, 28;
	add.s32 	%r42, %r30, %r41;
	shr.s32 	%r43, %r42, 4;
	mov.u32 	%r44, %ctaid.y;
	div.u32 	%r2, %r44, %r43;
	mul.lo.s32 	%r45, %r2, %r43;
	sub.s32 	%r46, %r44, %r45;
	mov.u32 	%r97, %tid.y;
	shl.b32 	%r47, %r97, 5;
	mov.u32 	%r4, %tid.x;
	add.s32 	%r5, %r47, %r4;
	shr.u32 	%r96, %r5, 4;
	and.b32  	%r7, %r4, 15;
	mov.u32 	%r48, %ctaid.x;
	shl.b32 	%r49, %r48, 5;
	add.s32 	%r50, %r49, %r4;
	cvt.s64.s32 	%rd1, %r50;
	shl.b32 	%r8, %r46, 4;
	mad.lo.s32 	%r51, %r30, %r96, %r7;
	add.s32 	%r52, %r51, %r8;
	mul.wide.s32 	%rd9, %r52, 4;
	add.s64 	%rd35, %rd8, %rd9;
	setp.ne.s32 	%p1, %r39, 0;
	@%p1 bra 	$L__BB72_2;
	ld.param.u32 	%r89, [_Z20filterActs_YxX_colorILi4ELi32ELi1ELi4ELi2ELb0ELb0EEvPfS0_S0_iiiiiiiiiiffi_param_4];
	mul.lo.s32 	%r53, %r89, %r1;
	mul.lo.s32 	%r54, %r53, %r2;
	shl.b32 	%r55, %r54, 1;
	mul.wide.s32 	%rd10, %r55, 4;
	add.s64 	%rd35, %rd35, %rd10;
$L__BB72_2:
	ld.param.u32 	%r94, [_Z20filterActs_YxX_colorILi4ELi32ELi1ELi4ELi2ELb0ELb0EEvPfS0_S0_iiiiiiiiiiffi_param_10];
	cvt.u32.u64 	%r56, %rd1;
	add.s32 	%r57, %r8, %r97;
	mul.lo.s32 	%r9, %r37, %r94;
	mad.lo.s32 	%r58, %r9, %r57, %r2;
	mad.lo.s32 	%r10, %r58, %r29, %r56;
	setp.eq.s32 	%p2, %r33, 0;
	mov.f32 	%f97, 0f00000000;
	mov.f32 	%f98, %f97;
	mov.f32 	%f99, %f97;
	mov.f32 	%f100, %f97;
	@%p2 bra 	$L__BB72_13;
	ld.param.u32 	%r93, [_Z20filterActs_YxX_colorILi4ELi32ELi1ELi4ELi2ELb0ELb0EEvPfS0_S0_iiiiiiiiiiffi_param_9];
	ld.param.u32 	%r92, [_Z20filterActs_YxX_colorILi4ELi32ELi1ELi4ELi2ELb0ELb0EEvPfS0_S0_iiiiiiiiiiffi_param_8];
	ld.param.u32 	%r90, [_Z20filterActs_YxX_colorILi4ELi32ELi1ELi4ELi2ELb0ELb0EEvPfS0_S0_iiiiiiiiiiffi_param_4];
	shl.b32 	%r60, %r7, 2;
	mov.u32 	%r61, _ZZ20filterActs_YxX_colorILi4ELi32ELi1ELi4ELi2ELb0ELb0EEvPfS0_S0_iiiiiiiiiiffiE9shFilters;
	add.s32 	%r62, %r61, %r60;
	div.s32 	%r63, %r2, %r37;
	mul.lo.s32 	%r64, %r63, %r37;
	sub.s32 	%r65, %r2, %r64;
	mad.lo.s32 	%r11, %r65, %r93, %r92;
	mad.lo.s32 	%r12, %r63, %r93, %r92;
	shl.b32 	%r66, %r4, 2;
	mov.u32 	%r67, _ZZ20filterActs_YxX_colorILi4ELi32ELi1ELi4ELi2ELb0ELb0EEvPfS0_S0_iiiiiiiiiiffiE8shImages;
	add.s32 	%r13, %r67, %r66;
	shl.b32 	%r68, %r96, 6;
	add.s32 	%r14, %r62, %r68;
	shl.b32 	%r69, %r97, 7;
	add.s32 	%r15, %r13, %r69;
	mul.lo.s32 	%r98, %r1, %r90;
	mov.f32 	%f97, 0f00000000;
	mov.b32 	%r99, 0;
	mov.u32 	%r100, %r99;
$L__BB72_4:
	setp.gt.u32 	%p3, %r5, 63;
	@%p3 bra 	$L__BB72_8;
	setp.ge.u32 	%p4, %r96, %r1;
	@%p4 bra 	$L__BB72_7;
	mul.wide.s32 	%rd11, %r99, 4;
	add.s64 	%rd12, %rd35, %rd11;
	ld.global.f32 	%f16, [%rd12];
	st.shared.f32 	[%r14], %f16;
	mul.wide.s32 	%rd13, %r98, 4;
	add.s64 	%rd14, %rd35, %rd13;
	ld.global.f32 	%f17, [%rd14];
	st.shared.f32 	[%r14+256], %f17;
	bra.uni 	$L__BB72_8;
$L__BB72_7:
	mov.b32 	%r70, 0;
	st.shared.u32 	[%r14], %r70;
	st.shared.u32 	[%r14+256], %r70;
$L__BB72_8:
	setp.ge.s32 	%p5, %r97, %r1;
	@%p5 bra 	$L__BB72_12;
	div.s32 	%r71, %r97, %r33;
	mul.lo.s32 	%r72, %r71, %r33;
	sub.s32 	%r73, %r97, %r72;
	add.s32 	%r22, %r11, %r73;
	add.s32 	%r23, %r12, %r71;
	setp.gt.s32 	%p6, %r23, -1;
	setp.lt.s32 	%p7, %r23, %r31;
	and.pred  	%p8, %p6, %p7;
	setp.gt.s32 	%p9, %r22, -1;
	setp.lt.s32 	%p10, %r22, %r32;
	and.pred  	%p11, %p9, %p10;
	and.pred  	%p13, %p8, %p11;
	not.pred 	%p14, %p13;
	@%p14 bra 	$L__BB72_11;
	ld.param.u32 	%r95, [_Z20filterActs_YxX_colorILi4ELi32ELi1ELi4ELi2ELb0ELb0EEvPfS0_S0_iiiiiiiiiiffi_param_12];
	ld.param.u64 	%rd33, [_Z20filterActs_YxX_colorILi4ELi32ELi1ELi4ELi2ELb0ELb0EEvPfS0_S0_iiiiiiiiiiffi_param_0];
	mad.lo.s32 	%r75, %r23, %r32, %r22;
	mul.lo.s32 	%r76, %r75, %r95;
	cvt.s64.s32 	%rd15, %r76;
	add.s64 	%rd16, %rd15, %rd1;
	cvta.to.global.u64 	%rd17, %rd33;
	shl.b64 	%rd18, %rd16, 2;
	add.s64 	%rd19, %rd17, %rd18;
	ld.global.f32 	%f18, [%rd19];
	st.shared.f32 	[%r15], %f18;
	add.s32 	%r77, %r31, %r23;
	mad.lo.s32 	%r78, %r77, %r32, %r22;
	mul.lo.s32 	%r79, %r78, %r95;
	cvt.s64.s32 	%rd20, %r79;
	add.s64 	%rd21, %rd20, %rd1;
	shl.b64 	%rd22, %rd21, 2;
	add.s64 	%rd23, %rd17, %rd22;
	ld.global.f32 	%f19, [%rd23];
	st.shared.f32 	[%r15+512], %f19;
	bra.uni 	$L__BB72_12;
$L__BB72_11:
	mov.b32 	%r74, 0;
	st.shared.u32 	[%r15], %r74;
	st.shared.u32 	[%r15+512], %r74;
$L__BB72_12:
	ld.param.u32 	%r91, [_Z20filterActs_YxX_colorILi4ELi32ELi1ELi4ELi2ELb0ELb0EEvPfS0_S0_iiiiiiiiiiffi_param_4];
	bar.sync 	0;
	ld.shared.f32 	%f20, [%r13];
	mov.u32 	%r80, %tid.y;
	shl.b32 	%r81, %r80, 2;
	mov.u32 	%r82, _ZZ20filterActs_YxX_colorILi4ELi32ELi1ELi4ELi2ELb0ELb0EEvPfS0_S0_iiiiiiiiiiffiE9shFilters;
	add.s32 	%r83, %r82, %r81;
	ld.shared.f32 	%f21, [%r83];
	fma.rn.f32 	%f22, %f20, %f21, %f100;
	ld.shared.f32 	%f23, [%r83+16];
	fma.rn.f32 	%f24, %f20, %f23, %f99;
	ld.shared.f32 	%f25, [%r83+32];
	fma.rn.f32 	%f26, %f20, %f25, %f98;
	ld.shared.f32 	%f27, [%r83+48];
	fma.rn.f32 	%f28, %f20, %f27, %f97;
	ld.shared.f32 	%f29, [%r13+128];
	ld.shared.f32 	%f30, [%r83+64];
	fma.rn.f32 	%f31, %f29, %f30, %f22;
	ld.shared.f32 	%f32, [%r83+80];
	fma.rn.f32 	%f33, %f29, %f32, %f24;
	ld.shared.f32 	%f34, [%r83+96];
	fma.rn.f32 	%f35, %f29, %f34, %f26;
	ld.shared.f32 	%f36, [%r83+112];
	fma.rn.f32 	%f37, %f29, %f36, %f28;
	ld.shared.f32 	%f38, [%r13+256];
	ld.shared.f32 	%f39, [%r83+128];
	fma.rn.f32 	%f40, %f38, %f39, %f31;
	ld.shared.f32 	%f41, [%r83+144];
	fma.rn.f32 	%f42, %f38, %f41, %f33;
	ld.shared.f32 	%f43, [%r83+160];
	fma.rn.f32 	%f44, %f38, %f43, %f35;
	ld.shared.f32 	%f45, [%r83+176];
	fma.rn.f32 	%f46, %f38, %f45, %f37;
	ld.shared.f32 	%f47, [%r13+384];
	ld.shared.f32 	%f48, [%r83+192];
	fma.rn.f32 	%f49, %f47, %f48, %f40;
	ld.shared.f32 	%f50, [%r83+208];
	fma.rn.f32 	%f51, %f47, %f50, %f42;
	ld.shared.f32 	%f52, [%r83+224];
	fma.rn.f32 	%f53, %f47, %f52, %f44;
	ld.shared.f32 	%f54, [%r83+240];
	fma.rn.f32 	%f55, %f47, %f54, %f46;
	ld.shared.f32 	%f56, [%r13+512];
	ld.shared.f32 	%f57, [%r83+256];
	fma.rn.f32 	%f58, %f56, %f57, %f49;
	ld.shared.f32 	%f59, [%r83+272];
	fma.rn.f32 	%f60, %f56, %f59, %f51;
	ld.shared.f32 	%f61, [%r83+288];
	fma.rn.f32 	%f62, %f56, %f61, %f53;
	ld.shared.f32 	%f63, [%r83+304];
	fma.rn.f32 	%f64, %f56, %f63, %f55;
	ld.shared.f32 	%f65, [%r13+640];
	ld.shared.f32 	%f66, [%r83+320];
	fma.rn.f32 	%f67, %f65, %f66, %f58;
	ld.shared.f32 	%f68, [%r83+336];
	fma.rn.f32 	%f69, %f65, %f68, %f60;
	ld.shared.f32 	%f70, [%r83+352];
	fma.rn.f32 	%f71, %f65, %f70, %f62;
	ld.shared.f32 	%f72, [%r83+368];
	fma.rn.f32 	%f73, %f65, %f72, %f64;
	ld.shared.f32 	%f74, [%r13+768];
	ld.shared.f32 	%f75, [%r83+384];
	fma.rn.f32 	%f76, %f74, %f75, %f67;
	ld.shared.f32 	%f77, [%r83+400];
	fma.rn.f32 	%f78, %f74, %f77, %f69;
	ld.shared.f32 	%f79, [%r83+416];
	fma.rn.f32 	%f80, %f74, %f79, %f71;
	ld.shared.f32 	%f81, [%r83+432];
	fma.rn.f32 	%f82, %f74, %f81, %f73;
	ld.shared.f32 	%f83, [%r13+896];
	ld.shared.f32 	%f84, [%r83+448];
	fma.rn.f32 	%f100, %f83, %f84, %f76;
	ld.shared.f32 	%f85, [%r83+464];
	fma.rn.f32 	%f99, %f83, %f85, %f78;
	ld.shared.f32 	%f86, [%r83+480];
	fma.rn.f32 	%f98, %f83, %f86, %f80;
	ld.shared.f32 	%f87, [%r83+496];
	fma.rn.f32 	%f97, %f83, %f87, %f82;
	bar.sync 	0;
	add.s32 	%r100, %r100, 4;
	shl.b32 	%r84, %r91, 2;
	add.s32 	%r99, %r99, %r84;
	add.s32 	%r98, %r98, %r84;
	add.s32 	%r97, %r97, 4;
	add.s32 	%r96, %r96, 4;
	setp.lt.u32 	%p15, %r100, %r1;
	@%p15 bra 	$L__BB72_4;
$L__BB72_13:
	ld.param.f32 	%f92, [_Z20filterActs_YxX_colorILi4ELi32ELi1ELi4ELi2ELb0ELb0EEvPfS0_S0_iiiiiiiiiiffi_param_14];
	ld.param.u64 	%rd34, [_Z20filterActs_YxX_colorILi4ELi32ELi1ELi4ELi2ELb0ELb0EEvPfS0_S0_iiiiiiiiiiffi_param_2];
	mul.lo.s32 	%r85, %r29, %r9;
	shl.b32 	%r86, %r85, 2;
	cvta.to.global.u64 	%rd24, %rd34;
	mul.f32 	%f88, %f92, %f100;
	mul.wide.u32 	%rd25, %r10, 4;
	add.s64 	%rd26, %rd24, %rd25;
	st.global.f32 	[%rd26], %f88;
	mul.f32 	%f89, %f92, %f99;
	mul.wide.s32 	%rd27, %r86, 4;
	add.s64 	%rd28, %rd26, %rd27;
	st.global.f32 	[%rd28], %f89;
	mul.f32 	%f90, %f92, %f98;
	shl.b32 	%r87, %r85, 3;
	mul.wide.s32 	%rd29, %r87, 4;
	add.s64 	%rd30, %rd26, %rd29;
	st.global.f32 	[%rd30], %f90;
	mul.f32 	%f91, %f92, %f97;
	mul.lo.s32 	%r88, %r85, 12;
	mul.wide.s32 	%rd31, %r88, 4;
	add.s64 	%rd32, %rd26, %rd31;
	st.global.f32 	[%rd32], %f91;
	ret;

}
	// .globl	_Z20filterActs_YxX_colorILi4ELi32ELi1ELi8ELi3ELb0ELb1EEvPfS0_S0_iiiiiiiiiiffi
.visible .entry _Z20filterActs_YxX_colorILi4ELi32ELi1ELi8ELi3ELb0ELb1EEvPfS0_S0_iiiiiiiiiiffi(
	.param .u64 .ptr .align 1 _Z20filterActs_YxX_colorILi4ELi32ELi1ELi8ELi3ELb0ELb1EEvPfS0_S0_iiiiiiiiiiffi_param_0,
	.param .u64 .ptr .align 1 _Z20filterActs_YxX_colorILi4ELi32ELi1ELi8ELi3ELb0ELb1EEvPfS0_S0_iiiiiiiiiiffi_param_1,
	.param .u64 .ptr .align 1 _Z20filterActs_YxX_colorILi4ELi32ELi1ELi8ELi3ELb0ELb1EEvPfS0_S0_iiiiiiiiiiffi_param_2,
	.param .u32 _Z20filterActs_YxX_colorILi4ELi32ELi1ELi8ELi3ELb0ELb1EEvPfS0_S0_iiiiiiiiiiffi_param_3,
	.param .u32 _Z20filterActs_YxX_colorILi4ELi32ELi1ELi8ELi3ELb0ELb1EEvPfS0_S0_iiiiiiiiiiffi_param_4,
	.param .u32 _Z20filterActs_YxX_colorILi4ELi32ELi1ELi8ELi3ELb0ELb1EEvPfS0_S0_iiiiiiiiiiffi_param_5,
	.param .u32 _Z20filterActs_YxX_colorILi4ELi32ELi1ELi8ELi3ELb0ELb1EEvPfS0_S0_iiiiiiiiiiffi_param_6,
	.param .u32 _Z20filterActs_YxX_colorILi4ELi32ELi1ELi8ELi3ELb0ELb1EEvPfS0_S0_iiiiiiiiiiffi_param_7,
	.param .u32 _Z20filterActs_YxX_colorILi4ELi32ELi1ELi8ELi3ELb0ELb1EEvPfS0_S0_iiiiiiiiiiffi_param_8,
	.param .u32 _Z20filterActs_YxX_colorILi4ELi32ELi1ELi8ELi3ELb0ELb1EEvPfS0_S0_iiiiiiiiiiffi_param_9,
	.param .u32 _Z20filterActs_YxX_colorILi4ELi32ELi1ELi8ELi3ELb0ELb1EEvPfS0_S0_iiiiiiiiiiffi_param_10,
	.param .u32 _Z20filterActs_YxX_colorILi4ELi32ELi1ELi8ELi3ELb0ELb1EEvPfS0_S0_iiiiiiiiiiffi_param_11,
	.param .u32 _Z20filterActs_YxX_colorILi4ELi32ELi1ELi8ELi3ELb0ELb1EEvPfS0_S0_iiiiiiiiiiffi_param_12,
	.param .f32 _Z20filterActs_YxX_colorILi4ELi32ELi1ELi8ELi3ELb0ELb1EEvPfS0_S0_iiiiiiiiiiffi_param_13,
	.param .f32 _Z20filterActs_YxX_colorILi4ELi32ELi1ELi8ELi3ELb0ELb1EEvPfS0_S0_iiiiiiiiiiffi_param_14,
	.param .u32 _Z20filterActs_YxX_colorILi4ELi32ELi1ELi8ELi3ELb0ELb1EEvPfS0_S0_iiiiiiiiiiffi_param_15
)
{
	.reg .pred 	%p<18>;
	.reg .b32 	%r<107>;
	.reg .b32 	%f<255>;
	.reg .b64 	%rd<50>;
	// demoted variable
	.shared .align 4 .b8 _ZZ20filterActs_YxX_colorILi4ELi32ELi1ELi8ELi3ELb0ELb1EEvPfS0_S0_iiiiiiiiiiffiE9shFilters[1536];
	// demoted variable
	.shared .align 4 .b8 _ZZ20filterActs_YxX_colorILi4ELi32ELi1ELi8ELi3ELb0ELb1EEvPfS0_S0_iiiiiiiiiiffiE8shImages[1536];
	ld.param.u64 	%rd7, [_Z20filterActs_YxX_colorILi4ELi32ELi1ELi8ELi3ELb0ELb1EEvPfS0_S0_iiiiiiiiiiffi_param_1];
	ld.param.u32 	%r33, [_Z20filterActs_YxX_colorILi4ELi32ELi1ELi8ELi3ELb0ELb1EEvPfS0_S0_iiiiiiiiiiffi_param_3];
	ld.param.u32 	%r34, [_Z20filterActs_YxX_colorILi4ELi32ELi1ELi8ELi3ELb0ELb1EEvPfS0_S0_iiiiiiiiiiffi_param_4];
	ld.param.u32 	%r35, [_Z20filterActs_YxX_colorILi4ELi32ELi1ELi8ELi3ELb0ELb1EEvPfS0_S0_iiiiiiiiiiffi_param_5];
	ld.param.u32 	%r36, [_Z20filterActs_YxX_colorILi4ELi32ELi1ELi8ELi3ELb0ELb1EEvPfS0_S0_iiiiiiiiiiffi_param_6];
	ld.param.u32 	%r37, [_Z20filterActs_YxX_colorILi4ELi32ELi1ELi8ELi3ELb0ELb1EEvPfS0_S0_iiiiiiiiiiffi_param_7];
	ld.param.u32 	%r38, [_Z20filterActs_YxX_colorILi4ELi32ELi1ELi8ELi3ELb0ELb1EEvPfS0_S0_iiiiiiiiiiffi_param_8];
	ld.param.u32 	%r39, [_Z20filterActs_YxX_colorILi4ELi32ELi1ELi8ELi3ELb0ELb1EEvPfS0_S0_iiiiiiiiiiffi_param_9];
	ld.param.u32 	%r40, [_Z20filterActs_YxX_colorILi4ELi32ELi1ELi8ELi3ELb0ELb1EEvPfS0_S0_iiiiiiiiiiffi_param_10];
	ld.param.u32 	%r41, [_Z20filterActs_YxX_colorILi4ELi32ELi1ELi8ELi3ELb0ELb1EEvPfS0_S0_iiiiiiiiiiffi_param_11];
	ld.param.u32 	%r43, [_Z20filterActs_YxX_colorILi4ELi32ELi1ELi8ELi3ELb0ELb1EEvPfS0_S0_iiiiiiiiiiffi_param_15];
	cvta.to.global.u64 	%rd8, %rd7;
	mul.lo.s32 	%r1, %r37, %r37;
	shr.s32 	%r44, %r34, 31;
	shr.u32 	%r45, %r44, 27;
	add.s32 	%r46, %r34, %r45;
	shr.s32 	%r47, %r46, 5;
	mov.u32 	%r48, %ctaid.y;
	div.u32 	%r2, %r48, %r47;
	mul.lo.s32 	%r49, %r2, %r47;
	sub.s32 	%r50, %r48, %r49;
	mov.u32 	%r102, %tid.y;
	mov.u32 	%r4, %tid.x;
	shr.u32 	%r51, %r4, 5;
	add.s32 	%r5, %r51, %r102;
	and.b32  	%r6, %r4, 31;
	mov.u32 	%r52, %ctaid.x;
	shl.b32 	%r53, %r52, 5;
	add.s32 	%r54, %r53, %r4;
	cvt.s64.s32 	%rd1, %r54;
	shl.b32 	%r7, %r50, 5;
	mad.lo.s32 	%r55, %r34, %r5, %r6;
	add.s32 	%r56, %r55, %r7;
	mul.wide.s32 	%rd9, %r56, 4;
	add.s64 	%rd49, %rd8, %rd9;
	setp.ne.s32 	%p1, %r43, 0;
	@%p1 bra 	$L__BB73_2;
	mul.lo.s32 	%r57, %r34, %r1;
	mul.lo.s32 	%r58, %r57, %r2;
	mul.lo.s32 	%r59, %r58, 3;
	mul.wide.s32 	%rd10, %r59, 4;
	add.s64 	%rd49, %rd49, %rd10;
$L__BB73_2:
	cvt.u32.u64 	%r60, %rd1;
	add.s32 	%r61, %r7, %r102;
	mul.lo.s32 	%r8, %r41, %r40;
	mad.lo.s32 	%r62, %r8, %r61, %r2;
	mad.lo.s32 	%r9, %r62, %r33, %r60;
	setp.eq.s32 	%p2, %r37, 0;
	mov.f32 	%f247, 0f00000000;
	mov.f32 	%f248, %f247;
	mov.f32 	%f249, %f247;
	mov.f32 	%f250, %f247;
	mov.f32 	%f251, %f247;
	mov.f32 	%f252, %f247;
	mov.f32 	%f253, %f247;
	mov.f32 	%f254, %f247;
	@%p2 bra 	$L__BB73_15;
	shl.b32 	%r64, %r6, 2;
	mov.u32 	%r65, _ZZ20filterActs_YxX_colorILi4ELi32ELi1ELi8ELi3ELb0ELb1EEvPfS0_S0_iiiiiiiiiiffiE9shFilters;
	add.s32 	%r66, %r65, %r64;
	div.s32 	%r67, %r2, %r41;
	mul.lo.s32 	%r68, %r67, %r41;
	sub.s32 	%r69, %r2, %r68;
	mad.lo.s32 	%r10, %r69, %r39, %r38;
	mad.lo.s32 	%r11, %r67, %r39, %r38;
	shl.b32 	%r70, %r4, 2;
	mov.u32 	%r71, _ZZ20filterActs_YxX_colorILi4ELi32ELi1ELi8ELi3ELb0ELb1EEvPfS0_S0_iiiiiiiiiiffiE8shImages;
	add.s32 	%r12, %r71, %r70;
	shl.b32 	%r72, %r102, 2;
	add.s32 	%r73, %r65, %r72;
	add.s32 	%r13, %r73, 1408;
	shl.b32 	%r74, %r5, 7;
	add.s32 	%r14, %r66, %r74;
	shl.b32 	%r75, %r102, 7;
	add.s32 	%r15, %r12, %r75;
	shl.b32 	%r16, %r34, 2;
	mul.lo.s32 	%r103, %r1, %r34;
	shl.b32 	%r104, %r103, 1;
	mov.f32 	%f247, 0f00000000;
	mov.b32 	%r105, 0;
	mov.u32 	%r101, %r5;
	mov.u32 	%r106, %r105;
$L__BB73_4:
	setp.gt.u32 	%p3, %r5, 3;
	@%p3 bra 	$L__BB73_8;
	setp.ge.u32 	%p4, %r101, %r1;
	@%p4 bra 	$L__BB73_7;
	mul.wide.s32 	%rd11, %r105, 4;
	add.s64 	%rd12, %rd49, %rd11;
	ld.global.f32 	%f28, [%rd12];
	st.shared.f32 	[%r14], %f28;
	mul.wide.s32 	%rd13, %r103, 4;
	add.s64 	%rd14, %rd49, %rd13;
	ld.global.f32 	%f29, [%rd14];
	st.shared.f32 	[%r14+512], %f29;
	mul.wide.s32 	%rd15, %r104, 4;
	add.s64 	%rd16, %rd49, %rd15;
	ld.global.f32 	%f30, [%rd16];
	st.shared.f32 	[%r14+1024], %f30;
	bra.uni 	$L__BB73_8;
$L__BB73_7:
	mov.b32 	%r76, 0;
	st.shared.u32 	[%r14], %r76;
	st.shared.u32 	[%r14+512], %r76;
	st.shared.u32 	[%r14+1024], %r76;
$L__BB73_8:
	setp.ge.s32 	%p5, %r102, %r1;
	@%p5 bra 	$L__BB73_14;
	div.s32 	%r77, %r102, %r37;
	mul.lo.s32 	%r78, %r77, %r37;
	sub.s32 	%r79, %r102, %r78;
	add.s32 	%r25, %r10, %r79;
	add.s32 	%r26, %r11, %r77;
	setp.gt.s32 	%p6, %r26, -1;
	setp.lt.s32 	%p7, %r26, %r35;
	and.pred  	%p8, %p6, %p7;
	setp.gt.s32 	%p9, %r25, -1;
	setp.lt.s32 	%p10, %r25, %r36;
	and.pred  	%p11, %p9, %p10;
	and.pred  	%p13, %p8, %p11;
	not.pred 	%p14, %p13;
	@%p14 bra 	$L__BB73_13;
	cvt.u32.u64 	%r81, %rd1;
	setp.ge.s32 	%p15, %r81, %r33;
	@%p15 bra 	$L__BB73_12;
	ld.param.u32 	%r100, [_Z20filterActs_YxX_colorILi4ELi32ELi1ELi8ELi3ELb0ELb1EEvPfS0_S0_iiiiiiiiiiffi_param_12];
	ld.param.u64 	%rd47, [_Z20filterActs_YxX_colorILi4ELi32ELi1ELi8ELi3ELb0ELb1EEvPfS0_S0_iiiiiiiiiiffi_param_0];
	mad.lo.s32 	%r83, %r26, %r36, %r25;
	mul.lo.s32 	%r84, %r83, %r100;
	cvt.s64.s32 	%rd17, %r84;
	add.s64 	%rd18, %rd17, %rd1;
	cvta.to.global.u64 	%rd19, %rd47;
	shl.b64 	%rd20, %rd18, 2;
	add.s64 	%rd21, %rd19, %rd20;
	ld.global.f32 	%f31, [%rd21];
	st.shared.f32 	[%r15], %f31;
	add.s32 	%r85, %r35, %r26;
	mad.lo.s32 	%r86, %r85, %r36, %r25;
	mul.lo.s32 	%r87, %r86, %r100;
	cvt.s64.s32 	%rd22, %r87;
	add.s64 	%rd23, %rd22, %rd1;
	shl.b64 	%rd24, %rd23, 2;
	add.s64 	%rd25, %rd19, %rd24;
	ld.global.f32 	%f32, [%rd25];
	st.shared.f32 	[%r15+512], %f32;
	add.s32 	%r88, %r85, %r35;
	mad.lo.s32 	%r89, %r88, %r36, %r25;
	mul.lo.s32 	%r90, %r89, %r100;
	cvt.s64.s32 	%rd26, %r90;
	add.s64 	%rd27, %rd26, %rd1;
	shl.b64 	%rd28, %rd27, 2;
	add.s64 	%rd29, %rd19, %rd28;
	ld.global.f32 	%f33, [%rd29];
	st.shared.f32 	[%r15+1024], %f33;
	bra.uni 	$L__BB73_14;
$L__BB73_12:
	mov.b32 	%r82, 0;
	st.shared.u32 	[%r15], %r82;
	st.shared.u32 	[%r15+512], %r82;
	st.shared.u32 	[%r15+1024], %r82;
	bra.uni 	$L__BB73_14;
$L__BB73_13:
	mov.b32 	%r80, 0;
	st.shared.u32 	[%r15], %r80;
	st.shared.u32 	[%r15+512], %r80;
	st.shared.u32 	[%r15+1024], %r80;
$L__BB73_14:
	bar.sync 	0;
	ld.shared.f32 	%f34, [%r12];
	ld.shared.f32 	%f35, [%r13+-1408];
	fma.rn.f32 	%f36, %f34, %f35, %f254;
	ld.shared.f32 	%f37, [%r13+-1392];
	fma.rn.f32 	%f38, %f34, %f37, %f253;
	ld.shared.f32 	%f39, [%r13+-1376];
	fma.rn.f32 	%f40, %f34, %f39, %f252;
	ld.shared.f32 	%f41, [%r13+-1360];
	fma.rn.f32 	%f42, %f34, %f41, %f251;
	ld.shared.f32 	%f43, [%r13+-1344];
	fma.rn.f32 	%f44, %f34, %f43, %f250;
	ld.shared.f32 	%f45, [%r13+-1328];
	fma.rn.f32 	%f46, %f34, %f45, %f249;
	ld.shared.f32 	%f47, [%r13+-1312];
	fma.rn.f32 	%f48, %f34, %f47, %f248;
	ld.shared.f32 	%f49, [%r13+-1296];
	fma.rn.f32 	%f50, %f34, %f49, %f247;
	ld.shared.f32 	%f51, [%r12+128];
	ld.shared.f32 	%f52, [%r13+-1280];
	fma.rn.f32 	%f53, %f51, %f52, %f36;
	ld.shared.f32 	%f54, [%r13+-1264];
	fma.rn.f32 	%f55, %f51, %f54, %f38;
	ld.shared.f32 	%f56, [%r13+-1248];
	fma.rn.f32 	%f57, %f51, %f56, %f40;
	ld.shared.f32 	%f58, [%r13+-1232];
	fma.rn.f32 	%f59, %f51, %f58, %f42;
	ld.shared.f32 	%f60, [%r13+-1216];
	fma.rn.f32 	%f61, %f51, %f60, %f44;
	ld.shared.f32 	%f62, [%r13+-1200];
	fma.rn.f32 	%f63, %f51, %f62, %f46;
	ld.shared.f32 	%f64, [%r13+-1184];
	fma.rn.f32 	%f65, %f51, %f64, %f48;
	ld.shared.f32 	%f66, [%r13+-1168];
	fma.rn.f32 	%f67, %f51, %f66, %f50;
	ld.shared.f32 	%f68, [%r12+256];
	ld.shared.f32 	%f69, [%r13+-1152];
	fma.rn.f32 	%f70, %f68, %f69, %f53;
	ld.shared.f32 	%f71, [%r13+-1136];
	fma.rn.f32 	%f72, %f68, %f71, %f55;
	ld.shared.f32 	%f73, [%r13+-1120];
	fma.rn.f32 	%f74, %f68, %f73, %f57;
	ld.shared.f32 	%f75, [%r13+-1104];
	fma.rn.f32 	%f76, %f68, %f75, %f59;
	ld.shared.f32 	%f77, [%r13+-1088];
	fma.rn.f32 	%f78, %f68, %f77, %f61;
	ld.shared.f32 	%f79, [%r13+-1072];
	fma.rn.f32 	%f80, %f68, %f79, %f63;
	ld.shared.f32 	%f81, [%r13+-1056];
	fma.rn.f32 	%f82, %f68, %f81, %f65;
	ld.shared.f32 	%f83, [%r13+-1040];
	fma.rn.f32 	%f84, %f68, %f83, %f67;
	ld.shared.f32 	%f85, [%r12+384];
	ld.shared.f32 	%f86, [%r13+-1024];
	fma.rn.f32 	%f87, %f85, %f86, %f70;
	ld.shared.f32 	%f88, [%r13+-1008];
	fma.rn.f32 	%f89, %f85, %f88, %f72;
	ld.shared.f32 	%f90, [%r13+-992];
	fma.rn.f32 	%f91, %f85, %f90, %f74;
	ld.shared.f32 	%f92, [%r13+-976];
	fma.rn.f32 	%f93, %f85, %f92, %f76;
	ld.shared.f32 	%f94, [%r13+-960];
	fma.rn.f32 	%f95, %f85, %f94, %f78;
	ld.shared.f32 	%f96, [%r13+-944];
	fma.rn.f32 	%f97, %f85, %f96, %f80;
	ld.shared.f32 	%f98, [%r13+-928];
	fma.rn.f32 	%f99, %f85, %f98, %f82;
	ld.shared.f32 	%f100, [%r13+-912];
	fma.rn.f32 	%f101, %f85, %f100, %f84;
	ld.shared.f32 	%f102, [%r12+512];
	ld.shared.f32 	%f103, [%r13+-896];
	fma.rn.f32 	%f104, %f102, %f103, %f87;
	ld.shared.f32 	%f105, [%r13+-880];
	fma.rn.f32 	%f106, %f102, %f105, %f89;
	ld.shared.f32 	%f107, [%r13+-864];
	fma.rn.f32 	%f108, %f102, %f107, %f91;
	ld.shared.f32 	%f109, [%r13+-848];
	fma.rn.f32 	%f110, %f102, %f109, %f93;
	ld.shared.f32 	%f111, [%r13+-832];
	fma.rn.f32 	%f112, %f102, %f111, %f95;
	ld.shared.f32 	%f113, [%r13+-816];
	fma.rn.f32 	%f114, %f102, %f113, %f97;
	ld.shared.f32 	%f115, [%r13+-800];
	fma.rn.f32 	%f116, %f102, %f115, %f99;
	ld.shared.f32 	%f117, [%r13+-784];
	fma.rn.f32 	%f118, %f102, %f117, %f101;
	ld.shared.f32 	%f119, [%r12+640];
	ld.shared.f32 	%f120, [%r13+-768];
	fma.rn.f32 	%f121, %f119, %f120, %f104;
	ld.shared.f32 	%f122, [%r13+-752];
	fma.rn.f32 	%f123, %f119, %f122, %f106;
	ld.shared.f32 	%f124, [%r13+-736];
	fma.rn.f32 	%f125, %f119, %f124, %f108;
	ld.shared.f32 	%f126, [%r13+-720];
	fma.rn.f32 	%f127, %f119, %f126, %f110;
	ld.shared.f32 	%f128, [%r13+-704];
	fma.rn.f32 	%f129, %f119, %f128, %f112;
	ld.shared.f32 	%f130, [%r13+-688];
	fma.rn.f32 	%f131, %f119, %f130, %f114;
	ld.shared.f32 	%f132, [%r13+-672];
	fma.rn.f32 	%f133, %f119, %f132, %f116;
	ld.shared.f32 	%f134, [%r13+-656];
	fma.rn.f32 	%f135, %f119, %f134, %f118;
	ld.shared.f32 	%f136, [%r12+768];
	ld.shared.f32 	%f137, [%r13+-640];
	fma.rn.f32 	%f138, %f136, %f137, %f121;
	ld.shared.f32 	%f139, [%r13+-624];
	fma.rn.f32 	%f140, %f136, %f139, %f123;
	ld.shared.f32 	%f141, [%r13+-608];
	fma.rn.f32 	%f142, %f136, %f141, %f125;
	ld.shared.f32 	%f143, [%r13+-592];
	fma.rn.f32 	%f144, %f136, %f143, %f127;
	ld.shared.f32 	%f145, [%r13+-576];
	fma.rn.f32 	%f146, %f136, %f145, %f129;
	ld.shared.f32 	%f147, [%r13+-560];
	fma.rn.f32 	%f148, %f136, %f147, %f131;
	ld.shared.f32 	%f149, [%r13+-544];
	fma.rn.f32 	%f150, %f136, %f149, %f133;
	ld.shared.f32 	%f151, [%r13+-528];
	fma.rn.f32 	%f152, %f136, %f151, %f135;
	ld.shared.f32 	%f153, [%r12+896];
	ld.shared.f32 	%f154, [%r13+-512];
	fma.rn.f32 	%f155, %f153, %f154, %f138;
	ld.shared.f32 	%f156, [%r13+-496];
	fma.rn.f32 	%f157, %f153, %f156, %f140;
	ld.shared.f32 	%f158, [%r13+-480];
	fma.rn.f32 	%f159, %f153, %f158, %f142;
	ld.shared.f32 	%f160, [%r13+-464];
	fma.rn.f32 	%f161, %f153, %f160, %f144;
	ld.shared.f32 	%f162, [%r13+-448];
	fma.rn.f32 	%f163, %f153, %f162, %f146;
	ld.shared.f32 	%f164, [%r13+-432];
	fma.rn.f32 	%f165, %f153, %f164, %f148;
	ld.shared.f32 	%f166, [%r13+-416];
	fma.rn.f32 	%f167, %f153, %f166, %f150;
	ld.shared.f32 	%f168, [%r13+-400];
	fma.rn.f32 	%f169, %f153, %f168, %f152;
	ld.shared.f32 	%f170, [%r12+1024];
	ld.shared.f32 	%f171, [%r13+-384];
	fma.rn.f32 	%f172, %f170, %f171, %f155;
	ld.shared.f32 	%f173, [%r13+-368];
	fma.rn.f32 	%f174, %f170, %f173, %f157;
	ld.shared.f32 	%f175, [%r13+-352];
	fma.rn.f32 	%f176, %f170, %f175, %f159;
	ld.shared.f32 	%f177, [%r13+-336];
	fma.rn.f32 	%f178, %f170, %f177, %f161;
	ld.shared.f32 	%f179, [%r13+-320];
	fma.rn.f32 	%f180, %f170, %f179, %f163;
	ld.shared.f32 	%f181, [%r13+-304];
	fma.rn.f32 	%f182, %f170, %f181, %f165;
	ld.shared.f32 	%f183, [%r13+-288];
	fma.rn.f32 	%f184, %f170, %f183, %f167;
	ld.shared.f32 	%f185, [%r13+-272];
	fma.rn.f32 	%f186, %f170, %f185, %f169;
	ld.shared.f32 	%f187, [%r12+1152];
	ld.shared.f32 	%f188, [%r13+-256];
	fma.rn.f32 	%f189, %f187, %f188, %f172;
	ld.shared.f32 	%f190, [%r13+-240];
	fma.rn.f32 	%f191, %f187, %f190, %f174;
	ld.shared.f32 	%f192, [%r13+-224];
	fma.rn.f32 	%f193, %f187, %f192, %f176;
	ld.shared.f32 	%f194, [%r13+-208];
	fma.rn.f32 	%f195, %f187, %f194, %f178;
	ld.shared.f32 	%f196, [%r13+-192];
	fma.rn.f32 	%f197, %f187, %f196, %f180;
	ld.shared.f32 	%f198, [%r13+-176];
	fma.rn.f32 	%f199, %f187, %f198, %f182;
	ld.shared.f32 	%f200, [%r13+-160];
	fma.rn.f32 	%f201, %f187, %f200, %f184;
	ld.shared.f32 	%f202, [%r13+-144];
	fma.rn.f32 	%f203, %f187, %f202, %f186;
	ld.shared.f32 	%f204, [%r12+1280];
	ld.shared.f32 	%f205, [%r13+-128];
	fma.rn.f32 	%f206, %f204, %f205, %f189;
	ld.shared.f32 	%f207, [%r13+-112];
	fma.rn.f32 	%f208, %f204, %f207, %f191;
	ld.shared.f32 	%f209, [%r13+-96];
	fma.rn.f32 	%f210, %f204, %f209, %f193;
	ld.shared.f32 	%f211, [%r13+-80];
	fma.rn.f32 	%f212, %f204, %f211, %f195;
	ld.shared.f32 	%f213, [%r13+-64];
	fma.rn.f32 	%f214, %f204, %f213, %f197;
	ld.shared.f32 	%f215, [%r13+-48];
	fma.rn.f32 	%f216, %f204, %f215, %f199;
	ld.shared.f32 	%f217, [%r13+-32];
	fma.rn.f32 	%f218, %f204, %f217, %f201;
	ld.shared.f32 	%f219, [%r13+-16];
	fma.rn.f32 	%f220, %f204, %f219, %f203;
	ld.shared.f32 	%f221, [%r12+1408];
	ld.shared.f32 	%f222, [%r13];
	fma.rn.f32 	%f254, %f221, %f222, %f206;
	ld.shared.f32 	%f223, [%r13+16];
	fma.rn.f32 	%f253, %f221, %f223, %f208;
	ld.shared.f32 	%f224, [%r13+32];
	fma.rn.f32 	%f252, %f221, %f224, %f210;
	ld.shared.f32 	%f225, [%r13+48];
	fma.rn.f32 	%f251, %f221, %f225, %f212;
	ld.shared.f32 	%f226, [%r13+64];
	fma.rn.f32 	%f250, %f221, %f226, %f214;
	ld.shared.f32 	%f227, [%r13+80];
	fma.rn.f32 	%f249, %f221, %f227, %f216;
	ld.shared.f32 	%f228, [%r13+96];
	fma.rn.f32 	%f248, %f221, %f228, %f218;
	ld.shared.f32 	%f229, [%r13+112];
	fma.rn.f32 	%f247, %f221, %f229, %f220;
	bar.sync 	0;
	add.s32 	%r106, %r106, 4;
	add.s32 	%r105, %r105, %r16;
	add.s32 	%r104, %r104, %r16;
	add.s32 	%r103, %r103, %r16;
	add.s32 	%r102, %r102, 4;
	add.s32 	%r101, %r101, 4;
	setp.lt.u32 	%p16, %r106, %r1;
	@%p16 bra 	$L__BB73_4;
$L__BB73_15:
	cvt.u32.u64 	%r91, %rd1;
	setp.ge.s32 	%p17, %r91, %r33;
	@%p17 bra 	$L__BB73_17;
	ld.param.f32 	%f238, [_Z20filterActs_YxX_colorILi4ELi32ELi1ELi8ELi3ELb0ELb1EEvPfS0_S0_iiiiiiiiiiffi_param_14];
	ld.param.u64 	%rd48, [_Z20filterActs_YxX_colorILi4ELi32ELi1ELi8ELi3ELb0ELb1EEvPfS0_S0_iiiiiiiiiiffi_param_2];
	mul.lo.s32 	%r92, %r33, %r8;
	shl.b32 	%r93, %r92, 2;
	mul.f32 	%f230, %f238, %f254;
	cvta.to.global.u64 	%rd30, %rd48;
	mul.wide.u32 	%rd31, %r9, 4;
	add.s64 	%rd32, %rd30, %rd31;
	st.global.f32 	[%rd32], %f230;
	mul.f32 	%f231, %f238, %f253;
	mul.wide.s32 	%rd33, %r93, 4;
	add.s64 	%rd34, %rd32, %rd33;
	st.global.f32 	[%rd34], %f231;
	mul.f32 	%f232, %f238, %f252;
	shl.b32 	%r94, %r92, 3;
	mul.wide.s32 	%rd35, %r94, 4;
	add.s64 	%rd36, %rd32, %rd35;
	st.global.f32 	[%rd36], %f232;
	mul.f32 	%f233, %f238, %f251;
	mul.lo.s32 	%r95, %r92, 12;
	mul.wide.s32 	%rd37, %r95, 4;
	add.s64 	%rd38, %rd32, %rd37;
	st.global.f32 	[%rd38], %f233;
	mul.f32 	%f234, %f238, %f250;
	shl.b32 	%r96, %r92, 4;
	mul.wide.s32 	%rd39, %r96, 4;
	add.s64 	%rd40, %rd32, %rd39;
	st.global.f32 	[%rd40], %f234;
	mul.f32 	%f235, %f238, %f249;
	mul.lo.s32 	%r97, %r92, 20;
	mul.wide.s32 	%rd41, %r97, 4;
	add.s64 	%rd42, %rd32, %rd41;
	st.global.f32 	[%rd42], %f235;
	mul.f32 	%f236, %f238, %f248;
	mul.lo.s32 	%r98, %r92, 24;
	mul.wide.s32 	%rd43, %r98, 4;
	add.s64 	%rd44, %rd32, %rd43;
	st.global.f32 	[%rd44], %f236;
	mul.f32 	%f237, %f238, %f247;
	mul.lo.s32 	%r99, %r92, 28;
	mul.wide.s32 	%rd45, %r99, 4;
	add.s64 	%rd46, %rd32, %rd45;
	st.global.f32 	[%rd46], %f237;
$L__BB73_17:
	ret;

}
	// .globl	_Z20filterActs_YxX_colorILi4ELi32ELi1ELi4ELi3ELb0ELb1EEvPfS0_S0_iiiiiiiiiiffi
.visible .entry _Z20filterActs_YxX_colorILi4ELi32ELi1ELi4ELi3ELb0ELb1EEvPfS0_S0_iiiiiiiiiiffi(
	.param .u64 .ptr .align 1 _Z20filterActs_YxX_colorILi4ELi32ELi1ELi4ELi3ELb0ELb1EEvPfS0_S0_iiiiiiiiiiffi_param_0,
	.param .u64 .ptr .align 1 _Z20filterActs_YxX_colorILi4ELi32ELi1ELi4ELi3ELb0ELb1EEvPfS0_S0_iiiiiiiiiiffi_param_1,
	.param .u64 .ptr .align 1 _Z20filterActs_YxX_colorILi4ELi32ELi1ELi4ELi3ELb0ELb1EEvPfS0_S0_iiiiiiiiiiffi_param_2,
	.param .u32 _Z20filterActs_YxX_colorILi4ELi32ELi1ELi4ELi3ELb0ELb1EEvPfS0_S0_iiiiiiiiiiffi_param_3,
	.param .u32 _Z20filterActs_YxX_colorILi4ELi32ELi1ELi4ELi3ELb0ELb1EEvPfS0_S0_iiiiiiiiiiffi_param_4,
	.param .u32 _Z20filterActs_YxX_colorILi4ELi32ELi1ELi4ELi3ELb0ELb1EEvPfS0_S0_iiiiiiiiiiffi_param_5,
	.param .u32 _Z20filterActs_YxX_colorILi4ELi32ELi1ELi4ELi3ELb0ELb1EEvPfS0_S0_iiiiiiiiiiffi_param_6,
	.param .u32 _Z20filterActs_YxX_colorILi4ELi32ELi1ELi4ELi3ELb0ELb1EEvPfS0_S0_iiiiiiiiiiffi_param_7,
	.param .u32 _Z20filterActs_YxX_colorILi4ELi32ELi1ELi4ELi3ELb0ELb1EEvPfS0_S0_iiiiiiiiiiffi_param_8,
	.param .u32 _Z20filterActs_YxX_colorILi4ELi32ELi1ELi4ELi3ELb0ELb1EEvPfS0_S0_iiiiiiiiiiffi_param_9,
	.param .u32 _Z20filterActs_YxX_colorILi4ELi32ELi1ELi4ELi3ELb0ELb1EEvPfS0_S0_iiiiiiiiiiffi_param_10,
	.param .u32 _Z20filterActs_YxX_colorILi4ELi32ELi1ELi4ELi3ELb0ELb1EEvPfS0_S0_iiiiiiiiiiffi_param_11,
	.param .u32 _Z20filterActs_YxX_colorILi4ELi32ELi1ELi4ELi3ELb0ELb1EEvPfS0_S0_iiiiiiiiiiffi_param_12,
	.param .f32 _Z20filterActs_YxX_colorILi4ELi32ELi1ELi4ELi3ELb0ELb1EEvPfS0_S0_iiiiiiiiiiffi_param_13,
	.param .f32 _Z20filterActs_YxX_colorILi4ELi32ELi1ELi4ELi3ELb0ELb1EEvPfS0_S0_iiiiiiiiiiffi_param_14,
	.param .u32 _Z20filterActs_YxX_colorILi4ELi32ELi1ELi4ELi3ELb0ELb1EEvPfS0_S0_iiiiiiiiiiffi_param_15
)
{
	.reg .pred 	%p<18>;
	.reg .b32 	%r<115>;
	.reg .b32 	%f<139>;
	.reg .b64 	%rd<42>;
	// demoted variable
	.shared .align 4 .b8 _ZZ20filterActs_YxX_colorILi4ELi32ELi1ELi4ELi3ELb0ELb1EEvPfS0_S0_iiiiiiiiiiffiE9shFilters[768];
	// demoted variable
	.shared .align 4 .b8 _ZZ20filterActs_YxX_colorILi4ELi32ELi1ELi4ELi3ELb0ELb1EEvPfS0_S0_iiiiiiiiiiffiE8shImages[1536];
	ld.param.u64 	%rd7, [_Z20filterActs_YxX_colorILi4ELi32ELi1ELi4ELi3ELb0ELb1EEvPfS0_S0_iiiiiiiiiiffi_param_1];
	ld.param.u32 	%r32, [_Z20filterActs_YxX_colorILi4ELi32ELi1ELi4ELi3ELb0ELb1EEvPfS0_S0_iiiiiiiiiiffi_param_3];
	ld.param.u32 	%r33, [_Z20filterActs_YxX_colorILi4ELi32ELi1ELi4ELi3ELb0ELb1EEvPfS0_S0_iiiiiiiiiiffi_param_4];
	ld.param.u32 	%r34, [_Z20filterActs_YxX_colorILi4ELi32ELi1ELi4ELi3ELb0ELb1EEvPfS0_S0_iiiiiiiiiiffi_param_5];
	ld.param.u32 	%r36, [_Z20filterActs_YxX_colorILi4ELi32ELi1ELi4ELi3ELb0ELb1EEvPfS0_S0_iiiiiiiiiiffi_param_7];
	ld.param.u32 	%r42, [_Z20filterActs_YxX_colorILi4ELi32ELi1ELi4ELi3ELb0ELb1EEvPfS0_S0_iiiiiiiiiiffi_param_15];
	cvta.to.global.u64 	%rd8, %rd7;
	mul.lo.s32 	%r1, %r36, %r36;
	shr.s32 	%r43, %r33, 31;
	shr.u32 	%r44, %r43, 28;
	add.s32 	%r45, %r33, %r44;
	shr.s32 	%r46, %r45, 4;
	mov.u32 	%r47, %ctaid.y;
	div.u32 	%r2, %r47, %r46;
	mul.lo.s32 	%r48, %r2, %r46;
	sub.s32 	%r49, %r47, %r48;
	mov.u32 	%r110, %tid.y;
	shl.b32 	%r50, %r110, 5;
	mov.u32 	%r4, %tid.x;
	add.s32 	%r5, %r50, %r4;
	shr.u32 	%r109, %r5, 4;
	and.b32  	%r7, %r4, 15;
	mov.u32 	%r51, %ctaid.x;
	shl.b32 	%r52, %r51, 5;
	add.s32 	%r53, %r52, %r4;
	cvt.s64.s32 	%rd1, %r53;
	shl.b32 	%r8, %r49, 4;
	mad.lo.s32 	%r54, %r33, %r109, %r7;
	add.s32 	%r55, %r54, %r8;
	mul.wide.s32 	%rd9, %r55, 4;
	add.s64 	%rd41, %rd8, %rd9;
	setp.ne.s32 	%p1, %r42, 0;
	@%p1 bra 	$L__BB74_2;
	ld.param.u32 	%r98, [_Z20filterActs_YxX_colorILi4ELi32ELi1ELi4ELi3ELb0ELb1EEvPfS0_S0_iiiiiiiiiiffi_param_4];
	mul.lo.s32 	%r56, %r98, %r1;
	mul.lo.s32 	%r57, %r56, %r2;
	mul.lo.s32 	%r58, %r57, 3;
	mul.wide.s32 	%rd10, %r58, 4;
	add.s64 	%rd41, %rd41, %rd10;
$L__BB74_2:
	ld.param.u32 	%r106, [_Z20filterActs_YxX_colorILi4ELi32ELi1ELi4ELi3ELb0ELb1EEvPfS0_S0_iiiiiiiiiiffi_param_11];
	ld.param.u32 	%r105, [_Z20filterActs_YxX_colorILi4ELi32ELi1ELi4ELi3ELb0ELb1EEvPfS0_S0_iiiiiiiiiiffi_param_10];
	cvt.u32.u64 	%r59, %rd1;
	add.s32 	%r60, %r8, %r110;
	mul.lo.s32 	%r9, %r106, %r105;
	mad.lo.s32 	%r61, %r9, %r60, %r2;
	mad.lo.s32 	%r10, %r61, %r32, %r59;
	setp.eq.s32 	%p2, %r36, 0;
	mov.f32 	%f135, 0f00000000;
	mov.f32 	%f136, %f135;
	mov.f32 	%f137, %f135;
	mov.f32 	%f138, %f135;
	@%p2 bra 	$L__BB74_15;
	ld.param.u32 	%r107, [_Z20filterActs_YxX_colorILi4ELi32ELi1ELi4ELi3ELb0ELb1EEvPfS0_S0_iiiiiiiiiiffi_param_11];
	ld.param.u32 	%r104, [_Z20filterActs_YxX_colorILi4ELi32ELi1ELi4ELi3ELb0ELb1EEvPfS0_S0_iiiiiiiiiiffi_param_9];
	ld.param.u32 	%r103, [_Z20filterActs_YxX_colorILi4ELi32ELi1ELi4ELi3ELb0ELb1EEvPfS0_S0_iiiiiiiiiiffi_param_8];
	ld.param.u32 	%r99, [_Z20filterActs_YxX_colorILi4ELi32ELi1ELi4ELi3ELb0ELb1EEvPfS0_S0_iiiiiiiiiiffi_param_4];
	shl.b32 	%r63, %r7, 2;
	mov.u32 	%r64, _ZZ20filterActs_YxX_colorILi4ELi32ELi1ELi4ELi3ELb0ELb1EEvPfS0_S0_iiiiiiiiiiffiE9shFilters;
	add.s32 	%r65, %r64, %r63;
	div.s32 	%r66, %r2, %r107;
	mul.lo.s32 	%r67, %r66, %r107;
	sub.s32 	%r68, %r2, %r67;
	mad.lo.s32 	%r11, %r68, %r104, %r103;
	mad.lo.s32 	%r12, %r66, %r104, %r103;
	shl.b32 	%r69, %r4, 2;
	mov.u32 	%r70, _ZZ20filterActs_YxX_colorILi4ELi32ELi1ELi4ELi3ELb0ELb1EEvPfS0_S0_iiiiiiiiiiffiE8shImages;
	add.s32 	%r13, %r70, %r69;
	shl.b32 	%r71, %r109, 6;
	add.s32 	%r14, %r65, %r71;
	shl.b32 	%r72, %r110, 7;
	add.s32 	%r15, %r13, %r72;
	mul.lo.s32 	%r111, %r1, %r99;
	shl.b32 	%r112, %r111, 1;
	mov.f32 	%f135, 0f00000000;
	mov.b32 	%r113, 0;
	mov.u32 	%r114, %r113;
$L__BB74_4:
	setp.gt.u32 	%p3, %r5, 63;
	@%p3 bra 	$L__BB74_8;
	setp.ge.u32 	%p4, %r109, %r1;
	@%p4 bra 	$L__BB74_7;
	mul.wide.s32 	%rd11, %r113, 4;
	add.s64 	%rd12, %rd41, %rd11;
	ld.global.f32 	%f16, [%rd12];
	st.shared.f32 	[%r14], %f16;
	mul.wide.s32 	%rd13, %r111, 4;
	add.s64 	%rd14, %rd41, %rd13;
	ld.global.f32 	%f17, [%rd14];
	st.shared.f32 	[%r14+256], %f17;
	mul.wide.s32 	%rd15, %r112, 4;
	add.s64 	%rd16, %rd41, %rd15;
	ld.global.f32 	%f18, [%rd16];
	st.shared.f32 	[%r14+512], %f18;
	bra.uni 	$L__BB74_8;
$L__BB74_7:
	mov.b32 	%r73, 0;
	st.shared.u32 	[%r14], %r73;
	st.shared.u32 	[%r14+256], %r73;
	st.shared.u32 	[%r14+512], %r73;
$L__BB74_8:
	setp.ge.s32 	%p5, %r110, %r1;
	@%p5 bra 	$L__BB74_14;
	ld.param.u32 	%r101, [_Z20filterActs_YxX_colorILi4ELi32ELi1ELi4ELi3ELb0ELb1EEvPfS0_S0_iiiiiiiiiiffi_param_6];
	div.s32 	%r74, %r110, %r36;
	mul.lo.s32 	%r75, %r74, %r36;
	sub.s32 	%r76, %r110, %r75;
	add.s32 	%r24, %r11, %r76;
	add.s32 	%r25, %r12, %r74;
	setp.gt.s32 	%p6, %r25, -1;
	setp.lt.s32 	%p7, %r25, %r34;
	and.pred  	%p8, %p6, %p7;
	setp.gt.s32 	%p9, %r24, -1;
	setp.lt.s32 	%p10, %r24, %r101;
	and.pred  	%p11, %p9, %p10;
	and.pred  	%p13, %p8, %p11;
	not.pred 	%p14, %p13;
	@%p14 bra 	$L__BB74_13;
	cvt.u32.u64 	%r78, %rd1;
	setp.ge.s32 	%p15, %r78, %r32;
	@%p15 bra 	$L__BB74_12;
	ld.param.u32 	%r108, [_Z20filterActs_YxX_colorILi4ELi32ELi1ELi4ELi3ELb0ELb1EEvPfS0_S0_iiiiiiiiiiffi_param_12];
	ld.param.u32 	%r102, [_Z20filterActs_YxX_colorILi4ELi32ELi1ELi4ELi3ELb0ELb1EEvPfS0_S0_iiiiiiiiiiffi_param_6];
	ld.param.u64 	%rd39, [_Z20filterActs_YxX_colorILi4ELi32ELi1ELi4ELi3ELb0ELb1EEvPfS0_S0_iiiiiiiiiiffi_param_0];
	mad.lo.s32 	%r80, %r25, %r102, %r24;
	mul.lo.s32 	%r81, %r80, %r108;
	cvt.s64.s32 	%rd17, %r81;
	add.s64 	%rd18, %rd17, %rd1;
	cvta.to.global.u64 	%rd19, %rd39;
	shl.b64 	%rd20, %rd18, 2;
	add.s64 	%rd21, %rd19, %rd20;
	ld.global.f32 	%f19, [%rd21];
	st.shared.f32 	[%r15], %f19;
	add.s32 	%r82, %r34, %r25;
	mad.lo.s32 	%r83, %r82, %r102, %r24;
	mul.lo.s32 	%r84, %r83, %r108;
	cvt.s64.s32 	%rd22, %r84;
	add.s64 	%rd23, %rd22, %rd1;
	shl.b64 	%rd24, %rd23, 2;
	add.s64 	%rd25, %rd19, %rd24;
	ld.global.f32 	%f20, [%rd25];
	st.shared.f32 	[%r15+512], %f20;
	add.s32 	%r85, %r82, %r34;
	mad.lo.s32 	%r86, %r85, %r102, %r24;
	mul.lo.s32 	%r87, %r86, %r108;
	cvt.s64.s32 	%rd26, %r87;
	add.s64 	%rd27, %rd26, %rd1;
	shl.b64 	%rd28, %rd27, 2;
	add.s64 	%rd29, %rd19, %rd28;
	ld.global.f32 	%f21, [%rd29];
	st.shared.f32 	[%r15+1024], %f21;
	bra.uni 	$L__BB74_14;
$L__BB74_12:
	mov.b32 	%r79, 0;
	st.shared.u32 	[%r15], %r79;
	st.shared.u32 	[%r15+512], %r79;
	st.shared.u32 	[%r15+1024], %r79;
	bra.uni 	$L__BB74_14;
$L__BB74_13:
	mov.b32 	%r77, 0;
	st.shared.u32 	[%r15], %r77;
	st.shared.u32 	[%r15+512], %r77;
	st.shared.u32 	[%r15+1024], %r77;
$L__BB74_14:
	ld.param.u32 	%r100, [_Z20filterActs_YxX_colorILi4ELi32ELi1ELi4ELi3ELb0ELb1EEvPfS0_S0_iiiiiiiiiiffi_param_4];
	bar.sync 	0;
	ld.shared.f32 	%f22, [%r13];
	mov.u32 	%r88, %tid.y;
	shl.b32 	%r89, %r88, 2;
	mov.u32 	%r90, _ZZ20filterActs_YxX_colorILi4ELi32ELi1ELi4ELi3ELb0ELb1EEvPfS0_S0_iiiiiiiiiiffiE9shFilters;
	add.s32 	%r91, %r90, %r89;
	ld.shared.f32 	%f23, [%r91];
	fma.rn.f32 	%f24, %f22, %f23, %f138;
	ld.shared.f32 	%f25, [%r91+16];
	fma.rn.f32 	%f26, %f22, %f25, %f137;
	ld.shared.f32 	%f27, [%r91+32];
	fma.rn.f32 	%f28, %f22, %f27, %f136;
	ld.shared.f32 	%f29, [%r91+48];
	fma.rn.f32 	%f30, %f22, %f29, %f135;
	ld.shared.f32 	%f31, [%r13+128];
	ld.shared.f32 	%f32, [%r91+64];
	fma.rn.f32 	%f33, %f31, %f32, %f24;
	ld.shared.f32 	%f34, [%r91+80];
	fma.rn.f32 	%f35, %f31, %f34, %f26;
	ld.shared.f32 	%f36, [%r91+96];
	fma.rn.f32 	%f37, %f31, %f36, %f28;
	ld.shared.f32 	%f38, [%r91+112];
	fma.rn.f32 	%f39, %f31, %f38, %f30;
	ld.shared.f32 	%f40, [%r13+256];
	ld.shared.f32 	%f41, [%r91+128];
	fma.rn.f32 	%f42, %f40, %f41, %f33;
	ld.shared.f32 	%f43, [%r91+144];
	fma.rn.f32 	%f44, %f40, %f43, %f35;
	ld.shared.f32 	%f45, [%r91+160];
	fma.rn.f32 	%f46, %f40, %f45, %f37;
	ld.shared.f32 	%f47, [%r91+176];
	fma.rn.f32 	%f48, %f40, %f47, %f39;
	ld.shared.f32 	%f49, [%r13+384];
	ld.shared.f32 	%f50, [%r91+192];
	fma.rn.f32 	%f51, %f49, %f50, %f42;
	ld.shared.f32 	%f52, [%r91+208];
	fma.rn.f32 	%f53, %f49, %f52, %f44;
	ld.shared.f32 	%f54, [%r91+224];
	fma.rn.f32 	%f55, %f49, %f54, %f46;
	ld.shared.f32 	%f56, [%r91+240];
	fma.rn.f32 	%f57, %f49, %f56, %f48;
	ld.shared.f32 	%f58, [%r13+512];
	ld.shared.f32 	%f59, [%r91+256];
	fma.rn.f32 	%f60, %f58, %f59, %f51;
	ld.shared.f32 	%f61, [%r91+272];
	fma.rn.f32 	%f62, %f58, %f61, %f53;
	ld.shared.f32 	%f63, [%r91+288];
	fma.rn.f32 	%f64, %f58, %f63, %f55;
	ld.shared.f32 	%f65, [%r91+304];
	fma.rn.f32 	%f66, %f58, %f65, %f57;
	ld.shared.f32 	%f67, [%r13+640];
	ld.shared.f32 	%f68, [%r91+320];
	fma.rn.f32 	%f69, %f67, %f68, %f60;
	ld.shared.f32 	%f70, [%r91+336];
	fma.rn.f32 	%f71, %f67, %f70, %f62;
	ld.shared.f32 	%f72, [%r91+352];
	fma.rn.f32 	%f73, %f67, %f72, %f64;
	ld.shared.f32 	%f74, [%r91+368];
	fma.rn.f32 	%f75, %f67, %f74, %f66;
	ld.shared.f32 	%f76, [%r13+768];
	ld.shared.f32 	%f77, [%r91+384];
	fma.rn.f32 	%f78, %f76, %f77, %f69;
	ld.shared.f32 	%f79, [%r91+400];
	fma.rn.f32 	%f80, %f76, %f79, %f71;
	ld.shared.f32 	%f81, [%r91+416];
	fma.rn.f32 	%f82, %f76, %f81, %f73;
	ld.shared.f32 	%f83, [%r91+432];
	fma.rn.f32 	%f84, %f76, %f83, %f75;
	ld.shared.f32 	%f85, [%r13+896];
	ld.shared.f32 	%f86, [%r91+448];
	fma.rn.f32 	%f87, %f85, %f86, %f78;
	ld.shared.f32 	%f88, [%r91+464];
	fma.rn.f32 	%f89, %f85, %f88, %f80;
	ld.shared.f32 	%f90, [%r91+480];
	fma.rn.f32 	%f91, %f85, %f90, %f82;
	ld.shared.f32 	%f92, [%r91+496];
	fma.rn.f32 	%f93, %f85, %f92, %f84;
	ld.shared.f32 	%f94, [%r13+1024];
	ld.shared.f32 	%f95, [%r91+512];
	fma.rn.f32 	%f96, %f94, %f95, %f87;
	ld.shared.f32 	%f97, [%r91+528];
	fma.rn.f32 	%f98, %f94, %f97, %f89;
	ld.shared.f32 	%f99, [%r91+544];
	fma.rn.f32 	%f100, %f94, %f99, %f91;
	ld.shared.f32 	%f101, [%r91+560];
	fma.rn.f32 	%f102, %f94, %f101, %f93;
	ld.shared.f32 	%f103, [%r13+1152];
	ld.shared.f32 	%f104, [%r91+576];
	fma.rn.f32 	%f105, %f103, %f104, %f96;
	ld.shared.f32 	%f106, [%r91+592];
	fma.rn.f32 	%f107, %f103, %f106, %f98;
	ld.shared.f32 	%f108, [%r91+608];
	fma.rn.f32 	%f109, %f103, %f108, %f100;
	ld.shared.f32 	%f110, [%r91+624];
	fma.rn.f32 	%f111, %f103, %f110, %f102;
	ld.shared.f32 	%f112, [%r13+1280];
	ld.shared.f32 	%f113, [%r91+640];
	fma.rn.f32 	%f114, %f112, %f113, %f105;
	ld.shared.f32 	%f115, [%r91+656];
	fma.rn.f32 	%f116, %f112, %f115, %f107;
	ld.shared.f32 	%f117, [%r91+672];
	fma.rn.f32 	%f118, %f112, %f117, %f109;
	ld.shared.f32 	%f119, [%r91+688];
	fma.rn.f32 	%f120, %f112, %f119, %f111;
	ld.shared.f32 	%f121, [%r13+1408];
	ld.shared.f32 	%f122, [%r91+704];
	fma.rn.f32 	%f138, %f121, %f122, %f114;
	ld.shared.f32 	%f123, [%r91+720];
	fma.rn.f32 	%f137, %f121, %f123, %f116;
	ld.shared.f32 	%f124, [%r91+736];
	fma.rn.f32 	%f136, %f121, %f124, %f118;
	ld.shared.f32 	%f125, [%r91+752];
	fma.rn.f32 	%f135, %f121, %f125, %f120;
	bar.sync 	0;
	add.s32 	%r114, %r114, 4;
	shl.b32 	%r92, %r100, 2;
	add.s32 	%r113, %r113, %r92;
	add.s32 	%r112, %r112, %r92;
	add.s32 	%r111, %r111, %r92;
	add.s32 	%r110, %r110, 4;
	add.s32 	%r109, %r109, 4;
	setp.lt.u32 	%p16, %r114, %r1;
	@%p16 bra 	$L__BB74_4;
$L__BB74_15:
	cvt.u32.u64 	%r93, %rd1;
	setp.ge.s32 	%p17, %r93, %r32;
	@%p17 bra 	$L__BB74_17;
	ld.param.f32 	%f130, [_Z20filterActs_YxX_colorILi4ELi32ELi1ELi4ELi3ELb0ELb1EEvPfS0_S0_iiiiiiiiiiffi_param_14];
	ld.param.u64 	%rd40, [_Z20filterActs_YxX_colorILi4ELi32ELi1ELi4ELi3ELb0ELb1EEvPfS0_S0_iiiiiiiiiiffi_param_2];
	mul.lo.s32 	%r94, %r32, %r9;
	shl.b32 	%r95, %r94, 2;
	mul.f32 	%f126, %f130, %f138;
	cvta.to.global.u64 	%rd30, %rd40;
	mul.wide.u32 	%rd31, %r10, 4;
	add.s64 	%rd32, %rd30, %rd31;
	st.global.f32 	[%rd32], %f126;
	mul.f32 	%f127, %f130, %f137;
	mul.wide.s32 	%rd33, %r95, 4;
	add.s64 	%rd34, %rd32, %rd33;
	st.global.f32 	[%rd34], %f127;
	mul.f32 	%f128, %f130, %f136;
	shl.b32 	%r96, %r94, 3;
	mul.wide.s32 	%rd35, %r96, 4;
	add.s64 	%rd36, %rd32, %rd35;
	st.global.f32 	[%rd36], %f128;
	mul.f32 	%f129, %f130, %f135;
	mul.lo.s32 	%r97, %r94, 12;
	mul.wide.s32 	%rd37, %r97, 4;
	add.s64 	%rd38, %rd32, %rd37;
	st.global.f32 	[%rd38], %f129;
$L__BB74_17:
	ret;

}
	// .globl	_Z20filterActs_YxX_colorILi4ELi32ELi1ELi8ELi3ELb0ELb0EEvPfS0_S0_iiiiiiiiiiffi
.visible .entry _Z20filterActs_YxX_colorILi4ELi32ELi1ELi8ELi3ELb0ELb0EEvPfS0_S0_iiiiiiiiiiffi(
	.param .u64 .ptr .align 1 _Z20filterActs_YxX_colorILi4ELi32ELi1ELi8ELi3ELb0ELb0EEvPfS0_S0_iiiiiiiiiiffi_param_0,
	.param .u64 .ptr .align 1 _Z20filterActs_YxX_colorILi4ELi32ELi1ELi8ELi3ELb0ELb0EEvPfS0_S0_iiiiiiiiiiffi_param_1,
	.param .u64 .ptr .align 1 _Z20filterActs_YxX_colorILi4ELi32ELi1ELi8ELi3ELb0ELb0EEvPfS0_S0_iiiiiiiiiiffi_param_2,
	.param .u32 _Z20filterActs_YxX_colorILi4ELi32ELi1ELi8ELi3ELb0ELb0EEvPfS0_S0_iiiiiiiiiiffi_param_3,
	.param .u32 _Z20filterActs_YxX_colorILi4ELi32ELi1ELi8ELi3ELb0ELb0EEvPfS0_S0_iiiiiiiiiiffi_param_4,
	.param .u32 _Z20filterActs_YxX_colorILi4ELi32ELi1ELi8ELi3ELb0ELb0EEvPfS0_S0_iiiiiiiiiiffi_param_5,
	.param .u32 _Z20filterActs_YxX_colorILi4ELi32ELi1ELi8ELi3ELb0ELb0EEvPfS0_S0_iiiiiiiiiiffi_param_6,
	.param .u32 _Z20filterActs_YxX_colorILi4ELi32ELi1ELi8ELi3ELb0ELb0EEvPfS0_S0_iiiiiiiiiiffi_param_7,
	.param .u32 _Z20filterActs_YxX_colorILi4ELi32ELi1ELi8ELi3ELb0ELb0EEvPfS0_S0_iiiiiiiiiiffi_param_8,
	.param .u32 _Z20filterActs_YxX_colorILi4ELi32ELi1ELi8ELi3ELb0ELb0EEvPfS0_S0_iiiiiiiiiiffi_param_9,
	.param .u32 _Z20filterActs_YxX_colorILi4ELi32ELi1ELi8ELi3ELb0ELb0EEvPfS0_S0_iiiiiiiiiiffi_param_10,
	.param .u32 _Z20filterActs_YxX_colorILi4ELi32ELi1ELi8ELi3ELb0ELb0EEvPfS0_S0_iiiiiiiiiiffi_param_11,
	.param .u32 _Z20filterActs_YxX_colorILi4ELi32ELi1ELi8ELi3ELb0ELb0EEvPfS0_S0_iiiiiiiiiiffi_param_12,
	.param .f32 _Z20filterActs_YxX_colorILi4ELi32ELi1ELi8ELi3ELb0ELb0EEvPfS0_S0_iiiiiiiiiiffi_param_13,
	.param .f32 _Z20filterActs_YxX_colorILi4ELi32ELi1ELi8ELi3ELb0ELb0EEvPfS0_S0_iiiiiiiiiiffi_param_14,
	.param .u32 _Z20filterActs_YxX_colorILi4ELi32ELi1ELi8ELi3ELb0ELb0EEvPfS0_S0_iiiiiiiiiiffi_param_15
)
{
	.reg .pred 	%p<16>;
	.reg .b32 	%r<104>;
	.reg .b32 	%f<255>;
	.reg .b64 	%rd<50>;
	// demoted variable
	.shared .align 4 .b8 _ZZ20filterActs_YxX_colorILi4ELi32ELi1ELi8ELi3ELb0ELb0EEvPfS0_S0_iiiiiiiiiiffiE9shFilters[1536];
	// demoted variable
	.shared .align 4 .b8 _ZZ20filterActs_YxX_colorILi4ELi32ELi1ELi8ELi3ELb0ELb0EEvPfS0_S0_iiiiiiiiiiffiE8shImages[1536];
	ld.param.u64 	%rd7, [_Z20filterActs_YxX_colorILi4ELi32ELi1ELi8ELi3ELb0ELb0EEvPfS0_S0_iiiiiiiiiiffi_param_1];
	ld.param.u32 	%r33, [_Z20filterActs_YxX_colorILi4ELi32ELi1ELi8ELi3ELb0ELb0EEvPfS0_S0_iiiiiiiiiiffi_param_3];
	ld.param.u32 	%r34, [_Z20filterActs_YxX_colorILi4ELi32ELi1ELi8ELi3ELb0ELb0EEvPfS0_S0_iiiiiiiiiiffi_param_4];
	ld.param.u32 	%r35, [_Z20filterActs_YxX_colorILi4ELi32ELi1ELi8ELi3ELb0ELb0EEvPfS0_S0_iiiiiiiiiiffi_param_5];
	ld.param.u32 	%r36, [_Z20filterActs_YxX_colorILi4ELi32ELi1ELi8ELi3ELb0ELb0EEvPfS0_S0_iiiiiiiiiiffi_param_6];
	ld.param.u32 	%r37, [_Z20filterActs_YxX_colorILi4ELi32ELi1ELi8ELi3ELb0ELb0EEvPfS0_S0_iiiiiiiiiiffi_param_7];
	ld.param.u32 	%r38, [_Z20filterActs_YxX_colorILi4ELi32ELi1ELi8ELi3ELb0ELb0EEvPfS0_S0_iiiiiiiiiiffi_param_8];
	ld.param.u32 	%r39, [_Z20filterActs_YxX_colorILi4ELi32ELi1ELi8ELi3ELb0ELb0EEvPfS0_S0_iiiiiiiiiiffi_param_9];
	ld.param.u32 	%r40, [_Z20filterActs_YxX_colorILi4ELi32ELi1ELi8ELi3ELb0ELb0EEvPfS0_S0_iiiiiiiiiiffi_param_10];
	ld.param.u32 	%r41, [_Z20filterActs_YxX_colorILi4ELi32ELi1ELi8ELi3ELb0ELb0EEvPfS0_S0_iiiiiiiiiiffi_param_11];
	ld.param.u32 	%r43, [_Z20filterActs_YxX_colorILi4ELi32ELi1ELi8ELi3ELb0ELb0EEvPfS0_S0_iiiiiiiiiiffi_param_15];
	cvta.to.global.u64 	%rd8, %rd7;
	mul.lo.s32 	%r1, %r37, %r37;
	shr.s32 	%r44, %r34, 31;
	shr.u32 	%r45, %r44, 27;
	add.s32 	%r46, %r34, %r45;
	shr.s32 	%r47, %r46, 5;
	mov.u32 	%r48, %ctaid.y;
	div.u32 	%r2, %r48, %r47;
	mul.lo.s32 	%r49, %r2, %r47;
	sub.s32 	%r50, %r48, %r49;
	mov.u32 	%r99, %tid.y;
	mov.u32 	%r4, %tid.x;
	shr.u32 	%r51, %r4, 5;
	add.s32 	%r5, %r51, %r99;
	and.b32  	%r6, %r4, 31;
	mov.u32 	%r52, %ctaid.x;
	shl.b32 	%r53, %r52, 5;
	add.s32 	%r54, %r53, %r4;
	cvt.s64.s32 	%rd1, %r54;
	shl.b32 	%r7, %r50, 5;
	mad.lo.s32 	%r55, %r34, %r5, %r6;
	add.s32 	%r56, %r55, %r7;
	mul.wide.s32 	%rd9, %r56, 4;
	add.s64 	%rd49, %rd8, %rd9;
	setp.ne.s32 	%p1, %r43, 0;
	@%p1 bra 	$L__BB75_2;
	mul.lo.s32 	%r57, %r34, %r1;
	mul.lo.s32 	%r58, %r57, %r2;
	mul.lo.s32 	%r59, %r58, 3;
	mul.wide.s32 	%rd10, %r59, 4;
	add.s64 	%rd49, %rd49, %rd10;
$L__BB75_2:
	cvt.u32.u64 	%r60, %rd1;
	add.s32 	%r61, %r7, %r99;
	mul.lo.s32 	%r8, %r41, %r40;
	mad.lo.s32 	%r62, %r8, %r61, %r2;
	mad.lo.s32 	%r9, %r62, %r33, %r60;
	setp.eq.s32 	%p2, %r37, 0;
	mov.f32 	%f247, 0f00000000;
	mov.f32 	%f248, %f247;
	mov.f32 	%f249, %f247;
	mov.f32 	%f250, %f247;
	mov.f32 	%f251, %f247;
	mov.f32 	%f252, %f247;
	mov.f32 	%f253, %f247;
	mov.f32 	%f254, %f247;
	@%p2 bra 	$L__BB75_13;
	shl.b32 	%r64, %r6, 2;
	mov.u32 	%r65, _ZZ20filterActs_YxX_colorILi4ELi32ELi1ELi8ELi3ELb0ELb0EEvPfS0_S0_iiiiiiiiiiffiE9shFilters;
	add.s32 	%r66, %r65, %r64;
	div.s32 	%r67, %r2, %r41;
	mul.lo.s32 	%r68, %r67, %r41;
	sub.s32 	%r69, %r2, %r68;
	mad.lo.s32 	%r10, %r69, %r39, %r38;
	mad.lo.s32 	%r11, %r67, %r39, %r38;
	shl.b32 	%r70, %r4, 2;
	mov.u32 	%r71, _ZZ20filterActs_YxX_colorILi4ELi32ELi1ELi8ELi3ELb0ELb0EEvPfS0_S0_iiiiiiiiiiffiE8shImages;
	add.s32 	%r12, %r71, %r70;
	shl.b32 	%r72, %r99, 2;
	add.s32 	%r73, %r65, %r72;
	add.s32 	%r13, %r73, 1408;
	shl.b32 	%r74, %r5, 7;
	add.s32 	%r14, %r66, %r74;
	shl.b32 	%r75, %r99, 7;
	add.s32 	%r15, %r12, %r75;
	shl.b32 	%r16, %r34, 2;
	mul.lo.s32 	%r100, %r1, %r34;
	shl.b32 	%r101, %r100, 1;
	mov.f32 	%f247, 0f00000000;
	mov.b32 	%r102, 0;
	mov.u32 	%r98, %r5;
	mov.u32 	%r103, %r102;
$L__BB75_4:
	setp.gt.u32 	%p3, %r5, 3;
	@%p3 bra 	$L__BB75_8;
	setp.ge.u32 	%p4, %r98, %r1;
	@%p4 bra 	$L__BB75_7;
	mul.wide.s32 	%rd11, %r102, 4;
	add.s64 	%rd12, %rd49, %rd11;
	ld.global.f32 	%f28, [%rd12];
	st.shared.f32 	[%r14], %f28;
	mul.wide.s32 	%rd13, %r100, 4;
	add.s64 	%rd14, %rd49, %rd13;
	ld.global.f32 	%f29, [%rd14];
	st.shared.f32 	[%r14+512], %f29;
	mul.wide.s32 	%rd15, %r101, 4;
	add.s64 	%rd16, %rd49, %rd15;
	ld.global.f32 	%f30, [%rd16];
	st.shared.f32 	[%r14+1024], %f30;
	bra.uni 	$L__BB75_8;
$L__BB75_7:
	mov.b32 	%r76, 0;
	st.shared.u32 	[%r14], %r76;
	st.shared.u32 	[%r14+512], %r76;
	st.shared.u32 	[%r14+1024], %r76;
$L__BB75_8:
	setp.ge.s32 	%p5, %r99, %r1;
	@%p5 bra 	$L__BB75_12;
	div.s32 	%r77, %r99, %r37;
	mul.lo.s32 	%r78, %r77, %r37;
	sub.s32 	%r79, %r99, %r78;
	add.s32 	%r25, %r10, %r79;
	add.s32 	%r26, %r11, %r77;
	setp.gt.s32 	%p6, %r26, -1;
	setp.lt.s32 	%p7, %r26, %r35;
	and.pred  	%p8, %p6, %p7;
	setp.gt.s32 	%p9, %r25, -1;
	setp.lt.s32 	%p10, %r25, %r36;
	and.pred  	%p11, %p9, %p10;
	and.pred  	%p13, %p8, %p11;
	not.pred 	%p14, %p13;
	@%p14 bra 	$L__BB75_11;
	ld.param.u32 	%r97, [_Z20filterActs_YxX_colorILi4ELi32ELi1ELi8ELi3ELb0ELb0EEvPfS0_S0_iiiiiiiiiiffi_param_12];
	ld.param.u64 	%rd47, [_Z20filterActs_YxX_colorILi4ELi32ELi1ELi8ELi3ELb0ELb0EEvPfS0_S0_iiiiiiiiiiffi_param_0];
	mad.lo.s32 	%r81, %r26, %r36, %r25;
	mul.lo.s32 	%r82, %r81, %r97;
	cvt.s64.s32 	%rd17, %r82;
	add.s64 	%rd18, %rd17, %rd1;
	cvta.to.global.u64 	%rd19, %rd47;
	shl.b64 	%rd20, %rd18, 2;
	add.s64 	%rd21, %rd19, %rd20;
	ld.global.f32 	%f31, [%rd21];
	st.shared.f32 	[%r15], %f31;
	add.s32 	%r83, %r35, %r26;
	mad.lo.s32 	%r84, %r83, %r36, %r25;
	mul.lo.s32 	%r85, %r84, %r97;
	cvt.s64.s32 	%rd22, %r85;
	add.s64 	%rd23, %rd22, %rd1;
	shl.b64 	%rd24, %rd23, 2;
	add.s64 	%rd25, %rd19, %rd24;
	ld.global.f32 	%f32, [%rd25];
	st.shared.f32 	[%r15+512], %f32;
	add.s32 	%r86, %r83, %r35;
	mad.lo.s32 	%r87, %r86, %r36, %r25;
	mul.lo.s32 	%r88, %r87, %r97;
	cvt.s64.s32 	%rd26, %r88;
	add.s64 	%rd27, %rd26, %rd1;
	shl.b64 	%rd28, %rd27, 2;
	add.s64 	%rd29, %rd19, %rd28;
	ld.global.f32 	%f33, [%rd29];
	st.shared.f32 	[%r15+1024], %f33;
	bra.uni 	$L__BB75_12;
$L__BB75_11:
	mov.b32 	%r80, 0;
	st.shared.u32 	[%r15], %r80;
	st.shared.u32 	[%r15+512], %r80;
	st.shared.u32 	[%r15+1024], %r80;
$L__BB75_12:
	bar.sync 	0;
	ld.shared.f32 	%f34, [%r12];
	ld.shared.f32 	%f35, [%r13+-1408];
	fma.rn.f32 	%f36, %f34, %f35, %f254;
	ld.shared.f32 	%f37, [%r13+-1392];
	fma.rn.f32 	%f38, %f34, %f37, %f253;
	ld.shared.f32 	%f39, [%r13+-1376];
	fma.rn.f32 	%f40, %f34, %f39, %f252;
	ld.shared.f32 	%f41, [%r13+-1360];
	fma.rn.f32 	%f42, %f34, %f41, %f251;
	ld.shared.f32 	%f43, [%r13+-1344];
	fma.rn.f32 	%f44, %f34, %f43, %f250;
	ld.shared.f32 	%f45, [%r13+-1328];
	fma.rn.f32 	%f46, %f34, %f45, %f249;
	ld.shared.f32 	%f47, [%r13+-1312];
	fma.rn.f32 	%f48, %f34, %f47, %f248;
	ld.shared.f32 	%f49, [%r13+-1296];
	fma.rn.f32 	%f50, %f34, %f49, %f247;
	ld.shared.f32 	%f51, [%r12+128];
	ld.shared.f32 	%f52, [%r13+-1280];
	fma.rn.f32 	%f53, %f51, %f52, %f36;
	ld.shared.f32 	%f54, [%r13+-1264];
	fma.rn.f32 	%f55, %f51, %f54, %f38;
	ld.shared.f32 	%f56, [%r13+-1248];
	fma.rn.f32 	%f57, %f51, %f56, %f40;
	ld.shared.f32 	%f58, [%r13+-1232];
	fma.rn.f32 	%f59, %f51, %f58, %f42;
	ld.shared.f32 	%f60, [%r13+-1216];
	fma.rn.f32 	%f61, %f51, %f60, %f44;
	ld.shared.f32 	%f62, [%r13+-1200];
	fma.rn.f32 	%f63, %f51, %f62, %f46;
	ld.shared.f32 	%f64, [%r13+-1184];
	fma.rn.f32 	%f65, %f51, %f64, %f48;
	ld.shared.f32 	%f66, [%r13+-1168];
	fma.rn.f32 	%f67, %f51, %f66, %f50;
	ld.shared.f32 	%f68, [%r12+256];
	ld.shared.f32 	%f69, [%r13+-1152];
	fma.rn.f32 	%f70, %f68, %f69, %f53;
	ld.shared.f32 	%f71, [%r13+-1136];
	fma.rn.f32 	%f72, %f68, %f71, %f55;
	ld.shared.f32 	%f73, [%r13+-1120];
	fma.rn.f32 	%f74, %f68, %f73, %f57;
	ld.shared.f32 	%f75, [%r13+-1104];
	fma.rn.f32 	%f76, %f68, %f75, %f59;
	ld.shared.f32 	%f77, [%r13+-1088];
	fma.rn.f32 	%f78, %f68, %f77, %f61;
	ld.shared.f32 	%f79, [%r13+-1072];
	fma.rn.f32 	%f80, %f68, %f79, %f63;
	ld.shared.f32 	%f81, [%r13+-1056];
	fma.rn.f32 	%f82, %f68, %f81, %f65;
	ld.shared.f32 	%f83, [%r13+-1040];
	fma.rn.f32 	%f84, %f68, %f83, %f67;
	ld.shared.f32 	%f85, [%r12+384];
	ld.shared.f32 	%f86, [%r13+-1024];
	fma.rn.f32 	%f87, %f85, %f86, %f70;
	ld.shared.f32 	%f88, [%r13+-1008];
	fma.rn.f32 	%f89, %f85, %f88, %f72;
	ld.shared.f32 	%f90, [%r13+-992];
	fma.rn.f32 	%f91, %f85, %f90, %f74;
	ld.shared.f32 	%f92, [%r13+-976];
	fma.rn.f32 	%f93, %f85, %f92, %f76;
	ld.shared.f32 	%f94, [%r13+-960];
	fma.rn.f32 	%f95, %f85, %f94, %f78;
	ld.shared.f32 	%f96, [%r13+-944];
	fma.rn.f32 	%f97, %f85, %f96, %f80;
	ld.shared.f32 	%f98, [%r13+-928];
	fma.rn.f32 	%f99, %f85, %f98, %f82;
	ld.shared.f32 	%f100, [%r13+-912];
	fma.rn.f32 	%f101, %f85, %f100, %f84;
	ld.shared.f32 	%f102, [%r12+512];
	ld.shared.f32 	%f103, [%r13+-896];
	fma.rn.f32 	%f104, %f102, %f103, %f87;
	ld.shared.f32 	%f105, [%r13+-880];
	fma.rn.f32 	%f106, %f102, %f105, %f89;
	ld.shared.f32 	%f107, [%r13+-864];
	fma.rn.f32 	%f108, %f102, %f107, %f91;
	ld.shared.f32 	%f109, [%r13+-848];
	fma.rn.f32 	%f110, %f102, %f109, %f93;
	ld.shared.f32 	%f111, [%r13+-832];
	fma.rn.f32 	%f112, %f102, %f111, %f95;
	ld.shared.f32 	%f113, [%r13+-816];
	fma.rn.f32 	%f114, %f102, %f113, %f97;
	ld.shared.f32 	%f115, [%r13+-800];
	fma.rn.f32 	%f116, %f102, %f115, %f99;
	ld.shared.f32 	%f117, [%r13+-784];
	fma.rn.f32 	%f118, %f102, %f117, %f101;
	ld.shared.f32 	%f119, [%r12+640];
	ld.shared.f32 	%f120, [%r13+-768];
	fma.rn.f32 	%f121, %f119, %f120, %f104;
	ld.shared.f32 	%f122, [%r13+-752];
	fma.rn.f32 	%f123, %f119, %f122, %f106;
	ld.shared.f32 	%f124, [%r13+-736];
	fma.rn.f32 	%f125, %f119, %f124, %f108;
	ld.shared.f32 	%f126, [%r13+-720];
	fma.rn.f32 	%f127, %f119, %f126, %f110;
	ld.shared.f32 	%f128, [%r13+-704];
	fma.rn.f32 	%f129, %f119, %f128, %f112;
	ld.shared.f32 	%f130, [%r13+-688];
	fma.rn.f32 	%f131, %f119, %f130, %f114;
	ld.shared.f32 	%f132, [%r13+-672];
	fma.rn.f32 	%f133, %f119, %f132, %f116;
	ld.shared.f32 	%f134, [%r13+-656];
	fma.rn.f32 	%f135, %f119, %f134, %f118;
	ld.shared.f32 	%f136, [%r12+768];
	ld.shared.f32 	%f137, [%r13+-640];
	fma.rn.f32 	%f138, %f136, %f137, %f121;
	ld.shared.f32 	%f139, [%r13+-624];
	fma.rn.f32 	%f140, %f136, %f139, %f123;
	ld.shared.f32 	%f141, [%r13+-608];
	fma.rn.f32 	%f142, %f136, %f141, %f125;
	ld.shared.f32 	%f143, [%r13+-592];
	fma.rn.f32 	%f144, %f136, %f143, %f127;
	ld.shared.f32 	%f145, [%r13+-576];
	fma.rn.f32 	%f146, %f136, %f145, %f129;
	ld.shared.f32 	%f147, [%r13+-560];
	fma.rn.f32 	%f148, %f136, %f147, %f131;
	ld.shared.f32 	%f149, [%r13+-544];
	fma.rn.f32 	%f150, %f136, %f149, %f133;
	ld.shared.f32 	%f151, [%r13+-528];
	fma.rn.f32 	%f152, %f136, %f151, %f135;
	ld.shared.f32 	%f153, [%r12+896];
	ld.shared.f32 	%f154, [%r13+-512];
	fma.rn.f32 	%f155, %f153, %f154, %f138;
	ld.shared.f32 	%f156, [%r13+-496];
	fma.rn.f32 	%f157, %f153, %f156, %f140;
	ld.shared.f32 	%f158, [%r13+-480];
	fma.rn.f32 	%f159, %f153, %f158, %f142;
	ld.shared.f32 	%f160, [%r13+-464];
	fma.rn.f32 	%f161, %f153, %f160, %f144;
	ld.shared.f32 	%f162, [%r13+-448];
	fma.rn.f32 	%f163, %f153, %f162, %f146;
	ld.shared.f32 	%f164, [%r13+-432];
	fma.rn.f32 	%f165, %f153, %f164, %f148;
	ld.shared.f32 	%f166, [%r13+-416];
	fma.rn.f32 	%f167, %f153, %f166, %f150;
	ld.shared.f32 	%f168, [%r13+-400];
	fma.rn.f32 	%f169, %f153, %f168, %f152;
	ld.shared.f32 	%f170, [%r12+1024];
	ld.shared.f32 	%f171, [%r13+-384];
	fma.rn.f32 	%f172, %f170, %f171, %f155;
	ld.shared.f32 	%f173, [%r13+-368];
	fma.rn.f32 	%f174, %f170, %f173, %f157;
	ld.shared.f32 	%f175, [%r13+-352];
	fma.rn.f32 	%f176, %f170, %f175, %f159;
	ld.shared.f32 	%f177, [%r13+-336];
	fma.rn.f32 	%f178, %f170, %f177, %f161;
	ld.shared.f32 	%f179, [%r13+-320];
	fma.rn.f32 	%f180, %f170, %f179, %f163;
	ld.shared.f32 	%f181, [%r13+-304];
	fma.rn.f32 	%f182, %f170, %f181, %f165;
	ld.shared.f32 	%f183, [%r13+-288];
	fma.rn.f32 	%f184, %f170, %f183, %f167;
	ld.shared.f32 	%f185, [%r13+-272];
	fma.rn.f32 	%f186, %f170, %f185, %f169;
	ld.shared.f32 	%f187, [%r12+1152];
	ld.shared.f32 	%f188, [%r13+-256];
	fma.rn.f32 	%f189, %f187, %f188, %f172;
	ld.shared.f32 	%f190, [%r13+-240];
	fma.rn.f32 	%f191, %f187, %f190, %f174;
	ld.shared.f32 	%f192, [%r13+-224];
	fma.rn.f32 	%f193, %f187, %f192, %f176;
	ld.shared.f32 	%f194, [%r13+-208];
	fma.rn.f32 	%f195, %f187, %f194, %f178;
	ld.shared.f32 	%f196, [%r13+-192];
	fma.rn.f32 	%f197, %f187, %f196, %f180;
	ld.shared.f32 	%f198, [%r13+-176];
	fma.rn.f32 	%f199, %f187, %f198, %f182;
	ld.shared.f32 	%f200, [%r13+-160];
	fma.rn.f32 	%f201, %f187, %f200, %f184;
	ld.shared.f32 	%f202, [%r13+-144];
	fma.rn.f32 	%f203, %f187, %f202, %f186;
	ld.shared.f32 	%f204, [%r12+1280];
	ld.shared.f32 	%f205, [%r13+-128];
	fma.rn.f32 	%f206, %f204, %f205, %f189;
	ld.shared.f32 	%f207, [%r13+-112];
	fma.rn.f32 	%f208, %f204, %f207, %f191;
	ld.shared.f32 	%f209, [%r13+-96];
	fma.rn.f32 	%f210, %f204, %f209, %f193;
	ld.shared.f32 	%f211, [%r13+-80];
	fma.rn.f32 	%f212, %f204, %f211, %f195;
	ld.shared.f32 	%f213, [%r13+-64];
	fma.rn.f32 	%f214, %f204, %f213, %f197;
	ld.shared.f32 	%f215, [%r13+-48];
	fma.rn.f32 	%f216, %f204, %f215, %f199;
	ld.shared.f32 	%f217, [%r13+-32];
	fma.rn.f32 	%f218, %f204, %f217, %f201;
	ld.shared.f32 	%f219, [%r13+-16];
	fma.rn.f32 	%f220, %f204, %f219, %f203;
	ld.shared.f32 	%f221, [%r12+1408];
	ld.shared.f32 	%f222, [%r13];
	fma.rn.f32 	%f254, %f221, %f222, %f206;
	ld.shared.f32 	%f223, [%r13+16];
	fma.rn.f32 	%f253, %f221, %f223, %f208;
	ld.shared.f32 	%f224, [%r13+32];
	fma.rn.f32 	%f252, %f221, %f224, %f210;
	ld.shared.f32 	%f225, [%r13+48];
	fma.rn.f32 	%f251, %f221, %f225, %f212;
	ld.shared.f32 	%f226, [%r13+64];
	fma.rn.f32 	%f250, %f221, %f226, %f214;
	ld.shared.f32 	%f227, [%r13+80];
	fma.rn.f32 	%f249, %f221, %f227, %f216;
	ld.shared.f32 	%f228, [%r13+96];
	fma.rn.f32 	%f248, %f221, %f228, %f218;
	ld.shared.f32 	%f229, [%r13+112];
	fma.rn.f32 	%f247, %f221, %f229, %f220;
	bar.sync 	0;
	add.s32 	%r103, %r103, 4;
	add.s32 	%r102, %r102, %r16;
	add.s32 	%r101, %r101, %r16;
	add.s32 	%r100, %r100, %r16;
	add.s32 	%r99, %r99, 4;
	add.s32 	%r98, %r98, 4;
	setp.lt.u32 	%p15, %r103, %r1;
	@%p15 bra 	$L__BB75_4;
$L__BB75_13:
	ld.param.f32 	%f238, [_Z20filterActs_YxX_colorILi4ELi32ELi1ELi8ELi3ELb0ELb0EEvPfS0_S0_iiiiiiiiiiffi_param_14];
	ld.param.u64 	%rd48, [_Z20filterActs_YxX_colorILi4ELi32ELi1ELi8ELi3ELb0ELb0EEvPfS0_S0_iiiiiiiiiiffi_param_2];
	mul.lo.s32 	%r89, %r33, %r8;
	shl.b32 	%r90, %r89, 2;
	cvta.to.global.u64 	%rd30, %rd48;
	mul.f32 	%f230, %f238, %f254;
	mul.wide.u32 	%rd31, %r9, 4;
	add.s64 	%rd32, %rd30, %rd31;
	st.global.f32 	[%rd32], %f230;
	mul.f32 	%f231, %f238, %f253;
	mul.wide.s32 	%rd33, %r90, 4;
	add.s64 	%rd34, %rd32, %rd33;
	st.global.f32 	[%rd34], %f231;
	mul.f32 	%f232, %f238, %f252;
	shl.b32 	%r91, %r89, 3;
	mul.wide.s32 	%rd35, %r91, 4;
	add.s64 	%rd36, %rd32, %rd35;
	st.global.f32 	[%rd36], %f232;
	mul.f32 	%f233, %f238, %f251;
	mul.lo.s32 	%r92, %r89, 12;
	mul.wide.s32 	%rd37, %r92, 4;
	add.s64 	%rd38, %rd32, %rd37;
	st.global.f32 	[%rd38], %f233;
	mul.f32 	%f234, %f238, %f250;
	shl.b32 	%r93, %r89, 4;
	mul.wide.s32 	%rd39, %r93, 4;
	add.s64 	%rd40, %rd32, %rd39;
	st.global.f32 	[%rd40], %f234;
	mul.f32 	%f235, %f238, %f249;
	mul.lo.s32 	%r94, %r89, 20;
	mul.wide.s32 	%rd41, %r94, 4;
	add.s64 	%rd42, %rd32, %rd41;
	st.global.f32 	[%rd42], %f235;
	mul.f32 	%f236, %f238, %f248;
	mul.lo.s32 	%r95, %r89, 24;
	mul.wide.s32 	%rd43, %r95, 4;
	add.s64 	%rd44, %rd32, %rd43;
	st.global.f32 	[%rd44], %f236;
	mul.f32 	%f237, %f238, %f247;
	mul.lo.s32 	%r96, %r89, 28;
	mul.wide.s32 	%rd45, %r96, 4;
	add.s64 	%rd46, %rd32, %rd45;
	st.global.f32 	[%rd46], %f237;
	ret;

}
	// .globl	_Z20filterActs_YxX_colorILi4ELi32ELi1ELi4ELi3ELb0ELb0EEvPfS0_S0_iiiiiiiiiiffi
.visible .entry _Z20filterActs_YxX_colorILi4ELi32ELi1ELi4ELi3ELb0ELb0EEvPfS0_S0_iiiiiiiiiiffi(
	.param .u64 .ptr .align 1 _Z20filterActs_YxX_colorILi4ELi32ELi1ELi4ELi3ELb0ELb0EEvPfS0_S0_iiiiiiiiiiffi_param_0,
	.param .u64 .ptr .align 1 _Z20filterActs_YxX_colorILi4ELi32ELi1ELi4ELi3ELb0ELb0EEvPfS0_S0_iiiiiiiiiiffi_param_1,
	.param .u64 .ptr .align 1 _Z20filterActs_YxX_colorILi4ELi32ELi1ELi4ELi3ELb0ELb0EEvPfS0_S0_iiiiiiiiiiffi_param_2,
	.param .u32 _Z20filterActs_YxX_colorILi4ELi32ELi1ELi4ELi3ELb0ELb0EEvPfS0_S0_iiiiiiiiiiffi_param_3,
	.param .u32 _Z20filterActs_YxX_colorILi4ELi32ELi1ELi4ELi3ELb0ELb0EEvPfS0_S0_iiiiiiiiiiffi_param_4,
	.param .u32 _Z20filterActs_YxX_colorILi4ELi32ELi1ELi4ELi3ELb0ELb0EEvPfS0_S0_iiiiiiiiiiffi_param_5,
	.param .u32 _Z20filterActs_YxX_colorILi4ELi32ELi1ELi4ELi3ELb0ELb0EEvPfS0_S0_iiiiiiiiiiffi_param_6,
	.param .u32 _Z20filterActs_YxX_colorILi4ELi32ELi1ELi4ELi3ELb0ELb0EEvPfS0_S0_iiiiiiiiiiffi_param_7,
	.param .u32 _Z20filterActs_YxX_colorILi4ELi32ELi1ELi4ELi3ELb0ELb0EEvPfS0_S0_iiiiiiiiiiffi_param_8,
	.param .u32 _Z20filterActs_YxX_colorILi4ELi32ELi1ELi4ELi3ELb0ELb0EEvPfS0_S0_iiiiiiiiiiffi_param_9,
	.param .u32 _Z20filterActs_YxX_colorILi4ELi32ELi1ELi4ELi3ELb0ELb0EEvPfS0_S0_iiiiiiiiiiffi_param_10,
	.param .u32 _Z20filterActs_YxX_colorILi4ELi32ELi1ELi4ELi3ELb0ELb0EEvPfS0_S0_iiiiiiiiiiffi_param_11,
	.param .u32 _Z20filterActs_YxX_colorILi4ELi32ELi1ELi4ELi3ELb0ELb0EEvPfS0_S0_iiiiiiiiiiffi_param_12,
	.param .f32 _Z20filterActs_YxX_colorILi4ELi32ELi1ELi4ELi3ELb0ELb0EEvPfS0_S0_iiiiiiiiiiffi_param_13,
	.param .f32 _Z20filterActs_YxX_colorILi4ELi32ELi1ELi4ELi3ELb0ELb0EEvPfS0_S0_iiiiiiiiiiffi_param_14,
	.param .u32 _Z20filterActs_YxX_colorILi4ELi32ELi1ELi4ELi3ELb0ELb0EEvPfS0_S0_iiiiiiiiiiffi_param_15
)
{
	.reg .pred 	%p<16>;
	.reg .b32 	%r<110>;
	.reg .b32 	%f<139>;
	.reg .b64 	%rd<42>;
	// demoted variable
	.shared .align 4 .b8 _ZZ20filterActs_YxX_colorILi4ELi32ELi1ELi4ELi3ELb0ELb0EEvPfS0_S0_iiiiiiiiiiffiE9shFilters[768];
	// demoted variable
	.shared .align 4 .b8 _ZZ20filterActs_YxX_colorILi4ELi32ELi1ELi4ELi3ELb0ELb0EEvPfS0_S0_iiiiiiiiiiffiE8shImages[1536];
	ld.param.u64 	%rd7, [_Z20filterActs_YxX_colorILi4ELi32ELi1ELi4ELi3ELb0ELb0EEvPfS0_S0_iiiiiiiiiiffi_param_1];
	ld.param.u32 	%r33, [_Z20filterActs_YxX_colorILi4ELi32ELi1ELi4ELi3ELb0ELb0EEvPfS0_S0_iiiiiiiiiiffi_param_4];
	ld.param.u32 	%r34, [_Z20filterActs_YxX_colorILi4ELi32ELi1ELi4ELi3ELb0ELb0EEvPfS0_S0_iiiiiiiiiiffi_param_5];
	ld.param.u32 	%r35, [_Z20filterActs_YxX_colorILi4ELi32ELi1ELi4ELi3ELb0ELb0EEvPfS0_S0_iiiiiiiiiiffi_param_6];
	ld.param.u32 	%r36, [_Z20filterActs_YxX_colorILi4ELi32ELi1ELi4ELi3ELb0ELb0EEvPfS0_S0_iiiiiiiiiiffi_param_7];
	ld.param.u32 	%r40, [_Z20filterActs_YxX_colorILi4ELi32ELi1ELi4ELi3ELb0ELb0EEvPfS0_S0_iiiiiiiiiiffi_param_11];
	ld.param.u32 	%r42, [_Z20filterActs_YxX_colorILi4ELi32ELi1ELi4ELi3ELb0ELb0EEvPfS0_S0_iiiiiiiiiiffi_param_15];
	cvta.to.global.u64 	%rd8, %rd7;
	mul.lo.s32 	%r1, %r36, %r36;
	shr.s32 	%r43, %r33, 31;
	shr.u32 	%r44, %r43, 28;
	add.s32 	%r45, %r33, %r44;
	shr.s32 	%r46, %r45, 4;
	mov.u32 	%r47, %ctaid.y;
	div.u32 	%r2, %r47, %r46;
	mul.lo.s32 	%r48, %r2, %r46;
	sub.s32 	%r49, %r47, %r48;
	mov.u32 	%r105, %tid.y;
	shl.b32 	%r50, %r105, 5;
	mov.u32 	%r4, %tid.x;
	add.s32 	%r5, %r50, %r4;
	shr.u32 	%r104, %r5, 4;
	and.b32  	%r7, %r4, 15;
	mov.u32 	%r51, %ctaid.x;
	shl.b32 	%r52, %r51, 5;
	add.s32 	%r53, %r52, %r4;
	cvt.s64.s32 	%rd1, %r53;
	shl.b32 	%r8, %r49, 4;
	mad.lo.s32 	%r54, %r33, %r104, %r7;
	add.s32 	%r55, %r54, %r8;
	mul.wide.s32 	%rd9, %r55, 4;
	add.s64 	%rd41, %rd8, %rd9;
	setp.ne.s32 	%p1, %r42, 0;
	@%p1 bra 	$L__BB76_2;
	ld.param.u32 	%r97, [_Z20filterActs_YxX_colorILi4ELi32ELi1ELi4ELi3ELb0ELb0EEvPfS0_S0_iiiiiiiiiiffi_param_4];
	mul.lo.s32 	%r56, %r97, %r1;
	mul.lo.s32 	%r57, %r56, %r2;
	mul.lo.s32 	%r58, %r57, 3;
	mul.wide.s32 	%rd10, %r58, 4;
	add.s64 	%rd41, %rd41, %rd10;
$L__BB76_2:
	ld.param.u32 	%r102, [_Z20filterActs_YxX_colorILi4ELi32ELi1ELi4ELi3ELb0ELb0EEvPfS0_S0_iiiiiiiiiiffi_param_10];
	ld.param.u32 	%r95, [_Z20filterActs_YxX_colorILi4ELi32ELi1ELi4ELi3ELb0ELb0EEvPfS0_S0_iiiiiiiiiiffi_param_3];
	cvt.u32.u64 	%r59, %rd1;
	add.s32 	%r60, %r8, %r105;
	mul.lo.s32 	%r9, %r40, %r102;
	mad.lo.s32 	%r61, %r9, %r60, %r2;
	mad.lo.s32 	%r10, %r61, %r95, %r59;
	setp.eq.s32 	%p2, %r36, 0;
	mov.f32 	%f135, 0f00000000;
	mov.f32 	%f136, %f135;
	mov.f32 	%f137, %f135;
	mov.f32 	%f138, %f135;
	@%p2 bra 	$L__BB76_13;
	ld.param.u32 	%r101, [_Z20filterActs_YxX_colorILi4ELi32ELi1ELi4ELi3ELb0ELb0EEvPfS0_S0_iiiiiiiiiiffi_param_9];
	ld.param.u32 	%r100, [_Z20filterActs_YxX_colorILi4ELi32ELi1ELi4ELi3ELb0ELb0EEvPfS0_S0_iiiiiiiiiiffi_param_8];
	ld.param.u32 	%r98, [_Z20filterActs_YxX_colorILi4ELi32ELi1ELi4ELi3ELb0ELb0EEvPfS0_S0_iiiiiiiiiiffi_param_4];
	shl.b32 	%r63, %r7, 2;
	mov.u32 	%r64, _ZZ20filterActs_YxX_colorILi4ELi32ELi1ELi4ELi3ELb0ELb0EEvPfS0_S0_iiiiiiiiiiffiE9shFilters;
	add.s32 	%r65, %r64, %r63;
	div.s32 	%r66, %r2, %r40;
	mul.lo.s32 	%r67, %r66, %r40;
	sub.s32 	%r68, %r2, %r67;
	mad.lo.s32 	%r11, %r68, %r101, %r100;
	mad.lo.s32 	%r12, %r66, %r101, %r100;
	shl.b32 	%r69, %r4, 2;
	mov.u32 	%r70, _ZZ20filterActs_YxX_colorILi4ELi32ELi1ELi4ELi3ELb0ELb0EEvPfS0_S0_iiiiiiiiiiffiE8shImages;
	add.s32 	%r13, %r70, %r69;
	shl.b32 	%r71, %r104, 6;
	add.s32 	%r14, %r65, %r71;
	shl.b32 	%r72, %r105, 7;
	add.s32 	%r15, %r13, %r72;
	mul.lo.s32 	%r106, %r1, %r98;
	shl.b32 	%r107, %r106, 1;
	mov.f32 	%f135, 0f00000000;
	mov.b32 	%r108, 0;
	mov.u32 	%r109, %r108;
$L__BB76_4:
	setp.gt.u32 	%p3, %r5, 63;
	@%p3 bra 	$L__BB76_8;
	setp.ge.u32 	%p4, %r104, %r1;
	@%p4 bra 	$L__BB76_7;
	mul.wide.s32 	%rd11, %r108, 4;
	add.s64 	%rd12, %rd41, %rd11;
	ld.global.f32 	%f16, [%rd12];
	st.shared.f32 	[%r14], %f16;
	mul.wide.s32 	%rd13, %r106, 4;
	add.s64 	%rd14, %rd41, %rd13;
	ld.global.f32 	%f17, [%rd14];
	st.shared.f32 	[%r14+256], %f17;
	mul.wide.s32 	%rd15, %r107, 4;
	add.s64 	%rd16, %rd41, %rd15;
	ld.global.f32 	%f18, [%rd16];
	st.shared.f32 	[%r14+512], %f18;
	bra.uni 	$L__BB76_8;
$L__BB76_7:
	mov.b32 	%r73, 0;
	st.shared.u32 	[%r14], %r73;
	st.shared.u32 	[%r14+256], %r73;
	st.shared.u32 	[%r14+512], %r73;
$L__BB76_8:
	setp.ge.s32 	%p5, %r105, %r1;
	@%p5 bra 	$L__BB76_12;
	div.s32 	%r74, %r105, %r36;
	mul.lo.s32 	%r75, %r74, %r36;
	sub.s32 	%r76, %r105, %r75;
	add.s32 	%r24, %r11, %r76;
	add.s32 	%r25, %r12, %r74;
	setp.gt.s32 	%p6, %r25, -1;
	setp.lt.s32 	%p7, %r25, %r34;
	and.pred  	%p8, %p6, %p7;
	setp.gt.s32 	%p9, %r24, -1;
	setp.lt.s32 	%p10, %r24, %r35;
	and.pred  	%p11, %p9, %p10;
	and.pred  	%p13, %p8, %p11;
	not.pred 	%p14, %p13;
	@%p14 bra 	$L__BB76_11;
	ld.param.u32 	%r103, [_Z20filterActs_YxX_colorILi4ELi32ELi1ELi4ELi3ELb0ELb0EEvPfS0_S0_iiiiiiiiiiffi_param_12];
	ld.param.u64 	%rd39, [_Z20filterActs_YxX_colorILi4ELi32ELi1ELi4ELi3ELb0ELb0EEvPfS0_S0_iiiiiiiiiiffi_param_0];
	mad.lo.s32 	%r78, %r25, %r35, %r24;
	mul.lo.s32 	%r79, %r78, %r103;
	cvt.s64.s32 	%rd17, %r79;
	add.s64 	%rd18, %rd17, %rd1;
	cvta.to.global.u64 	%rd19, %rd39;
	shl.b64 	%rd20, %rd18, 2;
	add.s64 	%rd21, %rd19, %rd20;
	ld.global.f32 	%f19, [%rd21];
	st.shared.f32 	[%r15], %f19;
	add.s32 	%r80, %r34, %r25;
	mad.lo.s32 	%r81, %r80, %r35, %r24;
	mul.lo.s32 	%r82, %r81, %r103;
	cvt.s64.s32 	%rd22, %r82;
	add.s64 	%rd23, %rd22, %rd1;
	shl.b64 	%rd24, %rd23, 2;
	add.s64 	%rd25, %rd19, %rd24;
	ld.global.f32 	%f20, [%rd25];
	st.shared.f32 	[%r15+512], %f20;
	add.s32 	%r83, %r80, %r34;
	mad.lo.s32 	%r84, %r83, %r35, %r24;
	mul.lo.s32 	%r85, %r84, %r103;
	cvt.s64.s32 	%rd26, %r85;
	add.s64 	%rd27, %rd26, %rd1;
	shl.b64 	%rd28, %rd27, 2;
	add.s64 	%rd29, %rd19, %rd28;
	ld.global.f32 	%f21, [%rd29];
	st.shared.f32 	[%r15+1024], %f21;
	bra.uni 	$L__BB76_12;
$L__BB76_11:
	mov.b32 	%r77, 0;
	st.shared.u32 	[%r15], %r77;
	st.shared.u32 	[%r15+512], %r77;
	st.shared.u32 	[%r15+1024], %r77;
$L__BB76_12:
	ld.param.u32 	%r99, [_Z20filterActs_YxX_colorILi4ELi32ELi1ELi4ELi3ELb0ELb0EEvPfS0_S0_iiiiiiiiiiffi_param_4];
	bar.sync 	0;
	ld.shared.f32 	%f22, [%r13];
	mov.u32 	%r86, %tid.y;
	shl.b32 	%r87, %r86, 2;
	mov.u32 	%r88, _ZZ20filterActs_YxX_colorILi4ELi32ELi1ELi4ELi3ELb0ELb0EEvPfS0_S0_iiiiiiiiiiffiE9shFilters;
	add.s32 	%r89, %r88, %r87;
	ld.shared.f32 	%f23, [%r89];
	fma.rn.f32 	%f24, %f22, %f23, %f138;
	ld.shared.f32 	%f25, [%r89+16];
	fma.rn.f32 	%f26, %f22, %f25, %f137;
	ld.shared.f32 	%f27, [%r89+32];
	fma.rn.f32 	%f28, %f22, %f27, %f136;
	ld.shared.f32 	%f29, [%r89+48];
	fma.rn.f32 	%f30, %f22, %f29, %f135;
	ld.shared.f32 	%f31, [%r13+128];
	ld.shared.f32 	%f32, [%r89+64];
	fma.rn.f32 	%f33, %f31, %f32, %f24;
	ld.shared.f32 	%f34, [%r89+80];
	fma.rn.f32 	%f35, %f31, %f34, %f26;
	ld.shared.f32 	%f36, [%r89+96];
	fma.rn.f32 	%f37, %f31, %f36, %f28;
	ld.shared.f32 	%f38, [%r89+112];
	fma.rn.f32 	%f39, %f31, %f38, %f30;
	ld.shared.f32 	%f40, [%r13+256];
	ld.shared.f32 	%f41, [%r89+128];
	fma.rn.f32 	%f42, %f40, %f41, %f33;
	ld.shared.f32 	%f43, [%r89+144];
	fma.rn.f32 	%f44, %f40, %f43, %f35;
	ld.shared.f32 	%f45, [%r89+160];
	fma.rn.f32 	%f46, %f40, %f45, %f37;
	ld.shared.f32 	%f47, [%r89+176];
	fma.rn.f32 	%f48, %f40, %f47, %f39;
	ld.shared.f32 	%f49, [%r13+384];
	ld.shared.f32 	%f50, [%r89+192];
	fma.rn.f32 	%f51, %f49, %f50, %f42;
	ld.shared.f32 	%f52, [%r89+208];
	fma.rn.f32 	%f53, %f49, %f52, %f44;
	ld.shared.f32 	%f54, [%r89+224];
	fma.rn.f32 	%f55, %f49, %f54, %f46;
	ld.shared.f32 	%f56, [%r89+240];
	fma.rn.f32 	%f57, %f49, %f56, %f48;
	ld.shared.f32 	%f58, [%r13+512];
	ld.shared.f32 	%f59, [%r89+256];
	fma.rn.f32 	%f60, %f58, %f59, %f51;
	ld.shared.f32 	%f61, [%r89+272];
	fma.rn.f32 	%f62, %f58, %f61, %f53;
	ld.shared.f32 	%f63, [%r89+288];
	fma.rn.f32 	%f64, %f58, %f63, %f55;
	ld.shared.f32 	%f65, [%r89+304];
	fma.rn.f32 	%f66, %f58, %f65, %f57;
	ld.shared.f32 	%f67, [%r13+640];
	ld.shared.f32 	%f68, [%r89+320];
	fma.rn.f32 	%f69, %f67, %f68, %f60;
	ld.shared.f32 	%f70, [%r89+336];
	fma.rn.f32 	%f71, %f67, %f70, %f62;
	ld.shared.f32 	%f72, [%r89+352];
	fma.rn.f32 	%f73, %f67, %f72, %f64;
	ld.shared.f32 	%f74, [%r89+368];
	fma.rn.f32 	%f75, %f67, %f74, %f66;
	ld.shared.f32 	%f76, [%r13+768];
	ld.shared.f32 	%f77, [%r89+384];
	fma.rn.f32 	%f78, %f76, %f77, %f69;
	ld.shared.f32 	%f79, [%r89+400];
	fma.rn.f32 	%f80, %f76, %f79, %f71;
	ld.shared.f32 	%f81, [%r89+416];
	fma.rn.f32 	%f82, %f76, %f81, %f73;
	ld.shared.f32 	%f83, [%r89+432];
	fma.rn.f32 	%f84, %f76, %f83, %f75;
	ld.shared.f32 	%f85, [%r13+896];
	ld.shared.f32 	%f86, [%r89+448];
	fma.rn.f32 	%f87, %f85, %f86, %f78;
	ld.shared.f32 	%f88, [%r89+464];
	fma.rn.f32 	%f89, %f85, %f88, %f80;
	ld.shared.f32 	%f90, [%r89+480];
	fma.rn.f32 	%f91, %f85, %f90, %f82;
	ld.shared.f32 	%f92, [%r89+496];
	fma.rn.f32 	%f93, %f85, %f92, %f84;
	ld.shared.f32 	%f94, [%r13+1024];
	ld.shared.f32 	%f95, [%r89+512];
	fma.rn.f32 	%f96, %f94, %f95, %f87;
	ld.shared.f32 	%f97, [%r89+528];
	fma.rn.f32 	%f98, %f94, %f97, %f89;
	ld.shared.f32 	%f99, [%r89+544];
	fma.rn.f32 	%f100, %f94, %f99, %f91;
	ld.shared.f32 	%f101, [%r89+560];
	fma.rn.f32 	%f102, %f94, %f101, %f93;
	ld.shared.f32 	%f103, [%r13+1152];
	ld.shared.f32 	%f104, [%r89+576];
	fma.rn.f32 	%f105, %f103, %f104, %f96;
	ld.shared.f32 	%f106, [%r89+592];
	fma.rn.f32 	%f107, %f103, %f106, %f98;
	ld.shared.f32 	%f108, [%r89+608];
	fma.rn.f32 	%f109, %f103, %f108, %f100;
	ld.shared.f32 	%f110, [%r89+624];
	fma.rn.f32 	%f111, %f103, %f110, %f102;
	ld.shared.f32 	%f112, [%r13+1280];
	ld.shared.f32 	%f113, [%r89+640];
	fma.rn.f32 	%f114, %f112, %f113, %f105;
	ld.shared.f32 	%f115, [%r89+656];
	fma.rn.f32 	%f116, %f112, %f115, %f107;
	ld.shared.f32 	%f117, [%r89+672];
	fma.rn.f32 	%f118, %f112, %f117, %f109;
	ld.shared.f32 	%f119, [%r89+688];
	fma.rn.f32 	%f120, %f112, %f119, %f111;
	ld.shared.f32 	%f121, [%r13+1408];
	ld.shared.f32 	%f122, [%r89+704];
	fma.rn.f32 	%f138, %f121, %f122, %f114;
	ld.shared.f32 	%f123, [%r89+720];
	fma.rn.f32 	%f137, %f121, %f123, %f116;
	ld.shared.f32 	%f124, [%r89+736];
	fma.rn.f32 	%f136, %f121, %f124, %f118;
	ld.shared.f32 	%f125, [%r89+752];
	fma.rn.f32 	%f135, %f121, %f125, %f120;
	bar.sync 	0;
	add.s32 	%r109, %r109, 4;
	shl.b32 	%r90, %r99, 2;
	add.s32 	%r108, %r108, %r90;
	add.s32 	%r107, %r107, %r90;
	add.s32 	%r106, %r106, %r90;
	add.s32 	%r105, %r105, 4;
	add.s32 	%r104, %r104, 4;
	setp.lt.u32 	%p15, %r109, %r1;
	@%p15 bra 	$L__BB76_4;
$L__BB76_13:
	ld.param.f32 	%f130, [_Z20filterActs_YxX_colorILi4ELi32ELi1ELi4ELi3ELb0ELb0EEvPfS0_S0_iiiiiiiiiiffi_param_14];
	ld.param.u32 	%r96, [_Z20filterActs_YxX_colorILi4ELi32ELi1ELi4ELi3ELb0ELb0EEvPfS0_S0_iiiiiiiiiiffi_param_3];
	ld.param.u64 	%rd40, [_Z20filterActs_YxX_colorILi4ELi32ELi1ELi4ELi3ELb0ELb0EEvPfS0_S0_iiiiiiiiiiffi_param_2];
	mul.lo.s32 	%r91, %r96, %r9;
	shl.b32 	%r92, %r91, 2;
	cvta.to.global.u64 	%rd30, %rd40;
	mul.f32 	%f126, %f130, %f138;
	mul.wide.u32 	%rd31, %r10, 4;
	add.s64 	%rd32, %rd30, %rd31;
	st.global.f32 	[%rd32], %f126;
	mul.f32 	%f127, %f130, %f137;
	mul.wide.s32 	%rd33, %r92, 4;
	add.s64 	%rd34, %rd32, %rd33;
	st.global.f32 	[%rd34], %f127;
	mul.f32 	%f128, %f130, %f136;
	shl.b32 	%r93, %r91, 3;
	mul.wide.s32 	%rd35, %r93, 4;
	add.s64 	%rd36, %rd32, %rd35;
	st.global.f32 	[%rd36], %f128;
	mul.f32 	%f129, %f130, %f135;
	mul.lo.s32 	%r94, %r91, 12;
	mul.wide.s32 	%rd37, %r94, 4;
	add.s64 	%rd38, %rd32, %rd37;
	st.global.f32 	[%rd38], %f129;
	ret;

}
	// .globl	_Z20filterActs_YxX_colorILi4ELi32ELi1ELi8ELi1ELb1ELb1EEvPfS0_S0_iiiiiiiiiiffi
.visible .entry _Z20filterActs_YxX_colorILi4ELi32ELi1ELi8ELi1ELb1ELb1EEvPfS0_S0_iiiiiiiiiiffi(
	.param .u64 .ptr .align 1 _Z20filterActs_YxX_colorILi4ELi32ELi1ELi8ELi1ELb1ELb1EEvPfS0_S0_iiiiiiiiiiffi_param_0,
	.param .u64 .ptr .align 1 _Z20filterActs_YxX_colorILi4ELi32ELi1ELi8ELi1ELb1ELb1EEvPfS0_S0_iiiiiiiiiiffi_param_1,
	.param .u64 .ptr .align 1 _Z20filterActs_YxX_colorILi4ELi32ELi1ELi8ELi1ELb1ELb1EEvPfS0_S0_iiiiiiiiiiffi_param_2,
	.param .u32 _Z20filterActs_YxX_colorILi4ELi32ELi1ELi8ELi1ELb1ELb1EEvPfS0_S0_iiiiiiiiiiffi_param_3,
	.param .u32 _Z20filterActs_YxX_colorILi4ELi32ELi1ELi8ELi1ELb1ELb1EEvPfS0_S0_iiiiiiiiiiffi_param_4,
	.param .u32 _Z20filterActs_YxX_colorILi4ELi32ELi1ELi8ELi1ELb1ELb1EEvPfS0_S0_iiiiiiiiiiffi_param_5,
	.param .u32 _Z20filterActs_YxX_colorILi4ELi32ELi1ELi8ELi1ELb1ELb1EEvPfS0_S0_iiiiiiiiiiffi_param_6,
	.param .u32 _Z20filterActs_YxX_colorILi4ELi32ELi1ELi8ELi1ELb1ELb1EEvPfS0_S0_iiiiiiiiiiffi_param_7,
	.param .u32 _Z20filterActs_YxX_colorILi4ELi32ELi1ELi8ELi1ELb1ELb1EEvPfS0_S0_iiiiiiiiiiffi_param_8,
	.param .u32 _Z20filterActs_YxX_colorILi4ELi32ELi1ELi8ELi1ELb1ELb1EEvPfS0_S0_iiiiiiiiiiffi_param_9,
	.param .u32 _Z20filterActs_YxX_colorILi4ELi32ELi1ELi8ELi1ELb1ELb1EEvPfS0_S0_iiiiiiiiiiffi_param_10,
	.param .u32 _Z20filterActs_YxX_colorILi4ELi32ELi1ELi8ELi1ELb1ELb1EEvPfS0_S0_iiiiiiiiiiffi_param_11,
	.param .u32 _Z20filterActs_YxX_colorILi4ELi32ELi1ELi8ELi1ELb1ELb1EEvPfS0_S0_iiiiiiiiiiffi_param_12,
	.param .f32 _Z20filterActs_YxX_colorILi4ELi32ELi1ELi8ELi1ELb1ELb1EEvPfS0_S0_iiiiiiiiiiffi_param_13,
	.param .f32 _Z20filterActs_YxX_colorILi4ELi32ELi1ELi8ELi1ELb1ELb1EEvPfS0_S0_iiiiiiiiiiffi_param_14,
	.param .u32 _Z20filterActs_YxX_colorILi4ELi32ELi1ELi8ELi1ELb1ELb1EEvPfS0_S0_iiiiiiiiiiffi_param_15
)
{
	.reg .pred 	%p<18>;
	.reg .b32 	%r<90>;
	.reg .b32 	%f<133>;
	.reg .b64 	%rd<36>;
	// demoted variable
	.shared .align 4 .b8 _ZZ20filterActs_YxX_colorILi4ELi32ELi1ELi8ELi1ELb1ELb1EEvPfS0_S0_iiiiiiiiiiffiE9shFilters[512];
	// demoted variable
	.shared .align 4 .b8 _ZZ20filterActs_YxX_colorILi4ELi32ELi1ELi8ELi1ELb1ELb1EEvPfS0_S0_iiiiiiiiiiffiE8shImages[512];
	ld.param.u64 	%rd4, [_Z20filterActs_YxX_colorILi4ELi32ELi1ELi8ELi1ELb1ELb1EEvPfS0_S0_iiiiiiiiiiffi_param_0];
	ld.param.u64 	%rd5, [_Z20filterActs_YxX_colorILi4ELi32ELi1ELi8ELi1ELb1ELb1EEvPfS0_S0_iiiiiiiiiiffi_param_1];
	ld.param.u32 	%r24, [_Z20filterActs_YxX_colorILi4ELi32ELi1ELi8ELi1ELb1ELb1EEvPfS0_S0_iiiiiiiiiiffi_param_3];
	ld.param.u32 	%r25, [_Z20filterActs_YxX_colorILi4ELi32ELi1ELi8ELi1ELb1ELb1EEvPfS0_S0_iiiiiiiiiiffi_param_4];
	ld.param.u32 	%r26, [_Z20filterActs_YxX_colorILi4ELi32ELi1ELi8ELi1ELb1ELb1EEvPfS0_S0_iiiiiiiiiiffi_param_5];
	ld.param.u32 	%r27, [_Z20filterActs_YxX_colorILi4ELi32ELi1ELi8ELi1ELb1ELb1EEvPfS0_S0_iiiiiiiiiiffi_param_6];
	ld.param.u32 	%r28, [_Z20filterActs_YxX_colorILi4ELi32ELi1ELi8ELi1ELb1ELb1EEvPfS0_S0_iiiiiiiiiiffi_param_7];
	ld.param.u32 	%r29, [_Z20filterActs_YxX_colorILi4ELi32ELi1ELi8ELi1ELb1ELb1EEvPfS0_S0_iiiiiiiiiiffi_param_8];
	ld.param.u32 	%r30, [_Z20filterActs_YxX_colorILi4ELi32ELi1ELi8ELi1ELb1ELb1EEvPfS0_S0_iiiiiiiiiiffi_param_9];
	ld.param.u32 	%r32, [_Z20filterActs_YxX_colorILi4ELi32ELi1ELi8ELi1ELb1ELb1EEvPfS0_S0_iiiiiiiiiiffi_param_11];
	ld.param.u32 	%r33, [_Z20filterActs_YxX_colorILi4ELi32ELi1ELi8ELi1ELb1ELb1EEvPfS0_S0_iiiiiiiiiiffi_param_12];
	ld.param.u32 	%r34, [_Z20filterActs_YxX_colorILi4ELi32ELi1ELi8ELi1ELb1ELb1EEvPfS0_S0_iiiiiiiiiiffi_param_15];
	mul.lo.s32 	%r1, %r28, %r28;
	shr.s32 	%r35, %r25, 31;
	shr.u32 	%r36, %r35, 27;
	add.s32 	%r37, %r25, %r36;
	shr.s32 	%r38, %r37, 5;
	mov.u32 	%r39, %ctaid.y;
	div.u32 	%r2, %r39, %r38;
	mul.lo.s32 	%r40, %r2, %r38;
	sub.s32 	%r41, %r39, %r40;
	mov.u32 	%r3, %tid.y;
	mov.u32 	%r4, %tid.x;
	shr.u32 	%r42, %r4, 5;
	add.s32 	%r5, %r42, %r3;
	mov.u32 	%r43, %ctaid.x;
	shl.b32 	%r44, %r43, 5;
	add.s32 	%r6, %r44, %r4;
	shl.b32 	%r7, %r41, 5;
	setp.eq.s32 	%p1, %r28, 0;
	mov.f32 	%f125, 0f00000000;
	mov.f32 	%f126, %f125;
	mov.f32 	%f127, %f125;
	mov.f32 	%f128, %f125;
	mov.f32 	%f129, %f125;
	mov.f32 	%f130, %f125;
	mov.f32 	%f131, %f125;
	mov.f32 	%f132, %f125;
	@%p1 bra 	$L__BB77_13;
	and.b32  	%r46, %r4, 31;
	shl.b32 	%r47, %r5, 7;
	mov.u32 	%r48, _ZZ20filterActs_YxX_colorILi4ELi32ELi1ELi8ELi1ELb1ELb1EEvPfS0_S0_iiiiiiiiiiffiE9shFilters;
	add.s32 	%r49, %r48, %r47;
	shl.b32 	%r50, %r4, 2;
	and.b32  	%r51, %r50, 124;
	add.s32 	%r8, %r49, %r51;
	div.s32 	%r52, %r2, %r32;
	mul.lo.s32 	%r53, %r52, %r32;
	sub.s32 	%r54, %r2, %r53;
	mad.lo.s32 	%r9, %r54, %r30, %r29;
	mad.lo.s32 	%r10, %r52, %r30, %r29;
	shl.b32 	%r55, %r3, 7;
	mov.u32 	%r56, _ZZ20filterActs_YxX_colorILi4ELi32ELi1ELi8ELi1ELb1ELb1EEvPfS0_S0_iiiiiiiiiiffiE8shImages;
	add.s32 	%r12, %r56, %r50;
	add.s32 	%r11, %r12, %r55;
	shl.b32 	%r13, %r25, 2;
	mul.lo.s32 	%r57, %r1, %r25;
	mul.lo.s32 	%r58, %r57, %r2;
	setp.eq.s32 	%p2, %r34, 0;
	selp.b32 	%r59, %r58, 0, %p2;
	cvt.s64.s32 	%rd7, %r59;
	mad.lo.s32 	%r60, %r25, %r5, %r46;
	add.s32 	%r61, %r60, %r7;
	cvt.s64.s32 	%rd8, %r61;
	add.s64 	%rd1, %rd8, %rd7;
	cvta.to.global.u64 	%rd2, %rd4;
	cvta.to.global.u64 	%rd3, %rd5;
	mov.f32 	%f125, 0f00000000;
	mov.b32 	%r86, 0;
	cvt.s64.s32 	%rd14, %r6;
	mov.u32 	%r87, %r5;
	mov.u32 	%r88, %r3;
	mov.u32 	%r89, %r86;
$L__BB77_2:
	setp.gt.u32 	%p3, %r5, 3;
	@%p3 bra 	$L__BB77_6;
	setp.ge.u32 	%p4, %r87, %r1;
	@%p4 bra 	$L__BB77_5;
	cvt.s64.s32 	%rd9, %r86;
	add.s64 	%rd10, %rd1, %rd9;
	shl.b64 	%rd11, %rd10, 2;
	add.s64 	%rd12, %rd3, %rd11;
	ld.global.f32 	%f29, [%rd12];
	st.shared.f32 	[%r8], %f29;
	bra.uni 	$L__BB77_6;
$L__BB77_5:
	mov.b32 	%r62, 0;
	st.shared.u32 	[%r8], %r62;
$L__BB77_6:
	setp.ge.s32 	%p5, %r88, %r1;
	@%p5 bra 	$L__BB77_12;
	div.s32 	%r63, %r88, %r28;
	mul.lo.s32 	%r64, %r63, %r28;
	sub.s32 	%r65, %r88, %r64;
	add.s32 	%r18, %r9, %r65;
	add.s32 	%r19, %r10, %r63;
	setp.gt.s32 	%p6, %r19, -1;
	setp.lt.s32 	%p7, %r19, %r26;
	and.pred  	%p8, %p6, %p7;
	setp.gt.s32 	%p9, %r18, -1;
	setp.lt.s32 	%p10, %r18, %r27;
	and.pred  	%p11, %p9, %p10;
	and.pred  	%p13, %p8, %p11;
	not.pred 	%p14, %p13;
	@%p14 bra 	$L__BB77_11;
	setp.ge.s32 	%p15, %r6, %r24;
	@%p15 bra 	$L__BB77_10;
	mad.lo.s32 	%r68, %r19, %r27, %r18;
	mul.lo.s32 	%r69, %r68, %r33;
	cvt.s64.s32 	%rd13, %r69;
	add.s64 	%rd15, %rd13, %rd14;
	shl.b64 	%rd16, %rd15, 2;
	add.s64 	%rd17, %rd2, %rd16;
	ld.global.f32 	%f30, [%rd17];
	st.shared.f32 	[%r11], %f30;
	bra.uni 	$L__BB77_12;
$L__BB77_10:
	mov.b32 	%r67, 0;
	st.shared.u32 	[%r11], %r67;
	bra.uni 	$L__BB77_12;
$L__BB77_11:
	mov.b32 	%r66, 0;
	st.shared.u32 	[%r11], %r66;
$L__BB77_12:
	bar.sync 	0;
	ld.shared.f32 	%f31, [%r12];
	shl.b32 	%r70, %r3, 2;
	mov.u32 	%r71, _ZZ20filterActs_YxX_colorILi4ELi32ELi1ELi8ELi1ELb1ELb1EEvPfS0_S0_iiiiiiiiiiffiE9shFilters;
	add.s32 	%r72, %r71, %r70;
	ld.shared.f32 	%f32, [%r72];
	fma.rn.f32 	%f33, %f31, %f32, %f132;
	ld.shared.f32 	%f34, [%r72+16];
	fma.rn.f32 	%f35, %f31, %f34, %f131;
	ld.shared.f32 	%f36, [%r72+32];
	fma.rn.f32 	%f37, %f31, %f36, %f130;
	ld.shared.f32 	%f38, [%r72+48];
	fma.rn.f32 	%f39, %f31, %f38, %f129;
	ld.shared.f32 	%f40, [%r72+64];
	fma.rn.f32 	%f41, %f31, %f40, %f128;
	ld.shared.f32 	%f42, [%r72+80];
	fma.rn.f32 	%f43, %f31, %f42, %f127;
	ld.shared.f32 	%f44, [%r72+96];
	fma.rn.f32 	%f45, %f31, %f44, %f126;
	ld.shared.f32 	%f46, [%r72+112];
	fma.rn.f32 	%f47, %f31, %f46, %f125;
	ld.shared.f32 	%f48, [%r12+128];
	ld.shared.f32 	%f49, [%r72+128];
	fma.rn.f32 	%f50, %f48, %f49, %f33;
	ld.shared.f32 	%f51, [%r72+144];
	fma.rn.f32 	%f52, %f48, %f51, %f35;
	ld.shared.f32 	%f53, [%r72+160];
	fma.rn.f32 	%f54, %f48, %f53, %f37;
	ld.shared.f32 	%f55, [%r72+176];
	fma.rn.f32 	%f56, %f48, %f55, %f39;
	ld.shared.f32 	%f57, [%r72+192];
	fma.rn.f32 	%f58, %f48, %f57, %f41;
	ld.shared.f32 	%f59, [%r72+208];
	fma.rn.f32 	%f60, %f48, %f59, %f43;
	ld.shared.f32 	%f61, [%r72+224];
	fma.rn.f32 	%f62, %f48, %f61, %f45;
	ld.shared.f32 	%f63, [%r72+240];
	fma.rn.f32 	%f64, %f48, %f63, %f47;
	ld.shared.f32 	%f65, [%r12+256];
	ld.shared.f32 	%f66, [%r72+256];
	fma.rn.f32 	%f67, %f65, %f66, %f50;
	ld.shared.f32 	%f68, [%r72+272];
	fma.rn.f32 	%f69, %f65, %f68, %f52;
	ld.shared.f32 	%f70, [%r72+288];
	fma.rn.f32 	%f71, %f65, %f70, %f54;
	ld.shared.f32 	%f72, [%r72+304];
	fma.rn.f32 	%f73, %f65, %f72, %f56;
	ld.shared.f32 	%f74, [%r72+320];
	fma.rn.f32 	%f75, %f65, %f74, %f58;
	ld.shared.f32 	%f76, [%r72+336];
	fma.rn.f32 	%f77, %f65, %f76, %f60;
	ld.shared.f32 	%f78, [%r72+352];
	fma.rn.f32 	%f79, %f65, %f78, %f62;
	ld.shared.f32 	%f80, [%r72+368];
	fma.rn.f32 	%f81, %f65, %f80, %f64;
	ld.shared.f32 	%f82, [%r12+384];
	ld.shared.f32 	%f83, [%r72+384];
	fma.rn.f32 	%f132, %f82, %f83, %f67;
	ld.shared.f32 	%f84, [%r72+400];
	fma.rn.f32 	%f131, %f82, %f84, %f69;
	ld.shared.f32 	%f85, [%r72+416];
	fma.rn.f32 	%f130, %f82, %f85, %f71;
	ld.shared.f32 	%f86, [%r72+432];
	fma.rn.f32 	%f129, %f82, %f86, %f73;
	ld.shared.f32 	%f87, [%r72+448];
	fma.rn.f32 	%f128, %f82, %f87, %f75;
	ld.shared.f32 	%f88, [%r72+464];
	fma.rn.f32 	%f127, %f82, %f88, %f77;
	ld.shared.f32 	%f89, [%r72+480];
	fma.rn.f32 	%f126, %f82, %f89, %f79;
	ld.shared.f32 	%f90, [%r72+496];
	fma.rn.f32 	%f125, %f82, %f90, %f81;
	bar.sync 	0;
	add.s32 	%r89, %r89, 4;
	add.s32 	%r88, %r88, 4;
	add.s32 	%r87, %r87, 4;
	add.s32 	%r86, %r86, %r13;
	setp.lt.u32 	%p16, %r89, %r1;
	@%p16 bra 	$L__BB77_2;
$L__BB77_13:
	setp.ge.s32 	%p17, %r6, %r24;
	@%p17 bra 	$L__BB77_15;
	ld.param.f32 	%f116, [_Z20filterActs_YxX_colorILi4ELi32ELi1ELi8ELi1ELb1ELb1EEvPfS0_S0_iiiiiiiiiiffi_param_14];
	ld.param.f32 	%f115, [_Z20filterActs_YxX_colorILi4ELi32ELi1ELi8ELi1ELb1ELb1EEvPfS0_S0_iiiiiiiiiiffi_param_13];
	ld.param.u32 	%r85, [_Z20filterActs_YxX_colorILi4ELi32ELi1ELi8ELi1ELb1ELb1EEvPfS0_S0_iiiiiiiiiiffi_param_10];
	ld.param.u64 	%rd35, [_Z20filterActs_YxX_colorILi4ELi32ELi1ELi8ELi1ELb1ELb1EEvPfS0_S0_iiiiiiiiiiffi_param_2];
	mul.lo.s32 	%r73, %r32, %r85;
	add.s32 	%r74, %r7, %r3;
	mad.lo.s32 	%r75, %r73, %r74, %r2;
	mad.lo.s32 	%r76, %r75, %r24, %r6;
	mul.lo.s32 	%r77, %r24, %r73;
	shl.b32 	%r78, %r77, 2;
	cvta.to.global.u64 	%rd18, %rd35;
	mul.wide.u32 	%rd19, %r76, 4;
	add.s64 	%rd20, %rd18, %rd19;
	ld.global.f32 	%f91, [%rd20];
	mul.f32 	%f92, %f116, %f132;
	fma.rn.f32 	%f93, %f115, %f91, %f92;
	st.global.f32 	[%rd20], %f93;
	mul.wide.s32 	%rd21, %r78, 4;
	add.s64 	%rd22, %rd20, %rd21;
	ld.global.f32 	%f94, [%rd22];
	mul.f32 	%f95, %f116, %f131;
	fma.rn.f32 	%f96, %f115, %f94, %f95;
	st.global.f32 	[%rd22], %f96;
	shl.b32 	%r79, %r77, 3;
	mul.wide.s32 	%rd23, %r79, 4;
	add.s64 	%rd24, %rd20, %rd23;
	ld.global.f32 	%f97, [%rd24];
	mul.f32 	%f98, %f116, %f130;
	fma.rn.f32 	%f99, %f115, %f97, %f98;
	st.global.f32 	[%rd24], %f99;
	mul.lo.s32 	%r80, %r77, 12;
	mul.wide.s32 	%rd25, %r80, 4;
	add.s64 	%rd26, %rd20, %rd25;
	ld.global.f32 	%f100, [%rd26];
	mul.f32 	%f101, %f116, %f129;
	fma.rn.f32 	%f102, %f115, %f100, %f101;
	st.global.f32 	[%rd26], %f102;
	shl.b32 	%r81, %r77, 4;
	mul.wide.s32 	%rd27, %r81, 4;
	add.s64 	%rd28, %rd20, %rd27;
	ld.global.f32 	%f103, [%rd28];
	mul.f32 	%f104, %f116, %f128;
	fma.rn.f32 	%f105, %f115, %f103, %f104;
	st.global.f32 	[%rd28], %f105;
	mul.lo.s32 	%r82, %r77, 20;
	mul.wide.s32 	%rd29, %r82, 4;
	add.s64 	%rd30, %rd20, %rd29;
	ld.global.f32 	%f106, [%rd30];
	mul.f32 	%f107, %f116, %f127;
	fma.rn.f32 	%f108, %f115, %f106, %f107;
	st.global.f32 	[%rd30], %f108;
	mul.lo.s32 	%r83, %r77, 24;
	mul.wide.s32 	%rd31, %r83, 4;
	add.s64 	%rd32, %rd20, %rd31;
	ld.global.f32 	%f109, [%rd32];
	mul.f32 	%f110, %f116, %f126;
	fma.rn.f32 	%f111, %f115, %f109, %f110;
	st.global.f32 	[%rd32], %f111;
	mul.lo.s32 	%r84, %r77, 28;
	mul.wide.s32 	%rd33, %r84, 4;
	add.s64 	%rd34, %rd20, %rd33;
	ld.global.f32 	%f112, [%rd34];
	mul.f32 	%f113, %f116, %f125;
	fma.rn.f32 	%f114, %f115, %f112, %f113;
	st.global.f32 	[%rd34], %f114;
$L__BB77_15:
	ret;

}
	// .globl	_Z20filterActs_YxX_colorILi4ELi32ELi1ELi4ELi1ELb1ELb1EEvPfS0_S0_iiiiiiiiiiffi
.visible .entry _Z20filterActs_YxX_colorILi4ELi32ELi1ELi4ELi1ELb1ELb1EEvPfS0_S0_iiiiiiiiiiffi(
	.param .u64 .ptr .align 1 _Z20filterActs_YxX_colorILi4ELi32ELi1ELi4ELi1ELb1ELb1EEvPfS0_S0_iiiiiiiiiiffi_param_0,
	.param .u64 .ptr .align 1 _Z20filterActs_YxX_colorILi4ELi32ELi1ELi4ELi1ELb1ELb1EEvPfS0_S0_iiiiiiiiiiffi_param_1,
	.param .u64 .ptr .align 1 _Z20filterActs_YxX_colorILi4ELi32ELi1ELi4ELi1ELb1ELb1EEvPfS0_S0_iiiiiiiiiiffi_param_2,
	.param .u32 _Z20filterActs_YxX_colorILi4ELi32ELi1ELi4ELi1ELb1ELb1EEvPfS0_S0_iiiiiiiiiiffi_param_3,
	.param .u32 _Z20filterActs_YxX_colorILi4ELi32ELi1ELi4ELi1ELb1ELb1EEvPfS0_S0_iiiiiiiiiiffi_param_4,
	.param .u32 _Z20filterActs_YxX_colorILi4ELi32ELi1ELi4ELi1ELb1ELb1EEvPfS0_S0_iiiiiiiiiiffi_param_5,
	.param .u32 _Z20filterActs_YxX_colorILi4ELi32ELi1ELi4ELi1ELb1ELb1EEvPfS0_S0_iiiiiiiiiiffi_param_6,
	.param .u32 _Z20filterActs_YxX_colorILi4ELi32ELi1ELi4ELi1ELb1ELb1EEvPfS0_S0_iiiiiiiiiiffi_param_7,
	.param .u32 _Z20filterActs_YxX_colorILi4ELi32ELi1ELi4ELi1ELb1ELb1EEvPfS0_S0_iiiiiiiiiiffi_param_8,
	.param .u32 _Z20filterActs_YxX_colorILi4ELi32ELi1ELi4ELi1ELb1ELb1EEvPfS0_S0_iiiiiiiiiiffi_param_9,
	.param .u32 _Z20filterActs_YxX_colorILi4ELi32ELi1ELi4ELi1ELb1ELb1EEvPfS0_S0_iiiiiiiiiiffi_param_10,
	.param .u32 _Z20filterActs_YxX_colorILi4ELi32ELi1ELi4ELi1ELb1ELb1EEvPfS0_S0_iiiiiiiiiiffi_param_11,
	.param .u32 _Z20filterActs_YxX_colorILi4ELi32ELi1ELi4ELi1ELb1ELb1EEvPfS0_S0_iiiiiiiiiiffi_param_12,
	.param .f32 _Z20filterActs_YxX_colorILi4ELi32ELi1ELi4ELi1ELb1ELb1EEvPfS0_S0_iiiiiiiiiiffi_param_13,
	.param .f32 _Z20filterActs_YxX_colorILi4ELi32ELi1ELi4ELi1ELb1ELb1EEvPfS0_S0_iiiiiiiiiiffi_param_14,
	.param .u32 _Z20filterActs_YxX_colorILi4ELi32ELi1ELi4ELi1ELb1ELb1EEvPfS0_S0_iiiiiiiiiiffi_param_15
)
{
	.reg .pred 	%p<18>;
	.reg .b32 	%r<86>;
	.reg .b32 	%f<71>;
	.reg .b64 	%rd<28>;
	// demoted variable
	.shared .align 4 .b8 _ZZ20filterActs_YxX_colorILi4ELi32ELi1ELi4ELi1ELb1ELb1EEvPfS0_S0_iiiiiiiiiiffiE9shFilters[256];
	// demoted variable
	.shared .align 4 .b8 _ZZ20filterActs_YxX_colorILi4ELi32ELi1ELi4ELi1ELb1ELb1EEvPfS0_S0_iiiiiiiiiiffiE8shImages[512];
	ld.param.u64 	%rd4, [_Z20filterActs_YxX_colorILi4ELi32ELi1ELi4ELi1ELb1ELb1EEvPfS0_S0_iiiiiiiiiiffi_param_0];
	ld.param.u64 	%rd5, [_Z20filterActs_YxX_colorILi4ELi32ELi1ELi4ELi1ELb1ELb1EEvPfS0_S0_iiiiiiiiiiffi_param_1];
	ld.param.u32 	%r25, [_Z20filterActs_YxX_colorILi4ELi32ELi1ELi4ELi1ELb1ELb1EEvPfS0_S0_iiiiiiiiiiffi_param_3];
	ld.param.u32 	%r26, [_Z20filterActs_YxX_colorILi4ELi32ELi1ELi4ELi1ELb1ELb1EEvPfS0_S0_iiiiiiiiiiffi_param_4];
	ld.param.u32 	%r27, [_Z20filterActs_YxX_colorILi4ELi32ELi1ELi4ELi1ELb1ELb1EEvPfS0_S0_iiiiiiiiiiffi_param_5];
	ld.param.u32 	%r28, [_Z20filterActs_YxX_colorILi4ELi32ELi1ELi4ELi1ELb1ELb1EEvPfS0_S0_iiiiiiiiiiffi_param_6];
	ld.param.u32 	%r29, [_Z20filterActs_YxX_colorILi4ELi32ELi1ELi4ELi1ELb1ELb1EEvPfS0_S0_iiiiiiiiiiffi_param_7];
	ld.param.u32 	%r30, [_Z20filterActs_YxX_colorILi4ELi32ELi1ELi4ELi1ELb1ELb1EEvPfS0_S0_iiiiiiiiiiffi_param_8];
	ld.param.u32 	%r31, [_Z20filterActs_YxX_colorILi4ELi32ELi1ELi4ELi1ELb1ELb1EEvPfS0_S0_iiiiiiiiiiffi_param_9];
	ld.param.u32 	%r32, [_Z20filterActs_YxX_colorILi4ELi32ELi1ELi4ELi1ELb1ELb1EEvPfS0_S0_iiiiiiiiiiffi_param_10];
	ld.param.u32 	%r33, [_Z20filterActs_YxX_colorILi4ELi32ELi1ELi4ELi1ELb1ELb1EEvPfS0_S0_iiiiiiiiiiffi_param_11];
	ld.param.u32 	%r34, [_Z20filterActs_YxX_colorILi4ELi32ELi1ELi4ELi1ELb1ELb1EEvPfS0_S0_iiiiiiiiiiffi_param_12];
	ld.param.f32 	%f13, [_Z20filterActs_YxX_colorILi4ELi32ELi1ELi4ELi1ELb1ELb1EEvPfS0_S0_iiiiiiiiiiffi_param_13];
	ld.param.f32 	%f14, [_Z20filterActs_YxX_colorILi4ELi32ELi1ELi4ELi1ELb1ELb1EEvPfS0_S0_iiiiiiiiiiffi_param_14];
	ld.param.u32 	%r35, [_Z20filterActs_YxX_colorILi4ELi32ELi1ELi4ELi1ELb1ELb1EEvPfS0_S0_iiiiiiiiiiffi_param_15];
	mul.lo.s32 	%r1, %r29, %r29;
	shr.s32 	%r36, %r26, 31;
	shr.u32 	%r37, %r36, 28;
	add.s32 	%r38, %r26, %r37;
	shr.s32 	%r39, %r38, 4;
	mov.u32 	%r40, %ctaid.y;
	div.u32 	%r2, %r40, %r39;
	mul.lo.s32 	%r41, %r2, %r39;
	sub.s32 	%r42, %r40, %r41;
	mov.u32 	%r3, %tid.y;
	shl.b32 	%r43, %r3, 5;
	mov.u32 	%r4, %tid.x;
	add.s32 	%r5, %r43, %r4;
	mov.u32 	%r44, %ctaid.x;
	shl.b32 	%r45, %r44, 5;
	add.s32 	%r6, %r45, %r4;
	shl.b32 	%r7, %r42, 4;
	setp.eq.s32 	%p1, %r29, 0;
	mov.f32 	%f67, 0f00000000;
	mov.f32 	%f68, %f67;
	mov.f32 	%f69, %f67;
	mov.f32 	%f70, %f67;
	@%p1 bra 	$L__BB78_13;
	and.b32  	%r47, %r4, 15;
	shr.u32 	%r83, %r5, 4;
	shl.b32 	%r48, %r83, 6;
	mov.u32 	%r49, _ZZ20filterActs_YxX_colorILi4ELi32ELi1ELi4ELi1ELb1ELb1EEvPfS0_S0_iiiiiiiiiiffiE9shFilters;
	add.s32 	%r50, %r49, %r48;
	shl.b32 	%r51, %r4, 2;
	and.b32  	%r52, %r51, 60;
	add.s32 	%r9, %r50, %r52;
	div.s32 	%r53, %r2, %r33;
	mul.lo.s32 	%r54, %r53, %r33;
	sub.s32 	%r55, %r2, %r54;
	mad.lo.s32 	%r10, %r55, %r31, %r30;
	mad.lo.s32 	%r11, %r53, %r31, %r30;
	shl.b32 	%r56, %r3, 7;
	mov.u32 	%r57, _ZZ20filterActs_YxX_colorILi4ELi32ELi1ELi4ELi1ELb1ELb1EEvPfS0_S0_iiiiiiiiiiffiE8shImages;
	add.s32 	%r13, %r57, %r51;
	add.s32 	%r12, %r13, %r56;
	shl.b32 	%r14, %r26, 2;
	mul.lo.s32 	%r58, %r1, %r26;
	mul.lo.s32 	%r59, %r58, %r2;
	setp.eq.s32 	%p2, %r35, 0;
	selp.b32 	%r60, %r59, 0, %p2;
	cvt.s64.s32 	%rd7, %r60;
	mad.lo.s32 	%r61, %r26, %r83, %r47;
	add.s32 	%r62, %r61, %r7;
	cvt.s64.s32 	%rd8, %r62;
	add.s64 	%rd1, %rd8, %rd7;
	cvta.to.global.u64 	%rd2, %rd4;
	cvta.to.global.u64 	%rd3, %rd5;
	mov.f32 	%f67, 0f00000000;
	mov.b32 	%r82, 0;
	cvt.s64.s32 	%rd14, %r6;
	mov.u32 	%r84, %r3;
	mov.u32 	%r85, %r82;
$L__BB78_2:
	setp.gt.u32 	%p3, %r5, 63;
	@%p3 bra 	$L__BB78_6;
	setp.ge.u32 	%p4, %r83, %r1;
	@%p4 bra 	$L__BB78_5;
	cvt.s64.s32 	%rd9, %r82;
	add.s64 	%rd10, %rd1, %rd9;
	shl.b64 	%rd11, %rd10, 2;
	add.s64 	%rd12, %rd3, %rd11;
	ld.global.f32 	%f17, [%rd12];
	st.shared.f32 	[%r9], %f17;
	bra.uni 	$L__BB78_6;
$L__BB78_5:
	mov.b32 	%r63, 0;
	st.shared.u32 	[%r9], %r63;
$L__BB78_6:
	setp.ge.s32 	%p5, %r84, %r1;
	@%p5 bra 	$L__BB78_12;
	div.s32 	%r64, %r84, %r29;
	mul.lo.s32 	%r65, %r64, %r29;
	sub.s32 	%r66, %r84, %r65;
	add.s32 	%r19, %r10, %r66;
	add.s32 	%r20, %r11, %r64;
	setp.gt.s32 	%p6, %r20, -1;
	setp.lt.s32 	%p7, %r20, %r27;
	and.pred  	%p8, %p6, %p7;
	setp.gt.s32 	%p9, %r19, -1;
	setp.lt.s32 	%p10, %r19, %r28;
	and.pred  	%p11, %p9, %p10;
	and.pred  	%p13, %p8, %p11;
	not.pred 	%p14, %p13;
	@%p14 bra 	$L__BB78_11;
	setp.ge.s32 	%p15, %r6, %r25;
	@%p15 bra 	$L__BB78_10;
	mad.lo.s32 	%r69, %r20, %r28, %r19;
	mul.lo.s32 	%r70, %r69, %r34;
	cvt.s64.s32 	%rd13, %r70;
	add.s64 	%rd15, %rd13, %rd14;
	shl.b64 	%rd16, %rd15, 2;
	add.s64 	%rd17, %rd2, %rd16;
	ld.global.f32 	%f18, [%rd17];
	st.shared.f32 	[%r12], %f18;
	bra.uni 	$L__BB78_12;
$L__BB78_10:
	mov.b32 	%r68, 0;
	st.shared.u32 	[%r12], %r68;
	bra.uni 	$L__BB78_12;
$L__BB78_11:
	mov.b32 	%r67, 0;
	st.shared.u32 	[%r12], %r67;
$L__BB78_12:
	bar.sync 	0;
	ld.shared.f32 	%f19, [%r13];
	shl.b32 	%r71, %r3, 2;
	mov.u32 	%r72, _ZZ20filterActs_YxX_colorILi4ELi32ELi1ELi4ELi1ELb1ELb1EEvPfS0_S0_iiiiiiiiiiffiE9shFilters;
	add.s32 	%r73, %r72, %r71;
	ld.shared.f32 	%f20, [%r73];
	fma.rn.f32 	%f21, %f19, %f20, %f70;
	ld.shared.f32 	%f22, [%r73+16];
	fma.rn.f32 	%f23, %f19, %f22, %f69;
	ld.shared.f32 	%f24, [%r73+32];
	fma.rn.f32 	%f25, %f19, %f24, %f68;
	ld.shared.f32 	%f26, [%r73+48];
	fma.rn.f32 	%f27, %f19, %f26, %f67;
	ld.shared.f32 	%f28, [%r13+128];
	ld.shared.f32 	%f29, [%r73+64];
	fma.rn.f32 	%f30, %f28, %f29, %f21;
	ld.shared.f32 	%f31, [%r73+80];
	fma.rn.f32 	%f32, %f28, %f31, %f23;
	ld.shared.f32 	%f33, [%r73+96];
	fma.rn.f32 	%f34, %f28, %f33, %f25;
	ld.shared.f32 	%f35, [%r73+112];
	fma.rn.f32 	%f36, %f28, %f35, %f27;
	ld.shared.f32 	%f37, [%r13+256];
	ld.shared.f32 	%f38, [%r73+128];
	fma.rn.f32 	%f39, %f37, %f38, %f30;
	ld.shared.f32 	%f40, [%r73+144];
	fma.rn.f32 	%f41, %f37, %f40, %f32;
	ld.shared.f32 	%f42, [%r73+160];
	fma.rn.f32 	%f43, %f37, %f42, %f34;
	ld.shared.f32 	%f44, [%r73+176];
	fma.rn.f32 	%f45, %f37, %f44, %f36;
	ld.shared.f32 	%f46, [%r13+384];
	ld.shared.f32 	%f47, [%r73+192];
	fma.rn.f32 	%f70, %f46, %f47, %f39;
	ld.shared.f32 	%f48, [%r73+208];
	fma.rn.f32 	%f69, %f46, %f48, %f41;
	ld.shared.f32 	%f49, [%r73+224];
	fma.rn.f32 	%f68, %f46, %f49, %f43;
	ld.shared.f32 	%f50, [%r73+240];
	fma.rn.f32 	%f67, %f46, %f50, %f45;
	bar.sync 	0;
	add.s32 	%r85, %r85, 4;
	add.s32 	%r84, %r84, 4;
	add.s32 	%r83, %r83, 4;
	add.s32 	%r82, %r82, %r14;
	setp.lt.u32 	%p16, %r85, %r1;
	@%p16 bra 	$L__BB78_2;
$L__BB78_13:
	setp.ge.s32 	%p17, %r6, %r25;
	@%p17 bra 	$L__BB78_15;
	ld.param.u64 	%rd27, [_Z20filterActs_YxX_colorILi4ELi32ELi1ELi4ELi1ELb1ELb1EEvPfS0_S0_iiiiiiiiiiffi_param_2];
	mul.lo.s32 	%r74, %r33, %r32;
	add.s32 	%r75, %r7, %r3;
	mad.lo.s32 	%r76, %r74, %r75, %r2;
	mad.lo.s32 	%r77, %r76, %r25, %r6;
	mul.lo.s32 	%r78, %r25, %r74;
	shl.b32 	%r79, %r78, 2;
	cvta.to.global.u64 	%rd18, %rd27;
	mul.wide.u32 	%rd19, %r77, 4;
	add.s64 	%rd20, %rd18, %rd19;
	ld.global.f32 	%f51, [%rd20];
	mul.f32 	%f52, %f14, %f70;
	fma.rn.f32 	%f53, %f13, %f51, %f52;
	st.global.f32 	[%rd20], %f53;
	mul.wide.s32 	%rd21, %r79, 4;
	add.s64 	%rd22, %rd20, %rd21;
	ld.global.f32 	%f54, [%rd22];
	mul.f32 	%f55, %f14, %f69;
	fma.rn.f32 	%f56, %f13, %f54, %f55;
	st.global.f32 	[%rd22], %f56;
	shl.b32 	%r80, %r78, 3;
	mul.wide.s32 	%rd23, %r80, 4;
	add.s64 	%rd24, %rd20, %rd23;
	ld.global.f32 	%f57, [%rd24];
	mul.f32 	%f58, %f14, %f68;
	fma.rn.f32 	%f59, %f13, %f57, %f58;
	st.global.f32 	[%rd24], %f59;
	mul.lo.s32 	%r81, %r78, 12;
	mul.wide.s32 	%rd25, %r81, 4;
	add.s64 	%rd26, %rd20, %rd25;
	ld.global.f32 	%f60, [%rd26];
	mul.f32 	%f61, %f14, %f67;
	fma.rn.f32 	%f62, %f13, %f60, %f61;
	st.global.f32 	[%rd26], %f62;
$L__BB78_15:
	ret;

}
	// .globl	_Z20filterActs_YxX_colorILi4ELi32ELi1ELi8ELi1ELb1ELb0EEvPfS0_S0_iiiiiiiiiiffi
.visible .entry _Z20filterActs_YxX_colorILi4ELi32ELi1ELi8ELi1ELb1ELb0EEvPfS0_S0_iiiiiiiiiiffi(
	.param .u64 .ptr .align 1 _Z20filterActs_YxX_colorILi4ELi32ELi1ELi8ELi1ELb1ELb0EEvPfS0_S0_iiiiiiiiiiffi_param_0,
	.param .u64 .ptr .align 1 _Z20filterActs_YxX_colorILi4ELi32ELi1ELi8ELi1ELb1ELb0EEvPfS0_S0_iiiiiiiiiiffi_param_1,
	.param .u64 .ptr .align 1 _Z20filterActs_YxX_colorILi4ELi32ELi1ELi8ELi1ELb1ELb0EEvPfS0_S0_iiiiiiiiiiffi_param_2,
	.param .u32 _Z20filterActs_YxX_colorILi4ELi32ELi1ELi8ELi1ELb1ELb0EEvPfS0_S0_iiiiiiiiiiffi_param_3,
	.param .u32 _Z20filterActs_YxX_colorILi4ELi32ELi1ELi8ELi1ELb1ELb0EEvPfS0_S0_iiiiiiiiiiffi_param_4,
	.param .u32 _Z20filterActs_YxX_colorILi4ELi32ELi1ELi8ELi1ELb1ELb0EEvPfS0_S0_iiiiiiiiiiffi_param_5,
	.param .u32 _Z20filterActs_YxX_colorILi4ELi32ELi1ELi8ELi1ELb1ELb0EEvPfS0_S0_iiiiiiiiiiffi_param_6,
	.param .u32 _Z20filterActs_YxX_colorILi4ELi32ELi1ELi8ELi1ELb1ELb0EEvPfS0_S0_iiiiiiiiiiffi_param_7,
	.param .u32 _Z20filterActs_YxX_colorILi4ELi32ELi1ELi8ELi1ELb1ELb0EEvPfS0_S0_iiiiiiiiiiffi_param_8,
	.param .u32 _Z20filterActs_YxX_colorILi4ELi32ELi1ELi8ELi1ELb1ELb0EEvPfS0_S0_iiiiiiiiiiffi_param_9,
	.param .u32 _Z20filterActs_YxX_colorILi4ELi32ELi1ELi8ELi1ELb1ELb0EEvPfS0_S0_iiiiiiiiiiffi_param_10,
	.param .u32 _Z20filterActs_YxX_colorILi4ELi32ELi1ELi8ELi1ELb1ELb0EEvPfS0_S0_iiiiiiiiiiffi_param_11,
	.param .u32 _Z20filterActs_YxX_colorILi4ELi32ELi1ELi8ELi1ELb1ELb0EEvPfS0_S0_iiiiiiiiiiffi_param_12,
	.param .f32 _Z20filterActs_YxX_colorILi4ELi32ELi1ELi8ELi1ELb1ELb0EEvPfS0_S0_iiiiiiiiiiffi_param_13,
	.param .f32 _Z20filterActs_YxX_colorILi4ELi32ELi1ELi8ELi1ELb1ELb0EEvPfS0_S0_iiiiiiiiiiffi_param_14,
	.param .u32 _Z20filterActs_YxX_colorILi4ELi32ELi1ELi8ELi1ELb1ELb0EEvPfS0_S0_iiiiiiiiiiffi_param_15
)
{
	.reg .pred 	%p<16>;
	.reg .b32 	%r<92>;
	.reg .b32 	%f<132>;
	.reg .b64 	%rd<36>;
	// demoted variable
	.shared .align 4 .b8 _ZZ20filterActs_YxX_colorILi4ELi32ELi1ELi8ELi1ELb1ELb0EEvPfS0_S0_iiiiiiiiiiffiE9shFilters[512];
	// demoted variable
	.shared .align 4 .b8 _ZZ20filterActs_YxX_colorILi4ELi32ELi1ELi8ELi1ELb1ELb0EEvPfS0_S0_iiiiiiiiiiffiE8shImages[512];
	ld.param.u64 	%rd4, [_Z20filterActs_YxX_colorILi4ELi32ELi1ELi8ELi1ELb1ELb0EEvPfS0_S0_iiiiiiiiiiffi_param_0];
	ld.param.u64 	%rd5, [_Z20filterActs_YxX_colorILi4ELi32ELi1ELi8ELi1ELb1ELb0EEvPfS0_S0_iiiiiiiiiiffi_param_1];
	ld.param.u32 	%r27, [_Z20filterActs_YxX_colorILi4ELi32ELi1ELi8ELi1ELb1ELb0EEvPfS0_S0_iiiiiiiiiiffi_param_4];
	ld.param.u32 	%r28, [_Z20filterActs_YxX_colorILi4ELi32ELi1ELi8ELi1ELb1ELb0EEvPfS0_S0_iiiiiiiiiiffi_param_5];
	ld.param.u32 	%r29, [_Z20filterActs_YxX_colorILi4ELi32ELi1ELi8ELi1ELb1ELb0EEvPfS0_S0_iiiiiiiiiiffi_param_6];
	ld.param.u32 	%r30, [_Z20filterActs_YxX_colorILi4ELi32ELi1ELi8ELi1ELb1ELb0EEvPfS0_S0_iiiiiiiiiiffi_param_7];
	ld.param.u32 	%r31, [_Z20filterActs_YxX_colorILi4ELi32ELi1ELi8ELi1ELb1ELb0EEvPfS0_S0_iiiiiiiiiiffi_param_8];
	ld.param.u32 	%r36, [_Z20filterActs_YxX_colorILi4ELi32ELi1ELi8ELi1ELb1ELb0EEvPfS0_S0_iiiiiiiiiiffi_param_9];
	ld.param.u32 	%r33, [_Z20filterActs_YxX_colorILi4ELi32ELi1ELi8ELi1ELb1ELb0EEvPfS0_S0_iiiiiiiiiiffi_param_11];
	ld.param.u32 	%r34, [_Z20filterActs_YxX_colorILi4ELi32ELi1ELi8ELi1ELb1ELb0EEvPfS0_S0_iiiiiiiiiiffi_param_12];
	ld.param.f32 	%f25, [_Z20filterActs_YxX_colorILi4ELi32ELi1ELi8ELi1ELb1ELb0EEvPfS0_S0_iiiiiiiiiiffi_param_13];
	ld.param.u32 	%r35, [_Z20filterActs_YxX_colorILi4ELi32ELi1ELi8ELi1ELb1ELb0EEvPfS0_S0_iiiiiiiiiiffi_param_15];
	mul.lo.s32 	%r1, %r30, %r30;
	shr.s32 	%r37, %r27, 31;
	shr.u32 	%r38, %r37, 27;
	add.s32 	%r39, %r27, %r38;
	shr.s32 	%r40, %r39, 5;
	mov.u32 	%r41, %ctaid.y;
	div.u32 	%r2, %r41, %r40;
	mul.lo.s32 	%r42, %r2, %r40;
	sub.s32 	%r43, %r41, %r42;
	mov.u32 	%r3, %tid.y;
	mov.u32 	%r4, %tid.x;
	div.s32 	%r44, %r2, %r33;
	mul.lo.s32 	%r5, %r44, %r36;
	mul.lo.s32 	%r45, %r44, %r33;
	sub.s32 	%r46, %r2, %r45;
	mul.lo.s32 	%r6, %r46, %r36;
	shr.u32 	%r47, %r4, 5;
	add.s32 	%r7, %r47, %r3;
	mov.u32 	%r48, %ctaid.x;
	shl.b32 	%r49, %r48, 5;
	add.s32 	%r8, %r49, %r4;
	shl.b32 	%r9, %r43, 5;
	setp.eq.s32 	%p1, %r30, 0;
	mov.f32 	%f124, 0f00000000;
	mov.f32 	%f125, %f124;
	mov.f32 	%f126, %f124;
	mov.f32 	%f127, %f124;
	mov.f32 	%f128, %f124;
	mov.f32 	%f129, %f124;
	mov.f32 	%f130, %f124;
	mov.f32 	%f131, %f124;
	@%p1 bra 	$L__BB79_11;
	and.b32  	%r51, %r4, 31;
	shl.b32 	%r52, %r7, 7;
	mov.u32 	%r53, _ZZ20filterActs_YxX_colorILi4ELi32ELi1ELi8ELi1ELb1ELb0EEvPfS0_S0_iiiiiiiiiiffiE9shFilters;
	add.s32 	%r54, %r53, %r52;
	shl.b32 	%r55, %r4, 2;
	and.b32  	%r56, %r55, 124;
	add.s32 	%r10, %r54, %r56;
	add.s32 	%r11, %r6, %r31;
	add.s32 	%r12, %r5, %r31;
	shl.b32 	%r57, %r3, 7;
	mov.u32 	%r58, _ZZ20filterActs_YxX_colorILi4ELi32ELi1ELi8ELi1ELb1ELb0EEvPfS0_S0_iiiiiiiiiiffiE8shImages;
	add.s32 	%r14, %r58, %r55;
	add.s32 	%r13, %r14, %r57;
	shl.b32 	%r15, %r27, 2;
	mul.lo.s32 	%r59, %r1, %r27;
	mul.lo.s32 	%r60, %r59, %r2;
	setp.eq.s32 	%p2, %r35, 0;
	selp.b32 	%r61, %r60, 0, %p2;
	cvt.s64.s32 	%rd7, %r61;
	mad.lo.s32 	%r62, %r27, %r7, %r51;
	add.s32 	%r63, %r62, %r9;
	cvt.s64.s32 	%rd8, %r63;
	add.s64 	%rd1, %rd8, %rd7;
	cvta.to.global.u64 	%rd2, %rd4;
	cvta.to.global.u64 	%rd3, %rd5;
	mov.f32 	%f124, 0f00000000;
	mov.b32 	%r88, 0;
	cvt.s64.s32 	%rd14, %r8;
	mov.u32 	%r89, %r7;
	mov.u32 	%r90, %r3;
	mov.u32 	%r91, %r88;
$L__BB79_2:
	setp.gt.u32 	%p3, %r7, 3;
	@%p3 bra 	$L__BB79_6;
	setp.ge.u32 	%p4, %r89, %r1;
	@%p4 bra 	$L__BB79_5;
	cvt.s64.s32 	%rd9, %r88;
	add.s64 	%rd10, %rd1, %rd9;
	shl.b64 	%rd11, %rd10, 2;
	add.s64 	%rd12, %rd3, %rd11;
	ld.global.f32 	%f29, [%rd12];
	st.shared.f32 	[%r10], %f29;
	bra.uni 	$L__BB79_6;
$L__BB79_5:
	mov.b32 	%r64, 0;
	st.shared.u32 	[%r10], %r64;
$L__BB79_6:
	setp.ge.s32 	%p5, %r90, %r1;
	@%p5 bra 	$L__BB79_10;
	div.s32 	%r65, %r90, %r30;
	mul.lo.s32 	%r66, %r65, %r30;
	sub.s32 	%r67, %r90, %r66;
	add.s32 	%r20, %r11, %r67;
	add.s32 	%r21, %r12, %r65;
	setp.gt.s32 	%p6, %r21, -1;
	setp.lt.s32 	%p7, %r21, %r28;
	and.pred  	%p8, %p6, %p7;
	setp.gt.s32 	%p9, %r20, -1;
	setp.lt.s32 	%p10, %r20, %r29;
	and.pred  	%p11, %p9, %p10;
	and.pred  	%p13, %p8, %p11;
	not.pred 	%p14, %p13;
	@%p14 bra 	$L__BB79_9;
	mad.lo.s32 	%r69, %r21, %r29, %r20;
	mul.lo.s32 	%r70, %r69, %r34;
	cvt.s64.s32 	%rd13, %r70;
	add.s64 	%rd15, %rd13, %rd14;
	shl.b64 	%rd16, %rd15, 2;
	add.s64 	%rd17, %rd2, %rd16;
	ld.global.f32 	%f30, [%rd17];
	st.shared.f32 	[%r13], %f30;
	bra.uni 	$L__BB79_10;
$L__BB79_9:
	mov.b32 	%r68, 0;
	st.shared.u32 	[%r13], %r68;
$L__BB79_10:
	bar.sync 	0;
	ld.shared.f32 	%f31, [%r14];
	shl.b32 	%r71, %r3, 2;
	mov.u32 	%r72, _ZZ20filterActs_YxX_colorILi4ELi32ELi1ELi8ELi1ELb1ELb0EEvPfS0_S0_iiiiiiiiiiffiE9shFilters;
	add.s32 	%r73, %r72, %r71;
	ld.shared.f32 	%f32, [%r73];
	fma.rn.f32 	%f33, %f31, %f32, %f131;
	ld.shared.f32 	%f34, [%r73+16];
	fma.rn.f32 	%f35, %f31, %f34, %f130;
	ld.shared.f32 	%f36, [%r73+32];
	fma.rn.f32 	%f37, %f31, %f36, %f129;
	ld.shared.f32 	%f38, [%r73+48];
	fma.rn.f32 	%f39, %f31, %f38, %f128;
	ld.shared.f32 	%f40, [%r73+64];
	fma.rn.f32 	%f41, %f31, %f40, %f127;
	ld.shared.f32 	%f42, [%r73+80];
	fma.rn.f32 	%f43, %f31, %f42, %f126;
	ld.shared.f32 	%f44, [%r73+96];
	fma.rn.f32 	%f45, %f31, %f44, %f125;
	ld.shared.f32 	%f46, [%r73+112];
	fma.rn.f32 	%f47, %f31, %f46, %f124;
	ld.shared.f32 	%f48, [%r14+128];
	ld.shared.f32 	%f49, [%r73+128];
	fma.rn.f32 	%f50, %f48, %f49, %f33;
	ld.shared.f32 	%f51, [%r73+144];
	fma.rn.f32 	%f52, %f48, %f51, %f35;
	ld.shared.f32 	%f53, [%r73+160];
	fma.rn.f32 	%f54, %f48, %f53, %f37;
	ld.shared.f32 	%f55, [%r73+176];
	fma.rn.f32 	%f56, %f48, %f55, %f39;
	ld.shared.f32 	%f57, [%r73+192];
	fma.rn.f32 	%f58, %f48, %f57, %f41;
	ld.shared.f32 	%f59, [%r73+208];
	fma.rn.f32 	%f60, %f48, %f59, %f43;
	ld.shared.f32 	%f61, [%r73+224];
	fma.rn.f32 	%f62, %f48, %f61, %f45;
	ld.shared.f32 	%f63, [%r73+240];
	fma.rn.f32 	%f64, %f48, %f63, %f47;
	ld.shared.f32 	%f65, [%r14+256];
	ld.shared.f32 	%f66, [%r73+256];
	fma.rn.f32 	%f67, %f65, %f66, %f50;
	ld.shared.f32 	%f68, [%r73+272];
	fma.rn.f32 	%f69, %f65, %f68, %f52;
	ld.shared.f32 	%f70, [%r73+288];
	fma.rn.f32 	%f71, %f65, %f70, %f54;
	ld.shared.f32 	%f72, [%r73+304];
	fma.rn.f32 	%f73, %f65, %f72, %f56;
	ld.shared.f32 	%f74, [%r73+320];
	fma.rn.f32 	%f75, %f65, %f74, %f58;
	ld.shared.f32 	%f76, [%r73+336];
	fma.rn.f32 	%f77, %f65, %f76, %f60;
	ld.shared.f32 	%f78, [%r73+352];
	fma.rn.f32 	%f79, %f65, %f78, %f62;
	ld.shared.f32 	%f80, [%r73+368];
	fma.rn.f32 	%f81, %f65, %f80, %f64;
	ld.shared.f32 	%f82, [%r14+384];
	ld.shared.f32 	%f83, [%r73+384];
	fma.rn.f32 	%f131, %f82, %f83, %f67;
	ld.shared.f32 	%f84, [%r73+400];
	fma.rn.f32 	%f130, %f82, %f84, %f69;
	ld.shared.f32 	%f85, [%r73+416];
	fma.rn.f32 	%f129, %f82, %f85, %f71;
	ld.shared.f32 	%f86, [%r73+432];
	fma.rn.f32 	%f128, %f82, %f86, %f73;
	ld.shared.f32 	%f87, [%r73+448];
	fma.rn.f32 	%f127, %f82, %f87, %f75;
	ld.shared.f32 	%f88, [%r73+464];
	fma.rn.f32 	%f126, %f82, %f88, %f77;
	ld.shared.f32 	%f89, [%r73+480];
	fma.rn.f32 	%f125, %f82, %f89, %f79;
	ld.shared.f32 	%f90, [%r73+496];
	fma.rn.f32 	%f124, %f82, %f90, %f81;
	bar.sync 	0;
	add.s32 	%r91, %r91, 4;
	add.s32 	%r90, %r90, 4;
	add.s32 	%r89, %r89, 4;
	add.s32 	%r88, %r88, %r15;
	setp.lt.u32 	%p15, %r91, %r1;
	@%p15 bra 	$L__BB79_2;
$L__BB79_11:
	ld.param.f32 	%f115, [_Z20filterActs_YxX_colorILi4ELi32ELi1ELi8ELi1ELb1ELb0EEvPfS0_S0_iiiiiiiiiiffi_param_14];
	ld.param.u32 	%r87, [_Z20filterActs_YxX_colorILi4ELi32ELi1ELi8ELi1ELb1ELb0EEvPfS0_S0_iiiiiiiiiiffi_param_10];
	ld.param.u32 	%r86, [_Z20filterActs_YxX_colorILi4ELi32ELi1ELi8ELi1ELb1ELb0EEvPfS0_S0_iiiiiiiiiiffi_param_3];
	ld.param.u64 	%rd35, [_Z20filterActs_YxX_colorILi4ELi32ELi1ELi8ELi1ELb1ELb0EEvPfS0_S0_iiiiiiiiiiffi_param_2];
	mul.lo.s32 	%r74, %r33, %r87;
	mul.lo.s32 	%r75, %r86, %r74;
	shl.b32 	%r76, %r75, 2;
	add.s32 	%r77, %r9, %r3;
	mad.lo.s32 	%r78, %r74, %r77, %r2;
	mad.lo.s32 	%r79, %r78, %r86, %r8;
	cvta.to.global.u64 	%rd18, %rd35;
	mul.wide.u32 	%rd19, %r79, 4;
	add.s64 	%rd20, %rd18, %rd19;
	ld.global.f32 	%f91, [%rd20];
	mul.f32 	%f92, %f115, %f131;
	fma.rn.f32 	%f93, %f25, %f91, %f92;
	st.global.f32 	[%rd20], %f93;
	mul.wide.s32 	%rd21, %r76, 4;
	add.s64 	%rd22, %rd20, %rd21;
	ld.global.f32 	%f94, [%rd22];
	mul.f32 	%f95, %f115, %f130;
	fma.rn.f32 	%f96, %f25, %f94, %f95;
	st.global.f32 	[%rd22], %f96;
	shl.b32 	%r80, %r75, 3;
	mul.wide.s32 	%rd23, %r80, 4;
	add.s64 	%rd24, %rd20, %rd23;
	ld.global.f32 	%f97, [%rd24];
	mul.f32 	%f98, %f115, %f129;
	fma.rn.f32 	%f99, %f25, %f97, %f98;
	st.global.f32 	[%rd24], %f99;
	mul.lo.s32 	%r81, %r75, 12;
	mul.wide.s32 	%rd25, %r81, 4;
	add.s64 	%rd26, %rd20, %rd25;
	ld.global.f32 	%f100, [%rd26];
	mul.f32 	%f101, %f115, %f128;
	fma.rn.f32 	%f102, %f25, %f100, %f101;
	st.global.f32 	[%rd26], %f102;
	shl.b32 	%r82, %r75, 4;
	mul.wide.s32 	%rd27, %r82, 4;
	add.s64 	%rd28, %rd20, %rd27;
	ld.global.f32 	%f103, [%rd28];
	mul.f32 	%f104, %f115, %f127;
	fma.rn.f32 	%f105, %f25, %f103, %f104;
	st.global.f32 	[%rd28], %f105;
	mul.lo.s32 	%r83, %r75, 20;
	mul.wide.s32 	%rd29, %r83, 4;
	add.s64 	%rd30, %rd20, %rd29;
	ld.global.f32 	%f106, [%rd30];
	mul.f32 	%f107, %f115, %f126;
	fma.rn.f32 	%f108, %f25, %f106, %f107;
	st.global.f32 	[%rd30], %f108;
	mul.lo.s32 	%r84, %r75, 24;
	mul.wide.s32 	%rd31, %r84, 4;
	add.s64 	%rd32, %rd20, %rd31;
	ld.global.f32 	%f109, [%rd32];
	mul.f32 	%f110, %f115, %f125;
	fma.rn.f32 	%f111, %f25, %f109, %f110;
	st.global.f32 	[%rd32], %f111;
	mul.lo.s32 	%r85, %r75, 28;
	mul.wide.s32 	%rd33, %r85, 4;
	add.s64 	%rd34, %rd20, %rd33;
	ld.global.f32 	%f112, [%rd34];
	mul.f32 	%f113, %f115, %f124;
	fma.rn.f32 	%f114, %f25, %f112, %f113;
	st.global.f32 	[%rd34], %f114;
	ret;

}
	// .globl	_Z20filterActs_YxX_colorILi4ELi32ELi1ELi4ELi1ELb1ELb0EEvPfS0_S0_iiiiiiiiiiffi
.visible .entry _Z20filterActs_YxX_colorILi4ELi32ELi1ELi4ELi1ELb1ELb0EEvPfS0_S0_iiiiiiiiiiffi(
	.param .u64 .ptr .align 1 _Z20filterActs_YxX_colorILi4ELi32ELi1ELi4ELi1ELb1ELb0EEvPfS0_S0_iiiiiiiiiiffi_param_0,
	.param .u64 .ptr .align 1 _Z20filterActs_YxX_colorILi4ELi32ELi1ELi4ELi1ELb1ELb0EEvPfS0_S0_iiiiiiiiiiffi_param_1,
	.param .u64 .ptr .align 1 _Z20filterActs_YxX_colorILi4ELi32ELi1ELi4ELi1ELb1ELb0EEvPfS0_S0_iiiiiiiiiiffi_param_2,
	.param .u32 _Z20filterActs_YxX_colorILi4ELi32ELi1ELi4ELi1ELb1ELb0EEvPfS0_S0_iiiiiiiiiiffi_param_3,
	.param .u32 _Z20filterActs_YxX_colorILi4ELi32ELi1ELi4ELi1ELb1ELb0EEvPfS0_S0_iiiiiiiiiiffi_param_4,
	.param .u32 _Z20filterActs_YxX_colorILi4ELi32ELi1ELi4ELi1ELb1ELb0EEvPfS0_S0_iiiiiiiiiiffi_param_5,
	.param .u32 _Z20filterActs_YxX_colorILi4ELi32ELi1ELi4ELi1ELb1ELb0EEvPfS0_S0_iiiiiiiiiiffi_param_6,
	.param .u32 _Z20filterActs_YxX_colorILi4ELi32ELi1ELi4ELi1ELb1ELb0EEvPfS0_S0_iiiiiiiiiiffi_param_7,
	.param .u32 _Z20filterActs_YxX_colorILi4ELi32ELi1ELi4ELi1ELb1ELb0EEvPfS0_S0_iiiiiiiiiiffi_param_8,
	.param .u32 _Z20filterActs_YxX_colorILi4ELi32ELi1ELi4ELi1ELb1ELb0EEvPfS0_S0_iiiiiiiiiiffi_param_9,
	.param .u32 _Z20filterActs_YxX_colorILi4ELi32ELi1ELi4ELi1ELb1ELb0EEvPfS0_S0_iiiiiiiiiiffi_param_10,
	.param .u32 _Z20filterActs_YxX_colorILi4ELi32ELi1ELi4ELi1ELb1ELb0EEvPfS0_S0_iiiiiiiiiiffi_param_11,
	.param .u32 _Z20filterActs_YxX_colorILi4ELi32ELi1ELi4ELi1ELb1ELb0EEvPfS0_S0_iiiiiiiiiiffi_param_12,
	.param .f32 _Z20filterActs_YxX_colorILi4ELi32ELi1ELi4ELi1ELb1ELb0EEvPfS0_S0_iiiiiiiiiiffi_param_13,
	.param .f32 _Z20filterActs_YxX_colorILi4ELi32ELi1ELi4ELi1ELb1ELb0EEvPfS0_S0_iiiiiiiiiiffi_param_14,
	.param .u32 _Z20filterActs_YxX_colorILi4ELi32ELi1ELi4ELi1ELb1ELb0EEvPfS0_S0_iiiiiiiiiiffi_param_15
)
{
	.reg .pred 	%p<16>;
	.reg .b32 	%r<87>;
	.reg .b32 	%f<71>;
	.reg .b64 	%rd<28>;
	// demoted variable
	.shared .align 4 .b8 _ZZ20filterActs_YxX_colorILi4ELi32ELi1ELi4ELi1ELb1ELb0EEvPfS0_S0_iiiiiiiiiiffiE9shFilters[256];
	// demoted variable
	.shared .align 4 .b8 _ZZ20filterActs_YxX_colorILi4ELi32ELi1ELi4ELi1ELb1ELb0EEvPfS0_S0_iiiiiiiiiiffiE8shImages[512];
	ld.param.u64 	%rd4, [_Z20filterActs_YxX_colorILi4ELi32ELi1ELi4ELi1ELb1ELb0EEvPfS0_S0_iiiiiiiiiiffi_param_0];
	ld.param.u64 	%rd5, [_Z20filterActs_YxX_colorILi4ELi32ELi1ELi4ELi1ELb1ELb0EEvPfS0_S0_iiiiiiiiiiffi_param_1];
	ld.param.u32 	%r27, [_Z20filterActs_YxX_colorILi4ELi32ELi1ELi4ELi1ELb1ELb0EEvPfS0_S0_iiiiiiiiiiffi_param_3];
	ld.param.u32 	%r28, [_Z20filterActs_YxX_colorILi4ELi32ELi1ELi4ELi1ELb1ELb0EEvPfS0_S0_iiiiiiiiiiffi_param_4];
	ld.param.u32 	%r29, [_Z20filterActs_YxX_colorILi4ELi32ELi1ELi4ELi1ELb1ELb0EEvPfS0_S0_iiiiiiiiiiffi_param_5];
	ld.param.u32 	%r30, [_Z20filterActs_YxX_colorILi4ELi32ELi1ELi4ELi1ELb1ELb0EEvPfS0_S0_iiiiiiiiiiffi_param_6];
	ld.param.u32 	%r31, [_Z20filterActs_YxX_colorILi4ELi32ELi1ELi4ELi1ELb1ELb0EEvPfS0_S0_iiiiiiiiiiffi_param_7];
	ld.param.u32 	%r32, [_Z20filterActs_YxX_colorILi4ELi32ELi1ELi4ELi1ELb1ELb0EEvPfS0_S0_iiiiiiiiiiffi_param_8];
	ld.param.u32 	%r37, [_Z20filterActs_YxX_colorILi4ELi32ELi1ELi4ELi1ELb1ELb0EEvPfS0_S0_iiiiiiiiiiffi_param_9];
	ld.param.u32 	%r33, [_Z20filterActs_YxX_colorILi4ELi32ELi1ELi4ELi1ELb1ELb0EEvPfS0_S0_iiiiiiiiiiffi_param_10];
	ld.param.u32 	%r34, [_Z20filterActs_YxX_colorILi4ELi32ELi1ELi4ELi1ELb1ELb0EEvPfS0_S0_iiiiiiiiiiffi_param_11];
	ld.param.u32 	%r35, [_Z20filterActs_YxX_colorILi4ELi32ELi1ELi4ELi1ELb1ELb0EEvPfS0_S0_iiiiiiiiiiffi_param_12];
	ld.param.f32 	%f13, [_Z20filterActs_YxX_colorILi4ELi32ELi1ELi4ELi1ELb1ELb0EEvPfS0_S0_iiiiiiiiiiffi_param_13];
	ld.param.f32 	%f14, [_Z20filterActs_YxX_colorILi4ELi32ELi1ELi4ELi1ELb1ELb0EEvPfS0_S0_iiiiiiiiiiffi_param_14];
	ld.param.u32 	%r36, [_Z20filterActs_YxX_colorILi4ELi32ELi1ELi4ELi1ELb1ELb0EEvPfS0_S0_iiiiiiiiiiffi_param_15];
	mul.lo.s32 	%r1, %r31, %r31;
	shr.s32 	%r38, %r28, 31;
	shr.u32 	%r39, %r38, 28;
	add.s32 	%r40, %r28, %r39;
	shr.s32 	%r41, %r40, 4;
	mov.u32 	%r42, %ctaid.y;
	div.u32 	%r2, %r42, %r41;
	mul.lo.s32 	%r43, %r2, %r41;
	sub.s32 	%r44, %r42, %r43;
	mov.u32 	%r3, %tid.y;
	shl.b32 	%r45, %r3, 5;
	mov.u32 	%r4, %tid.x;
	add.s32 	%r5, %r45, %r4;
	div.s32 	%r46, %r2, %r34;
	mul.lo.s32 	%r6, %r46, %r37;
	mul.lo.s32 	%r47, %r46, %r34;
	sub.s32 	%r48, %r2, %r47;
	mul.lo.s32 	%r7, %r48, %r37;
	shr.u32 	%r84, %r5, 4;
	mov.u32 	%r49, %ctaid.x;
	shl.b32 	%r50, %r49, 5;
	add.s32 	%r9, %r50, %r4;
	shl.b32 	%r10, %r44, 4;
	setp.eq.s32 	%p1, %r31, 0;
	mov.f32 	%f67, 0f00000000;
	mov.f32 	%f68, %f67;
	mov.f32 	%f69, %f67;
	mov.f32 	%f70, %f67;
	@%p1 bra 	$L__BB80_11;
	and.b32  	%r52, %r4, 15;
	shl.b32 	%r53, %r84, 6;
	mov.u32 	%r54, _ZZ20filterActs_YxX_colorILi4ELi32ELi1ELi4ELi1ELb1ELb0EEvPfS0_S0_iiiiiiiiiiffiE9shFilters;
	add.s32 	%r55, %r54, %r53;
	shl.b32 	%r56, %r4, 2;
	and.b32  	%r57, %r56, 60;
	add.s32 	%r11, %r55, %r57;
	add.s32 	%r12, %r7, %r32;
	add.s32 	%r13, %r6, %r32;
	shl.b32 	%r58, %r3, 7;
	mov.u32 	%r59, _ZZ20filterActs_YxX_colorILi4ELi32ELi1ELi4ELi1ELb1ELb0EEvPfS0_S0_iiiiiiiiiiffiE8shImages;
	add.s32 	%r15, %r59, %r56;
	add.s32 	%r14, %r15, %r58;
	shl.b32 	%r16, %r28, 2;
	mul.lo.s32 	%r60, %r1, %r28;
	mul.lo.s32 	%r61, %r60, %r2;
	setp.eq.s32 	%p2, %r36, 0;
	selp.b32 	%r62, %r61, 0, %p2;
	cvt.s64.s32 	%rd7, %r62;
	mad.lo.s32 	%r63, %r28, %r84, %r52;
	add.s32 	%r64, %r63, %r10;
	cvt.s64.s32 	%rd8, %r64;
	add.s64 	%rd1, %rd8, %rd7;
	cvta.to.global.u64 	%rd2, %rd4;
	cvta.to.global.u64 	%rd3, %rd5;
	mov.f32 	%f67, 0f00000000;
	mov.b32 	%r83, 0;
	cvt.s64.s32 	%rd14, %r9;
	mov.u32 	%r85, %r3;
	mov.u32 	%r86, %r83;
$L__BB80_2:
	setp.gt.u32 	%p3, %r5, 63;
	@%p3 bra 	$L__BB80_6;
	setp.ge.u32 	%p4, %r84, %r1;
	@%p4 bra 	$L__BB80_5;
	cvt.s64.s32 	%rd9, %r83;
	add.s64 	%rd10, %rd1, %rd9;
	shl.b64 	%rd11, %rd10, 2;
	add.s64 	%rd12, %rd3, %rd11;
	ld.global.f32 	%f17, [%rd12];
	st.shared.f32 	[%r11], %f17;
	bra.uni 	$L__BB80_6;
$L__BB80_5:
	mov.b32 	%r65, 0;
	st.shared.u32 	[%r11], %r65;
$L__BB80_6:
	setp.ge.s32 	%p5, %r85, %r1;
	@%p5 bra 	$L__BB80_10;
	div.s32 	%r66, %r85, %r31;
	mul.lo.s32 	%r67, %r66, %r31;
	sub.s32 	%r68, %r85, %r67;
	add.s32 	%r21, %r12, %r68;
	add.s32 	%r22, %r13, %r66;
	setp.gt.s32 	%p6, %r22, -1;
	setp.lt.s32 	%p7, %r22, %r29;
	and.pred  	%p8, %p6, %p7;
	setp.gt.s32 	%p9, %r21, -1;
	setp.lt.s32 	%p10, %r21, %r30;
	and.pred  	%p11, %p9, %p10;
	and.pred  	%p13, %p8, %p11;
	not.pred 	%p14, %p13;
	@%p14 bra 	$L__BB80_9;
	mad.lo.s32 	%r70, %r22, %r30, %r21;
	mul.lo.s32 	%r71, %r70, %r35;
	cvt.s64.s32 	%rd13, %r71;
	add.s64 	%rd15, %rd13, %rd14;
	shl.b64 	%rd16, %rd15, 2;
	add.s64 	%rd17, %rd2, %rd16;
	ld.global.f32 	%f18, [%rd17];
	st.shared.f32 	[%r14], %f18;
	bra.uni 	$L__BB80_10;
$L__BB80_9:
	mov.b32 	%r69, 0;
	st.shared.u32 	[%r14], %r69;
$L__BB80_10:
	bar.sync 	0;
	ld.shared.f32 	%f19, [%r15];
	shl.b32 	%r72, %r3, 2;
	mov.u32 	%r73, _ZZ20filterActs_YxX_colorILi4ELi32ELi1ELi4ELi1ELb1ELb0EEvPfS0_S0_iiiiiiiiiiffiE9shFilters;
	add.s32 	%r74, %r73, %r72;
	ld.shared.f32 	%f20, [%r74];
	fma.rn.f32 	%f21, %f19, %f20, %f70;
	ld.shared.f32 	%f22, [%r74+16];
	fma.rn.f32 	%f23, %f19, %f22, %f69;
	ld.shared.f32 	%f24, [%r74+32];
	fma.rn.f32 	%f25, %f19, %f24, %f68;
	ld.shared.f32 	%f26, [%r74+48];
	fma.rn.f32 	%f27, %f19, %f26, %f67;
	ld.shared.f32 	%f28, [%r15+128];
	ld.shared.f32 	%f29, [%r74+64];
	fma.rn.f32 	%f30, %f28, %f29, %f21;
	ld.shared.f32 	%f31, [%r74+80];
	fma.rn.f32 	%f32, %f28, %f31, %f23;
	ld.shared.f32 	%f33, [%r74+96];
	fma.rn.f32 	%f34, %f28, %f33, %f25;
	ld.shared.f32 	%f35, [%r74+112];
	fma.rn.f32 	%f36, %f28, %f35, %f27;
	ld.shared.f32 	%f37, [%r15+256];
	ld.shared.f32 	%f38, [%r74+128];
	fma.rn.f32 	%f39, %f37, %f38, %f30;
	ld.shared.f32 	%f40, [%r74+144];
	fma.rn.f32 	%f41, %f37, %f40, %f32;
	ld.shared.f32 	%f42, [%r74+160];
	fma.rn.f32 	%f43, %f37, %f42, %f34;
	ld.shared.f32 	%f44, [%r74+176];
	fma.rn.f32 	%f45, %f37, %f44, %f36;
	ld.shared.f32 	%f46, [%r15+384];
	ld.shared.f32 	%f47, [%r74+192];
	fma.rn.f32 	%f70, %f46, %f47, %f39;
	ld.shared.f32 	%f48, [%r74+208];
	fma.rn.f32 	%f69, %f46, %f48, %f41;
	ld.shared.f32 	%f49, [%r74+224];
	fma.rn.f32 	%f68, %f46, %f49, %f43;
	ld.shared.f32 	%f50, [%r74+240];
	fma.rn.f32 	%f67, %f46, %f50, %f45;
	bar.sync 	0;
	add.s32 	%r86, %r86, 4;
	add.s32 	%r85, %r85, 4;
	add.s32 	%r84, %r84, 4;
	add.s32 	%r83, %r83, %r16;
	setp.lt.u32 	%p15, %r86, %r1;
	@%p15 bra 	$L__BB80_2;
$L__BB80_11:
	ld.param.u64 	%rd27, [_Z20filterActs_YxX_colorILi4ELi32ELi1ELi4ELi1ELb1ELb0EEvPfS0_S0_iiiiiiiiiiffi_param_2];
	mul.lo.s32 	%r75, %r34, %r33;
	mul.lo.s32 	%r76, %r27, %r75;
	shl.b32 	%r77, %r76, 2;
	add.s32 	%r78, %r10, %r3;
	mad.lo.s32 	%r79, %r75, %r78, %r2;
	mad.lo.s32 	%r80, %r79, %r27, %r9;
	cvta.to.global.u64 	%rd18, %rd27;
	mul.wide.u32 	%rd19, %r80, 4;
	add.s64 	%rd20, %rd18, %rd19;
	ld.global.f32 	%f51, [%rd20];
	mul.f32 	%f52, %f14, %f70;
	fma.rn.f32 	%f53, %f13, %f51, %f52;
	st.global.f32 	[%rd20], %f53;
	mul.wide.s32 	%rd21, %r77, 4;
	add.s64 	%rd22, %rd20, %rd21;
	ld.global.f32 	%f54, [%rd22];
	mul.f32 	%f55, %f14, %f69;
	fma.rn.f32 	%f56, %f13, %f54, %f55;
	st.global.f32 	[%rd22], %f56;
	shl.b32 	%r81, %r76, 3;
	mul.wide.s32 	%rd23, %r81, 4;
	add.s64 	%rd24, %rd20, %rd23;
	ld.global.f32 	%f57, [%rd24];
	mul.f32 	%f58, %f14, %f68;
	fma.rn.f32 	%f59, %f13, %f57, %f58;
	st.global.f32 	[%rd24], %f59;
	mul.lo.s32 	%r82, %r76, 12;
	mul.wide.s32 	%rd25, %r82, 4;
	add.s64 	%rd26, %rd20, %rd25;
	ld.global.f32 	%f60, [%rd26];
	mul.f32 	%f61, %f14, %f67;
	fma.rn.f32 	%f62, %f13, %f60, %f61;
	st.global.f32 	[%rd26], %f62;
	ret;

}
	// .globl	_Z20filterActs_YxX_colorILi4ELi32ELi1ELi8ELi2ELb1ELb1EEvPfS0_S0_iiiiiiiiiiffi
.visible .entry _Z20filterActs_YxX_colorILi4ELi32ELi1ELi8ELi2ELb1ELb1EEvPfS0_S0_iiiiiiiiiiffi(
	.param .u64 .ptr .align 1 _Z20filterActs_YxX_colorILi4ELi32ELi1ELi8ELi2ELb1ELb1EEvPfS0_S0_iiiiiiiiiiffi_param_0,
	.param .u64 .ptr .align 1 _Z20filterActs_YxX_colorILi4ELi32ELi1ELi8ELi2ELb1ELb1EEvPfS0_S0_iiiiiiiiiiffi_param_1,
	.param .u64 .ptr .align 1 _Z20filterActs_YxX_colorILi4ELi32ELi1ELi8ELi2ELb1ELb1EEvPfS0_S0_iiiiiiiiiiffi_param_2,
	.param .u32 _Z20filterActs_YxX_colorILi4ELi32ELi1ELi8ELi2ELb1ELb1EEvPfS0_S0_iiiiiiiiiiffi_param_3,
	.param .u32 _Z20filterActs_YxX_colorILi4ELi32ELi1ELi8ELi2ELb1ELb1EEvPfS0_S0_iiiiiiiiiiffi_param_4,
	.param .u32 _Z20filterActs_YxX_colorILi4ELi32ELi1ELi8ELi2ELb1ELb1EEvPfS0_S0_iiiiiiiiiiffi_param_5,
	.param .u32 _Z20filterActs_YxX_colorILi4ELi32ELi1ELi8ELi2ELb1ELb1EEvPfS0_S0_iiiiiiiiiiffi_param_6,
	.param .u32 _Z20filterActs_YxX_colorILi4ELi32ELi1ELi8ELi2ELb1ELb1EEvPfS0_S0_iiiiiiiiiiffi_param_7,
	.param .u32 _Z20filterActs_YxX_colorILi4ELi32ELi1ELi8ELi2ELb1ELb1EEvPfS0_S0_iiiiiiiiiiffi_param_8,
	.param .u32 _Z20filterActs_YxX_colorILi4ELi32ELi1ELi8ELi2ELb1ELb1EEvPfS0_S0_iiiiiiiiiiffi_param_9,
	.param .u32 _Z20filterActs_YxX_colorILi4ELi32ELi1ELi8ELi2ELb1ELb1EEvPfS0_S0_iiiiiiiiiiffi_param_10,
	.param .u32 _Z20filterActs_YxX_colorILi4ELi32ELi1ELi8ELi2ELb1ELb1EEvPfS0_S0_iiiiiiiiiiffi_param_11,
	.param .u32 _Z20filterActs_YxX_colorILi4ELi32ELi1ELi8ELi2ELb1ELb1EEvPfS0_S0_iiiiiiiiiiffi_param_12,
	.param .f32 _Z20filterActs_YxX_colorILi4ELi32ELi1ELi8ELi2ELb1ELb1EEvPfS0_S0_iiiiiiiiiiffi_param_13,
	.param .f32 _Z20filterActs_YxX_colorILi4ELi32ELi1ELi8ELi2ELb1ELb1EEvPfS0_S0_iiiiiiiiiiffi_param_14,
	.param .u32 _Z20filterActs_YxX_colorILi4ELi32ELi1ELi8ELi2ELb1ELb1EEvPfS0_S0_iiiiiiiiiiffi_param_15
)
{
	.reg .pred 	%p<18>;
	.reg .b32 	%r<100>;
	.reg .b32 	%f<203>;
	.reg .b64 	%rd<43>;
	// demoted variable
	.shared .align 4 .b8 _ZZ20filterActs_YxX_colorILi4ELi32ELi1ELi8ELi2ELb1ELb1EEvPfS0_S0_iiiiiiiiiiffiE9shFilters[1024];
	// demoted variable
	.shared .align 4 .b8 _ZZ20filterActs_YxX_colorILi4ELi32ELi1ELi8ELi2ELb1ELb1EEvPfS0_S0_iiiiiiiiiiffiE8shImages[1024];
	ld.param.u64 	%rd6, [_Z20filterActs_YxX_colorILi4ELi32ELi1ELi8ELi2ELb1ELb1EEvPfS0_S0_iiiiiiiiiiffi_param_0];
	ld.param.u64 	%rd8, [_Z20filterActs_YxX_colorILi4ELi32ELi1ELi8ELi2ELb1ELb1EEvPfS0_S0_iiiiiiiiiiffi_param_1];
	ld.param.u32 	%r30, [_Z20filterActs_YxX_colorILi4ELi32ELi1ELi8ELi2ELb1ELb1EEvPfS0_S0_iiiiiiiiiiffi_param_3];
	ld.param.u32 	%r31, [_Z20filterActs_YxX_colorILi4ELi32ELi1ELi8ELi2ELb1ELb1EEvPfS0_S0_iiiiiiiiiiffi_param_4];
	ld.param.u32 	%r32, [_Z20filterActs_YxX_colorILi4ELi32ELi1ELi8ELi2ELb1ELb1EEvPfS0_S0_iiiiiiiiiiffi_param_5];
	ld.param.u32 	%r33, [_Z20filterActs_YxX_colorILi4ELi32ELi1ELi8ELi2ELb1ELb1EEvPfS0_S0_iiiiiiiiiiffi_param_6];
	ld.param.u32 	%r34, [_Z20filterActs_YxX_colorILi4ELi32ELi1ELi8ELi2ELb1ELb1EEvPfS0_S0_iiiiiiiiiiffi_param_7];
	ld.param.u32 	%r35, [_Z20filterActs_YxX_colorILi4ELi32ELi1ELi8ELi2ELb1ELb1EEvPfS0_S0_iiiiiiiiiiffi_param_8];
	ld.param.u32 	%r36, [_Z20filterActs_YxX_colorILi4ELi32ELi1ELi8ELi2ELb1ELb1EEvPfS0_S0_iiiiiiiiiiffi_param_9];
	ld.param.u32 	%r37, [_Z20filterActs_YxX_colorILi4ELi32ELi1ELi8ELi2ELb1ELb1EEvPfS0_S0_iiiiiiiiiiffi_param_10];
	ld.param.u32 	%r38, [_Z20filterActs_YxX_colorILi4ELi32ELi1ELi8ELi2ELb1ELb1EEvPfS0_S0_iiiiiiiiiiffi_param_11];
	ld.param.u32 	%r40, [_Z20filterActs_YxX_colorILi4ELi32ELi1ELi8ELi2ELb1ELb1EEvPfS0_S0_iiiiiiiiiiffi_param_15];
	cvta.to.global.u64 	%rd9, %rd8;
	mul.lo.s32 	%r1, %r34, %r34;
	shr.s32 	%r41, %r31, 31;
	shr.u32 	%r42, %r41, 27;
	add.s32 	%r43, %r31, %r42;
	shr.s32 	%r44, %r43, 5;
	mov.u32 	%r45, %ctaid.y;
	div.u32 	%r2, %r45, %r44;
	mul.lo.s32 	%r46, %r2, %r44;
	sub.s32 	%r47, %r45, %r46;
	mov.u32 	%r96, %tid.y;
	mov.u32 	%r4, %tid.x;
	shr.u32 	%r48, %r4, 5;
	add.s32 	%r5, %r48, %r96;
	and.b32  	%r6, %r4, 31;
	mov.u32 	%r49, %ctaid.x;
	shl.b32 	%r50, %r49, 5;
	add.s32 	%r51, %r50, %r4;
	cvt.s64.s32 	%rd1, %r51;
	shl.b32 	%r7, %r47, 5;
	mad.lo.s32 	%r52, %r31, %r5, %r6;
	add.s32 	%r53, %r52, %r7;
	mul.wide.s32 	%rd10, %r53, 4;
	add.s64 	%rd42, %rd9, %rd10;
	setp.ne.s32 	%p1, %r40, 0;
	@%p1 bra 	$L__BB81_2;
	mul.lo.s32 	%r54, %r31, %r1;
	mul.lo.s32 	%r55, %r54, %r2;
	shl.b32 	%r56, %r55, 1;
	mul.wide.s32 	%rd11, %r56, 4;
	add.s64 	%rd42, %rd42, %rd11;
$L__BB81_2:
	cvt.u32.u64 	%r57, %rd1;
	add.s32 	%r58, %r7, %r96;
	mul.lo.s32 	%r8, %r38, %r37;
	mad.lo.s32 	%r59, %r8, %r58, %r2;
	mad.lo.s32 	%r9, %r59, %r30, %r57;
	setp.eq.s32 	%p2, %r34, 0;
	mov.f32 	%f195, 0f00000000;
	mov.f32 	%f196, %f195;
	mov.f32 	%f197, %f195;
	mov.f32 	%f198, %f195;
	mov.f32 	%f199, %f195;
	mov.f32 	%f200, %f195;
	mov.f32 	%f201, %f195;
	mov.f32 	%f202, %f195;
	@%p2 bra 	$L__BB81_15;
	cvta.to.global.u64 	%rd5, %rd6;
	shl.b32 	%r61, %r6, 2;
	mov.u32 	%r62, _ZZ20filterActs_YxX_colorILi4ELi32ELi1ELi8ELi2ELb1ELb1EEvPfS0_S0_iiiiiiiiiiffiE9shFilters;
	add.s32 	%r63, %r62, %r61;
	div.s32 	%r64, %r2, %r38;
	mul.lo.s32 	%r65, %r64, %r38;
	sub.s32 	%r66, %r2, %r65;
	mad.lo.s32 	%r10, %r66, %r36, %r35;
	mad.lo.s32 	%r11, %r64, %r36, %r35;
	shl.b32 	%r67, %r4, 2;
	mov.u32 	%r68, _ZZ20filterActs_YxX_colorILi4ELi32ELi1ELi8ELi2ELb1ELb1EEvPfS0_S0_iiiiiiiiiiffiE8shImages;
	add.s32 	%r12, %r68, %r67;
	shl.b32 	%r69, %r96, 2;
	add.s32 	%r70, %r62, %r69;
	add.s32 	%r13, %r70, 896;
	shl.b32 	%r71, %r5, 7;
	add.s32 	%r14, %r63, %r71;
	shl.b32 	%r72, %r96, 7;
	add.s32 	%r15, %r12, %r72;
	shl.b32 	%r16, %r31, 2;
	mul.lo.s32 	%r97, %r1, %r31;
	mov.f32 	%f195, 0f00000000;
	mov.b32 	%r98, 0;
	mov.u32 	%r95, %r5;
	mov.u32 	%r99, %r98;
$L__BB81_4:
	setp.gt.u32 	%p3, %r5, 3;
	@%p3 bra 	$L__BB81_8;
	setp.ge.u32 	%p4, %r95, %r1;
	@%p4 bra 	$L__BB81_7;
	mul.wide.s32 	%rd12, %r98, 4;
	add.s64 	%rd13, %rd42, %rd12;
	ld.global.f32 	%f29, [%rd13];
	st.shared.f32 	[%r14], %f29;
	mul.wide.s32 	%rd14, %r97, 4;
	add.s64 	%rd15, %rd42, %rd14;
	ld.global.f32 	%f30, [%rd15];
	st.shared.f32 	[%r14+512], %f30;
	bra.uni 	$L__BB81_8;
$L__BB81_7:
	mov.b32 	%r73, 0;
	st.shared.u32 	[%r14], %r73;
	st.shared.u32 	[%r14+512], %r73;
$L__BB81_8:
	setp.ge.s32 	%p5, %r96, %r1;
	@%p5 bra 	$L__BB81_14;
	div.s32 	%r74, %r96, %r34;
	mul.lo.s32 	%r75, %r74, %r34;
	sub.s32 	%r76, %r96, %r75;
	add.s32 	%r23, %r10, %r76;
	add.s32 	%r24, %r11, %r74;
	setp.gt.s32 	%p6, %r24, -1;
	setp.lt.s32 	%p7, %r24, %r32;
	and.pred  	%p8, %p6, %p7;
	setp.gt.s32 	%p9, %r23, -1;
	setp.lt.s32 	%p10, %r23, %r33;
	and.pred  	%p11, %p9, %p10;
	and.pred  	%p13, %p8, %p11;
	not.pred 	%p14, %p13;
	@%p14 bra 	$L__BB81_13;
	cvt.u32.u64 	%r78, %rd1;
	setp.ge.s32 	%p15, %r78, %r30;
	@%p15 bra 	$L__BB81_12;
	ld.param.u32 	%r94, [_Z20filterActs_YxX_colorILi4ELi32ELi1ELi8ELi2ELb1ELb1EEvPfS0_S0_iiiiiiiiiiffi_param_12];
	mad.lo.s32 	%r80, %r24, %r33, %r23;
	mul.lo.s32 	%r81, %r80, %r94;
	cvt.s64.s32 	%rd16, %r81;
	add.s64 	%rd17, %rd16, %rd1;
	shl.b64 	%rd18, %rd17, 2;
	add.s64 	%rd19, %rd5, %rd18;
	ld.global.f32 	%f31, [%rd19];
	st.shared.f32 	[%r15], %f31;
	add.s32 	%r82, %r32, %r24;
	mad.lo.s32 	%r83, %r82, %r33, %r23;
	mul.lo.s32 	%r84, %r83, %r94;
	cvt.s64.s32 	%rd20, %r84;
	add.s64 	%rd21, %rd20, %rd1;
	shl.b64 	%rd22, %rd21, 2;
	add.s64 	%rd23, %rd5, %rd22;
	ld.global.f32 	%f32, [%rd23];
	st.shared.f32 	[%r15+512], %f32;
	bra.uni 	$L__BB81_14;
$L__BB81_12:
	mov.b32 	%r79, 0;
	st.shared.u32 	[%r15], %r79;
	st.shared.u32 	[%r15+512], %r79;
	bra.uni 	$L__BB81_14;
$L__BB81_13:
	mov.b32 	%r77, 0;
	st.shared.u32 	[%r15], %r77;
	st.shared.u32 	[%r15+512], %r77;
$L__BB81_14:
	bar.sync 	0;
	ld.shared.f32 	%f33, [%r12];
	ld.shared.f32 	%f34, [%r13+-896];
	fma.rn.f32 	%f35, %f33, %f34, %f202;
	ld.shared.f32 	%f36, [%r13+-880];
	fma.rn.f32 	%f37, %f33, %f36, %f201;
	ld.shared.f32 	%f38, [%r13+-864];
	fma.rn.f32 	%f39, %f33, %f38, %f200;
	ld.shared.f32 	%f40, [%r13+-848];
	fma.rn.f32 	%f41, %f33, %f40, %f199;
	ld.shared.f32 	%f42, [%r13+-832];
	fma.rn.f32 	%f43, %f33, %f42, %f198;
	ld.shared.f32 	%f44, [%r13+-816];
	fma.rn.f32 	%f45, %f33, %f44, %f197;
	ld.shared.f32 	%f46, [%r13+-800];
	fma.rn.f32 	%f47, %f33, %f46, %f196;
	ld.shared.f32 	%f48, [%r13+-784];
	fma.rn.f32 	%f49, %f33, %f48, %f195;
	ld.shared.f32 	%f50, [%r12+128];
	ld.shared.f32 	%f51, [%r13+-768];
	fma.rn.f32 	%f52, %f50, %f51, %f35;
	ld.shared.f32 	%f53, [%r13+-752];
	fma.rn.f32 	%f54, %f50, %f53, %f37;
	ld.shared.f32 	%f55, [%r13+-736];
	fma.rn.f32 	%f56, %f50, %f55, %f39;
	ld.shared.f32 	%f57, [%r13+-720];
	fma.rn.f32 	%f58, %f50, %f57, %f41;
	ld.shared.f32 	%f59, [%r13+-704];
	fma.rn.f32 	%f60, %f50, %f59, %f43;
	ld.shared.f32 	%f61, [%r13+-688];
	fma.rn.f32 	%f62, %f50, %f61, %f45;
	ld.shared.f32 	%f63, [%r13+-672];
	fma.rn.f32 	%f64, %f50, %f63, %f47;
	ld.shared.f32 	%f65, [%r13+-656];
	fma.rn.f32 	%f66, %f50, %f65, %f49;
	ld.shared.f32 	%f67, [%r12+256];
	ld.shared.f32 	%f68, [%r13+-640];
	fma.rn.f32 	%f69, %f67, %f68, %f52;
	ld.shared.f32 	%f70, [%r13+-624];
	fma.rn.f32 	%f71, %f67, %f70, %f54;
	ld.shared.f32 	%f72, [%r13+-608];
	fma.rn.f32 	%f73, %f67, %f72, %f56;
	ld.shared.f32 	%f74, [%r13+-592];
	fma.rn.f32 	%f75, %f67, %f74, %f58;
	ld.shared.f32 	%f76, [%r13+-576];
	fma.rn.f32 	%f77, %f67, %f76, %f60;
	ld.shared.f32 	%f78, [%r13+-560];
	fma.rn.f32 	%f79, %f67, %f78, %f62;
	ld.shared.f32 	%f80, [%r13+-544];
	fma.rn.f32 	%f81, %f67, %f80, %f64;
	ld.shared.f32 	%f82, [%r13+-528];
	fma.rn.f32 	%f83, %f67, %f82, %f66;
	ld.shared.f32 	%f84, [%r12+384];
	ld.shared.f32 	%f85, [%r13+-512];
	fma.rn.f32 	%f86, %f84, %f85, %f69;
	ld.shared.f32 	%f87, [%r13+-496];
	fma.rn.f32 	%f88, %f84, %f87, %f71;
	ld.shared.f32 	%f89, [%r13+-480];
	fma.rn.f32 	%f90, %f84, %f89, %f73;
	ld.shared.f32 	%f91, [%r13+-464];
	fma.rn.f32 	%f92, %f84, %f91, %f75;
	ld.shared.f32 	%f93, [%r13+-448];
	fma.rn.f32 	%f94, %f84, %f93, %f77;
	ld.shared.f32 	%f95, [%r13+-432];
	fma.rn.f32 	%f96, %f84, %f95, %f79;
	ld.shared.f32 	%f97, [%r13+-416];
	fma.rn.f32 	%f98, %f84, %f97, %f81;
	ld.shared.f32 	%f99, [%r13+-400];
	fma.rn.f32 	%f100, %f84, %f99, %f83;
	ld.shared.f32 	%f101, [%r12+512];
	ld.shared.f32 	%f102, [%r13+-384];
	fma.rn.f32 	%f103, %f101, %f102, %f86;
	ld.shared.f32 	%f104, [%r13+-368];
	fma.rn.f32 	%f105, %f101, %f104, %f88;
	ld.shared.f32 	%f106, [%r13+-352];
	fma.rn.f32 	%f107, %f101, %f106, %f90;
	ld.shared.f32 	%f108, [%r13+-336];
	fma.rn.f32 	%f109, %f101, %f108, %f92;
	ld.shared.f32 	%f110, [%r13+-320];
	fma.rn.f32 	%f111, %f101, %f110, %f94;
	ld.shared.f32 	%f112, [%r13+-304];
	fma.rn.f32 	%f113, %f101, %f112, %f96;
	ld.shared.f32 	%f114, [%r13+-288];
	fma.rn.f32 	%f115, %f101, %f114, %f98;
	ld.shared.f32 	%f116, [%r13+-272];
	fma.rn.f32 	%f117, %f101, %f116, %f100;
	ld.shared.f32 	%f118, [%r12+640];
	ld.shared.f32 	%f119, [%r13+-256];
	fma.rn.f32 	%f120, %f118, %f119, %f103;
	ld.shared.f32 	%f121, [%r13+-240];
	fma.rn.f32 	%f122, %f118, %f121, %f105;
	ld.shared.f32 	%f123, [%r13+-224];
	fma.rn.f32 	%f124, %f118, %f123, %f107;
	ld.shared.f32 	%f125, [%r13+-208];
	fma.rn.f32 	%f126, %f118, %f125, %f109;
	ld.shared.f32 	%f127, [%r13+-192];
	fma.rn.f32 	%f128, %f118, %f127, %f111;
	ld.shared.f32 	%f129, [%r13+-176];
	fma.rn.f32 	%f130, %f118, %f129, %f113;
	ld.shared.f32 	%f131, [%r13+-160];
	fma.rn.f32 	%f132, %f118, %f131, %f115;
	ld.shared.f32 	%f133, [%r13+-144];
	fma.rn.f32 	%f134, %f118, %f133, %f117;
	ld.shared.f32 	%f135, [%r12+768];
	ld.shared.f32 	%f136, [%r13+-128];
	fma.rn.f32 	%f137, %f135, %f136, %f120;
	ld.shared.f32 	%f138, [%r13+-112];
	fma.rn.f32 	%f139, %f135, %f138, %f122;
	ld.shared.f32 	%f140, [%r13+-96];
	fma.rn.f32 	%f141, %f135, %f140, %f124;
	ld.shared.f32 	%f142, [%r13+-80];
	fma.rn.f32 	%f143, %f135, %f142, %f126;
	ld.shared.f32 	%f144, [%r13+-64];
	fma.rn.f32 	%f145, %f135, %f144, %f128;
	ld.shared.f32 	%f146, [%r13+-48];
	fma.rn.f32 	%f147, %f135, %f146, %f130;
	ld.shared.f32 	%f148, [%r13+-32];
	fma.rn.f32 	%f149, %f135, %f148, %f132;
	ld.shared.f32 	%f150, [%r13+-16];
	fma.rn.f32 	%f151, %f135, %f150, %f134;
	ld.shared.f32 	%f152, [%r12+896];
	ld.shared.f32 	%f153, [%r13];
	fma.rn.f32 	%f202, %f152, %f153, %f137;
	ld.shared.f32 	%f154, [%r13+16];
	fma.rn.f32 	%f201, %f152, %f154, %f139;
	ld.shared.f32 	%f155, [%r13+32];
	fma.rn.f32 	%f200, %f152, %f155, %f141;
	ld.shared.f32 	%f156, [%r13+48];
	fma.rn.f32 	%f199, %f152, %f156, %f143;
	ld.shared.f32 	%f157, [%r13+64];
	fma.rn.f32 	%f198, %f152, %f157, %f145;
	ld.shared.f32 	%f158, [%r13+80];
	fma.rn.f32 	%f197, %f152, %f158, %f147;
	ld.shared.f32 	%f159, [%r13+96];
	fma.rn.f32 	%f196, %f152, %f159, %f149;
	ld.shared.f32 	%f160, [%r13+112];
	fma.rn.f32 	%f195, %f152, %f160, %f151;
	bar.sync 	0;
	add.s32 	%r99, %r99, 4;
	add.s32 	%r98, %r98, %r16;
	add.s32 	%r97, %r97, %r16;
	add.s32 	%r96, %r96, 4;
	add.s32 	%r95, %r95, 4;
	setp.lt.u32 	%p16, %r99, %r1;
	@%p16 bra 	$L__BB81_4;
$L__BB81_15:
	cvt.u32.u64 	%r85, %rd1;
	setp.ge.s32 	%p17, %r85, %r30;
	@%p17 bra 	$L__BB81_17;
	ld.param.f32 	%f186, [_Z20filterActs_YxX_colorILi4ELi32ELi1ELi8ELi2ELb1ELb1EEvPfS0_S0_iiiiiiiiiiffi_param_14];
	ld.param.f32 	%f185, [_Z20filterActs_YxX_colorILi4ELi32ELi1ELi8ELi2ELb1ELb1EEvPfS0_S0_iiiiiiiiiiffi_param_13];
	ld.param.u64 	%rd41, [_Z20filterActs_YxX_colorILi4ELi32ELi1ELi8ELi2ELb1ELb1EEvPfS0_S0_iiiiiiiiiiffi_param_2];
	mul.lo.s32 	%r86, %r30, %r8;
	shl.b32 	%r87, %r86, 2;
	cvta.to.global.u64 	%rd24, %rd41;
	mul.wide.u32 	%rd25, %r9, 4;
	add.s64 	%rd26, %rd24, %rd25;
	ld.global.f32 	%f161, [%rd26];
	mul.f32 	%f162, %f186, %f202;
	fma.rn.f32 	%f163, %f185, %f161, %f162;
	st.global.f32 	[%rd26], %f163;
	mul.wide.s32 	%rd27, %r87, 4;
	add.s64 	%rd28, %rd26, %rd27;
	ld.global.f32 	%f164, [%rd28];
	mul.f32 	%f165, %f186, %f201;
	fma.rn.f32 	%f166, %f185, %f164, %f165;
	st.global.f32 	[%rd28], %f166;
	shl.b32 	%r88, %r86, 3;
	mul.wide.s32 	%rd29, %r88, 4;
	add.s64 	%rd30, %rd26, %rd29;
	ld.global.f32 	%f167, [%rd30];
	mul.f32 	%f168, %f186, %f200;
	fma.rn.f32 	%f169, %f185, %f167, %f168;
	st.global.f32 	[%rd30], %f169;
	mul.lo.s32 	%r89, %r86, 12;
	mul.wide.s32 	%rd31, %r89, 4;
	add.s64 	%rd32, %rd26, %rd31;
	ld.global.f32 	%f170, [%rd32];
	mul.f32 	%f171, %f186, %f199;
	fma.rn.f32 	%f172, %f185, %f170, %f171;
	st.global.f32 	[%rd32], %f172;
	shl.b32 	%r90, %r86, 4;
	mul.wide.s32 	%rd33, %r90, 4;
	add.s64 	%rd34, %rd26, %rd33;
	ld.global.f32 	%f173, [%rd34];
	mul.f32 	%f174, %f186, %f198;
	fma.rn.f32 	%f175, %f185, %f173, %f174;
	st.global.f32 	[%rd34], %f175;
	mul.lo.s32 	%r91, %r86, 20;
	mul.wide.s32 	%rd35, %r91, 4;
	add.s64 	%rd36, %rd26, %rd35;
	ld.global.f32 	%f176, [%rd36];
	mul.f32 	%f177, %f186, %f197;
	fma.rn.f32 	%f178, %f185, %f176, %f177;
	st.global.f32 	[%rd36], %f178;
	mul.lo.s32 	%r92, %r86, 24;
	mul.wide.s32 	%rd37, %r92, 4;
	add.s64 	%rd38, %rd26, %rd37;
	ld.global.f32 	%f179, [%rd38];
	mul.f32 	%f180, %f186, %f196;
	fma.rn.f32 	%f181, %f185, %f179, %f180;
	st.global.f32 	[%rd38], %f181;
	mul.lo.s32 	%r93, %r86, 28;
	mul.wide.s32 	%rd39, %r93, 4;
	add.s64 	%rd40, %rd26, %rd39;
	ld.global.f32 	%f182, [%rd40];
	mul.f32 	%f183, %f186, %f195;
	fma.rn.f32 	%f184, %f185, %f182, %f183;
	st.global.f32 	[%rd40], %f184;
$L__BB81_17:
	ret;

}
	// .globl	_Z20filterActs_YxX_colorILi4ELi32ELi1ELi4ELi2ELb1ELb1EEvPfS0_S0_iiiiiiiiiiffi
.visible .entry _Z20filterActs_YxX_colorILi4ELi32ELi1ELi4ELi2ELb1ELb1EEvPfS0_S0_iiiiiiiiiiffi(
	.param .u64 .ptr .align 1 _Z20filterActs_YxX_colorILi4ELi32ELi1ELi4ELi2ELb1ELb1EEvPfS0_S0_iiiiiiiiiiffi_param_0,
	.param .u64 .ptr .align 1 _Z20filterActs_YxX_colorILi4ELi32ELi1ELi4ELi2ELb1ELb1EEvPfS0_S0_iiiiiiiiiiffi_param_1,
	.param .u64 .ptr .align 1 _Z20filterActs_YxX_colorILi4ELi32ELi1ELi4ELi2ELb1ELb1EEvPfS0_S0_iiiiiiiiiiffi_param_2,
	.param .u32 _Z20filterActs_YxX_colorILi4ELi32ELi1ELi4ELi2ELb1ELb1EEvPfS0_S0_iiiiiiiiiiffi_param_3,
	.param .u32 _Z20filterActs_YxX_colorILi4ELi32ELi1ELi4ELi2ELb1ELb1EEvPfS0_S0_iiiiiiiiiiffi_param_4,
	.param .u32 _Z20filterActs_YxX_colorILi4ELi32ELi1ELi4ELi2ELb1ELb1EEvPfS0_S0_iiiiiiiiiiffi_param_5,
	.param .u32 _Z20filterActs_YxX_colorILi4ELi32ELi1ELi4ELi2ELb1ELb1EEvPfS0_S0_iiiiiiiiiiffi_param_6,
	.param .u32 _Z20filterActs_YxX_colorILi4ELi32ELi1ELi4ELi2ELb1ELb1EEvPfS0_S0_iiiiiiiiiiffi_param_7,
	.param .u32 _Z20filterActs_YxX_colorILi4ELi32ELi1ELi4ELi2ELb1ELb1EEvPfS0_S0_iiiiiiiiiiffi_param_8,
	.param .u32 _Z20filterActs_YxX_colorILi4ELi32ELi1ELi4ELi2ELb1ELb1EEvPfS0_S0_iiiiiiiiiiffi_param_9,
	.param .u32 _Z20filterActs_YxX_colorILi4ELi32ELi1ELi4ELi2ELb1ELb1EEvPfS0_S0_iiiiiiiiiiffi_param_10,
	.param .u32 _Z20filterActs_YxX_colorILi4ELi32ELi1ELi4ELi2ELb1ELb1EEvPfS0_S0_iiiiiiiiiiffi_param_11,
	.param .u32 _Z20filterActs_YxX_colorILi4ELi32ELi1ELi4ELi2ELb1ELb1EEvPfS0_S0_iiiiiiiiiiffi_param_12,
	.param .f32 _Z20filterActs_YxX_colorILi4ELi32ELi1ELi4ELi2ELb1ELb1EEvPfS0_S0_iiiiiiiiiiffi_param_13,
	.param .f32 _Z20filterActs_YxX_colorILi4ELi32ELi1ELi4ELi2ELb1ELb1EEvPfS0_S0_iiiiiiiiiiffi_param_14,
	.param .u32 _Z20filterActs_YxX_colorILi4ELi32ELi1ELi4ELi2ELb1ELb1EEvPfS0_S0_iiiiiiiiiiffi_param_15
)
{
	.reg .pred 	%p<18>;
	.reg .b32 	%r<104>;
	.reg .b32 	%f<111>;
	.reg .b64 	%rd<36>;
	// demoted variable
	.shared .align 4 .b8 _ZZ20filterActs_YxX_colorILi4ELi32ELi1ELi4ELi2ELb1ELb1EEvPfS0_S0_iiiiiiiiiiffiE9shFilters[512];
	// demoted variable
	.shared .align 4 .b8 _ZZ20filterActs_YxX_colorILi4ELi32ELi1ELi4ELi2ELb1ELb1EEvPfS0_S0_iiiiiiiiiiffiE8shImages[1024];
	ld.param.u64 	%rd7, [_Z20filterActs_YxX_colorILi4ELi32ELi1ELi4ELi2ELb1ELb1EEvPfS0_S0_iiiiiiiiiiffi_param_1];
	ld.param.u32 	%r29, [_Z20filterActs_YxX_colorILi4ELi32ELi1ELi4ELi2ELb1ELb1EEvPfS0_S0_iiiiiiiiiiffi_param_3];
	ld.param.u32 	%r30, [_Z20filterActs_YxX_colorILi4ELi32ELi1ELi4ELi2ELb1ELb1EEvPfS0_S0_iiiiiiiiiiffi_param_4];
	ld.param.u32 	%r31, [_Z20filterActs_YxX_colorILi4ELi32ELi1ELi4ELi2ELb1ELb1EEvPfS0_S0_iiiiiiiiiiffi_param_5];
	ld.param.u32 	%r32, [_Z20filterActs_YxX_colorILi4ELi32ELi1ELi4ELi2ELb1ELb1EEvPfS0_S0_iiiiiiiiiiffi_param_6];
	ld.param.u32 	%r33, [_Z20filterActs_YxX_colorILi4ELi32ELi1ELi4ELi2ELb1ELb1EEvPfS0_S0_iiiiiiiiiiffi_param_7];
	ld.param.u32 	%r37, [_Z20filterActs_YxX_colorILi4ELi32ELi1ELi4ELi2ELb1ELb1EEvPfS0_S0_iiiiiiiiiiffi_param_11];
	ld.param.u32 	%r39, [_Z20filterActs_YxX_colorILi4ELi32ELi1ELi4ELi2ELb1ELb1EEvPfS0_S0_iiiiiiiiiiffi_param_15];
	cvta.to.global.u64 	%rd8, %rd7;
	mul.lo.s32 	%r1, %r33, %r33;
	shr.s32 	%r40, %r30, 31;
	shr.u32 	%r41, %r40, 28;
	add.s32 	%r42, %r30, %r41;
	shr.s32 	%r43, %r42, 4;
	mov.u32 	%r44, %ctaid.y;
	div.u32 	%r2, %r44, %r43;
	mul.lo.s32 	%r45, %r2, %r43;
	sub.s32 	%r46, %r44, %r45;
	mov.u32 	%r100, %tid.y;
	shl.b32 	%r47, %r100, 5;
	mov.u32 	%r4, %tid.x;
	add.s32 	%r5, %r47, %r4;
	shr.u32 	%r99, %r5, 4;
	and.b32  	%r7, %r4, 15;
	mov.u32 	%r48, %ctaid.x;
	shl.b32 	%r49, %r48, 5;
	add.s32 	%r50, %r49, %r4;
	cvt.s64.s32 	%rd1, %r50;
	shl.b32 	%r8, %r46, 4;
	mad.lo.s32 	%r51, %r30, %r99, %r7;
	add.s32 	%r52, %r51, %r8;
	mul.wide.s32 	%rd9, %r52, 4;
	add.s64 	%rd35, %rd8, %rd9;
	setp.ne.s32 	%p1, %r39, 0;
	@%p1 bra 	$L__BB82_2;
	ld.param.u32 	%r92, [_Z20filterActs_YxX_colorILi4ELi32ELi1ELi4ELi2ELb1ELb1EEvPfS0_S0_iiiiiiiiiiffi_param_4];
	mul.lo.s32 	%r53, %r92, %r1;
	mul.lo.s32 	%r54, %r53, %r2;
	shl.b32 	%r55, %r54, 1;
	mul.wide.s32 	%rd10, %r55, 4;
	add.s64 	%rd35, %rd35, %rd10;
$L__BB82_2:
	ld.param.u32 	%r97, [_Z20filterActs_YxX_colorILi4ELi32ELi1ELi4ELi2ELb1ELb1EEvPfS0_S0_iiiiiiiiiiffi_param_10];
	cvt.u32.u64 	%r56, %rd1;
	add.s32 	%r57, %r8, %r100;
	mul.lo.s32 	%r9, %r37, %r97;
	mad.lo.s32 	%r58, %r9, %r57, %r2;
	mad.lo.s32 	%r10, %r58, %r29, %r56;
	setp.eq.s32 	%p2, %r33, 0;
	mov.f32 	%f107, 0f00000000;
	mov.f32 	%f108, %f107;
	mov.f32 	%f109, %f107;
	mov.f32 	%f110, %f107;
	@%p2 bra 	$L__BB82_15;
	ld.param.u32 	%r96, [_Z20filterActs_YxX_colorILi4ELi32ELi1ELi4ELi2ELb1ELb1EEvPfS0_S0_iiiiiiiiiiffi_param_9];
	ld.param.u32 	%r95, [_Z20filterActs_YxX_colorILi4ELi32ELi1ELi4ELi2ELb1ELb1EEvPfS0_S0_iiiiiiiiiiffi_param_8];
	ld.param.u32 	%r93, [_Z20filterActs_YxX_colorILi4ELi32ELi1ELi4ELi2ELb1ELb1EEvPfS0_S0_iiiiiiiiiiffi_param_4];
	shl.b32 	%r60, %r7, 2;
	mov.u32 	%r61, _ZZ20filterActs_YxX_colorILi4ELi32ELi1ELi4ELi2ELb1ELb1EEvPfS0_S0_iiiiiiiiiiffiE9shFilters;
	add.s32 	%r62, %r61, %r60;
	div.s32 	%r63, %r2, %r37;
	mul.lo.s32 	%r64, %r63, %r37;
	sub.s32 	%r65, %r2, %r64;
	mad.lo.s32 	%r11, %r65, %r96, %r95;
	mad.lo.s32 	%r12, %r63, %r96, %r95;
	shl.b32 	%r66, %r4, 2;
	mov.u32 	%r67, _ZZ20filterActs_YxX_colorILi4ELi32ELi1ELi4ELi2ELb1ELb1EEvPfS0_S0_iiiiiiiiiiffiE8shImages;
	add.s32 	%r13, %r67, %r66;
	shl.b32 	%r68, %r99, 6;
	add.s32 	%r14, %r62, %r68;
	shl.b32 	%r69, %r100, 7;
	add.s32 	%r15, %r13, %r69;
	mul.lo.s32 	%r101, %r1, %r93;
	mov.f32 	%f107, 0f00000000;
	mov.b32 	%r102, 0;
	mov.u32 	%r103, %r102;
$L__BB82_4:
	setp.gt.u32 	%p3, %r5, 63;
	@%p3 bra 	$L__BB82_8;
	setp.ge.u32 	%p4, %r99, %r1;
	@%p4 bra 	$L__BB82_7;
	mul.wide.s32 	%rd11, %r102, 4;
	add.s64 	%rd12, %rd35, %rd11;
	ld.global.f32 	%f17, [%rd12];
	st.shared.f32 	[%r14], %f17;
	mul.wide.s32 	%rd13, %r101, 4;
	add.s64 	%rd14, %rd35, %rd13;
	ld.global.f32 	%f18, [%rd14];
	st.shared.f32 	[%r14+256], %f18;
	bra.uni 	$L__BB82_8;
$L__BB82_7:
	mov.b32 	%r70, 0;
	st.shared.u32 	[%r14], %r70;
	st.shared.u32 	[%r14+256], %r70;
$L__BB82_8:
	setp.ge.s32 	%p5, %r100, %r1;
	@%p5 bra 	$L__BB82_14;
	div.s32 	%r71, %r100, %r33;
	mul.lo.s32 	%r72, %r71, %r33;
	sub.s32 	%r73, %r100, %r72;
	add.s32 	%r22, %r11, %r73;
	add.s32 	%r23, %r12, %r71;
	setp.gt.s32 	%p6, %r23, -1;
	setp.lt.s32 	%p7, %r23, %r31;
	and.pred  	%p8, %p6, %p7;
	setp.gt.s32 	%p9, %r22, -1;
	setp.lt.s32 	%p10, %r22, %r32;
	and.pred  	%p11, %p9, %p10;
	and.pred  	%p13, %p8, %p11;
	not.pred 	%p14, %p13;
	@%p14 bra 	$L__BB82_13;
	cvt.u32.u64 	%r75, %rd1;
	setp.ge.s32 	%p15, %r75, %r29;
	@%p15 bra 	$L__BB82_12;
	ld.param.u32 	%r98, [_Z20filterActs_YxX_colorILi4ELi32ELi1ELi4ELi2ELb1ELb1EEvPfS0_S0_iiiiiiiiiiffi_param_12];
	ld.param.u64 	%rd33, [_Z20filterActs_YxX_colorILi4ELi32ELi1ELi4ELi2ELb1ELb1EEvPfS0_S0_iiiiiiiiiiffi_param_0];
	mad.lo.s32 	%r77, %r23, %r32, %r22;
	mul.lo.s32 	%r78, %r77, %r98;
	cvt.s64.s32 	%rd15, %r78;
	add.s64 	%rd16, %rd15, %rd1;
	cvta.to.global.u64 	%rd17, %rd33;
	shl.b64 	%rd18, %rd16, 2;
	add.s64 	%rd19, %rd17, %rd18;
	ld.global.f32 	%f19, [%rd19];
	st.shared.f32 	[%r15], %f19;
	add.s32 	%r79, %r31, %r23;
	mad.lo.s32 	%r80, %r79, %r32, %r22;
	mul.lo.s32 	%r81, %r80, %r98;
	cvt.s64.s32 	%rd20, %r81;
	add.s64 	%rd21, %rd20, %rd1;
	shl.b64 	%rd22, %rd21, 2;
	add.s64 	%rd23, %rd17, %rd22;
	ld.global.f32 	%f20, [%rd23];
	st.shared.f32 	[%r15+512], %f20;
	bra.uni 	$L__BB82_14;
$L__BB82_12:
	mov.b32 	%r76, 0;
	st.shared.u32 	[%r15], %r76;
	st.shared.u32 	[%r15+512], %r76;
	bra.uni 	$L__BB82_14;
$L__BB82_13:
	mov.b32 	%r74, 0;
	st.shared.u32 	[%r15], %r74;
	st.shared.u32 	[%r15+512], %r74;
$L__BB82_14:
	ld.param.u32 	%r94, [_Z20filterActs_YxX_colorILi4ELi32ELi1ELi4ELi2ELb1ELb1EEvPfS0_S0_iiiiiiiiiiffi_param_4];
	bar.sync 	0;
	ld.shared.f32 	%f21, [%r13];
	mov.u32 	%r82, %tid.y;
	shl.b32 	%r83, %r82, 2;
	mov.u32 	%r84, _ZZ20filterActs_YxX_colorILi4ELi32ELi1ELi4ELi2ELb1ELb1EEvPfS0_S0_iiiiiiiiiiffiE9shFilters;
	add.s32 	%r85, %r84, %r83;
	ld.shared.f32 	%f22, [%r85];
	fma.rn.f32 	%f23, %f21, %f22, %f110;
	ld.shared.f32 	%f24, [%r85+16];
	fma.rn.f32 	%f25, %f21, %f24, %f109;
	ld.shared.f32 	%f26, [%r85+32];
	fma.rn.f32 	%f27, %f21, %f26, %f108;
	ld.shared.f32 	%f28, [%r85+48];
	fma.rn.f32 	%f29, %f21, %f28, %f107;
	ld.shared.f32 	%f30, [%r13+128];
	ld.shared.f32 	%f31, [%r85+64];
	fma.rn.f32 	%f32, %f30, %f31, %f23;
	ld.shared.f32 	%f33, [%r85+80];
	fma.rn.f32 	%f34, %f30, %f33, %f25;
	ld.shared.f32 	%f35, [%r85+96];
	fma.rn.f32 	%f36, %f30, %f35, %f27;
	ld.shared.f32 	%f37, [%r85+112];
	fma.rn.f32 	%f38, %f30, %f37, %f29;
	ld.shared.f32 	%f39, [%r13+256];
	ld.shared.f32 	%f40, [%r85+128];
	fma.rn.f32 	%f41, %f39, %f40, %f32;
	ld.shared.f32 	%f42, [%r85+144];
	fma.rn.f32 	%f43, %f39, %f42, %f34;
	ld.shared.f32 	%f44, [%r85+160];
	fma.rn.f32 	%f45, %f39, %f44, %f36;
	ld.shared.f32 	%f46, [%r85+176];
	fma.rn.f32 	%f47, %f39, %f46, %f38;
	ld.shared.f32 	%f48, [%r13+384];
	ld.shared.f32 	%f49, [%r85+192];
	fma.rn.f32 	%f50, %f48, %f49, %f41;
	ld.shared.f32 	%f51, [%r85+208];
	fma.rn.f32 	%f52, %f48, %f51, %f43;
	ld.shared.f32 	%f53, [%r85+224];
	fma.rn.f32 	%f54, %f48, %f53, %f45;
	ld.shared.f32 	%f55, [%r85+240];
	fma.rn.f32 	%f56, %f48, %f55, %f47;
	ld.shared.f32 	%f57, [%r13+512];
	ld.shared.f32 	%f58, [%r85+256];
	fma.rn.f32 	%f59, %f57, %f58, %f50;
	ld.shared.f32 	%f60, [%r85+272];
	fma.rn.f32 	%f61, %f57, %f60, %f52;
	ld.shared.f32 	%f62, [%r85+288];
	fma.rn.f32 	%f63, %f57, %f62, %f54;
	ld.shared.f32 	%f64, [%r85+304];
	fma.rn.f32 	%f65, %f57, %f64, %f56;
	ld.shared.f32 	%f66, [%r13+640];
	ld.shared.f32 	%f67, [%r85+320];
	fma.rn.f32 	%f68, %f66, %f67, %f59;
	ld.shared.f32 	%f69, [%r85+336];
	fma.rn.f32 	%f70, %f66, %f69, %f61;
	ld.shared.f32 	%f71, [%r85+352];
	fma.rn.f32 	%f72, %f66, %f71, %f63;
	ld.shared.f32 	%f73, [%r85+368];
	fma.rn.f32 	%f74, %f66, %f73, %f65;
	ld.shared.f32 	%f75, [%r13+768];
	ld.shared.f32 	%f76, [%r85+384];
	fma.rn.f32 	%f77, %f75, %f76, %f68;
	ld.shared.f32 	%f78, [%r85+400];
	fma.rn.f32 	%f79, %f75, %f78, %f70;
	ld.shared.f32 	%f80, [%r85+416];
	fma.rn.f32 	%f81, %f75, %f80, %f72;
	ld.shared.f32 	%f82, [%r85+432];
	fma.rn.f32 	%f83, %f75, %f82, %f74;
	ld.shared.f32 	%f84, [%r13+896];
	ld.shared.f32 	%f85, [%r85+448];
	fma.rn.f32 	%f110, %f84, %f85, %f77;
	ld.shared.f32 	%f86, [%r85+464];
	fma.rn.f32 	%f109, %f84, %f86, %f79;
	ld.shared.f32 	%f87, [%r85+480];
	fma.rn.f32 	%f108, %f84, %f87, %f81;
	ld.shared.f32 	%f88, [%r85+496];
	fma.rn.f32 	%f107, %f84, %f88, %f83;
	bar.sync 	0;
	add.s32 	%r103, %r103, 4;
	shl.b32 	%r86, %r94, 2;
	add.s32 	%r102, %r102, %r86;
	add.s32 	%r101, %r101, %r86;
	add.s32 	%r100, %r100, 4;
	add.s32 	%r99, %r99, 4;
	setp.lt.u32 	%p16, %r103, %r1;
	@%p16 bra 	$L__BB82_4;
$L__BB82_15:
	cvt.u32.u64 	%r87, %rd1;
	setp.ge.s32 	%p17, %r87, %r29;
	@%p17 bra 	$L__BB82_17;
	ld.param.f32 	%f102, [_Z20filterActs_YxX_colorILi4ELi32ELi1ELi4ELi2ELb1ELb1EEvPfS0_S0_iiiiiiiiiiffi_param_14];
	ld.param.f32 	%f101, [_Z20filterActs_YxX_colorILi4ELi32ELi1ELi4ELi2ELb1ELb1EEvPfS0_S0_iiiiiiiiiiffi_param_13];
	ld.param.u64 	%rd34, [_Z20filterActs_YxX_colorILi4ELi32ELi1ELi4ELi2ELb1ELb1EEvPfS0_S0_iiiiiiiiiiffi_param_2];
	mul.lo.s32 	%r88, %r29, %r9;
	shl.b32 	%r89, %r88, 2;
	cvta.to.global.u64 	%rd24, %rd34;
	mul.wide.u32 	%rd25, %r10, 4;
	add.s64 	%rd26, %rd24, %rd25;
	ld.global.f32 	%f89, [%rd26];
	mul.f32 	%f90, %f102, %f110;
	fma.rn.f32 	%f91, %f101, %f89, %f90;
	st.global.f32 	[%rd26], %f91;
	mul.wide.s32 	%rd27, %r89, 4;
	add.s64 	%rd28, %rd26, %rd27;
	ld.global.f32 	%f92, [%rd28];
	mul.f32 	%f93, %f102, %f109;
	fma.rn.f32 	%f94, %f101, %f92, %f93;
	st.global.f32 	[%rd28], %f94;
	shl.b32 	%r90, %r88, 3;
	mul.wide.s32 	%rd29, %r90, 4;
	add.s64 	%rd30, %rd26, %rd29;
	ld.global.f32 	%f95, [%rd30];
	mul.f32 	%f96, %f102, %f108;
	fma.rn.f32 	%f97, %f101, %f95, %f96;
	st.global.f32 	[%rd30], %f97;
	mul.lo.s32 	%r91, %r88, 12;
	mul.wide.s32 	%rd31, %r91, 4;
	add.s64 	%rd32, %rd26, %rd31;
	ld.global.f32 	%f98, [%rd32];
	mul.f32 	%f99, %f102, %f107;
	fma.rn.f32 	%f100, %f101, %f98, %f99;
	st.global.f32 	[%rd32], %f100;
$L__BB82_17:
	ret;

}
	// .globl	_Z20filterActs_YxX_colorILi4ELi32ELi1ELi8ELi2ELb1ELb0EEvPfS0_S0_iiiiiiiiiiffi
.visible .entry _Z20filterActs_YxX_colorILi4ELi32ELi1ELi8ELi2ELb1ELb0EEvPfS0_S0_iiiiiiiiiiffi(
	.param .u64 .ptr .align 1 _Z20filterActs_YxX_colorILi4ELi32ELi1ELi8ELi2ELb1ELb0EEvPfS0_S0_iiiiiiiiiiffi_param_0,
	.param .u64 .ptr .align 1 _Z20filterActs_YxX_colorILi4ELi32ELi1ELi8ELi2ELb1ELb0EEvPfS0_S0_iiiiiiiiiiffi_param_1,
	.param .u64 .ptr .align 1 _Z20filterActs_YxX_colorILi4ELi32ELi1ELi8ELi2ELb1ELb0EEvPfS0_S0_iiiiiiiiiiffi_param_2,
	.param .u32 _Z20filterActs_YxX_colorILi4ELi32ELi1ELi8ELi2ELb1ELb0EEvPfS0_S0_iiiiiiiiiiffi_param_3,
	.param .u32 _Z20filterActs_YxX_colorILi4ELi32ELi1ELi8ELi2ELb1ELb0EEvPfS0_S0_iiiiiiiiiiffi_param_4,
	.param .u32 _Z20filterActs_YxX_colorILi4ELi32ELi1ELi8ELi2ELb1ELb0EEvPfS0_S0_iiiiiiiiiiffi_param_5,
	.param .u32 _Z20filterActs_YxX_colorILi4ELi32ELi1ELi8ELi2ELb1ELb0EEvPfS0_S0_iiiiiiiiiiffi_param_6,
	.param .u32 _Z20filterActs_YxX_colorILi4ELi32ELi1ELi8ELi2ELb1ELb0EEvPfS0_S0_iiiiiiiiiiffi_param_7,
	.param .u32 _Z20filterActs_YxX_colorILi4ELi32ELi1ELi8ELi2ELb1ELb0EEvPfS0_S0_iiiiiiiiiiffi_param_8,
	.param .u32 _Z20filterActs_YxX_colorILi4ELi32ELi1ELi8ELi2ELb1ELb0EEvPfS0_S0_iiiiiiiiiiffi_param_9,
	.param .u32 _Z20filterActs_YxX_colorILi4ELi32ELi1ELi8ELi2ELb1ELb0EEvPfS0_S0_iiiiiiiiiiffi_param_10,
	.param .u32 _Z20filterActs_YxX_colorILi4ELi32ELi1ELi8ELi2ELb1ELb0EEvPfS0_S0_iiiiiiiiiiffi_param_11,
	.param .u32 _Z20filterActs_YxX_colorILi4ELi32ELi1ELi8ELi2ELb1ELb0EEvPfS0_S0_iiiiiiiiiiffi_param_12,
	.param .f32 _Z20filterActs_YxX_colorILi4ELi32ELi1ELi8ELi2ELb1ELb0EEvPfS0_S0_iiiiiiiiiiffi_param_13,
	.param .f32 _Z20filterActs_YxX_colorILi4ELi32ELi1ELi8ELi2ELb1ELb0EEvPfS0_S0_iiiiiiiiiiffi_param_14,
	.param .u32 _Z20filterActs_YxX_colorILi4ELi32ELi1ELi8ELi2ELb1ELb0EEvPfS0_S0_iiiiiiiiiiffi_param_15
)
{
	.reg .pred 	%p<16>;
	.reg .b32 	%r<97>;
	.reg .b32 	%f<203>;
	.reg .b64 	%rd<43>;
	// demoted variable
	.shared .align 4 .b8 _ZZ20filterActs_YxX_colorILi4ELi32ELi1ELi8ELi2ELb1ELb0EEvPfS0_S0_iiiiiiiiiiffiE9shFilters[1024];
	// demoted variable
	.shared .align 4 .b8 _ZZ20filterActs_YxX_colorILi4ELi32ELi1ELi8ELi2ELb1ELb0EEvPfS0_S0_iiiiiiiiiiffiE8shImages[1024];
	ld.param.u64 	%rd6, [_Z20filterActs_YxX_colorILi4ELi32ELi1ELi8ELi2ELb1ELb0EEvPfS0_S0_iiiiiiiiiiffi_param_0];
	ld.param.u64 	%rd8, [_Z20filterActs_YxX_colorILi4ELi32ELi1ELi8ELi2ELb1ELb0EEvPfS0_S0_iiiiiiiiiiffi_param_1];
	ld.param.u32 	%r30, [_Z20filterActs_YxX_colorILi4ELi32ELi1ELi8ELi2ELb1ELb0EEvPfS0_S0_iiiiiiiiiiffi_param_3];
	ld.param.u32 	%r31, [_Z20filterActs_YxX_colorILi4ELi32ELi1ELi8ELi2ELb1ELb0EEvPfS0_S0_iiiiiiiiiiffi_param_4];
	ld.param.u32 	%r32, [_Z20filterActs_YxX_colorILi4ELi32ELi1ELi8ELi2ELb1ELb0EEvPfS0_S0_iiiiiiiiiiffi_param_5];
	ld.param.u32 	%r33, [_Z20filterActs_YxX_colorILi4ELi32ELi1ELi8ELi2ELb1ELb0EEvPfS0_S0_iiiiiiiiiiffi_param_6];
	ld.param.u32 	%r34, [_Z20filterActs_YxX_colorILi4ELi32ELi1ELi8ELi2ELb1ELb0EEvPfS0_S0_iiiiiiiiiiffi_param_7];
	ld.param.u32 	%r35, [_Z20filterActs_YxX_colorILi4ELi32ELi1ELi8ELi2ELb1ELb0EEvPfS0_S0_iiiiiiiiiiffi_param_8];
	ld.param.u32 	%r36, [_Z20filterActs_YxX_colorILi4ELi32ELi1ELi8ELi2ELb1ELb0EEvPfS0_S0_iiiiiiiiiiffi_param_9];
	ld.param.u32 	%r37, [_Z20filterActs_YxX_colorILi4ELi32ELi1ELi8ELi2ELb1ELb0EEvPfS0_S0_iiiiiiiiiiffi_param_10];
	ld.param.u32 	%r38, [_Z20filterActs_YxX_colorILi4ELi32ELi1ELi8ELi2ELb1ELb0EEvPfS0_S0_iiiiiiiiiiffi_param_11];
	ld.param.u32 	%r40, [_Z20filterActs_YxX_colorILi4ELi32ELi1ELi8ELi2ELb1ELb0EEvPfS0_S0_iiiiiiiiiiffi_param_15];
	cvta.to.global.u64 	%rd9, %rd8;
	mul.lo.s32 	%r1, %r34, %r34;
	shr.s32 	%r41, %r31, 31;
	shr.u32 	%r42, %r41, 27;
	add.s32 	%r43, %r31, %r42;
	shr.s32 	%r44, %r43, 5;
	mov.u32 	%r45, %ctaid.y;
	div.u32 	%r2, %r45, %r44;
	mul.lo.s32 	%r46, %r2, %r44;
	sub.s32 	%r47, %r45, %r46;
	mov.u32 	%r93, %tid.y;
	mov.u32 	%r4, %tid.x;
	shr.u32 	%r48, %r4, 5;
	add.s32 	%r5, %r48, %r93;
	and.b32  	%r6, %r4, 31;
	mov.u32 	%r49, %ctaid.x;
	shl.b32 	%r50, %r49, 5;
	add.s32 	%r51, %r50, %r4;
	cvt.s64.s32 	%rd1, %r51;
	shl.b32 	%r7, %r47, 5;
	mad.lo.s32 	%r52, %r31, %r5, %r6;
	add.s32 	%r53, %r52, %r7;
	mul.wide.s32 	%rd10, %r53, 4;
	add.s64 	%rd42, %rd9, %rd10;
	setp.ne.s32 	%p1, %r40, 0;
	@%p1 bra 	$L__BB83_2;
	mul.lo.s32 	%r54, %r31, %r1;
	mul.lo.s32 	%r55, %r54, %r2;
	shl.b32 	%r56, %r55, 1;
	mul.wide.s32 	%rd11, %r56, 4;
	add.s64 	%rd42, %rd42, %rd11;
$L__BB83_2:
	cvt.u32.u64 	%r57, %rd1;
	add.s32 	%r58, %r7, %r93;
	mul.lo.s32 	%r8, %r38, %r37;
	mad.lo.s32 	%r59, %r8, %r58, %r2;
	mad.lo.s32 	%r9, %r59, %r30, %r57;
	setp.eq.s32 	%p2, %r34, 0;
	mov.f32 	%f195, 0f00000000;
	mov.f32 	%f196, %f195;
	mov.f32 	%f197, %f195;
	mov.f32 	%f198, %f195;
	mov.f32 	%f199, %f195;
	mov.f32 	%f200, %f195;
	mov.f32 	%f201, %f195;
	mov.f32 	%f202, %f195;
	@%p2 bra 	$L__BB83_13;
	cvta.to.global.u64 	%rd5, %rd6;
	shl.b32 	%r61, %r6, 2;
	mov.u32 	%r62, _ZZ20filterActs_YxX_colorILi4ELi32ELi1ELi8ELi2ELb1ELb0EEvPfS0_S0_iiiiiiiiiiffiE9shFilters;
	add.s32 	%r63, %r62, %r61;
	div.s32 	%r64, %r2, %r38;
	mul.lo.s32 	%r65, %r64, %r38;
	sub.s32 	%r66, %r2, %r65;
	mad.lo.s32 	%r10, %r66, %r36, %r35;
	mad.lo.s32 	%r11, %r64, %r36, %r35;
	shl.b32 	%r67, %r4, 2;
	mov.u32 	%r68, _ZZ20filterActs_YxX_colorILi4ELi32ELi1ELi8ELi2ELb1ELb0EEvPfS0_S0_iiiiiiiiiiffiE8shImages;
	add.s32 	%r12, %r68, %r67;
	shl.b32 	%r69, %r93, 2;
	add.s32 	%r70, %r62, %r69;
	add.s32 	%r13, %r70, 896;
	shl.b32 	%r71, %r5, 7;
	add.s32 	%r14, %r63, %r71;
	shl.b32 	%r72, %r93, 7;
	add.s32 	%r15, %r12, %r72;
	shl.b32 	%r16, %r31, 2;
	mul.lo.s32 	%r94, %r1, %r31;
	mov.f32 	%f195, 0f00000000;
	mov.b32 	%r95, 0;
	mov.u32 	%r92, %r5;
	mov.u32 	%r96, %r95;
$L__BB83_4:
	setp.gt.u32 	%p3, %r5, 3;
	@%p3 bra 	$L__BB83_8;
	setp.ge.u32 	%p4, %r92, %r1;
	@%p4 bra 	$L__BB83_7;
	mul.wide.s32 	%rd12, %r95, 4;
	add.s64 	%rd13, %rd42, %rd12;
	ld.global.f32 	%f29, [%rd13];
	st.shared.f32 	[%r14], %f29;
	mul.wide.s32 	%rd14, %r94, 4;
	add.s64 	%rd15, %rd42, %rd14;
	ld.global.f32 	%f30, [%rd15];
	st.shared.f32 	[%r14+512], %f30;
	bra.uni 	$L__BB83_8;
$L__BB83_7:
	mov.b32 	%r73, 0;
	st.shared.u32 	[%r14], %r73;
	st.shared.u32 	[%r14+512], %r73;
$L__BB83_8:
	setp.ge.s32 	%p5, %r93, %r1;
	@%p5 bra 	$L__BB83_12;
	div.s32 	%r74, %r93, %r34;
	mul.lo.s32 	%r75, %r74, %r34;
	sub.s32 	%r76, %r93, %r75;
	add.s32 	%r23, %r10, %r76;
	add.s32 	%r24, %r11, %r74;
	setp.gt.s32 	%p6, %r24, -1;
	setp.lt.s32 	%p7, %r24, %r32;
	and.pred  	%p8, %p6, %p7;
	setp.gt.s32 	%p9, %r23, -1;
	setp.lt.s32 	%p10, %r23, %r33;
	and.pred  	%p11, %p9, %p10;
	and.pred  	%p13, %p8, %p11;
	not.pred 	%p14, %p13;
	@%p14 bra 	$L__BB83_11;
	ld.param.u32 	%r91, [_Z20filterActs_YxX_colorILi4ELi32ELi1ELi8ELi2ELb1ELb0EEvPfS0_S0_iiiiiiiiiiffi_param_12];
	mad.lo.s32 	%r78, %r24, %r33, %r23;
	mul.lo.s32 	%r79, %r78, %r91;
	cvt.s64.s32 	%rd16, %r79;
	add.s64 	%rd17, %rd16, %rd1;
	shl.b64 	%rd18, %rd17, 2;
	add.s64 	%rd19, %rd5, %rd18;
	ld.global.f32 	%f31, [%rd19];
	st.shared.f32 	[%r15], %f31;
	add.s32 	%r80, %r32, %r24;
	mad.lo.s32 	%r81, %r80, %r33, %r23;
	mul.lo.s32 	%r82, %r81, %r91;
	cvt.s64.s32 	%rd20, %r82;
	add.s64 	%rd21, %rd20, %rd1;
	shl.b64 	%rd22, %rd21, 2;
	add.s64 	%rd23, %rd5, %rd22;
	ld.global.f32 	%f32, [%rd23];
	st.shared.f32 	[%r15+512], %f32;
	bra.uni 	$L__BB83_12;
$L__BB83_11:
	mov.b32 	%r77, 0;
	st.shared.u32 	[%r15], %r77;
	st.shared.u32 	[%r15+512], %r77;
$L__BB83_12:
	bar.sync 	0;
	ld.shared.f32 	%f33, [%r12];
	ld.shared.f32 	%f34, [%r13+-896];
	fma.rn.f32 	%f35, %f33, %f34, %f202;
	ld.shared.f32 	%f36, [%r13+-880];
	fma.rn.f32 	%f37, %f33, %f36, %f201;
	ld.shared.f32 	%f38, [%r13+-864];
	fma.rn.f32 	%f39, %f33, %f38, %f200;
	ld.shared.f32 	%f40, [%r13+-848];
	fma.rn.f32 	%f41, %f33, %f40, %f199;
	ld.shared.f32 	%f42, [%r13+-832];
	fma.rn.f32 	%f43, %f33, %f42, %f198;
	ld.shared.f32 	%f44, [%r13+-816];
	fma.rn.f32 	%f45, %f33, %f44, %f197;
	ld.shared.f32 	%f46, [%r13+-800];
	fma.rn.f32 	%f47, %f33, %f46, %f196;
	ld.shared.f32 	%f48, [%r13+-784];
	fma.rn.f32 	%f49, %f33, %f48, %f195;
	ld.shared.f32 	%f50, [%r12+128];
	ld.shared.f32 	%f51, [%r13+-768];
	fma.rn.f32 	%f52, %f50, %f51, %f35;
	ld.shared.f32 	%f53, [%r13+-752];
	fma.rn.f32 	%f54, %f50, %f53, %f37;
	ld.shared.f32 	%f55, [%r13+-736];
	fma.rn.f32 	%f56, %f50, %f55, %f39;
	ld.shared.f32 	%f57, [%r13+-720];
	fma.rn.f32 	%f58, %f50, %f57, %f41;
	ld.shared.f32 	%f59, [%r13+-704];
	fma.rn.f32 	%f60, %f50, %f59, %f43;
	ld.shared.f32 	%f61, [%r13+-688];
	fma.rn.f32 	%f62, %f50, %f61, %f45;
	ld.shared.f32 	%f63, [%r13+-672];
	fma.rn.f32 	%f64, %f50, %f63, %f47;
	ld.shared.f32 	%f65, [%r13+-656];
	fma.rn.f32 	%f66, %f50, %f65, %f49;
	ld.shared.f32 	%f67, [%r12+256];
	ld.shared.f32 	%f68, [%r13+-640];
	fma.rn.f32 	%f69, %f67, %f68, %f52;
	ld.shared.f32 	%f70, [%r13+-624];
	fma.rn.f32 	%f71, %f67, %f70, %f54;
	ld.shared.f32 	%f72, [%r13+-608];
	fma.rn.f32 	%f73, %f67, %f72, %f56;
	ld.shared.f32 	%f74, [%r13+-592];
	fma.rn.f32 	%f75, %f67, %f74, %f58;
	ld.shared.f32 	%f76, [%r13+-576];
	fma.rn.f32 	%f77, %f67, %f76, %f60;
	ld.shared.f32 	%f78, [%r13+-560];
	fma.rn.f32 	%f79, %f67, %f78, %f62;
	ld.shared.f32 	%f80, [%r13+-544];
	fma.rn.f32 	%f81, %f67, %f80, %f64;
	ld.shared.f32 	%f82, [%r13+-528];
	fma.rn.f32 	%f83, %f67, %f82, %f66;
	ld.shared.f32 	%f84, [%r12+384];
	ld.shared.f32 	%f85, [%r13+-512];
	fma.rn.f32 	%f86, %f84, %f85, %f69;
	ld.shared.f32 	%f87, [%r13+-496];
	fma.rn.f32 	%f88, %f84, %f87, %f71;
	ld.shared.f32 	%f89, [%r13+-480];
	fma.rn.f32 	%f90, %f84, %f89, %f73;
	ld.shared.f32 	%f91, [%r13+-464];
	fma.rn.f32 	%f92, %f84, %f91, %f75;
	ld.shared.f32 	%f93, [%r13+-448];
	fma.rn.f32 	%f94, %f84, %f93, %f77;
	ld.shared.f32 	%f95, [%r13+-432];
	fma.rn.f32 	%f96, %f84, %f95, %f79;
	ld.shared.f32 	%f97, [%r13+-416];
	fma.rn.f32 	%f98, %f84, %f97, %f81;
	ld.shared.f32 	%f99, [%r13+-400];
	fma.rn.f32 	%f100, %f84, %f99, %f83;
	ld.shared.f32 	%f101, [%r12+512];
	ld.shared.f32 	%f102, [%r13+-384];
	fma.rn.f32 	%f103, %f101, %f102, %f86;
	ld.shared.f32 	%f104, [%r13+-368];
	fma.rn.f32 	%f105, %f101, %f104, %f88;
	ld.shared.f32 	%f106, [%r13+-352];
	fma.rn.f32 	%f107, %f101, %f106, %f90;
	ld.shared.f32 	%f108, [%r13+-336];
	fma.rn.f32 	%f109, %f101, %f108, %f92;
	ld.shared.f32 	%f110, [%r13+-320];
	fma.rn.f32 	%f111, %f101, %f110, %f94;
	ld.shared.f32 	%f112, [%r13+-304];
	fma.rn.f32 	%f113, %f101, %f112, %f96;
	ld.shared.f32 	%f114, [%r13+-288];
	fma.rn.f32 	%f115, %f101, %f114, %f98;
	ld.shared.f32 	%f116, [%r13+-272];
	fma.rn.f32 	%f117, %f101, %f116, %f100;
	ld.shared.f32 	%f118, [%r12+640];
	ld.shared.f32 	%f119, [%r13+-256];
	fma.rn.f32 	%f120, %f118, %f119, %f103;
	ld.shared.f32 	%f121, [%r13+-240];
	fma.rn.f32 	%f122, %f118, %f121, %f105;
	ld.shared.f32 	%f123, [%r13+-224];
	fma.rn.f32 	%f124, %f118, %f123, %f107;
	ld.shared.f32 	%f125, [%r13+-208];
	fma.rn.f32 	%f126, %f118, %f125, %f109;
	ld.shared.f32 	%f127, [%r13+-192];
	fma.rn.f32 	%f128, %f118, %f127, %f111;
	ld.shared.f32 	%f129, [%r13+-176];
	fma.rn.f32 	%f130, %f118, %f129, %f113;
	ld.shared.f32 	%f131, [%r13+-160];
	fma.rn.f32 	%f132, %f118, %f131, %f115;
	ld.shared.f32 	%f133, [%r13+-144];
	fma.rn.f32 	%f134, %f118, %f133, %f117;
	ld.shared.f32 	%f135, [%r12+768];
	ld.shared.f32 	%f136, [%r13+-128];
	fma.rn.f32 	%f137, %f135, %f136, %f120;
	ld.shared.f32 	%f138, [%r13+-112];
	fma.rn.f32 	%f139, %f135, %f138, %f122;
	ld.shared.f32 	%f140, [%r13+-96];
	fma.rn.f32 	%f141, %f135, %f140, %f124;
	ld.shared.f32 	%f142, [%r13+-80];
	fma.rn.f32 	%f143, %f135, %f142, %f126;
	ld.shared.f32 	%f144, [%r13+-64];
	fma.rn.f32 	%f145, %f135, %f144, %f128;
	ld.shared.f32 	%f146, [%r13+-48];
	fma.rn.f32 	%f147, %f135, %f146, %f130;
	ld.shared.f32 	%f148, [%r13+-32];
	fma.rn.f32 	%f149, %f135, %f148, %f132;
	ld.shared.f32 	%f150, [%r13+-16];
	fma.rn.f32 	%f151, %f135, %f150, %f134;
	ld.shared.f32 	%f152, [%r12+896];
	ld.shared.f32 	%f153, [%r13];
	fma.rn.f32 	%f202, %f152, %f153, %f137;
	ld.shared.f32 	%f154, [%r13+16];
	fma.rn.f32 	%f201, %f152, %f154, %f139;
	ld.shared.f32 	%f155, [%r13+32];
	fma.rn.f32 	%f200, %f152, %f155, %f141;
	ld.shared.f32 	%f156, [%r13+48];
	fma.rn.f32 	%f199, %f152, %f156, %f143;
	ld.shared.f32 	%f157, [%r13+64];
	fma.rn.f32 	%f198, %f152, %f157, %f145;
	ld.shared.f32 	%f158, [%r13+80];
	fma.rn.f32 	%f197, %f152, %f158, %f147;
	ld.shared.f32 	%f159, [%r13+96];
	fma.rn.f32 	%f196, %f152, %f159, %f149;
	ld.shared.f32 	%f160, [%r13+112];
	fma.rn.f32 	%f195, %f152, %f160, %f151;
	bar.sync 	0;
	add.s32 	%r96, %r96, 4;
	add.s32 	%r95, %r95, %r16;
	add.s32 	%r94, %r94, %r16;
	add.s32 	%r93, %r93, 4;
	add.s32 	%r92, %r92, 4;
	setp.lt.u32 	%p15, %r96, %r1;
	@%p15 bra 	$L__BB83_4;
$L__BB83_13:
	ld.param.f32 	%f186, [_Z20filterActs_YxX_colorILi4ELi32ELi1ELi8ELi2ELb1ELb0EEvPfS0_S0_iiiiiiiiiiffi_param_14];
	ld.param.f32 	%f185, [_Z20filterActs_YxX_colorILi4ELi32ELi1ELi8ELi2ELb1ELb0EEvPfS0_S0_iiiiiiiiiiffi_param_13];
	ld.param.u64 	%rd41, [_Z20filterActs_YxX_colorILi4ELi32ELi1ELi8ELi2ELb1ELb0EEvPfS0_S0_iiiiiiiiiiffi_param_2];
	mul.lo.s32 	%r83, %r30, %r8;
	shl.b32 	%r84, %r83, 2;
	cvta.to.global.u64 	%rd24, %rd41;
	mul.wide.u32 	%rd25, %r9, 4;
	add.s64 	%rd26, %rd24, %rd25;
	ld.global.f32 	%f161, [%rd26];
	mul.f32 	%f162, %f186, %f202;
	fma.rn.f32 	%f163, %f185, %f161, %f162;
	st.global.f32 	[%rd26], %f163;
	mul.wide.s32 	%rd27, %r84, 4;
	add.s64 	%rd28, %rd26, %rd27;
	ld.global.f32 	%f164, [%rd28];
	mul.f32 	%f165, %f186, %f201;
	fma.rn.f32 	%f166, %f185, %f164, %f165;
	st.global.f32 	[%rd28], %f166;
	shl.b32 	%r85, %r83, 3;
	mul.wide.s32 	%rd29, %r85, 4;
	add.s64 	%rd30, %rd26, %rd29;
	ld.global.f32 	%f167, [%rd30];
	mul.f32 	%f168, %f186, %f200;
	fma.rn.f32 	%f169, %f185, %f167, %f168;
	st.global.f32 	[%rd30], %f169;
	mul.lo.s32 	%r86, %r83, 12;
	mul.wide.s32 	%rd31, %r86, 4;
	add.s64 	%rd32, %rd26, %rd31;
	ld.global.f32 	%f170, [%rd32];
	mul.f32 	%f171, %f186, %f199;
	fma.rn.f32 	%f172, %f185, %f170, %f171;
	st.global.f32 	[%rd32], %f172;
	shl.b32 	%r87, %r83, 4;
	mul.wide.s32 	%rd33, %r87, 4;
	add.s64 	%rd34, %rd26, %rd33;
	ld.global.f32 	%f173, [%rd34];
	mul.f32 	%f174, %f186, %f198;
	fma.rn.f32 	%f175, %f185, %f173, %f174;
	st.global.f32 	[%rd34], %f175;
	mul.lo.s32 	%r88, %r83, 20;
	mul.wide.s32 	%rd35, %r88, 4;
	add.s64 	%rd36, %rd26, %rd35;
	ld.global.f32 	%f176, [%rd36];
	mul.f32 	%f177, %f186, %f197;
	fma.rn.f32 	%f178, %f185, %f176, %f177;
	st.global.f32 	[%rd36], %f178;
	mul.lo.s32 	%r89, %r83, 24;
	mul.wide.s32 	%rd37, %r89, 4;
	add.s64 	%rd38, %rd26, %rd37;
	ld.global.f32 	%f179, [%rd38];
	mul.f32 	%f180, %f186, %f196;
	fma.rn.f32 	%f181, %f185, %f179, %f180;
	st.global.f32 	[%rd38], %f181;
	mul.lo.s32 	%r90, %r83, 28;
	mul.wide.s32 	%rd39, %r90, 4;
	add.s64 	%rd40, %rd26, %rd39;
	ld.global.f32 	%f182, [%rd40];
	mul.f32 	%f183, %f186, %f195;
	fma.rn.f32 	%f184, %f185, %f182, %f183;
	st.global.f32 	[%rd40], %f184;
	ret;

}
	// .globl	_Z20filterActs_YxX_colorILi4ELi32ELi1ELi4ELi2ELb1ELb0EEvPfS0_S0_iiiiiiiiiiffi
.visible .entry _Z20filterActs_YxX_colorILi4ELi32ELi1ELi4ELi2ELb1ELb0EEvPfS0_S0_iiiiiiiiiiffi(
	.param .u64 .ptr .align 1 _Z20filterActs_YxX_colorILi4ELi32ELi1ELi4ELi2ELb1ELb0EEvPfS0_S0_iiiiiiiiiiffi_param_0,
	.param .u64 .ptr .align 1 _Z20filterActs_YxX_colorILi4ELi32ELi1ELi4ELi2ELb1ELb0EEvPfS0_S0_iiiiiiiiiiffi_param_1,
	.param .u64 .ptr .align 1 _Z20filterActs_YxX_colorILi4ELi32ELi1ELi4ELi2ELb1ELb0EEvPfS0_S0_iiiiiiiiiiffi_param_2,
	.param .u32 _Z20filterActs_YxX_colorILi4ELi32ELi1ELi4ELi2ELb1ELb0EEvPfS0_S0_iiiiiiiiiiffi_param_3,
	.param .u32 _Z20filterActs_YxX_colorILi4ELi32ELi1ELi4ELi2ELb1ELb0EEvPfS0_S0_iiiiiiiiiiffi_param_4,
	.param .u32 _Z20filterActs_YxX_colorILi4ELi32ELi1ELi4ELi2ELb1ELb0EEvPfS0_S0_iiiiiiiiiiffi_param_5,
	.param .u32 _Z20filterActs_YxX_colorILi4ELi32ELi1ELi4ELi2ELb1ELb0EEvPfS0_S0_iiiiiiiiiiffi_param_6,
	.param .u32 _Z20filterActs_YxX_colorILi4ELi32ELi1ELi4ELi2ELb1ELb0EEvPfS0_S0_iiiiiiiiiiffi_param_7,
	.param .u32 _Z20filterActs_YxX_colorILi4ELi32ELi1ELi4ELi2ELb1ELb0EEvPfS0_S0_iiiiiiiiiiffi_param_8,
	.param .u32 _Z20filterActs_YxX_colorILi4ELi32ELi1ELi4ELi2ELb1ELb0EEvPfS0_S0_iiiiiiiiiiffi_param_9,
	.param .u32 _Z20filterActs_YxX_colorILi4ELi32ELi1ELi4ELi2ELb1ELb0EEvPfS0_S0_iiiiiiiiiiffi_param_10,
	.param .u32 _Z20filterActs_YxX_colorILi4ELi32ELi1ELi4ELi2ELb1ELb0EEvPfS0_S0_iiiiiiiiiiffi_param_11,
	.param .u32 _Z20filterActs_YxX_colorILi4ELi32ELi1ELi4ELi2ELb1ELb0EEvPfS0_S0_iiiiiiiiiiffi_param_12,
	.param .f32 _Z20filterActs_YxX_colorILi4ELi32ELi1ELi4ELi2ELb1ELb0EEvPfS0_S0_iiiiiiiiiiffi_param_13,
	.param .f32 _Z20filterActs_YxX_colorILi4ELi32ELi1ELi4ELi2ELb1ELb0EEvPfS0_S0_iiiiiiiiiiffi_param_14,
	.param .u32 _Z20filterActs_YxX_colorILi4ELi32ELi1ELi4ELi2ELb1ELb0EEvPfS0_S0_iiiiiiiiiiffi_param_15
)
{
	.reg .pred 	%p<16>;
	.reg .b32 	%r<101>;
	.reg .b32 	%f<111>;
	.reg .b64 	%rd<36>;
	// demoted variable
	.shared .align 4 .b8 _ZZ20filterActs_YxX_colorILi4ELi32ELi1ELi4ELi2ELb1ELb0EEvPfS0_S0_iiiiiiiiiiffiE9shFilters[512];
	// demoted variable
	.shared .align 4 .b8 _ZZ20filterActs_YxX_colorILi4ELi32ELi1ELi4ELi2ELb1ELb0EEvPfS0_S0_iiiiiiiiiiffiE8shImages[1024];
	ld.param.u64 	%rd7, [_Z20filterActs_YxX_colorILi4ELi32ELi1ELi4ELi2ELb1ELb0EEvPfS0_S0_iiiiiiiiiiffi_param_1];
	ld.param.u32 	%r29, [_Z20filterActs_YxX_colorILi4ELi32ELi1ELi4ELi2ELb1ELb0EEvPfS0_S0_iiiiiiiiiiffi_param_3];
	ld.param.u32 	%r30, [_Z20filterActs_YxX_colorILi4ELi32ELi1ELi4ELi2ELb1ELb0EEvPfS0_S0_iiiiiiiiiiffi_param_4];
	ld.param.u32 	%r31, [_Z20filterActs_YxX_colorILi4ELi32ELi1ELi4ELi2ELb1ELb0EEvPfS0_S0_iiiiiiiiiiffi_param_5];
	ld.param.u32 	%r32, [_Z20filterActs_YxX_colorILi4ELi32ELi1ELi4ELi2ELb1ELb0EEvPfS0_S0_iiiiiiiiiiffi_param_6];
	ld.param.u32 	%r33, [_Z20filterActs_YxX_colorILi4ELi32ELi1ELi4ELi2ELb1ELb0EEvPfS0_S0_iiiiiiiiiiffi_param_7];
	ld.param.u32 	%r37, [_Z20filterActs_YxX_colorILi4ELi32ELi1ELi4ELi2ELb1ELb0EEvPfS0_S0_iiiiiiiiiiffi_param_11];
	ld.param.u32 	%r39, [_Z20filterActs_YxX_colorILi4ELi32ELi1ELi4ELi2ELb1ELb0EEvPfS0_S0_iiiiiiiiiiffi_param_15];
	cvta.to.global.u64 	%rd8, %rd7;
	mul.lo.s32 	%r1, %r33, %r33;
	shr.s32 	%r40, %r30, 31;
	shr.u32 	%r41, %r40, 28;
	add.s32 	%r42, %r30, %r41;
	shr.s32 	%r43, %r42, 4;
	mov.u32 	%r44, %ctaid.y;
	div.u32 	%r2, %r44, %r43;
	mul.lo.s32 	%r45, %r2, %r43;
	sub.s32 	%r46, %r44, %r45;
	mov.u32 	%r97, %tid.y;
	shl.b32 	%r47, %r97, 5;
	mov.u32 	%r4, %tid.x;
	add.s32 	%r5, %r47, %r4;
	shr.u32 	%r96, %r5, 4;
	and.b32  	%r7, %r4, 15;
	mov.u32 	%r48, %ctaid.x;
	shl.b32 	%r49, %r48, 5;
	add.s32 	%r50, %r49, %r4;
	cvt.s64.s32 	%rd1, %r50;
	shl.b32 	%r8, %r46, 4;
	mad.lo.s32 	%r51, %r30, %r96, %r7;
	add.s32 	%r52, %r51, %r8;
	mul.wide.s32 	%rd9, %r52, 4;
	add.s64 	%rd35, %rd8, %rd9;
	setp.ne.s32 	%p1, %r39, 0;
	@%p1 bra 	$L__BB84_2;
	ld.param.u32 	%r89, [_Z20filterActs_YxX_colorILi4ELi32ELi1ELi4ELi2ELb1ELb0EEvPfS0_S0_iiiiiiiiiiffi_param_4];
	mul.lo.s32 	%r53, %r89, %r1;
	mul.lo.s32 	%r54, %r53, %r2;
	shl.b32 	%r55, %r54, 1;
	mul.wide.s32 	%rd10, %r55, 4;
	add.s64 	%rd35, %rd35, %rd10;
$L__BB84_2:
	ld.param.u32 	%r94, [_Z20filterActs_YxX_colorILi4ELi32ELi1ELi4ELi2ELb1ELb0EEvPfS0_S0_iiiiiiiiiiffi_param_10];
	cvt.u32.u64 	%r56, %rd1;
	add.s32 	%r57, %r8, %r97;
	mul.lo.s32 	%r9, %r37, %r94;
	mad.lo.s32 	%r58, %r9, %r57, %r2;
	mad.lo.s32 	%r10, %r58, %r29, %r56;
	setp.eq.s32 	%p2, %r33, 0;
	mov.f32 	%f107, 0f00000000;
	mov.f32 	%f108, %f107;
	mov.f32 	%f109, %f107;
	mov.f32 	%f110, %f107;
	@%p2 bra 	$L__BB84_13;
	ld.param.u32 	%r93, [_Z20filterActs_YxX_colorILi4ELi32ELi1ELi4ELi2ELb1ELb0EEvPfS0_S0_iiiiiiiiiiffi_param_9];
	ld.param.u32 	%r92, [_Z20filterActs_YxX_colorILi4ELi32ELi1ELi4ELi2ELb1ELb0EEvPfS0_S0_iiiiiiiiiiffi_param_8];
	ld.param.u32 	%r90, [_Z20filterActs_YxX_colorILi4ELi32ELi1ELi4ELi2ELb1ELb0EEvPfS0_S0_iiiiiiiiiiffi_param_4];
	shl.b32 	%r60, %r7, 2;
	mov.u32 	%r61, _ZZ20filterActs_YxX_colorILi4ELi32ELi1ELi4ELi2ELb1ELb0EEvPfS0_S0_iiiiiiiiiiffiE9shFilters;
	add.s32 	%r62, %r61, %r60;
	div.s32 	%r63, %r2, %r37;
	mul.lo.s32 	%r64, %r63, %r37;
	sub.s32 	%r65, %r2, %r64;
	mad.lo.s32 	%r11, %r65, %r93, %r92;
	mad.lo.s32 	%r12, %r63, %r93, %r92;
	shl.b32 	%r66, %r4, 2;
	mov.u32 	%r67, _ZZ20filterActs_YxX_colorILi4ELi32ELi1ELi4ELi2ELb1ELb0EEvPfS0_S0_iiiiiiiiiiffiE8shImages;
	add.s32 	%r13, %r67, %r66;
	shl.b32 	%r68, %r96, 6;
	add.s32 	%r14, %r62, %r68;
	shl.b32 	%r69, %r97, 7;
	add.s32 	%r15, %r13, %r69;
	mul.lo.s32 	%r98, %r1, %r90;
	mov.f32 	%f107, 0f00000000;
	mov.b32 	%r99, 0;
	mov.u32 	%r100, %r99;
$L__BB84_4:
	setp.gt.u32 	%p3, %r5, 63;
	@%p3 bra 	$L__BB84_8;
	setp.ge.u32 	%p4, %r96, %r1;
	@%p4 bra 	$L__BB84_7;
	mul.wide.s32 	%rd11, %r99, 4;
	add.s64 	%rd12, %rd35, %rd11;
	ld.global.f32 	%f17, [%rd12];
	st.shared.f32 	[%r14], %f17;
	mul.wide.s32 	%rd13, %r98, 4;
	add.s64 	%rd14, %rd35, %rd13;
	ld.global.f32 	%f18, [%rd14];
	st.shared.f32 	[%r14+256], %f18;
	bra.uni 	$L__BB84_8;
$L__BB84_7:
	mov.b32 	%r70, 0;
	st.shared.u32 	[%r14], %r70;
	st.shared.u32 	[%r14+256], %r70;
$L__BB84_8:
	setp.ge.s32 	%p5, %r97, %r1;
	@%p5 bra 	$L__BB84_12;
	div.s32 	%r71, %r97, %r33;
	mul.lo.s32 	%r72, %r71, %r33;
	sub.s32 	%r73, %r97, %r72;
	add.s32 	%r22, %r11, %r73;
	add.s32 	%r23, %r12, %r71;
	setp.gt.s32 	%p6, %r23, -1;
	setp.lt.s32 	%p7, %r23, %r31;
	and.pred  	%p8, %p6, %p7;
	setp.gt.s32 	%p9, %r22, -1;
	setp.lt.s32 	%p10, %r22, %r32;
	and.pred  	%p11, %p9, %p10;
	and.pred  	%p13, %p8, %p11;
	not.pred 	%p14, %p13;
	@%p14 bra 	$L__BB84_11;
	ld.param.u32 	%r95, [_Z20filterActs_YxX_colorILi4ELi32ELi1ELi4ELi2ELb1ELb0EEvPfS0_S0_iiiiiiiiiiffi_param_12];
	ld.param.u64 	%rd33, [_Z20filterActs_YxX_colorILi4ELi32ELi1ELi4ELi2ELb1ELb0EEvPfS0_S0_iiiiiiiiiiffi_param_0];
	mad.lo.s32 	%r75, %r23, %r32, %r22;
	mul.lo.s32 	%r76, %r75, %r95;
	cvt.s64.s32 	%rd15, %r76;
	add.s64 	%rd16, %rd15, %rd1;
	cvta.to.global.u64 	%rd17, %rd33;
	shl.b64 	%rd18, %rd16, 2;
	add.s64 	%rd19, %rd17, %rd18;
	ld.global.f32 	%f19, [%rd19];
	st.shared.f32 	[%r15], %f19;
	add.s32 	%r77, %r31, %r23;
	mad.lo.s32 	%r78, %r77, %r32, %r22;
	mul.lo.s32 	%r79, %r78, %r95;
	cvt.s64.s32 	%rd20, %r79;
	add.s64 	%rd21, %rd20, %rd1;
	shl.b64 	%rd22, %rd21, 2;
	add.s64 	%rd23, %rd17, %rd22;
	ld.global.f32 	%f20, [%rd23];
	st.shared.f32 	[%r15+512], %f20;
	bra.uni 	$L__BB84_12;
$L__BB84_11:
	mov.b32 	%r74, 0;
	st.shared.u32 	[%r15], %r74;
	st.shared.u32 	[%r15+512], %r74;
$L__BB84_12:
	ld.param.u32 	%r91, [_Z20filterActs_YxX_colorILi4ELi32ELi1ELi4ELi2ELb1ELb0EEvPfS0_S0_iiiiiiiiiiffi_param_4];
	bar.sync 	0;
	ld.shared.f32 	%f21, [%r13];
	mov.u32 	%r80, %tid.y;
	shl.b32 	%r81, %r80, 2;
	mov.u32 	%r82, _ZZ20filterActs_YxX_colorILi4ELi32ELi1ELi4ELi2ELb1ELb0EEvPfS0_S0_iiiiiiiiiiffiE9shFilters;
	add.s32 	%r83, %r82, %r81;
	ld.shared.f32 	%f22, [%r83];
	fma.rn.f32 	%f23, %f21, %f22, %f110;
	ld.shared.f32 	%f24, [%r83+16];
	fma.rn.f32 	%f25, %f21, %f24, %f109;
	ld.shared.f32 	%f26, [%r83+32];
	fma.rn.f32 	%f27, %f21, %f26, %f108;
	ld.shared.f32 	%f28, [%r83+48];
	fma.rn.f32 	%f29, %f21, %f28, %f107;
	ld.shared.f32 	%f30, [%r13+128];
	ld.shared.f32 	%f31, [%r83+64];
	fma.rn.f32 	%f32, %f30, %f31, %f23;
	ld.shared.f32 	%f33, [%r83+80];
	fma.rn.f32 	%f34, %f30, %f33, %f25;
	ld.shared.f32 	%f35, [%r83+96];
	fma.rn.f32 	%f36, %f30, %f35, %f27;
	ld.shared.f32 	%f37, [%r83+112];
	fma.rn.f32 	%f38, %f30, %f37, %f29;
	ld.shared.f32 	%f39, [%r13+256];
	ld.shared.f32 	%f40, [%r83+128];
	fma.rn.f32 	%f41, %f39, %f40, %f32;
	ld.shared.f32 	%f42, [%r83+144];
	fma.rn.f32 	%f43, %f39, %f42, %f34;
	ld.shared.f32 	%f44, [%r83+160];
	fma.rn.f32 	%f45, %f39, %f44, %f36;
	ld.shared.f32 	%f46, [%r83+176];
	fma.rn.f32 	%f47, %f39, %f46, %f38;
	ld.shared.f32 	%f48, [%r13+384];
	ld.shared.f32 	%f49, [%r83+192];
	fma.rn.f32 	%f50, %f48, %f49, %f41;
	ld.shared.f32 	%f51, [%r83+208];
	fma.rn.f32 	%f52, %f48, %f51, %f43;
	ld.shared.f32 	%f53, [%r83+224];
	fma.rn.f32 	%f54, %f48, %f53, %f45;
	ld.shared.f32 	%f55, [%r83+240];
	fma.rn.f32 	%f56, %f48, %f55, %f47;
	ld.shared.f32 	%f57, [%r13+512];
	ld.shared.f32 	%f58, [%r83+256];
	fma.rn.f32 	%f59, %f57, %f58, %f50;
	ld.shared.f32 	%f60, [%r83+272];
	fma.rn.f32 	%f61, %f57, %f60, %f52;
	ld.shared.f32 	%f62, [%r83+288];
	fma.rn.f32 	%f63, %f57, %f62, %f54;
	ld.shared.f32 	%f64, [%r83+304];
	fma.rn.f32 	%f65, %f57, %f64, %f56;
	ld.shared.f32 	%f66, [%r13+640];
	ld.shared.f32 	%f67, [%r83+320];
	fma.rn.f32 	%f68, %f66, %f67, %f59;
	ld.shared.f32 	%f69, [%r83+336];
	fma.rn.f32 	%f70, %f66, %f69, %f61;
	ld.shared.f32 	%f71, [%r83+352];
	fma.rn.f32 	%f72, %f66, %f71, %f63;
	ld.shared.f32 	%f73, [%r83+368];
	fma.rn.f32 	%f74, %f66, %f73, %f65;
	ld.shared.f32 	%f75, [%r13+768];
	ld.shared.f32 	%f76, [%r83+384];
	fma.rn.f32 	%f77, %f75, %f76, %f68;
	ld.shared.f32 	%f78, [%r83+400];
	fma.rn.f32 	%f79, %f75, %f78, %f70;
	ld.shared.f32 	%f80, [%r83+416];
	fma.rn.f32 	%f81, %f75, %f80, %f72;
	ld.shared.f32 	%f82, [%r83+432];
	fma.rn.f32 	%f83, %f75, %f82, %f74;
	ld.shared.f32 	%f84, [%r13+896];
	ld.shared.f32 	%f85, [%r83+448];
	fma.rn.f32 	%f110, %f84, %f85, %f77;
	ld.shared.f32 	%f86, [%r83+464];
	fma.rn.f32 	%f109, %f84, %f86, %f79;
	ld.shared.f32 	%f87, [%r83+480];
	fma.rn.f32 	%f108, %f84, %f87, %f81;
	ld.shared.f32 	%f88, [%r83+496];
	fma.rn.f32 	%f107, %f84, %f88, %f83;
	bar.sync 	0;
	add.s32 	%r100, %r100, 4;
	shl.b32 	%r84, %r91, 2;
	add.s32 	%r99, %r99, %r84;
	add.s32 	%r98, %r98, %r84;
	add.s32 	%r97, %r97, 4;
	add.s32 	%r96, %r96, 4;
	setp.lt.u32 	%p15, %r100, %r1;
	@%p15 bra 	$L__BB84_4;
$L__BB84_13:
	ld.param.f32 	%f102, [_Z20filterActs_YxX_colorILi4ELi32ELi1ELi4ELi2ELb1ELb0EEvPfS0_S0_iiiiiiiiiiffi_param_14];
	ld.param.f32 	%f101, [_Z20filterActs_YxX_colorILi4ELi32ELi1ELi4ELi2ELb1ELb0EEvPfS0_S0_iiiiiiiiiiffi_param_13];
	ld.param.u64 	%rd34, [_Z20filterActs_YxX_colorILi4ELi32ELi1ELi4ELi2ELb1ELb0EEvPfS0_S0_iiiiiiiiiiffi_param_2];
	mul.lo.s32 	%r85, %r29, %r9;
	shl.b32 	%r86, %r85, 2;
	cvta.to.global.u64 	%rd24, %rd34;
	mul.wide.u32 	%rd25, %r10, 4;
	add.s64 	%rd26, %rd24, %rd25;
	ld.global.f32 	%f89, [%rd26];
	mul.f32 	%f90, %f102, %f110;
	fma.rn.f32 	%f91, %f101, %f89, %f90;
	st.global.f32 	[%rd26], %f91;
	mul.wide.s32 	%rd27, %r86, 4;
	add.s64 	%rd28, %rd26, %rd27;
	ld.global.f32 	%f92, [%rd28];
	mul.f32 	%f93, %f102, %f109;
	fma.rn.f32 	%f94, %f101, %f92, %f93;
	st.global.f32 	[%rd28], %f94;
	shl.b32 	%r87, %r85, 3;
	mul.wide.s32 	%rd29, %r87, 4;
	add.s64 	%rd30, %rd26, %rd29;
	ld.global.f32 	%f95, [%rd30];
	mul.f32 	%f96, %f102, %f108;
	fma.rn.f32 	%f97, %f101, %f95, %f96;
	st.global.f32 	[%rd30], %f97;
	mul.lo.s32 	%r88, %r85, 12;
	mul.wide.s32 	%rd31, %r88, 4;
	add.s64 	%rd32, %rd26, %rd31;
	ld.global.f32 	%f98, [%rd32];
	mul.f32 	%f99, %f102, %f107;
	fma.rn.f32 	%f100, %f101, %f98, %f99;
	st.global.f32 	[%rd32], %f100;
	ret;

}
	// .globl	_Z20filterActs_YxX_colorILi4ELi32ELi1ELi8ELi3ELb1ELb1EEvPfS0_S0_iiiiiiiiiiffi
.visible .entry _Z20filterActs_YxX_colorILi4ELi32ELi1ELi8ELi3ELb1ELb1EEvPfS0_S0_iiiiiiiiiiffi(
	.param .u64 .ptr .align 1 _Z20filterActs_YxX_colorILi4ELi32ELi1ELi8ELi3ELb1ELb1EEvPfS0_S0_iiiiiiiiiiffi_param_0,
	.param .u64 .ptr .align 1 _Z20filterActs_YxX_colorILi4ELi32ELi1ELi8ELi3ELb1ELb1EEvPfS0_S0_iiiiiiiiiiffi_param_1,
	.param .u64 .ptr .align 1 _Z20filterActs_YxX_colorILi4ELi32ELi1ELi8ELi3ELb1ELb1EEvPfS0_S0_iiiiiiiiiiffi_param_2,
	.param .u32 _Z20filterActs_YxX_colorILi4ELi32ELi1ELi8ELi3ELb1ELb1EEvPfS0_S0_iiiiiiiiiiffi_param_3,
	.param .u32 _Z20filterActs_YxX_colorILi4ELi32ELi1ELi8ELi3ELb1ELb1EEvPfS0_S0_iiiiiiiiiiffi_param_4,
	.param .u32 _Z20filterActs_YxX_colorILi4ELi32ELi1ELi8ELi3ELb1ELb1EEvPfS0_S0_iiiiiiiiiiffi_param_5,
	.param .u32 _Z20filterActs_YxX_colorILi4ELi32ELi1ELi8ELi3ELb1ELb1EEvPfS0_S0_iiiiiiiiiiffi_param_6,
	.param .u32 _Z20filterActs_YxX_colorILi4ELi32ELi1ELi8ELi3ELb1ELb1EEvPfS0_S0_iiiiiiiiiiffi_param_7,
	.param .u32 _Z20filterActs_YxX_colorILi4ELi32ELi1ELi8ELi3ELb1ELb1EEvPfS0_S0_iiiiiiiiiiffi_param_8,
	.param .u32 _Z20filterActs_YxX_colorILi4ELi32ELi1ELi8ELi3ELb1ELb1EEvPfS0_S0_iiiiiiiiiiffi_param_9,
	.param .u32 _Z20filterActs_YxX_colorILi4ELi32ELi1ELi8ELi3ELb1ELb1EEvPfS0_S0_iiiiiiiiiiffi_param_10,
	.param .u32 _Z20filterActs_YxX_colorILi4ELi32ELi1ELi8ELi3ELb1ELb1EEvPfS0_S0_iiiiiiiiiiffi_param_11,
	.param .u32 _Z20filterActs_YxX_colorILi4ELi32ELi1ELi8ELi3ELb1ELb1EEvPfS0_S0_iiiiiiiiiiffi_param_12,
	.param .f32 _Z20filterActs_YxX_colorILi4ELi32ELi1ELi8ELi3ELb1ELb1EEvPfS0_S0_iiiiiiiiiiffi_param_13,
	.param .f32 _Z20filterActs_YxX_colorILi4ELi32ELi1ELi8ELi3ELb1ELb1EEvPfS0_S0_iiiiiiiiiiffi_param_14,
	.param .u32 _Z20filterActs_YxX_colorILi4ELi32ELi1ELi8ELi3ELb1ELb1EEvPfS0_S0_iiiiiiiiiiffi_param_15
)
{
	.reg .pred 	%p<18>;
	.reg .b32 	%r<107>;
	.reg .b32 	%f<273>;
	.reg .b64 	%rd<50>;
	// demoted variable
	.shared .align 4 .b8 _ZZ20filterActs_YxX_colorILi4ELi32ELi1ELi8ELi3ELb1ELb1EEvPfS0_S0_iiiiiiiiiiffiE9shFilters[1536];
	// demoted variable
	.shared .align 4 .b8 _ZZ20filterActs_YxX_colorILi4ELi32ELi1ELi8ELi3ELb1ELb1EEvPfS0_S0_iiiiiiiiiiffiE8shImages[1536];
	ld.param.u64 	%rd7, [_Z20filterActs_YxX_colorILi4ELi32ELi1ELi8ELi3ELb1ELb1EEvPfS0_S0_iiiiiiiiiiffi_param_1];
	ld.param.u32 	%r33, [_Z20filterActs_YxX_colorILi4ELi32ELi1ELi8ELi3ELb1ELb1EEvPfS0_S0_iiiiiiiiiiffi_param_3];
	ld.param.u32 	%r34, [_Z20filterActs_YxX_colorILi4ELi32ELi1ELi8ELi3ELb1ELb1EEvPfS0_S0_iiiiiiiiiiffi_param_4];
	ld.param.u32 	%r35, [_Z20filterActs_YxX_colorILi4ELi32ELi1ELi8ELi3ELb1ELb1EEvPfS0_S0_iiiiiiiiiiffi_param_5];
	ld.param.u32 	%r36, [_Z20filterActs_YxX_colorILi4ELi32ELi1ELi8ELi3ELb1ELb1EEvPfS0_S0_iiiiiiiiiiffi_param_6];
	ld.param.u32 	%r37, [_Z20filterActs_YxX_colorILi4ELi32ELi1ELi8ELi3ELb1ELb1EEvPfS0_S0_iiiiiiiiiiffi_param_7];
	ld.param.u32 	%r38, [_Z20filterActs_YxX_colorILi4ELi32ELi1ELi8ELi3ELb1ELb1EEvPfS0_S0_iiiiiiiiiiffi_param_8];
	ld.param.u32 	%r39, [_Z20filterActs_YxX_colorILi4ELi32ELi1ELi8ELi3ELb1ELb1EEvPfS0_S0_iiiiiiiiiiffi_param_9];
	ld.param.u32 	%r40, [_Z20filterActs_YxX_colorILi4ELi32ELi1ELi8ELi3ELb1ELb1EEvPfS0_S0_iiiiiiiiiiffi_param_10];
	ld.param.u32 	%r41, [_Z20filterActs_YxX_colorILi4ELi32ELi1ELi8ELi3ELb1ELb1EEvPfS0_S0_iiiiiiiiiiffi_param_11];
	ld.param.u32 	%r43, [_Z20filterActs_YxX_colorILi4ELi32ELi1ELi8ELi3ELb1ELb1EEvPfS0_S0_iiiiiiiiiiffi_param_15];
	cvta.to.global.u64 	%rd8, %rd7;
	mul.lo.s32 	%r1, %r37, %r37;
	shr.s32 	%r44, %r34, 31;
	shr.u32 	%r45, %r44, 27;
	add.s32 	%r46, %r34, %r45;
	shr.s32 	%r47, %r46, 5;
	mov.u32 	%r48, %ctaid.y;
	div.u32 	%r2, %r48, %r47;
	mul.lo.s32 	%r49, %r2, %r47;
	sub.s32 	%r50, %r48, %r49;
	mov.u32 	%r102, %tid.y;
	mov.u32 	%r4, %tid.x;
	shr.u32 	%r51, %r4, 5;
	add.s32 	%r5, %r51, %r102;
	and.b32  	%r6, %r4, 31;
	mov.u32 	%r52, %ctaid.x;
	shl.b32 	%r53, %r52, 5;
	add.s32 	%r54, %r53, %r4;
	cvt.s64.s32 	%rd1, %r54;
	shl.b32 	%r7, %r50, 5;
	mad.lo.s32 	%r55, %r34, %r5, %r6;
	add.s32 	%r56, %r55, %r7;
	mul.wide.s32 	%rd9, %r56, 4;
	add.s64 	%rd49, %rd8, %rd9;
	setp.ne.s32 	%p1, %r43, 0;
	@%p1 bra 	$L__BB85_2;
	mul.lo.s32 	%r57, %r34, %r1;
	mul.lo.s32 	%r58, %r57, %r2;
	mul.lo.s32 	%r59, %r58, 3;
	mul.wide.s32 	%rd10, %r59, 4;
	add.s64 	%rd49, %rd49, %rd10;
$L__BB85_2:
	cvt.u32.u64 	%r60, %rd1;
	add.s32 	%r61, %r7, %r102;
	mul.lo.s32 	%r8, %r41, %r40;
	mad.lo.s32 	%r62, %r8, %r61, %r2;
	mad.lo.s32 	%r9, %r62, %r33, %r60;
	setp.eq.s32 	%p2, %r37, 0;
	mov.f32 	%f265, 0f00000000;
	mov.f32 	%f266, %f265;
	mov.f32 	%f267, %f265;
	mov.f32 	%f268, %f265;
	mov.f32 	%f269, %f265;
	mov.f32 	%f270, %f265;
	mov.f32 	%f271, %f265;
	mov.f32 	%f272, %f265;
	@%p2 bra 	$L__BB85_15;
	shl.b32 	%r64, %r6, 2;
	mov.u32 	%r65, _ZZ20filterActs_YxX_colorILi4ELi32ELi1ELi8ELi3ELb1ELb1EEvPfS0_S0_iiiiiiiiiiffiE9shFilters;
	add.s32 	%r66, %r65, %r64;
	div.s32 	%r67, %r2, %r41;
	mul.lo.s32 	%r68, %r67, %r41;
	sub.s32 	%r69, %r2, %r68;
	mad.lo.s32 	%r10, %r69, %r39, %r38;
	mad.lo.s32 	%r11, %r67, %r39, %r38;
	shl.b32 	%r70, %r4, 2;
	mov.u32 	%r71, _ZZ20filterActs_YxX_colorILi4ELi32ELi1ELi8ELi3ELb1ELb1EEvPfS0_S0_iiiiiiiiiiffiE8shImages;
	add.s32 	%r12, %r71, %r70;
	shl.b32 	%r72, %r102, 2;
	add.s32 	%r73, %r65, %r72;
	add.s32 	%r13, %r73, 1408;
	shl.b32 	%r74, %r5, 7;
	add.s32 	%r14, %r66, %r74;
	shl.b32 	%r75, %r102, 7;
	add.s32 	%r15, %r12, %r75;
	shl.b32 	%r16, %r34, 2;
	mul.lo.s32 	%r103, %r1, %r34;
	shl.b32 	%r104, %r103, 1;
	mov.f32 	%f265, 0f00000000;
	mov.b32 	%r105, 0;
	mov.u32 	%r101, %r5;
	mov.u32 	%r106, %r105;
$L__BB85_4:
	setp.gt.u32 	%p3, %r5, 3;
	@%p3 bra 	$L__BB85_8;
	setp.ge.u32 	%p4, %r101, %r1;
	@%p4 bra 	$L__BB85_7;
	mul.wide.s32 	%rd11, %r105, 4;
	add.s64 	%rd12, %rd49, %rd11;
	ld.global.f32 	%f29, [%rd12];
	st.shared.f32 	[%r14], %f29;
	mul.wide.s32 	%rd13, %r103, 4;
	add.s64 	%rd14, %rd49, %rd13;
	ld.global.f32 	%f30, [%rd14];
	st.shared.f32 	[%r14+512], %f30;
	mul.wide.s32 	%rd15, %r104, 4;
	add.s64 	%rd16, %rd49, %rd15;
	ld.global.f32 	%f31, [%rd16];
	st.shared.f32 	[%r14+1024], %f31;
	bra.uni 	$L__BB85_8;
$L__BB85_7:
	mov.b32 	%r76, 0;
	st.shared.u32 	[%r14], %r76;
	st.shared.u32 	[%r14+512], %r76;
	st.shared.u32 	[%r14+1024], %r76;
$L__BB85_8:
	setp.ge.s32 	%p5, %r102, %r1;
	@%p5 bra 	$L__BB85_14;
	div.s32 	%r77, %r102, %r37;
	mul.lo.s32 	%r78, %r77, %r37;
	sub.s32 	%r79, %r102, %r78;
	add.s32 	%r25, %r10, %r79;
	add.s32 	%r26, %r11, %r77;
	setp.gt.s32 	%p6, %r26, -1;
	setp.lt.s32 	%p7, %r26, %r35;
	and.pred  	%p8, %p6, %p7;
	setp.gt.s32 	%p9, %r25, -1;
	setp.lt.s32 	%p10, %r25, %r36;
	and.pred  	%p11, %p9, %p10;
	and.pred  	%p13, %p8, %p11;
	not.pred 	%p14, %p13;
	@%p14 bra 	$L__BB85_13;
	cvt.u32.u64 	%r81, %rd1;
	setp.ge.s32 	%p15, %r81, %r33;
	@%p15 bra 	$L__BB85_12;
	ld.param.u32 	%r100, [_Z20filterActs_YxX_colorILi4ELi32ELi1ELi8ELi3ELb1ELb1EEvPfS0_S0_iiiiiiiiiiffi_param_12];
	ld.param.u64 	%rd47, [_Z20filterActs_YxX_colorILi4ELi32ELi1ELi8ELi3ELb1ELb1EEvPfS0_S0_iiiiiiiiiiffi_param_0];
	mad.lo.s32 	%r83, %r26, %r36, %r25;
	mul.lo.s32 	%r84, %r83, %r100;
	cvt.s64.s32 	%rd17, %r84;
	add.s64 	%rd18, %rd17, %rd1;
	cvta.to.global.u64 	%rd19, %rd47;
	shl.b64 	%rd20, %rd18, 2;
	add.s64 	%rd21, %rd19, %rd20;
	ld.global.f32 	%f32, [%rd21];
	st.shared.f32 	[%r15], %f32;
	add.s32 	%r85, %r35, %r26;
	mad.lo.s32 	%r86, %r85, %r36, %r25;
	mul.lo.s32 	%r87, %r86, %r100;
	cvt.s64.s32 	%rd22, %r87;
	add.s64 	%rd23, %rd22, %rd1;
	shl.b64 	%rd24, %rd23, 2;
	add.s64 	%rd25, %rd19, %rd24;
	ld.global.f32 	%f33, [%rd25];
	st.shared.f32 	[%r15+512], %f33;
	add.s32 	%r88, %r85, %r35;
	mad.lo.s32 	%r89, %r88, %r36, %r25;
	mul.lo.s32 	%r90, %r89, %r100;
	cvt.s64.s32 	%rd26, %r90;
	add.s64 	%rd27, %rd26, %rd1;
	shl.b64 	%rd28, %rd27, 2;
	add.s64 	%rd29, %rd19, %rd28;
	ld.global.f32 	%f34, [%rd29];
	st.shared.f32 	[%r15+1024], %f34;
	bra.uni 	$L__BB85_14;
$L__BB85_12:
	mov.b32 	%r82, 0;
	st.shared.u32 	[%r15], %r82;
	st.shared.u32 	[%r15+512], %r82;
	st.shared.u32 	[%r15+1024], %r82;
	bra.uni 	$L__BB85_14;
$L__BB85_13:
	mov.b32 	%r80, 0;
	st.shared.u32 	[%r15], %r80;
	st.shared.u32 	[%r15+512], %r80;
	st.shared.u32 	[%r15+1024], %r80;
$L__BB85_14:
	bar.sync 	0;
	ld.shared.f32 	%f35, [%r12];
	ld.shared.f32 	%f36, [%r13+-1408];
	fma.rn.f32 	%f37, %f35, %f36, %f272;
	ld.shared.f32 	%f38, [%r13+-1392];
	fma.rn.f32 	%f39, %f35, %f38, %f271;
	ld.shared.f32 	%f40, [%r13+-1376];
	fma.rn.f32 	%f41, %f35, %f40, %f270;
	ld.shared.f32 	%f42, [%r13+-1360];
	fma.rn.f32 	%f43, %f35, %f42, %f269;
	ld.shared.f32 	%f44, [%r13+-1344];
	fma.rn.f32 	%f45, %f35, %f44, %f268;
	ld.shared.f32 	%f46, [%r13+-1328];
	fma.rn.f32 	%f47, %f35, %f46, %f267;
	ld.shared.f32 	%f48, [%r13+-1312];
	fma.rn.f32 	%f49, %f35, %f48, %f266;
	ld.shared.f32 	%f50, [%r13+-1296];
	fma.rn.f32 	%f51, %f35, %f50, %f265;
	ld.shared.f32 	%f52, [%r12+128];
	ld.shared.f32 	%f53, [%r13+-1280];
	fma.rn.f32 	%f54, %f52, %f53, %f37;
	ld.shared.f32 	%f55, [%r13+-1264];
	fma.rn.f32 	%f56, %f52, %f55, %f39;
	ld.shared.f32 	%f57, [%r13+-1248];
	fma.rn.f32 	%f58, %f52, %f57, %f41;
	ld.shared.f32 	%f59, [%r13+-1232];
	fma.rn.f32 	%f60, %f52, %f59, %f43;
	ld.shared.f32 	%f61, [%r13+-1216];
	fma.rn.f32 	%f62, %f52, %f61, %f45;
	ld.shared.f32 	%f63, [%r13+-1200];
	fma.rn.f32 	%f64, %f52, %f63, %f47;
	ld.shared.f32 	%f65, [%r13+-1184];
	fma.rn.f32 	%f66, %f52, %f65, %f49;
	ld.shared.f32 	%f67, [%r13+-1168];
	fma.rn.f32 	%f68, %f52, %f67, %f51;
	ld.shared.f32 	%f69, [%r12+256];
	ld.shared.f32 	%f70, [%r13+-1152];
	fma.rn.f32 	%f71, %f69, %f70, %f54;
	ld.shared.f32 	%f72, [%r13+-1136];
	fma.rn.f32 	%f73, %f69, %f72, %f56;
	ld.shared.f32 	%f74, [%r13+-1120];
	fma.rn.f32 	%f75, %f69, %f74, %f58;
	ld.shared.f32 	%f76, [%r13+-1104];
	fma.rn.f32 	%f77, %f69, %f76, %f60;
	ld.shared.f32 	%f78, [%r13+-1088];
	fma.rn.f32 	%f79, %f69, %f78, %f62;
	ld.shared.f32 	%f80, [%r13+-1072];
	fma.rn.f32 	%f81, %f69, %f80, %f64;
	ld.shared.f32 	%f82, [%r13+-1056];
	fma.rn.f32 	%f83, %f69, %f82, %f66;
	ld.shared.f32 	%f84, [%r13+-1040];
	fma.rn.f32 	%f85, %f69, %f84, %f68;
	ld.shared.f32 	%f86, [%r12+384];
	ld.shared.f32 	%f87, [%r13+-1024];
	fma.rn.f32 	%f88, %f86, %f87, %f71;
	ld.shared.f32 	%f89, [%r13+-1008];
	fma.rn.f32 	%f90, %f86, %f89, %f73;
	ld.shared.f32 	%f91, [%r13+-992];
	fma.rn.f32 	%f92, %f86, %f91, %f75;
	ld.shared.f32 	%f93, [%r13+-976];
	fma.rn.f32 	%f94, %f86, %f93, %f77;
	ld.shared.f32 	%f95, [%r13+-960];
	fma.rn.f32 	%f96, %f86, %f95, %f79;
	ld.shared.f32 	%f97, [%r13+-944];
	fma.rn.f32 	%f98, %f86, %f97, %f81;
	ld.shared.f32 	%f99, [%r13+-928];
	fma.rn.f32 	%f100, %f86, %f99, %f83;
	ld.shared.f32 	%f101, [%r13+-912];
	fma.rn.f32 	%f102, %f86, %f101, %f85;
	ld.shared.f32 	%f103, [%r12+512];
	ld.shared.f32 	%f104, [%r13+-896];
	fma.rn.f32 	%f105, %f103, %f104, %f88;
	ld.shared.f32 	%f106, [%r13+-880];
	fma.rn.f32 	%f107, %f103, %f106, %f90;
	ld.shared.f32 	%f108, [%r13+-864];
	fma.rn.f32 	%f109, %f103, %f108, %f92;
	ld.shared.f32 	%f110, [%r13+-848];
	fma.rn.f32 	%f111, %f103, %f110, %f94;
	ld.shared.f32 	%f112, [%r13+-832];
	fma.rn.f32 	%f113, %f103, %f112, %f96;
	ld.shared.f32 	%f114, [%r13+-816];
	fma.rn.f32 	%f115, %f103, %f114, %f98;
	ld.shared.f32 	%f116, [%r13+-800];
	fma.rn.f32 	%f117, %f103, %f116, %f100;
	ld.shared.f32 	%f118, [%r13+-784];
	fma.rn.f32 	%f119, %f103, %f118, %f102;
	ld.shared.f32 	%f120, [%r12+640];
	ld.shared.f32 	%f121, [%r13+-768];
	fma.rn.f32 	%f122, %f120, %f121, %f105;
	ld.shared.f32 	%f123, [%r13+-752];
	fma.rn.f32 	%f124, %f120, %f123, %f107;
	ld.shared.f32 	%f125, [%r13+-736];
	fma.rn.f32 	%f126, %f120, %f125, %f109;
	ld.shared.f32 	%f127, [%r13+-720];
	fma.rn.f32 	%f128, %f120, %f127, %f111;
	ld.shared.f32 	%f129, [%r13+-704];
	fma.rn.f32 	%f130, %f120, %f129, %f113;
	ld.shared.f32 	%f131, [%r13+-688];
	fma.rn.f32 	%f132, %f120, %f131, %f115;
	ld.shared.f32 	%f133, [%r13+-672];
	fma.rn.f32 	%f134, %f120, %f133, %f117;
	ld.shared.f32 	%f135, [%r13+-656];
	fma.rn.f32 	%f136, %f120, %f135, %f119;
	ld.shared.f32 	%f137, [%r12+768];
	ld.shared.f32 	%f138, [%r13+-640];
	fma.rn.f32 	%f139, %f137, %f138, %f122;
	ld.shared.f32 	%f140, [%r13+-624];
	fma.rn.f32 	%f141, %f137, %f140, %f124;
	ld.shared.f32 	%f142, [%r13+-608];
	fma.rn.f32 	%f143, %f137, %f142, %f126;
	ld.shared.f32 	%f144, [%r13+-592];
	fma.rn.f32 	%f145, %f137, %f144, %f128;
	ld.shared.f32 	%f146, [%r13+-576];
	fma.rn.f32 	%f147, %f137, %f146, %f130;
	ld.shared.f32 	%f148, [%r13+-560];
	fma.rn.f32 	%f149, %f137, %f148, %f132;
	ld.shared.f32 	%f150, [%r13+-544];
	fma.rn.f32 	%f151, %f137, %f150, %f134;
	ld.shared.f32 	%f152, [%r13+-528];
	fma.rn.f32 	%f153, %f137, %f152, %f136;
	ld.shared.f32 	%f154, [%r12+896];
	ld.shared.f32 	%f155, [%r13+-512];
	fma.rn.f32 	%f156, %f154, %f155, %f139;
	ld.shared.f32 	%f157, [%r13+-496];
	fma.rn.f32 	%f158, %f154, %f157, %f141;
	ld.shared.f32 	%f159, [%r13+-480];
	fma.rn.f32 	%f160, %f154, %f159, %f143;
	ld.shared.f32 	%f161, [%r13+-464];
	fma.rn.f32 	%f162, %f154, %f161, %f145;
	ld.shared.f32 	%f163, [%r13+-448];
	fma.rn.f32 	%f164, %f154, %f163, %f147;
	ld.shared.f32 	%f165, [%r13+-432];
	fma.rn.f32 	%f166, %f154, %f165, %f149;
	ld.shared.f32 	%f167, [%r13+-416];
	fma.rn.f32 	%f168, %f154, %f167, %f151;
	ld.shared.f32 	%f169, [%r13+-400];
	fma.rn.f32 	%f170, %f154, %f169, %f153;
	ld.shared.f32 	%f171, [%r12+1024];
	ld.shared.f32 	%f172, [%r13+-384];
	fma.rn.f32 	%f173, %f171, %f172, %f156;
	ld.shared.f32 	%f174, [%r13+-368];
	fma.rn.f32 	%f175, %f171, %f174, %f158;
	ld.shared.f32 	%f176, [%r13+-352];
	fma.rn.f32 	%f177, %f171, %f176, %f160;
	ld.shared.f32 	%f178, [%r13+-336];
	fma.rn.f32 	%f179, %f171, %f178, %f162;
	ld.shared.f32 	%f180, [%r13+-320];
	fma.rn.f32 	%f181, %f171, %f180, %f164;
	ld.shared.f32 	%f182, [%r13+-304];
	fma.rn.f32 	%f183, %f171, %f182, %f166;
	ld.shared.f32 	%f184, [%r13+-288];
	fma.rn.f32 	%f185, %f171, %f184, %f168;
	ld.shared.f32 	%f186, [%r13+-272];
	fma.rn.f32 	%f187, %f171, %f186, %f170;
	ld.shared.f32 	%f188, [%r12+1152];
	ld.shared.f32 	%f189, [%r13+-256];
	fma.rn.f32 	%f190, %f188, %f189, %f173;
	ld.shared.f32 	%f191, [%r13+-240];
	fma.rn.f32 	%f192, %f188, %f191, %f175;
	ld.shared.f32 	%f193, [%r13+-224];
	fma.rn.f32 	%f194, %f188, %f193, %f177;
	ld.shared.f32 	%f195, [%r13+-208];
	fma.rn.f32 	%f196, %f188, %f195, %f179;
	ld.shared.f32 	%f197, [%r13+-192];
	fma.rn.f32 	%f198, %f188, %f197, %f181;
	ld.shared.f32 	%f199, [%r13+-176];
	fma.rn.f32 	%f200, %f188, %f199, %f183;
	ld.shared.f32 	%f201, [%r13+-160];
	fma.rn.f32 	%f202, %f188, %f201, %f185;
	ld.shared.f32 	%f203, [%r13+-144];
	fma.rn.f32 	%f204, %f188, %f203, %f187;
	ld.shared.f32 	%f205, [%r12+1280];
	ld.shared.f32 	%f206, [%r13+-128];
	fma.rn.f32 	%f207, %f205, %f206, %f190;
	ld.shared.f32 	%f208, [%r13+-112];
	fma.rn.f32 	%f209, %f205, %f208, %f192;
	ld.shared.f32 	%f210, [%r13+-96];
	fma.rn.f32 	%f211, %f205, %f210, %f194;
	ld.shared.f32 	%f212, [%r13+-80];
	fma.rn.f32 	%f213, %f205, %f212, %f196;
	ld.shared.f32 	%f214, [%r13+-64];
	fma.rn.f32 	%f215, %f205, %f214, %f198;
	ld.shared.f32 	%f216, [%r13+-48];
	fma.rn.f32 	%f217, %f205, %f216, %f200;
	ld.shared.f32 	%f218, [%r13+-32];
	fma.rn.f32 	%f219, %f205, %f218, %f202;
	ld.shared.f32 	%f220, [%r13+-16];
	fma.rn.f32 	%f221, %f205, %f220, %f204;
	ld.shared.f32 	%f222, [%r12+1408];
	ld.shared.f32 	%f223, [%r13];
	fma.rn.f32 	%f272, %f222, %f223, %f207;
	ld.shared.f32 	%f224, [%r13+16];
	fma.rn.f32 	%f271, %f222, %f224, %f209;
	ld.shared.f32 	%f225, [%r13+32];
	fma.rn.f32 	%f270, %f222, %f225, %f211;
	ld.shared.f32 	%f226, [%r13+48];
	fma.rn.f32 	%f269, %f222, %f226, %f213;
	ld.shared.f32 	%f227, [%r13+64];
	fma.rn.f32 	%f268, %f222, %f227, %f215;
	ld.shared.f32 	%f228, [%r13+80];
	fma.rn.f32 	%f267, %f222, %f228, %f217;
	ld.shared.f32 	%f229, [%r13+96];
	fma.rn.f32 	%f266, %f222, %f229, %f219;
	ld.shared.f32 	%f230, [%r13+112];
	fma.rn.f32 	%f265, %f222, %f230, %f221;
	bar.sync 	0;
	add.s32 	%r106, %r106, 4;
	add.s32 	%r105, %r105, %r16;
	add.s32 	%r104, %r104, %r16;
	add.s32 	%r103, %r103, %r16;
	add.s32 	%r102, %r102, 4;
	add.s32 	%r101, %r101, 4;
	setp.lt.u32 	%p16, %r106, %r1;
	@%p16 bra 	$L__BB85_4;
$L__BB85_15:
	cvt.u32.u64 	%r91, %rd1;
	setp.ge.s32 	%p17, %r91, %r33;
	@%p17 bra 	$L__BB85_17;
	ld.param.f32 	%f256, [_Z20filterActs_YxX_colorILi4ELi32ELi1ELi8ELi3ELb1ELb1EEvPfS0_S0_iiiiiiiiiiffi_param_14];
	ld.param.f32 	%f255, [_Z20filterActs_YxX_colorILi4ELi32ELi1ELi8ELi3ELb1ELb1EEvPfS0_S0_iiiiiiiiiiffi_param_13];
	ld.param.u64 	%rd48, [_Z20filterActs_YxX_colorILi4ELi32ELi1ELi8ELi3ELb1ELb1EEvPfS0_S0_iiiiiiiiiiffi_param_2];
	mul.lo.s32 	%r92, %r33, %r8;
	shl.b32 	%r93, %r92, 2;
	cvta.to.global.u64 	%rd30, %rd48;
	mul.wide.u32 	%rd31, %r9, 4;
	add.s64 	%rd32, %rd30, %rd31;
	ld.global.f32 	%f231, [%rd32];
	mul.f32 	%f232, %f256, %f272;
	fma.rn.f32 	%f233, %f255, %f231, %f232;
	st.global.f32 	[%rd32], %f233;
	mul.wide.s32 	%rd33, %r93, 4;
	add.s64 	%rd34, %rd32, %rd33;
	ld.global.f32 	%f234, [%rd34];
	mul.f32 	%f235, %f256, %f271;
	fma.rn.f32 	%f236, %f255, %f234, %f235;
	st.global.f32 	[%rd34], %f236;
	shl.b32 	%r94, %r92, 3;
	mul.wide.s32 	%rd35, %r94, 4;
	add.s64 	%rd36, %rd32, %rd35;
	ld.global.f32 	%f237, [%rd36];
	mul.f32 	%f238, %f256, %f270;
	fma.rn.f32 	%f239, %f255, %f237, %f238;
	st.global.f32 	[%rd36], %f239;
	mul.lo.s32 	%r95, %r92, 12;
	mul.wide.s32 	%rd37, %r95, 4;
	add.s64 	%rd38, %rd32, %rd37;
	ld.global.f32 	%f240, [%rd38];
	mul.f32 	%f241, %f256, %f269;
	fma.rn.f32 	%f242, %f255, %f240, %f241;
	st.global.f32 	[%rd38], %f242;
	shl.b32 	%r96, %r92, 4;
	mul.wide.s32 	%rd39, %r96, 4;
	add.s64 	%rd40, %rd32, %rd39;
	ld.global.f32 	%f243, [%rd40];
	mul.f32 	%f244, %f256, %f268;
	fma.rn.f32 	%f245, %f255, %f243, %f244;
	st.global.f32 	[%rd40], %f245;
	mul.lo.s32 	%r97, %r92, 20;
	mul.wide.s32 	%rd41, %r97, 4;
	add.s64 	%rd42, %rd32, %rd41;
	ld.global.f32 	%f246, [%rd42];
	mul.f32 	%f247, %f256, %f267;
	fma.rn.f32 	%f248, %f255, %f246, %f247;
	st.global.f32 	[%rd42], %f248;
	mul.lo.s32 	%r98, %r92, 24;
	mul.wide.s32 	%rd43, %r98, 4;
	add.s64 	%rd44, %rd32, %rd43;
	ld.global.f32 	%f249, [%rd44];
	mul.f32 	%f250, %f256, %f266;
	fma.rn.f32 	%f251, %f255, %f249, %f250;
	st.global.f32 	[%rd44], %f251;
	mul.lo.s32 	%r99, %r92, 28;
	mul.wide.s32 	%rd45, %r99, 4;
	add.s64 	%rd46, %rd32, %rd45;
	ld.global.f32 	%f252, [%rd46];
	mul.f32 	%f253, %f256, %f265;
	fma.rn.f32 	%f254, %f255, %f252, %f253;
	st.global.f32 	[%rd46], %f254;
$L__BB85_17:
	ret;

}
	// .globl	_Z20filterActs_YxX_colorILi4ELi32ELi1ELi4ELi3ELb1ELb1EEvPfS0_S0_iiiiiiiiiiffi
.visible .entry _Z20filterActs_YxX_colorILi4ELi32ELi1ELi4ELi3ELb1ELb1EEvPfS0_S0_iiiiiiiiiiffi(
	.param .u64 .ptr .align 1 _Z20filterActs_YxX_colorILi4ELi32ELi1ELi4ELi3ELb1ELb1EEvPfS0_S0_iiiiiiiiiiffi_param_0,
	.param .u64 .ptr .align 1 _Z20filterActs_YxX_colorILi4ELi32ELi1ELi4ELi3ELb1ELb1EEvPfS0_S0_iiiiiiiiiiffi_param_1,
	.param .u64 .ptr .align 1 _Z20filterActs_YxX_colorILi4ELi32ELi1ELi4ELi3ELb1ELb1EEvPfS0_S0_iiiiiiiiiiffi_param_2,
	.param .u32 _Z20filterActs_YxX_colorILi4ELi32ELi1ELi4ELi3ELb1ELb1EEvPfS0_S0_iiiiiiiiiiffi_param_3,
	.param .u32 _Z20filterActs_YxX_colorILi4ELi32ELi1ELi4ELi3ELb1ELb1EEvPfS0_S0_iiiiiiiiiiffi_param_4,
	.param .u32 _Z20filterActs_YxX_colorILi4ELi32ELi1ELi4ELi3ELb1ELb1EEvPfS0_S0_iiiiiiiiiiffi_param_5,
	.param .u32 _Z20filterActs_YxX_colorILi4ELi32ELi1ELi4ELi3ELb1ELb1EEvPfS0_S0_iiiiiiiiiiffi_param_6,
	.param .u32 _Z20filterActs_YxX_colorILi4ELi32ELi1ELi4ELi3ELb1ELb1EEvPfS0_S0_iiiiiiiiiiffi_param_7,
	.param .u32 _Z20filterActs_YxX_colorILi4ELi32ELi1ELi4ELi3ELb1ELb1EEvPfS0_S0_iiiiiiiiiiffi_param_8,
	.param .u32 _Z20filterActs_YxX_colorILi4ELi32ELi1ELi4ELi3ELb1ELb1EEvPfS0_S0_iiiiiiiiiiffi_param_9,
	.param .u32 _Z20filterActs_YxX_colorILi4ELi32ELi1ELi4ELi3ELb1ELb1EEvPfS0_S0_iiiiiiiiiiffi_param_10,
	.param .u32 _Z20filterActs_YxX_colorILi4ELi32ELi1ELi4ELi3ELb1ELb1EEvPfS0_S0_iiiiiiiiiiffi_param_11,
	.param .u32 _Z20filterActs_YxX_colorILi4ELi32ELi1ELi4ELi3ELb1ELb1EEvPfS0_S0_iiiiiiiiiiffi_param_12,
	.param .f32 _Z20filterActs_YxX_colorILi4ELi32ELi1ELi4ELi3ELb1ELb1EEvPfS0_S0_iiiiiiiiiiffi_param_13,
	.param .f32 _Z20filterActs_YxX_colorILi4ELi32ELi1ELi4ELi3ELb1ELb1EEvPfS0_S0_iiiiiiiiiiffi_param_14,
	.param .u32 _Z20filterActs_YxX_colorILi4ELi32ELi1ELi4ELi3ELb1ELb1EEvPfS0_S0_iiiiiiiiiiffi_param_15
)
{
	.reg .pred 	%p<18>;
	.reg .b32 	%r<103>;
	.reg .b32 	%f<147>;
	.reg .b64 	%rd<41>;
	// demoted variable
	.shared .align 4 .b8 _ZZ20filterActs_YxX_colorILi4ELi32ELi1ELi4ELi3ELb1ELb1EEvPfS0_S0_iiiiiiiiiiffiE9shFilters[768];
	// demoted variable
	.shared .align 4 .b8 _ZZ20filterActs_YxX_colorILi4ELi32ELi1ELi4ELi3ELb1ELb1EEvPfS0_S0_iiiiiiiiiiffiE8shImages[1536];
	ld.param.u64 	%rd6, [_Z20filterActs_YxX_colorILi4ELi32ELi1ELi4ELi3ELb1ELb1EEvPfS0_S0_iiiiiiiiiiffi_param_0];
	ld.param.u64 	%rd8, [_Z20filterActs_YxX_colorILi4ELi32ELi1ELi4ELi3ELb1ELb1EEvPfS0_S0_iiiiiiiiiiffi_param_1];
	ld.param.u32 	%r34, [_Z20filterActs_YxX_colorILi4ELi32ELi1ELi4ELi3ELb1ELb1EEvPfS0_S0_iiiiiiiiiiffi_param_3];
	ld.param.u32 	%r35, [_Z20filterActs_YxX_colorILi4ELi32ELi1ELi4ELi3ELb1ELb1EEvPfS0_S0_iiiiiiiiiiffi_param_4];
	ld.param.u32 	%r36, [_Z20filterActs_YxX_colorILi4ELi32ELi1ELi4ELi3ELb1ELb1EEvPfS0_S0_iiiiiiiiiiffi_param_5];
	ld.param.u32 	%r37, [_Z20filterActs_YxX_colorILi4ELi32ELi1ELi4ELi3ELb1ELb1EEvPfS0_S0_iiiiiiiiiiffi_param_6];
	ld.param.u32 	%r38, [_Z20filterActs_YxX_colorILi4ELi32ELi1ELi4ELi3ELb1ELb1EEvPfS0_S0_iiiiiiiiiiffi_param_7];
	ld.param.u32 	%r39, [_Z20filterActs_YxX_colorILi4ELi32ELi1ELi4ELi3ELb1ELb1EEvPfS0_S0_iiiiiiiiiiffi_param_8];
	ld.param.u32 	%r40, [_Z20filterActs_YxX_colorILi4ELi32ELi1ELi4ELi3ELb1ELb1EEvPfS0_S0_iiiiiiiiiiffi_param_9];
	ld.param.u32 	%r41, [_Z20filterActs_YxX_colorILi4ELi32ELi1ELi4ELi3ELb1ELb1EEvPfS0_S0_iiiiiiiiiiffi_param_10];
	ld.param.u32 	%r42, [_Z20filterActs_YxX_colorILi4ELi32ELi1ELi4ELi3ELb1ELb1EEvPfS0_S0_iiiiiiiiiiffi_param_11];
	ld.param.u32 	%r43, [_Z20filterActs_YxX_colorILi4ELi32ELi1ELi4ELi3ELb1ELb1EEvPfS0_S0_iiiiiiiiiiffi_param_12];
	ld.param.f32 	%f13, [_Z20filterActs_YxX_colorILi4ELi32ELi1ELi4ELi3ELb1ELb1EEvPfS0_S0_iiiiiiiiiiffi_param_13];
	ld.param.f32 	%f14, [_Z20filterActs_YxX_colorILi4ELi32ELi1ELi4ELi3ELb1ELb1EEvPfS0_S0_iiiiiiiiiiffi_param_14];
	ld.param.u32 	%r44, [_Z20filterActs_YxX_colorILi4ELi32ELi1ELi4ELi3ELb1ELb1EEvPfS0_S0_iiiiiiiiiiffi_param_15];
	cvta.to.global.u64 	%rd9, %rd8;
	mul.lo.s32 	%r1, %r38, %r38;
	shr.s32 	%r45, %r35, 31;
	shr.u32 	%r46, %r45, 28;
	add.s32 	%r47, %r35, %r46;
	shr.s32 	%r48, %r47, 4;
	mov.u32 	%r49, %ctaid.y;
	div.u32 	%r2, %r49, %r48;
	mul.lo.s32 	%r50, %r2, %r48;
	sub.s32 	%r51, %r49, %r50;
	mov.u32 	%r98, %tid.y;
	shl.b32 	%r52, %r98, 5;
	mov.u32 	%r4, %tid.x;
	add.s32 	%r5, %r52, %r4;
	shr.u32 	%r97, %r5, 4;
	and.b32  	%r7, %r4, 15;
	mov.u32 	%r53, %ctaid.x;
	shl.b32 	%r54, %r53, 5;
	add.s32 	%r55, %r54, %r4;
	cvt.s64.s32 	%rd1, %r55;
	shl.b32 	%r8, %r51, 4;
	mad.lo.s32 	%r56, %r35, %r97, %r7;
	add.s32 	%r57, %r56, %r8;
	mul.wide.s32 	%rd10, %r57, 4;
	add.s64 	%rd40, %rd9, %rd10;
	setp.ne.s32 	%p1, %r44, 0;
	@%p1 bra 	$L__BB86_2;
	mul.lo.s32 	%r58, %r35, %r1;
	mul.lo.s32 	%r59, %r58, %r2;
	mul.lo.s32 	%r60, %r59, 3;
	mul.wide.s32 	%rd11, %r60, 4;
	add.s64 	%rd40, %rd40, %rd11;
$L__BB86_2:
	cvt.u32.u64 	%r61, %rd1;
	add.s32 	%r62, %r8, %r98;
	mul.lo.s32 	%r9, %r42, %r41;
	mad.lo.s32 	%r63, %r9, %r62, %r2;
	mad.lo.s32 	%r10, %r63, %r34, %r61;
	setp.eq.s32 	%p2, %r38, 0;
	mov.f32 	%f143, 0f00000000;
	mov.f32 	%f144, %f143;
	mov.f32 	%f145, %f143;
	mov.f32 	%f146, %f143;
	@%p2 bra 	$L__BB86_15;
	cvta.to.global.u64 	%rd5, %rd6;
	shl.b32 	%r65, %r7, 2;
	mov.u32 	%r66, _ZZ20filterActs_YxX_colorILi4ELi32ELi1ELi4ELi3ELb1ELb1EEvPfS0_S0_iiiiiiiiiiffiE9shFilters;
	add.s32 	%r67, %r66, %r65;
	div.s32 	%r68, %r2, %r42;
	mul.lo.s32 	%r69, %r68, %r42;
	sub.s32 	%r70, %r2, %r69;
	mad.lo.s32 	%r11, %r70, %r40, %r39;
	mad.lo.s32 	%r12, %r68, %r40, %r39;
	shl.b32 	%r71, %r4, 2;
	mov.u32 	%r72, _ZZ20filterActs_YxX_colorILi4ELi32ELi1ELi4ELi3ELb1ELb1EEvPfS0_S0_iiiiiiiiiiffiE8shImages;
	add.s32 	%r13, %r72, %r71;
	shl.b32 	%r73, %r98, 2;
	add.s32 	%r74, %r66, %r73;
	add.s32 	%r14, %r74, 704;
	shl.b32 	%r75, %r97, 6;
	add.s32 	%r15, %r67, %r75;
	shl.b32 	%r76, %r98, 7;
	add.s32 	%r16, %r13, %r76;
	shl.b32 	%r17, %r35, 2;
	mul.lo.s32 	%r99, %r1, %r35;
	shl.b32 	%r100, %r99, 1;
	mov.f32 	%f143, 0f00000000;
	mov.b32 	%r101, 0;
	mov.u32 	%r102, %r101;
$L__BB86_4:
	setp.gt.u32 	%p3, %r5, 63;
	@%p3 bra 	$L__BB86_8;
	setp.ge.u32 	%p4, %r97, %r1;
	@%p4 bra 	$L__BB86_7;
	mul.wide.s32 	%rd12, %r101, 4;
	add.s64 	%rd13, %rd40, %rd12;
	ld.global.f32 	%f17, [%rd13];
	st.shared.f32 	[%r15], %f17;
	mul.wide.s32 	%rd14, %r99, 4;
	add.s64 	%rd15, %rd40, %rd14;
	ld.global.f32 	%f18, [%rd15];
	st.shared.f32 	[%r15+256], %f18;
	mul.wide.s32 	%rd16, %r100, 4;
	add.s64 	%rd17, %rd40, %rd16;
	ld.global.f32 	%f19, [%rd17];
	st.shared.f32 	[%r15+512], %f19;
	bra.uni 	$L__BB86_8;
$L__BB86_7:
	mov.b32 	%r77, 0;
	st.shared.u32 	[%r15], %r77;
	st.shared.u32 	[%r15+256], %r77;
	st.shared.u32 	[%r15+512], %r77;
$L__BB86_8:
	setp.ge.s32 	%p5, %r98, %r1;
	@%p5 bra 	$L__BB86_14;
	div.s32 	%r78, %r98, %r38;
	mul.lo.s32 	%r79, %r78, %r38;
	sub.s32 	%r80, %r98, %r79;
	add.s32 	%r26, %r11, %r80;
	add.s32 	%r27, %r12, %r78;
	setp.gt.s32 	%p6, %r27, -1;
	setp.lt.s32 	%p7, %r27, %r36;
	and.pred  	%p8, %p6, %p7;
	setp.gt.s32 	%p9, %r26, -1;
	setp.lt.s32 	%p10, %r26, %r37;
	and.pred  	%p11, %p9, %p10;
	and.pred  	%p13, %p8, %p11;
	not.pred 	%p14, %p13;
	@%p14 bra 	$L__BB86_13;
	cvt.u32.u64 	%r82, %rd1;
	setp.ge.s32 	%p15, %r82, %r34;
	@%p15 bra 	$L__BB86_12;
	mad.lo.s32 	%r84, %r27, %r37, %r26;
	mul.lo.s32 	%r85, %r84, %r43;
	cvt.s64.s32 	%rd18, %r85;
	add.s64 	%rd19, %rd18, %rd1;
	shl.b64 	%rd20, %rd19, 2;
	add.s64 	%rd21, %rd5, %rd20;
	ld.global.f32 	%f20, [%rd21];
	st.shared.f32 	[%r16], %f20;
	add.s32 	%r86, %r36, %r27;
	mad.lo.s32 	%r87, %r86, %r37, %r26;
	mul.lo.s32 	%r88, %r87, %r43;
	cvt.s64.s32 	%rd22, %r88;
	add.s64 	%rd23, %rd22, %rd1;
	shl.b64 	%rd24, %rd23, 2;
	add.s64 	%rd25, %rd5, %rd24;
	ld.global.f32 	%f21, [%rd25];
	st.shared.f32 	[%r16+512], %f21;
	add.s32 	%r89, %r86, %r36;
	mad.lo.s32 	%r90, %r89, %r37, %r26;
	mul.lo.s32 	%r91, %r90, %r43;
	cvt.s64.s32 	%rd26, %r91;
	add.s64 	%rd27, %rd26, %rd1;
	shl.b64 	%rd28, %rd27, 2;
	add.s64 	%rd29, %rd5, %rd28;
	ld.global.f32 	%f22, [%rd29];
	st.shared.f32 	[%r16+1024], %f22;
	bra.uni 	$L__BB86_14;
$L__BB86_12:
	mov.b32 	%r83, 0;
	st.shared.u32 	[%r16], %r83;
	st.shared.u32 	[%r16+512], %r83;
	st.shared.u32 	[%r16+1024], %r83;
	bra.uni 	$L__BB86_14;
$L__BB86_13:
	mov.b32 	%r81, 0;
	st.shared.u32 	[%r16], %r81;
	st.shared.u32 	[%r16+512], %r81;
	st.shared.u32 	[%r16+1024], %r81;
$L__BB86_14:
	bar.sync 	0;
	ld.shared.f32 	%f23, [%r13];
	ld.shared.f32 	%f24, [%r14+-704];
	fma.rn.f32 	%f25, %f23, %f24, %f146;
	ld.shared.f32 	%f26, [%r14+-688];
	fma.rn.f32 	%f27, %f23, %f26, %f145;
	ld.shared.f32 	%f28, [%r14+-672];
	fma.rn.f32 	%f29, %f23, %f28, %f144;
	ld.shared.f32 	%f30, [%r14+-656];
	fma.rn.f32 	%f31, %f23, %f30, %f143;
	ld.shared.f32 	%f32, [%r13+128];
	ld.shared.f32 	%f33, [%r14+-640];
	fma.rn.f32 	%f34, %f32, %f33, %f25;
	ld.shared.f32 	%f35, [%r14+-624];
	fma.rn.f32 	%f36, %f32, %f35, %f27;
	ld.shared.f32 	%f37, [%r14+-608];
	fma.rn.f32 	%f38, %f32, %f37, %f29;
	ld.shared.f32 	%f39, [%r14+-592];
	fma.rn.f32 	%f40, %f32, %f39, %f31;
	ld.shared.f32 	%f41, [%r13+256];
	ld.shared.f32 	%f42, [%r14+-576];
	fma.rn.f32 	%f43, %f41, %f42, %f34;
	ld.shared.f32 	%f44, [%r14+-560];
	fma.rn.f32 	%f45, %f41, %f44, %f36;
	ld.shared.f32 	%f46, [%r14+-544];
	fma.rn.f32 	%f47, %f41, %f46, %f38;
	ld.shared.f32 	%f48, [%r14+-528];
	fma.rn.f32 	%f49, %f41, %f48, %f40;
	ld.shared.f32 	%f50, [%r13+384];
	ld.shared.f32 	%f51, [%r14+-512];
	fma.rn.f32 	%f52, %f50, %f51, %f43;
	ld.shared.f32 	%f53, [%r14+-496];
	fma.rn.f32 	%f54, %f50, %f53, %f45;
	ld.shared.f32 	%f55, [%r14+-480];
	fma.rn.f32 	%f56, %f50, %f55, %f47;
	ld.shared.f32 	%f57, [%r14+-464];
	fma.rn.f32 	%f58, %f50, %f57, %f49;
	ld.shared.f32 	%f59, [%r13+512];
	ld.shared.f32 	%f60, [%r14+-448];
	fma.rn.f32 	%f61, %f59, %f60, %f52;
	ld.shared.f32 	%f62, [%r14+-432];
	fma.rn.f32 	%f63, %f59, %f62, %f54;
	ld.shared.f32 	%f64, [%r14+-416];
	fma.rn.f32 	%f65, %f59, %f64, %f56;
	ld.shared.f32 	%f66, [%r14+-400];
	fma.rn.f32 	%f67, %f59, %f66, %f58;
	ld.shared.f32 	%f68, [%r13+640];
	ld.shared.f32 	%f69, [%r14+-384];
	fma.rn.f32 	%f70, %f68, %f69, %f61;
	ld.shared.f32 	%f71, [%r14+-368];
	fma.rn.f32 	%f72, %f68, %f71, %f63;
	ld.shared.f32 	%f73, [%r14+-352];
	fma.rn.f32 	%f74, %f68, %f73, %f65;
	ld.shared.f32 	%f75, [%r14+-336];
	fma.rn.f32 	%f76, %f68, %f75, %f67;
	ld.shared.f32 	%f77, [%r13+768];
	ld.shared.f32 	%f78, [%r14+-320];
	fma.rn.f32 	%f79, %f77, %f78, %f70;
	ld.shared.f32 	%f80, [%r14+-304];
	fma.rn.f32 	%f81, %f77, %f80, %f72;
	ld.shared.f32 	%f82, [%r14+-288];
	fma.rn.f32 	%f83, %f77, %f82, %f74;
	ld.shared.f32 	%f84, [%r14+-272];
	fma.rn.f32 	%f85, %f77, %f84, %f76;
	ld.shared.f32 	%f86, [%r13+896];
	ld.shared.f32 	%f87, [%r14+-256];
	fma.rn.f32 	%f88, %f86, %f87, %f79;
	ld.shared.f32 	%f89, [%r14+-240];
	fma.rn.f32 	%f90, %f86, %f89, %f81;
	ld.shared.f32 	%f91, [%r14+-224];
	fma.rn.f32 	%f92, %f86, %f91, %f83;
	ld.shared.f32 	%f93, [%r14+-208];
	fma.rn.f32 	%f94, %f86, %f93, %f85;
	ld.shared.f32 	%f95, [%r13+1024];
	ld.shared.f32 	%f96, [%r14+-192];
	fma.rn.f32 	%f97, %f95, %f96, %f88;
	ld.shared.f32 	%f98, [%r14+-176];
	fma.rn.f32 	%f99, %f95, %f98, %f90;
	ld.shared.f32 	%f100, [%r14+-160];
	fma.rn.f32 	%f101, %f95, %f100, %f92;
	ld.shared.f32 	%f102, [%r14+-144];
	fma.rn.f32 	%f103, %f95, %f102, %f94;
	ld.shared.f32 	%f104, [%r13+1152];
	ld.shared.f32 	%f105, [%r14+-128];
	fma.rn.f32 	%f106, %f104, %f105, %f97;
	ld.shared.f32 	%f107, [%r14+-112];
	fma.rn.f32 	%f108, %f104, %f107, %f99;
	ld.shared.f32 	%f109, [%r14+-96];
	fma.rn.f32 	%f110, %f104, %f109, %f101;
	ld.shared.f32 	%f111, [%r14+-80];
	fma.rn.f32 	%f112, %f104, %f111, %f103;
	ld.shared.f32 	%f113, [%r13+1280];
	ld.shared.f32 	%f114, [%r14+-64];
	fma.rn.f32 	%f115, %f113, %f114, %f106;
	ld.shared.f32 	%f116, [%r14+-48];
	fma.rn.f32 	%f117, %f113, %f116, %f108;
	ld.shared.f32 	%f118, [%r14+-32];
	fma.rn.f32 	%f119, %f113, %f118, %f110;
	ld.shared.f32 	%f120, [%r14+-16];
	fma.rn.f32 	%f121, %f113, %f120, %f112;
	ld.shared.f32 	%f122, [%r13+1408];
	ld.shared.f32 	%f123, [%r14];
	fma.rn.f32 	%f146, %f122, %f123, %f115;
	ld.shared.f32 	%f124, [%r14+16];
	fma.rn.f32 	%f145, %f122, %f124, %f117;
	ld.shared.f32 	%f125, [%r14+32];
	fma.rn.f32 	%f144, %f122, %f125, %f119;
	ld.shared.f32 	%f126, [%r14+48];
	fma.rn.f32 	%f143, %f122, %f126, %f121;
	bar.sync 	0;
	add.s32 	%r102, %r102, 4;
	add.s32 	%r101, %r101, %r17;
	add.s32 	%r100, %r100, %r17;
	add.s32 	%r99, %r99, %r17;
	add.s32 	%r98, %r98, 4;
	add.s32 	%r97, %r97, 4;
	setp.lt.u32 	%p16, %r102, %r1;
	@%p16 bra 	$L__BB86_4;
$L__BB86_15:
	cvt.u32.u64 	%r92, %rd1;
	setp.ge.s32 	%p17, %r92, %r34;
	@%p17 bra 	$L__BB86_17;
	ld.param.u64 	%rd39, [_Z20filterActs_YxX_colorILi4ELi32ELi1ELi4ELi3ELb1ELb1EEvPfS0_S0_iiiiiiiiiiffi_param_2];
	mul.lo.s32 	%r93, %r34, %r9;
	shl.b32 	%r94, %r93, 2;
	cvta.to.global.u64 	%rd30, %rd39;
	mul.wide.u32 	%rd31, %r10, 4;
	add.s64 	%rd32, %rd30, %rd31;
	ld.global.f32 	%f127, [%rd32];
	mul.f32 	%f128, %f14, %f146;
	fma.rn.f32 	%f129, %f13, %f127, %f128;
	st.global.f32 	[%rd32], %f129;
	mul.wide.s32 	%rd33, %r94, 4;
	add.s64 	%rd34, %rd32, %rd33;
	ld.global.f32 	%f130, [%rd34];
	mul.f32 	%f131, %f14, %f145;
	fma.rn.f32 	%f132, %f13, %f130, %f131;
	st.global.f32 	[%rd34], %f132;
	shl.b32 	%r95, %r93, 3;
	mul.wide.s32 	%rd35, %r95, 4;
	add.s64 	%rd36, %rd32, %rd35;
	ld.global.f32 	%f133, [%rd36];
	mul.f32 	%f134, %f14, %f144;
	fma.rn.f32 	%f135, %f13, %f133, %f134;
	st.global.f32 	[%rd36], %f135;
	mul.lo.s32 	%r96, %r93, 12;
	mul.wide.s32 	%rd37, %r96, 4;
	add.s64 	%rd38, %rd32, %rd37;
	ld.global.f32 	%f136, [%rd38];
	mul.f32 	%f137, %f14, %f143;
	fma.rn.f32 	%f138, %f13, %f136, %f137;
	st.global.f32 	[%rd38], %f138;
$L__BB86_17:
	ret;

}
	// .globl	_Z20filterActs_YxX_colorILi4ELi32ELi1ELi8ELi3ELb1ELb0EEvPfS0_S0_iiiiiiiiiiffi
.visible .entry _Z20filterActs_YxX_colorILi4ELi32ELi1ELi8ELi3ELb1ELb0EEvPfS0_S0_iiiiiiiiiiffi(
	.param .u64 .ptr .align 1 _Z20filterActs_YxX_colorILi4ELi32ELi1ELi8ELi3ELb1ELb0EEvPfS0_S0_iiiiiiiiiiffi_param_0,
	.param .u64 .ptr .align 1 _Z20filterActs_YxX_colorILi4ELi32ELi1ELi8ELi3ELb1ELb0EEvPfS0_S0_iiiiiiiiiiffi_param_1,
	.param .u64 .ptr .align 1 _Z20filterActs_YxX_colorILi4ELi32ELi1ELi8ELi3ELb1ELb0EEvPfS0_S0_iiiiiiiiiiffi_param_2,
	.param .u32 _Z20filterActs_YxX_colorILi4ELi32ELi1ELi8ELi3ELb1ELb0EEvPfS0_S0_iiiiiiiiiiffi_param_3,
	.param .u32 _Z20filterActs_YxX_colorILi4ELi32ELi1ELi8ELi3ELb1ELb0EEvPfS0_S0_iiiiiiiiiiffi_param_4,
	.param .u32 _Z20filterActs_YxX_colorILi4ELi32ELi1ELi8ELi3ELb1ELb0EEvPfS0_S0_iiiiiiiiiiffi_param_5,
	.param .u32 _Z20filterActs_YxX_colorILi4ELi32ELi1ELi8ELi3ELb1ELb0EEvPfS0_S0_iiiiiiiiiiffi_param_6,
	.param .u32 _Z20filterActs_YxX_colorILi4ELi32ELi1ELi8ELi3ELb1ELb0EEvPfS0_S0_iiiiiiiiiiffi_param_7,
	.param .u32 _Z20filterActs_YxX_colorILi4ELi32ELi1ELi8ELi3ELb1ELb0EEvPfS0_S0_iiiiiiiiiiffi_param_8,
	.param .u32 _Z20filterActs_YxX_colorILi4ELi32ELi1ELi8ELi3ELb1ELb0EEvPfS0_S0_iiiiiiiiiiffi_param_9,
	.param .u32 _Z20filterActs_YxX_colorILi4ELi32ELi1ELi8ELi3ELb1ELb0EEvPfS0_S0_iiiiiiiiiiffi_param_10,
	.param .u32 _Z20filterActs_YxX_colorILi4ELi32ELi1ELi8ELi3ELb1ELb0EEvPfS0_S0_iiiiiiiiiiffi_param_11,
	.param .u32 _Z20filterActs_YxX_colorILi4ELi32ELi1ELi8ELi3ELb1ELb0EEvPfS0_S0_iiiiiiiiiiffi_param_12,
	.param .f32 _Z20filterActs_YxX_colorILi4ELi32ELi1ELi8ELi3ELb1ELb0EEvPfS0_S0_iiiiiiiiiiffi_param_13,
	.param .f32 _Z20filterActs_YxX_colorILi4ELi32ELi1ELi8ELi3ELb1ELb0EEvPfS0_S0_iiiiiiiiiiffi_param_14,
	.param .u32 _Z20filterActs_YxX_colorILi4ELi32ELi1ELi8ELi3ELb1ELb0EEvPfS0_S0_iiiiiiiiiiffi_param_15
)
{
	.reg .pred 	%p<16>;
	.reg .b32 	%r<104>;
	.reg .b32 	%f<273>;
	.reg .b64 	%rd<50>;
	// demoted variable
	.shared .align 4 .b8 _ZZ20filterActs_YxX_colorILi4ELi32ELi1ELi8ELi3ELb1ELb0EEvPfS0_S0_iiiiiiiiiiffiE9shFilters[1536];
	// demoted variable
	.shared .align 4 .b8 _ZZ20filterActs_YxX_colorILi4ELi32ELi1ELi8ELi3ELb1ELb0EEvPfS0_S0_iiiiiiiiiiffiE8shImages[1536];
	ld.param.u64 	%rd7, [_Z20filterActs_YxX_colorILi4ELi32ELi1ELi8ELi3ELb1ELb0EEvPfS0_S0_iiiiiiiiiiffi_param_1];
	ld.param.u32 	%r33, [_Z20filterActs_YxX_colorILi4ELi32ELi1ELi8ELi3ELb1ELb0EEvPfS0_S0_iiiiiiiiiiffi_param_3];
	ld.param.u32 	%r34, [_Z20filterActs_YxX_colorILi4ELi32ELi1ELi8ELi3ELb1ELb0EEvPfS0_S0_iiiiiiiiiiffi_param_4];
	ld.param.u32 	%r35, [_Z20filterActs_YxX_colorILi4ELi32ELi1ELi8ELi3ELb1ELb0EEvPfS0_S0_iiiiiiiiiiffi_param_5];
	ld.param.u32 	%r36, [_Z20filterActs_YxX_colorILi4ELi32ELi1ELi8ELi3ELb1ELb0EEvPfS0_S0_iiiiiiiiiiffi_param_6];
	ld.param.u32 	%r37, [_Z20filterActs_YxX_colorILi4ELi32ELi1ELi8ELi3ELb1ELb0EEvPfS0_S0_iiiiiiiiiiffi_param_7];
	ld.param.u32 	%r38, [_Z20filterActs_YxX_colorILi4ELi32ELi1ELi8ELi3ELb1ELb0EEvPfS0_S0_iiiiiiiiiiffi_param_8];
	ld.param.u32 	%r39, [_Z20filterActs_YxX_colorILi4ELi32ELi1ELi8ELi3ELb1ELb0EEvPfS0_S0_iiiiiiiiiiffi_param_9];
	ld.param.u32 	%r40, [_Z20filterActs_YxX_colorILi4ELi32ELi1ELi8ELi3ELb1ELb0EEvPfS0_S0_iiiiiiiiiiffi_param_10];
	ld.param.u32 	%r41, [_Z20filterActs_YxX_colorILi4ELi32ELi1ELi8ELi3ELb1ELb0EEvPfS0_S0_iiiiiiiiiiffi_param_11];
	ld.param.u32 	%r43, [_Z20filterActs_YxX_colorILi4ELi32ELi1ELi8ELi3ELb1ELb0EEvPfS0_S0_iiiiiiiiiiffi_param_15];
	cvta.to.global.u64 	%rd8, %rd7;
	mul.lo.s32 	%r1, %r37, %r37;
	shr.s32 	%r44, %r34, 31;
	shr.u32 	%r45, %r44, 27;
	add.s32 	%r46, %r34, %r45;
	shr.s32 	%r47, %r46, 5;
	mov.u32 	%r48, %ctaid.y;
	div.u32 	%r2, %r48, %r47;
	mul.lo.s32 	%r49, %r2, %r47;
	sub.s32 	%r50, %r48, %r49;
	mov.u32 	%r99, %tid.y;
	mov.u32 	%r4, %tid.x;
	shr.u32 	%r51, %r4, 5;
	add.s32 	%r5, %r51, %r99;
	and.b32  	%r6, %r4, 31;
	mov.u32 	%r52, %ctaid.x;
	shl.b32 	%r53, %r52, 5;
	add.s32 	%r54, %r53, %r4;
	cvt.s64.s32 	%rd1, %r54;
	shl.b32 	%r7, %r50, 5;
	mad.lo.s32 	%r55, %r34, %r5, %r6;
	add.s32 	%r56, %r55, %r7;
	mul.wide.s32 	%rd9, %r56, 4;
	add.s64 	%rd49, %rd8, %rd9;
	setp.ne.s32 	%p1, %r43, 0;
	@%p1 bra 	$L__BB87_2;
	mul.lo.s32 	%r57, %r34, %r1;
	mul.lo.s32 	%r58, %r57, %r2;
	mul.lo.s32 	%r59, %r58, 3;
	mul.wide.s32 	%rd10, %r59, 4;
	add.s64 	%rd49, %rd49, %rd10;
$L__BB87_2:
	cvt.u32.u64 	%r60, %rd1;
	add.s32 	%r61, %r7, %r99;
	mul.lo.s32 	%r8, %r41, %r40;
	mad.lo.s32 	%r62, %r8, %r61, %r2;
	mad.lo.s32 	%r9, %r62, %r33, %r60;
	setp.eq.s32 	%p2, %r37, 0;
	mov.f32 	%f265, 0f00000000;
	mov.f32 	%f266, %f265;
	mov.f32 	%f267, %f265;
	mov.f32 	%f268, %f265;
	mov.f32 	%f269, %f265;
	mov.f32 	%f270, %f265;
	mov.f32 	%f271, %f265;
	mov.f32 	%f272, %f265;
	@%p2 bra 	$L__BB87_13;
	shl.b32 	%r64, %r6, 2;
	mov.u32 	%r65, _ZZ20filterActs_YxX_colorILi4ELi32ELi1ELi8ELi3ELb1ELb0EEvPfS0_S0_iiiiiiiiiiffiE9shFilters;
	add.s32 	%r66, %r65, %r64;
	div.s32 	%r67, %r2, %r41;
	mul.lo.s32 	%r68, %r67, %r41;
	sub.s32 	%r69, %r2, %r68;
	mad.lo.s32 	%r10, %r69, %r39, %r38;
	mad.lo.s32 	%r11, %r67, %r39, %r38;
	shl.b32 	%r70, %r4, 2;
	mov.u32 	%r71, _ZZ20filterActs_YxX_colorILi4ELi32ELi1ELi8ELi3ELb1ELb0EEvPfS0_S0_iiiiiiiiiiffiE8shImages;
	add.s32 	%r12, %r71, %r70;
	shl.b32 	%r72, %r99, 2;
	add.s32 	%r73, %r65, %r72;
	add.s32 	%r13, %r73, 1408;
	shl.b32 	%r74, %r5, 7;
	add.s32 	%r14, %r66, %r74;
	shl.b32 	%r75, %r99, 7;
	add.s32 	%r15, %r12, %r75;
	shl.b32 	%r16, %r34, 2;
	mul.lo.s32 	%r100, %r1, %r34;
	shl.b32 	%r101, %r100, 1;
	mov.f32 	%f265, 0f00000000;
	mov.b32 	%r102, 0;
	mov.u32 	%r98, %r5;
	mov.u32 	%r103, %r102;
$L__BB87_4:
	setp.gt.u32 	%p3, %r5, 3;
	@%p3 bra 	$L__BB87_8;
	setp.ge.u32 	%p4, %r98, %r1;
	@%p4 bra 	$L__BB87_7;
	mul.wide.s32 	%rd11, %r102, 4;
	add.s64 	%rd12, %rd49, %rd11;
	ld.global.f32 	%f29, [%rd12];
	st.shared.f32 	[%r14], %f29;
	mul.wide.s32 	%rd13, %r100, 4;
	add.s64 	%rd14, %rd49, %rd13;
	ld.global.f32 	%f30, [%rd14];
	st.shared.f32 	[%r14+512], %f30;
	mul.wide.s32 	%rd15, %r101, 4;
	add.s64 	%rd16, %rd49, %rd15;
	ld.global.f32 	%f31, [%rd16];
	st.shared.f32 	[%r14+1024], %f31;
	bra.uni 	$L__BB87_8;
$L__BB87_7:
	mov.b32 	%r76, 0;
	st.shared.u32 	[%r14], %r76;
	st.shared.u32 	[%r14+512], %r76;
	st.shared.u32 	[%r14+1024], %r76;
$L__BB87_8:
	setp.ge.s32 	%p5, %r99, %r1;
	@%p5 bra 	$L__BB87_12;
	div.s32 	%r77, %r99, %r37;
	mul.lo.s32 	%r78, %r77, %r37;
	sub.s32 	%r79, %r99, %r78;
	add.s32 	%r25, %r10, %r79;
	add.s32 	%r26, %r11, %r77;
	setp.gt.s32 	%p6, %r26, -1;
	setp.lt.s32 	%p7, %r26, %r35;
	and.pred  	%p8, %p6, %p7;
	setp.gt.s32 	%p9, %r25, -1;
	setp.lt.s32 	%p10, %r25, %r36;
	and.pred  	%p11, %p9, %p10;
	and.pred  	%p13, %p8, %p11;
	not.pred 	%p14, %p13;
	@%p14 bra 	$L__BB87_11;
	ld.param.u32 	%r97, [_Z20filterActs_YxX_colorILi4ELi32ELi1ELi8ELi3ELb1ELb0EEvPfS0_S0_iiiiiiiiiiffi_param_12];
	ld.param.u64 	%rd47, [_Z20filterActs_YxX_colorILi4ELi32ELi1ELi8ELi3ELb1ELb0EEvPfS0_S0_iiiiiiiiiiffi_param_0];
	mad.lo.s32 	%r81, %r26, %r36, %r25;
	mul.lo.s32 	%r82, %r81, %r97;
	cvt.s64.s32 	%rd17, %r82;
	add.s64 	%rd18, %rd17, %rd1;
	cvta.to.global.u64 	%rd19, %rd47;
	shl.b64 	%rd20, %rd18, 2;
	add.s64 	%rd21, %rd19, %rd20;
	ld.global.f32 	%f32, [%rd21];
	st.shared.f32 	[%r15], %f32;
	add.s32 	%r83, %r35, %r26;
	mad.lo.s32 	%r84, %r83, %r36, %r25;
	mul.lo.s32 	%r85, %r84, %r97;
	cvt.s64.s32 	%rd22, %r85;
	add.s64 	%rd23, %rd22, %rd1;
	shl.b64 	%rd24, %rd23, 2;
	add.s64 	%rd25, %rd19, %rd24;
	ld.global.f32 	%f33, [%rd25];
	st.shared.f32 	[%r15+512], %f33;
	add.s32 	%r86, %r83, %r35;
	mad.lo.s32 	%r87, %r86, %r36, %r25;
	mul.lo.s32 	%r88, %r87, %r97;
	cvt.s64.s32 	%rd26, %r88;
	add.s64 	%rd27, %rd26, %rd1;
	shl.b64 	%rd28, %rd27, 2;
	add.s64 	%rd29, %rd19, %rd28;
	ld.global.f32 	%f34, [%rd29];
	st.shared.f32 	[%r15+1024], %f34;
	bra.uni 	$L__BB87_12;
$L__BB87_11:
	mov.b32 	%r80, 0;
	st.shared.u32 	[%r15], %r80;
	st.shared.u32 	[%r15+512], %r80;
	st.shared.u32 	[%r15+1024], %r80;
$L__BB87_12:
	bar.sync 	0;
	ld.shared.f32 	%f35, [%r12];
	ld.shared.f32 	%f36, [%r13+-1408];
	fma.rn.f32 	%f37, %f35, %f36, %f272;
	ld.shared.f32 	%f38, [%r13+-1392];
	fma.rn.f32 	%f39, %f35, %f38, %f271;
	ld.shared.f32 	%f40, [%r13+-1376];
	fma.rn.f32 	%f41, %f35, %f40, %f270;
	ld.shared.f32 	%f42, [%r13+-1360];
	fma.rn.f32 	%f43, %f35, %f42, %f269;
	ld.shared.f32 	%f44, [%r13+-1344];
	fma.rn.f32 	%f45, %f35, %f44, %f268;
	ld.shared.f32 	%f46, [%r13+-1328];
	fma.rn.f32 	%f47, %f35, %f46, %f267;
	ld.shared.f32 	%f48, [%r13+-1312];
	fma.rn.f32 	%f49, %f35, %f48, %f266;
	ld.shared.f32 	%f50, [%r13+-1296];
	fma.rn.f32 	%f51, %f35, %f50, %f265;
	ld.shared.f32 	%f52, [%r12+128];
	ld.shared.f32 	%f53, [%r13+-1280];
	fma.rn.f32 	%f54, %f52, %f53, %f37;
	ld.shared.f32 	%f55, [%r13+-1264];
	fma.rn.f32 	%f56, %f52, %f55, %f39;
	ld.shared.f32 	%f57, [%r13+-1248];
	fma.rn.f32 	%f58, %f52, %f57, %f41;
	ld.shared.f32 	%f59, [%r13+-1232];
	fma.rn.f32 	%f60, %f52, %f59, %f43;
	ld.shared.f32 	%f61, [%r13+-1216];
	fma.rn.f32 	%f62, %f52, %f61, %f45;
	ld.shared.f32 	%f63, [%r13+-1200];
	fma.rn.f32 	%f64, %f52, %f63, %f47;
	ld.shared.f32 	%f65, [%r13+-1184];
	fma.rn.f32 	%f66, %f52, %f65, %f49;
	ld.shared.f32 	%f67, [%r13+-1168];
	fma.rn.f32 	%f68, %f52, %f67, %f51;
	ld.shared.f32 	%f69, [%r12+256];
	ld.shared.f32 	%f70, [%r13+-1152];
	fma.rn.f32 	%f71, %f69, %f70, %f54;
	ld.shared.f32 	%f72, [%r13+-1136];
	fma.rn.f32 	%f73, %f69, %f72, %f56;
	ld.shared.f32 	%f74, [%r13+-1120];
	fma.rn.f32 	%f75, %f69, %f74, %f58;
	ld.shared.f32 	%f76, [%r13+-1104];
	fma.rn.f32 	%f77, %f69, %f76, %f60;
	ld.shared.f32 	%f78, [%r13+-1088];
	fma.rn.f32 	%f79, %f69, %f78, %f62;
	ld.shared.f32 	%f80, [%r13+-1072];
	fma.rn.f32 	%f81, %f69, %f80, %f64;
	ld.shared.f32 	%f82, [%r13+-1056];
	fma.rn.f32 	%f83, %f69, %f82, %f66;
	ld.shared.f32 	%f84, [%r13+-1040];
	fma.rn.f32 	%f85, %f69, %f84, %f68;
	ld.shared.f32 	%f86, [%r12+384];
	ld.shared.f32 	%f87, [%r13+-1024];
	fma.rn.f32 	%f88, %f86, %f87, %f71;
	ld.shared.f32 	%f89, [%r13+-1008];
	fma.rn.f32 	%f90, %f86, %f89, %f73;
	ld.shared.f32 	%f91, [%r13+-992];
	fma.rn.f32 	%f92, %f86, %f91, %f75;
	ld.shared.f32 	%f93, [%r13+-976];
	fma.rn.f32 	%f94, %f86, %f93, %f77;
	ld.shared.f32 	%f95, [%r13+-960];
	fma.rn.f32 	%f96, %f86, %f95, %f79;
	ld.shared.f32 	%f97, [%r13+-944];
	fma.rn.f32 	%f98, %f86, %f97, %f81;
	ld.shared.f32 	%f99, [%r13+-928];
	fma.rn.f32 	%f100, %f86, %f99, %f83;
	ld.shared.f32 	%f101, [%r13+-912];
	fma.rn.f32 	%f102, %f86, %f101, %f85;
	ld.shared.f32 	%f103, [%r12+512];
	ld.shared.f32 	%f104, [%r13+-896];
	fma.rn.f32 	%f105, %f103, %f104, %f88;
	ld.shared.f32 	%f106, [%r13+-880];
	fma.rn.f32 	%f107, %f103, %f106, %f90;
	ld.shared.f32 	%f108, [%r13+-864];
	fma.rn.f32 	%f109, %f103, %f108, %f92;
	ld.shared.f32 	%f110, [%r13+-848];
	fma.rn.f32 	%f111, %f103, %f110, %f94;
	ld.shared.f32 	%f112, [%r13+-832];
	fma.rn.f32 	%f113, %f103, %f112, %f96;
	ld.shared.f32 	%f114, [%r13+-816];
	fma.rn.f32 	%f115, %f103, %f114, %f98;
	ld.shared.f32 	%f116, [%r13+-800];
	fma.rn.f32 	%f117, %f103, %f116, %f100;
	ld.shared.f32 	%f118, [%r13+-784];
	fma.rn.f32 	%f119, %f103, %f118, %f102;
	ld.shared.f32 	%f120, [%r12+640];
	ld.shared.f32 	%f121, [%r13+-768];
	fma.rn.f32 	%f122, %f120, %f121, %f105;
	ld.shared.f32 	%f123, [%r13+-752];
	fma.rn.f32 	%f124, %f120, %f123, %f107;
	ld.shared.f32 	%f125, [%r13+-736];
	fma.rn.f32 	%f126, %f120, %f125, %f109;
	ld.shared.f32 	%f127, [%r13+-720];
	fma.rn.f32 	%f128, %f120, %f127, %f111;
	ld.shared.f32 	%f129, [%r13+-704];
	fma.rn.f32 	%f130, %f120, %f129, %f113;
	ld.shared.f32 	%f131, [%r13+-688];
	fma.rn.f32 	%f132, %f120, %f131, %f115;
	ld.shared.f32 	%f133, [%r13+-672];
	fma.rn.f32 	%f134, %f120, %f133, %f117;
	ld.shared.f32 	%f135, [%r13+-656];
	fma.rn.f32 	%f136, %f120, %f135, %f119;
	ld.shared.f32 	%f137, [%r12+768];
	ld.shared.f32 	%f138, [%r13+-640];
	fma.rn.f32 	%f139, %f137, %f138, %f122;
	ld.shared.f32 	%f140, [%r13+-624];
	fma.rn.f32 	%f141, %f137, %f140, %f124;
	ld.shared.f32 	%f142, [%r13+-608];
	fma.rn.f32 	%f143, %f137, %f142, %f126;
	ld.shared.f32 	%f144, [%r13+-592];
	fma.rn.f32 	%f145, %f137, %f144, %f128;
	ld.shared.f32 	%f146, [%r13+-576];
	fma.rn.f32 	%f147, %f137, %f146, %f130;
	ld.shared.f32 	%f148, [%r13+-560];
	fma.rn.f32 	%f149, %f137, %f148, %f132;
	ld.shared.f32 	%f150, [%r13+-544];
	fma.rn.f32 	%f151, %f137, %f150, %f134;
	ld.shared.f32 	%f152, [%r13+-528];
	fma.rn.f32 	%f153, %f137, %f152, %f136;
	ld.shared.f32 	%f154, [%r12+896];
	ld.shared.f32 	%f155, [%r13+-512];
	fma.rn.f32 	%f156, %f154, %f155, %f139;
	ld.shared.f32 	%f157, [%r13+-496];
	fma.rn.f32 	%f158, %f154, %f157, %f141;
	ld.shared.f32 	%f159, [%r13+-480];
	fma.rn.f32 	%f160, %f154, %f159, %f143;
	ld.shared.f32 	%f161, [%r13+-464];
	fma.rn.f32 	%f162, %f154, %f161, %f145;
	ld.shared.f32 	%f163, [%r13+-448];
	fma.rn.f32 	%f164, %f154, %f163, %f147;
	ld.shared.f32 	%f165, [%r13+-432];
	fma.rn.f32 	%f166, %f154, %f165, %f149;
	ld.shared.f32 	%f167, [%r13+-416];
	fma.rn.f32 	%f168, %f154, %f167, %f151;
	ld.shared.f32 	%f169, [%r13+-400];
	fma.rn.f32 	%f170, %f154, %f169, %f153;
	ld.shared.f32 	%f171, [%r12+1024];
	ld.shared.f32 	%f172, [%r13+-384];
	fma.rn.f32 	%f173, %f171, %f172, %f156;
	ld.shared.f32 	%f174, [%r13+-368];
	fma.rn.f32 	%f175, %f171, %f174, %f158;
	ld.shared.f32 	%f176, [%r13+-352];
	fma.rn.f32 	%f177, %f171, %f176, %f160;
	ld.shared.f32 	%f178, [%r13+-336];
	fma.rn.f32 	%f179, %f171, %f178, %f162;
	ld.shared.f32 	%f180, [%r13+-320];
	fma.rn.f32 	%f181, %f171, %f180, %f164;
	ld.shared.f32 	%f182, [%r13+-304];
	fma.rn.f32 	%f183, %f171, %f182, %f166;
	ld.shared.f32 	%f184, [%r13+-288];
	fma.rn.f32 	%f185, %f171, %f184, %f168;
	ld.shared.f32 	%f186, [%r13+-272];
	fma.rn.f32 	%f187, %f171, %f186, %f170;
	ld.shared.f32 	%f188, [%r12+1152];
	ld.shared.f32 	%f189, [%r13+-256];
	fma.rn.f32 	%f190, %f188, %f189, %f173;
	ld.shared.f32 	%f191, [%r13+-240];
	fma.rn.f32 	%f192, %f188, %f191, %f175;
	ld.shared.f32 	%f193, [%r13+-224];
	fma.rn.f32 	%f194, %f188, %f193, %f177;
	ld.shared.f32 	%f195, [%r13+-208];
	fma.rn.f32 	%f196, %f188, %f195, %f179;
	ld.shared.f32 	%f197, [%r13+-192];
	fma.rn.f32 	%f198, %f188, %f197, %f181;
	ld.shared.f32 	%f199, [%r13+-176];
	fma.rn.f32 	%f200, %f188, %f199, %f183;
	ld.shared.f32 	%f201, [%r13+-160];
	fma.rn.f32 	%f202, %f188, %f201, %f185;
	ld.shared.f32 	%f203, [%r13+-144];
	fma.rn.f32 	%f204, %f188, %f203, %f187;
	ld.shared.f32 	%f205, [%r12+1280];
	ld.shared.f32 	%f206, [%r13+-128];
	fma.rn.f32 	%f207, %f205, %f206, %f190;
	ld.shared.f32 	%f208, [%r13+-112];
	fma.rn.f32 	%f209, %f205, %f208, %f192;
	ld.shared.f32 	%f210, [%r13+-96];
	fma.rn.f32 	%f211, %f205, %f210, %f194;
	ld.shared.f32 	%f212, [%r13+-80];
	fma.rn.f32 	%f213, %f205, %f212, %f196;
	ld.shared.f32 	%f214, [%r13+-64];
	fma.rn.f32 	%f215, %f205, %f214, %f198;
	ld.shared.f32 	%f216, [%r13+-48];
	fma.rn.f32 	%f217, %f205, %f216, %f200;
	ld.shared.f32 	%f218, [%r13+-32];
	fma.rn.f32 	%f219, %f205, %f218, %f202;
	ld.shared.f32 	%f220, [%r13+-16];
	fma.rn.f32 	%f221, %f205, %f220, %f204;
	ld.shared.f32 	%f222, [%r12+1408];
	ld.shared.f32 	%f223, [%r13];
	fma.rn.f32 	%f272, %f222, %f223, %f207;
	ld.shared.f32 	%f224, [%r13+16];
	fma.rn.f32 	%f271, %f222, %f224, %f209;
	ld.shared.f32 	%f225, [%r13+32];
	fma.rn.f32 	%f270, %f222, %f225, %f211;
	ld.shared.f32 	%f226, [%r13+48];
	fma.rn.f32 	%f269, %f222, %f226, %f213;
	ld.shared.f32 	%f227, [%r13+64];
	fma.rn.f32 	%f268, %f222, %f227, %f215;
	ld.shared.f32 	%f228, [%r13+80];
	fma.rn.f32 	%f267, %f222, %f228, %f217;
	ld.shared.f32 	%f229, [%r13+96];
	fma.rn.f32 	%f266, %f222, %f229, %f219;
	ld.shared.f32 	%f230, [%r13+112];
	fma.rn.f32 	%f265, %f222, %f230, %f221;
	bar.sync 	0;
	add.s32 	%r103, %r103, 4;
	add.s32 	%r102, %r102, %r16;
	add.s32 	%r101, %r101, %r16;
	add.s32 	%r100, %r100, %r16;
	add.s32 	%r99, %r99, 4;
	add.s32 	%r98, %r98, 4;
	setp.lt.u32 	%p15, %r103, %r1;
	@%p15 bra 	$L__BB87_4;
$L__BB87_13:
	ld.param.f32 	%f256, [_Z20filterActs_YxX_colorILi4ELi32ELi1ELi8ELi3ELb1ELb0EEvPfS0_S0_iiiiiiiiiiffi_param_14];
	ld.param.f32 	%f255, [_Z20filterActs_YxX_colorILi4ELi32ELi1ELi8ELi3ELb1ELb0EEvPfS0_S0_iiiiiiiiiiffi_param_13];
	ld.param.u64 	%rd48, [_Z20filterActs_YxX_colorILi4ELi32ELi1ELi8ELi3ELb1ELb0EEvPfS0_S0_iiiiiiiiiiffi_param_2];
	mul.lo.s32 	%r89, %r33, %r8;
	shl.b32 	%r90, %r89, 2;
	cvta.to.global.u64 	%rd30, %rd48;
	mul.wide.u32 	%rd31, %r9, 4;
	add.s64 	%rd32, %rd30, %rd31;
	ld.global.f32 	%f231, [%rd32];
	mul.f32 	%f232, %f256, %f272;
	fma.rn.f32 	%f233, %f255, %f231, %f232;
	st.global.f32 	[%rd32], %f233;
	mul.wide.s32 	%rd33, %r90, 4;
	add.s64 	%rd34, %rd32, %rd33;
	ld.global.f32 	%f234, [%rd34];
	mul.f32 	%f235, %f256, %f271;
	fma.rn.f32 	%f236, %f255, %f234, %f235;
	st.global.f32 	[%rd34], %f236;
	shl.b32 	%r91, %r89, 3;
	mul.wide.s32 	%rd35, %r91, 4;
	add.s64 	%rd36, %rd32, %rd35;
	ld.global.f32 	%f237, [%rd36];
	mul.f32 	%f238, %f256, %f270;
	fma.rn.f32 	%f239, %f255, %f237, %f238;
	st.global.f32 	[%rd36], %f239;
	mul.lo.s32 	%r92, %r89, 12;
	mul.wide.s32 	%rd37, %r92, 4;
	add.s64 	%rd38, %rd32, %rd37;
	ld.global.f32 	%f240, [%rd38];
	mul.f32 	%f241, %f256, %f269;
	fma.rn.f32 	%f242, %f255, %f240, %f241;
	st.global.f32 	[%rd38], %f242;
	shl.b32 	%r93, %r89, 4;
	mul.wide.s32 	%rd39, %r93, 4;
	add.s64 	%rd40, %rd32, %rd39;
	ld.global.f32 	%f243, [%rd40];
	mul.f32 	%f244, %f256, %f268;
	fma.rn.f32 	%f245, %f255, %f243, %f244;
	st.global.f32 	[%rd40], %f245;
	mul.lo.s32 	%r94, %r89, 20;
	mul.wide.s32 	%rd41, %r94, 4;
	add.s64 	%rd42, %rd32, %rd41;
	ld.global.f32 	%f246, [%rd42];
	mul.f32 	%f247, %f256, %f267;
	fma.rn.f32 	%f248, %f255, %f246, %f247;
	st.global.f32 	[%rd42], %f248;
	mul.lo.s32 	%r95, %r89, 24;
	mul.wide.s32 	%rd43, %r95, 4;
	add.s64 	%rd44, %rd32, %rd43;
	ld.global.f32 	%f249, [%rd44];
	mul.f32 	%f250, %f256, %f266;
	fma.rn.f32 	%f251, %f255, %f249, %f250;
	st.global.f32 	[%rd44], %f251;
	mul.lo.s32 	%r96, %r89, 28;
	mul.wide.s32 	%rd45, %r96, 4;
	add.s64 	%rd46, %rd32, %rd45;
	ld.global.f32 	%f252, [%rd46];
	mul.f32 	%f253, %f256, %f265;
	fma.rn.f32 	%f254, %f255, %f252, %f253;
	st.global.f32 	[%rd46], %f254;
	ret;

}
	// .globl	_Z20filterActs_YxX_colorILi4ELi32ELi1ELi4ELi3ELb1ELb0EEvPfS0_S0_iiiiiiiiiiffi
.visible .entry _Z20filterActs_YxX_colorILi4ELi32ELi1ELi4ELi3ELb1ELb0EEvPfS0_S0_iiiiiiiiiiffi(
	.param .u64 .ptr .align 1 _Z20filterActs_YxX_colorILi4ELi32ELi1ELi4ELi3ELb1ELb0EEvPfS0_S0_iiiiiiiiiiffi_param_0,
	.param .u64 .ptr .align 1 _Z20filterActs_YxX_colorILi4ELi32ELi1ELi4ELi3ELb1ELb0EEvPfS0_S0_iiiiiiiiiiffi_param_1,
	.param .u64 .ptr .align 1 _Z20filterActs_YxX_colorILi4ELi32ELi1ELi4ELi3ELb1ELb0EEvPfS0_S0_iiiiiiiiiiffi_param_2,
	.param .u32 _Z20filterActs_YxX_colorILi4ELi32ELi1ELi4ELi3ELb1ELb0EEvPfS0_S0_iiiiiiiiiiffi_param_3,
	.param .u32 _Z20filterActs_YxX_colorILi4ELi32ELi1ELi4ELi3ELb1ELb0EEvPfS0_S0_iiiiiiiiiiffi_param_4,
	.param .u32 _Z20filterActs_YxX_colorILi4ELi32ELi1ELi4ELi3ELb1ELb0EEvPfS0_S0_iiiiiiiiiiffi_param_5,
	.param .u32 _Z20filterActs_YxX_colorILi4ELi32ELi1ELi4ELi3ELb1ELb0EEvPfS0_S0_iiiiiiiiiiffi_param_6,
	.param .u32 _Z20filterActs_YxX_colorILi4ELi32ELi1ELi4ELi3ELb1ELb0EEvPfS0_S0_iiiiiiiiiiffi_param_7,
	.param .u32 _Z20filterActs_YxX_colorILi4ELi32ELi1ELi4ELi3ELb1ELb0EEvPfS0_S0_iiiiiiiiiiffi_param_8,
	.param .u32 _Z20filterActs_YxX_colorILi4ELi32ELi1ELi4ELi3ELb1ELb0EEvPfS0_S0_iiiiiiiiiiffi_param_9,
	.param .u32 _Z20filterActs_YxX_colorILi4ELi32ELi1ELi4ELi3ELb1ELb0EEvPfS0_S0_iiiiiiiiiiffi_param_10,
	.param .u32 _Z20filterActs_YxX_colorILi4ELi32ELi1ELi4ELi3ELb1ELb0EEvPfS0_S0_iiiiiiiiiiffi_param_11,
	.param .u32 _Z20filterActs_YxX_colorILi4ELi32ELi1ELi4ELi3ELb1ELb0EEvPfS0_S0_iiiiiiiiiiffi_param_12,
	.param .f32 _Z20filterActs_YxX_colorILi4ELi32ELi1ELi4ELi3ELb1ELb0EEvPfS0_S0_iiiiiiiiiiffi_param_13,
	.param .f32 _Z20filterActs_YxX_colorILi4ELi32ELi1ELi4ELi3ELb1ELb0EEvPfS0_S0_iiiiiiiiiiffi_param_14,
	.param .u32 _Z20filterActs_YxX_colorILi4ELi32ELi1ELi4ELi3ELb1ELb0EEvPfS0_S0_iiiiiiiiiiffi_param_15
)
{
	.reg .pred 	%p<16>;
	.reg .b32 	%r<100>;
	.reg .b32 	%f<147>;
	.reg .b64 	%rd<41>;
	// demoted variable
	.shared .align 4 .b8 _ZZ20filterActs_YxX_colorILi4ELi32ELi1ELi4ELi3ELb1ELb0EEvPfS0_S0_iiiiiiiiiiffiE9shFilters[768];
	// demoted variable
	.shared .align 4 .b8 _ZZ20filterActs_YxX_colorILi4ELi32ELi1ELi4ELi3ELb1ELb0EEvPfS0_S0_iiiiiiiiiiffiE8shImages[1536];
	ld.param.u64 	%rd6, [_Z20filterActs_YxX_colorILi4ELi32ELi1ELi4ELi3ELb1ELb0EEvPfS0_S0_iiiiiiiiiiffi_param_0];
	ld.param.u64 	%rd8, [_Z20filterActs_YxX_colorILi4ELi32ELi1ELi4ELi3ELb1ELb0EEvPfS0_S0_iiiiiiiiiiffi_param_1];
	ld.param.u32 	%r34, [_Z20filterActs_YxX_colorILi4ELi32ELi1ELi4ELi3ELb1ELb0EEvPfS0_S0_iiiiiiiiiiffi_param_3];
	ld.param.u32 	%r35, [_Z20filterActs_YxX_colorILi4ELi32ELi1ELi4ELi3ELb1ELb0EEvPfS0_S0_iiiiiiiiiiffi_param_4];
	ld.param.u32 	%r36, [_Z20filterActs_YxX_colorILi4ELi32ELi1ELi4ELi3ELb1ELb0EEvPfS0_S0_iiiiiiiiiiffi_param_5];
	ld.param.u32 	%r37, [_Z20filterActs_YxX_colorILi4ELi32ELi1ELi4ELi3ELb1ELb0EEvPfS0_S0_iiiiiiiiiiffi_param_6];
	ld.param.u32 	%r38, [_Z20filterActs_YxX_colorILi4ELi32ELi1ELi4ELi3ELb1ELb0EEvPfS0_S0_iiiiiiiiiiffi_param_7];
	ld.param.u32 	%r39, [_Z20filterActs_YxX_colorILi4ELi32ELi1ELi4ELi3ELb1ELb0EEvPfS0_S0_iiiiiiiiiiffi_param_8];
	ld.param.u32 	%r40, [_Z20filterActs_YxX_colorILi4ELi32ELi1ELi4ELi3ELb1ELb0EEvPfS0_S0_iiiiiiiiiiffi_param_9];
	ld.param.u32 	%r41, [_Z20filterActs_YxX_colorILi4ELi32ELi1ELi4ELi3ELb1ELb0EEvPfS0_S0_iiiiiiiiiiffi_param_10];
	ld.param.u32 	%r42, [_Z20filterActs_YxX_colorILi4ELi32ELi1ELi4ELi3ELb1ELb0EEvPfS0_S0_iiiiiiiiiiffi_param_11];
	ld.param.u32 	%r43, [_Z20filterActs_YxX_colorILi4ELi32ELi1ELi4ELi3ELb1ELb0EEvPfS0_S0_iiiiiiiiiiffi_param_12];
	ld.param.f32 	%f13, [_Z20filterActs_YxX_colorILi4ELi32ELi1ELi4ELi3ELb1ELb0EEvPfS0_S0_iiiiiiiiiiffi_param_13];
	ld.param.f32 	%f14, [_Z20filterActs_YxX_colorILi4ELi32ELi1ELi4ELi3ELb1ELb0EEvPfS0_S0_iiiiiiiiiiffi_param_14];
	ld.param.u32 	%r44, [_Z20filterActs_YxX_colorILi4ELi32ELi1ELi4ELi3ELb1ELb0EEvPfS0_S0_iiiiiiiiiiffi_param_15];
	cvta.to.global.u64 	%rd9, %rd8;
	mul.lo.s32 	%r1, %r38, %r38;
	shr.s32 	%r45, %r35, 31;
	shr.u32 	%r46, %r45, 28;
	add.s32 	%r47, %r35, %r46;
	shr.s32 	%r48, %r47, 4;
	mov.u32 	%r49, %ctaid.y;
	div.u32 	%r2, %r49, %r48;
	mul.lo.s32 	%r50, %r2, %r48;
	sub.s32 	%r51, %r49, %r50;
	mov.u32 	%r95, %tid.y;
	shl.b32 	%r52, %r95, 5;
	mov.u32 	%r4, %tid.x;
	add.s32 	%r5, %r52, %r4;
	shr.u32 	%r94, %r5, 4;
	and.b32  	%r7, %r4, 15;
	mov.u32 	%r53, %ctaid.x;
	shl.b32 	%r54, %r53, 5;
	add.s32 	%r55, %r54, %r4;
	cvt.s64.s32 	%rd1, %r55;
	shl.b32 	%r8, %r51, 4;
	mad.lo.s32 	%r56, %r35, %r94, %r7;
	add.s32 	%r57, %r56, %r8;
	mul.wide.s32 	%rd10, %r57, 4;
	add.s64 	%rd40, %rd9, %rd10;
	setp.ne.s32 	%p1, %r44, 0;
	@%p1 bra 	$L__BB88_2;
	mul.lo.s32 	%r58, %r35, %r1;
	mul.lo.s32 	%r59, %r58, %r2;
	mul.lo.s32 	%r60, %r59, 3;
	mul.wide.s32 	%rd11, %r60, 4;
	add.s64 	%rd40, %rd40, %rd11;
$L__BB88_2:
	cvt.u32.u64 	%r61, %rd1;
	add.s32 	%r62, %r8, %r95;
	mul.lo.s32 	%r9, %r42, %r41;
	mad.lo.s32 	%r63, %r9, %r62, %r2;
	mad.lo.s32 	%r10, %r63, %r34, %r61;
	setp.eq.s32 	%p2, %r38, 0;
	mov.f32 	%f143, 0f00000000;
	mov.f32 	%f144, %f143;
	mov.f32 	%f145, %f143;
	mov.f32 	%f146, %f143;
	@%p2 bra 	$L__BB88_13;
	cvta.to.global.u64 	%rd5, %rd6;
	shl.b32 	%r65, %r7, 2;
	mov.u32 	%r66, _ZZ20filterActs_YxX_colorILi4ELi32ELi1ELi4ELi3ELb1ELb0EEvPfS0_S0_iiiiiiiiiiffiE9shFilters;
	add.s32 	%r67, %r66, %r65;
	div.s32 	%r68, %r2, %r42;
	mul.lo.s32 	%r69, %r68, %r42;
	sub.s32 	%r70, %r2, %r69;
	mad.lo.s32 	%r11, %r70, %r40, %r39;
	mad.lo.s32 	%r12, %r68, %r40, %r39;
	shl.b32 	%r71, %r4, 2;
	mov.u32 	%r72, _ZZ20filterActs_YxX_colorILi4ELi32ELi1ELi4ELi3ELb1ELb0EEvPfS0_S0_iiiiiiiiiiffiE8shImages;
	add.s32 	%r13, %r72, %r71;
	shl.b32 	%r73, %r95, 2;
	add.s32 	%r74, %r66, %r73;
	add.s32 	%r14, %r74, 704;
	shl.b32 	%r75, %r94, 6;
	add.s32 	%r15, %r67, %r75;
	shl.b32 	%r76, %r95, 7;
	add.s32 	%r16, %r13, %r76;
	shl.b32 	%r17, %r35, 2;
	mul.lo.s32 	%r96, %r1, %r35;
	shl.b32 	%r97, %r96, 1;
	mov.f32 	%f143, 0f00000000;
	mov.b32 	%r98, 0;
	mov.u32 	%r99, %r98;
$L__BB88_4:
	setp.gt.u32 	%p3, %r5, 63;
	@%p3 bra 	$L__BB88_8;
	setp.ge.u32 	%p4, %r94, %r1;
	@%p4 bra 	$L__BB88_7;
	mul.wide.s32 	%rd12, %r98, 4;
	add.s64 	%rd13, %rd40, %rd12;
	ld.global.f32 	%f17, [%rd13];
	st.shared.f32 	[%r15], %f17;
	mul.wide.s32 	%rd14, %r96, 4;
	add.s64 	%rd15, %rd40, %rd14;
	ld.global.f32 	%f18, [%rd15];
	st.shared.f32 	[%r15+256], %f18;
	mul.wide.s32 	%rd16, %r97, 4;
	add.s64 	%rd17, %rd40, %rd16;
	ld.global.f32 	%f19, [%rd17];
	st.shared.f32 	[%r15+512], %f19;
	bra.uni 	$L__BB88_8;
$L__BB88_7:
	mov.b32 	%r77, 0;
	st.shared.u32 	[%r15], %r77;
	st.shared.u32 	[%r15+256], %r77;
	st.shared.u32 	[%r15+512], %r77;
$L__BB88_8:
	setp.ge.s32 	%p5, %r95, %r1;
	@%p5 bra 	$L__BB88_12;
	div.s32 	%r78, %r95, %r38;
	mul.lo.s32 	%r79, %r78, %r38;
	sub.s32 	%r80, %r95, %r79;
	add.s32 	%r26, %r11, %r80;
	add.s32 	%r27, %r12, %r78;
	setp.gt.s32 	%p6, %r27, -1;
	setp.lt.s32 	%p7, %r27, %r36;
	and.pred  	%p8, %p6, %p7;
	setp.gt.s32 	%p9, %r26, -1;
	setp.lt.s32 	%p10, %r26, %r37;
	and.pred  	%p11, %p9, %p10;
	and.pred  	%p13, %p8, %p11;
	not.pred 	%p14, %p13;
	@%p14 bra 	$L__BB88_11;
	mad.lo.s32 	%r82, %r27, %r37, %r26;
	mul.lo.s32 	%r83, %r82, %r43;
	cvt.s64.s32 	%rd18, %r83;
	add.s64 	%rd19, %rd18, %rd1;
	shl.b64 	%rd20, %rd19, 2;
	add.s64 	%rd21, %rd5, %rd20;
	ld.global.f32 	%f20, [%rd21];
	st.shared.f32 	[%r16], %f20;
	add.s32 	%r84, %r36, %r27;
	mad.lo.s32 	%r85, %r84, %r37, %r26;
	mul.lo.s32 	%r86, %r85, %r43;
	cvt.s64.s32 	%rd22, %r86;
	add.s64 	%rd23, %rd22, %rd1;
	shl.b64 	%rd24, %rd23, 2;
	add.s64 	%rd25, %rd5, %rd24;
	ld.global.f32 	%f21, [%rd25];
	st.shared.f32 	[%r16+512], %f21;
	add.s32 	%r87, %r84, %r36;
	mad.lo.s32 	%r88, %r87, %r37, %r26;
	mul.lo.s32 	%r89, %r88, %r43;
	cvt.s64.s32 	%rd26, %r89;
	add.s64 	%rd27, %rd26, %rd1;
	shl.b64 	%rd28, %rd27, 2;
	add.s64 	%rd29, %rd5, %rd28;
	ld.global.f32 	%f22, [%rd29];
	st.shared.f32 	[%r16+1024], %f22;
	bra.uni 	$L__BB88_12;
$L__BB88_11:
	mov.b32 	%r81, 0;
	st.shared.u32 	[%r16], %r81;
	st.shared.u32 	[%r16+512], %r81;
	st.shared.u32 	[%r16+1024], %r81;
$L__BB88_12:
	bar.sync 	0;
	ld.shared.f32 	%f23, [%r13];
	ld.shared.f32 	%f24, [%r14+-704];
	fma.rn.f32 	%f25, %f23, %f24, %f146;
	ld.shared.f32 	%f26, [%r14+-688];
	fma.rn.f32 	%f27, %f23, %f26, %f145;
	ld.shared.f32 	%f28, [%r14+-672];
	fma.rn.f32 	%f29, %f23, %f28, %f144;
	ld.shared.f32 	%f30, [%r14+-656];
	fma.rn.f32 	%f31, %f23, %f30, %f143;
	ld.shared.f32 	%f32, [%r13+128];
	ld.shared.f32 	%f33, [%r14+-640];
	fma.rn.f32 	%f34, %f32, %f33, %f25;
	ld.shared.f32 	%f35, [%r14+-624];
	fma.rn.f32 	%f36, %f32, %f35, %f27;
	ld.shared.f32 	%f37, [%r14+-608];
	fma.rn.f32 	%f38, %f32, %f37, %f29;
	ld.shared.f32 	%f39, [%r14+-592];
	fma.rn.f32 	%f40, %f32, %f39, %f31;
	ld.shared.f32 	%f41, [%r13+256];
	ld.shared.f32 	%f42, [%r14+-576];
	fma.rn.f32 	%f43, %f41, %f42, %f34;
	ld.shared.f32 	%f44, [%r14+-560];
	fma.rn.f32 	%f45, %f41, %f44, %f36;
	ld.shared.f32 	%f46, [%r14+-544];
	fma.rn.f32 	%f47, %f41, %f46, %f38;
	ld.shared.f32 	%f48, [%r14+-528];
	fma.rn.f32 	%f49, %f41, %f48, %f40;
	ld.shared.f32 	%f50, [%r13+384];
	ld.shared.f32 	%f51, [%r14+-512];
	fma.rn.f32 	%f52, %f50, %f51, %f43;
	ld.shared.f32 	%f53, [%r14+-496];
	fma.rn.f32 	%f54, %f50, %f53, %f45;
	ld.shared.f32 	%f55, [%r14+-480];
	fma.rn.f32 	%f56, %f50, %f55, %f47;
	ld.shared.f32 	%f57, [%r14+-464];
	fma.rn.f32 	%f58, %f50, %f57, %f49;
	ld.shared.f32 	%f59, [%r13+512];
	ld.shared.f32 	%f60, [%r14+-448];
	fma.rn.f32 	%f61, %f59, %f60, %f52;
	ld.shared.f32 	%f62, [%r14+-432];
	fma.rn.f32 	%f63, %f59, %f62, %f54;
	ld.shared.f32 	%f64, [%r14+-416];
	fma.rn.f32 	%f65, %f59, %f64, %f56;
	ld.shared.f32 	%f66, [%r14+-400];
	fma.rn.f32 	%f67, %f59, %f66, %f58;
	ld.shared.f32 	%f68, [%r13+640];
	ld.shared.f32 	%f69, [%r14+-384];
	fma.rn.f32 	%f70, %f68, %f69, %f61;
	ld.shared.f32 	%f71, [%r14+-368];
	fma.rn.f32 	%f72, %f68, %f71, %f63;
	ld.shared.f32 	%f73, [%r14+-352];
	fma.rn.f32 	%f74, %f68, %f73, %f65;
	ld.shared.f32 	%f75, [%r14+-336];
	fma.rn.f32 	%f76, %f68, %f75, %f67;
	ld.shared.f32 	%f77, [%r13+768];
	ld.shared.f32 	%f78, [%r14+-320];
	fma.rn.f32 	%f79, %f77, %f78, %f70;
	ld.shared.f32 	%f80, [%r14+-304];
	fma.rn.f32 	%f81, %f77, %f80, %f72;
	ld.shared.f32 	%f82, [%r14+-288];
	fma.rn.f32 	%f83, %f77, %f82, %f74;
	ld.shared.f32 	%f84, [%r14+-272];
	fma.rn.f32 	%f85, %f77, %f84, %f76;
	ld.shared.f32 	%f86, [%r13+896];
	ld.shared.f32 	%f87, [%r14+-256];
	fma.rn.f32 	%f88, %f86, %f87, %f79;
	ld.shared.f32 	%f89, [%r14+-240];
	fma.rn.f32 	%f90, %f86, %f89, %f81;
	ld.shared.f32 	%f91, [%r14+-224];
	fma.rn.f32 	%f92, %f86, %f91, %f83;
	ld.shared.f32 	%f93, [%r14+-208];
	fma.rn.f32 	%f94, %f86, %f93, %f85;
	ld.shared.f32 	%f95, [%r13+1024];
	ld.shared.f32 	%f96, [%r14+-192];
	fma.rn.f32 	%f97, %f95, %f96, %f88;
	ld.shared.f32 	%f98, [%r14+-176];
	fma.rn.f32 	%f99, %f95, %f98, %f90;
	ld.shared.f32 	%f100, [%r14+-160];
	fma.rn.f32 	%f101, %f95, %f100, %f92;
	ld.shared.f32 	%f102, [%r14+-144];
	fma.rn.f32 	%f103, %f95, %f102, %f94;
	ld.shared.f32 	%f104, [%r13+1152];
	ld.shared.f32 	%f105, [%r14+-128];
	fma.rn.f32 	%f106, %f104, %f105, %f97;
	ld.shared.f32 	%f107, [%r14+-112];
	fma.rn.f32 	%f108, %f104, %f107, %f99;
	ld.shared.f32 	%f109, [%r14+-96];
	fma.rn.f32 	%f110, %f104, %f109, %f101;
	ld.shared.f32 	%f111, [%r14+-80];
	fma.rn.f32 	%f112, %f104, %f111, %f103;
	ld.shared.f32 	%f113, [%r13+1280];
	ld.shared.f32 	%f114, [%r14+-64];
	fma.rn.f32 	%f115, %f113, %f114, %f106;
	ld.shared.f32 	%f116, [%r14+-48];
	fma.rn.f32 	%f117, %f113, %f116, %f108;
	ld.shared.f32 	%f118, [%r14+-32];
	fma.rn.f32 	%f119, %f113, %f118, %f110;
	ld.shared.f32 	%f120, [%r14+-16];
	fma.rn.f32 	%f121, %f113, %f120, %f112;
	ld.shared.f32 	%f122, [%r13+1408];
	ld.shared.f32 	%f123, [%r14];
	fma.rn.f32 	%f146, %f122, %f123, %f115;
	ld.shared.f32 	%f124, [%r14+16];
	fma.rn.f32 	%f145, %f122, %f124, %f117;
	ld.shared.f32 	%f125, [%r14+32];
	fma.rn.f32 	%f144, %f122, %f125, %f119;
	ld.shared.f32 	%f126, [%r14+48];
	fma.rn.f32 	%f143, %f122, %f126, %f121;
	bar.sync 	0;
	add.s32 	%r99, %r99, 4;
	add.s32 	%r98, %r98, %r17;
	add.s32 	%r97, %r97, %r17;
	add.s32 	%r96, %r96, %r17;
	add.s32 	%r95, %r95, 4;
	add.s32 	%r94, %r94, 4;
	setp.lt.u32 	%p15, %r99, %r1;
	@%p15 bra 	$L__BB88_4;
$L__BB88_13:
	ld.param.u64 	%rd39, [_Z20filterActs_YxX_colorILi4ELi32ELi1ELi4ELi3ELb1ELb0EEvPfS0_S0_iiiiiiiiiiffi_param_2];
	mul.lo.s32 	%r90, %r34, %r9;
	shl.b32 	%r91, %r90, 2;
	cvta.to.global.u64 	%rd30, %rd39;
	mul.wide.u32 	%rd31, %r10, 4;
	add.s64 	%rd32, %rd30, %rd31;
	ld.global.f32 	%f127, [%rd32];
	mul.f32 	%f128, %f14, %f146;
	fma.rn.f32 	%f129, %f13, %f127, %f128;
	st.global.f32 	[%rd32], %f129;
	mul.wide.s32 	%rd33, %r91, 4;
	add.s64 	%rd34, %rd32, %rd33;
	ld.global.f32 	%f130, [%rd34];
	mul.f32 	%f131, %f14, %f145;
	fma.rn.f32 	%f132, %f13, %f130, %f131;
	st.global.f32 	[%rd34], %f132;
	shl.b32 	%r92, %r90, 3;
	mul.wide.s32 	%rd35, %r92, 4;
	add.s64 	%rd36, %rd32, %rd35;
	ld.global.f32 	%f133, [%rd36];
	mul.f32 	%f134, %f14, %f144;
	fma.rn.f32 	%f135, %f13, %f133, %f134;
	st.global.f32 	[%rd36], %f135;
	mul.lo.s32 	%r93, %r90, 12;
	mul.wide.s32 	%rd37, %r93, 4;
	add.s64 	%rd38, %rd32, %rd37;
	ld.global.f32 	%f136, [%rd38];
	mul.f32 	%f137, %f14, %f143;
	fma.rn.f32 	%f138, %f13, %f136, %f137;
	st.global.f32 	[%rd38], %f138;
	ret;

}
	// .globl	_Z21filterActs_YxX_sparseILi4ELi32ELi1ELi8ELi2ELb0ELb1EEvPfS0_S0_iiiiiiiiiiiiffi
.visible .entry _Z21filterActs_YxX_sparseILi4ELi32ELi1ELi8ELi2ELb0ELb1EEvPfS0_S0_iiiiiiiiiiiiffi(
	.param .u64 .ptr .align 1 _Z21filterActs_YxX_sparseILi4ELi32ELi1ELi8ELi2ELb0ELb1EEvPfS0_S0_iiiiiiiiiiiiffi_param_0,
	.param .u64 .ptr .align 1 _Z21filterActs_YxX_sparseILi4ELi32ELi1ELi8ELi2ELb0ELb1EEvPfS0_S0_iiiiiiiiiiiiffi_param_1,
	.param .u64 .ptr .align 1 _Z21filterActs_YxX_sparseILi4ELi32ELi1ELi8ELi2ELb0ELb1EEvPfS0_S0_iiiiiiiiiiiiffi_param_2,
	.param .u32 _Z21filterActs_YxX_sparseILi4ELi32ELi1ELi8ELi2ELb0ELb1EEvPfS0_S0_iiiiiiiiiiiiffi_param_3,
	.param .u32 _Z21filterActs_YxX_sparseILi4ELi32ELi1ELi8ELi2ELb0ELb1EEvPfS0_S0_iiiiiiiiiiiiffi_param_4,
	.param .u32 _Z21filterActs_YxX_sparseILi4ELi32ELi1ELi8ELi2ELb0ELb1EEvPfS0_S0_iiiiiiiiiiiiffi_param_5,
	.param .u32 _Z21filterActs_YxX_sparseILi4ELi32ELi1ELi8ELi2ELb0ELb1EEvPfS0_S0_iiiiiiiiiiiiffi_param_6,
	.param .u32 _Z21filterActs_YxX_sparseILi4ELi32ELi1ELi8ELi2ELb0ELb1EEvPfS0_S0_iiiiiiiiiiiiffi_param_7,
	.param .u32 _Z21filterActs_YxX_sparseILi4ELi32ELi1ELi8ELi2ELb0ELb1EEvPfS0_S0_iiiiiiiiiiiiffi_param_8,
	.param .u32 _Z21filterActs_YxX_sparseILi4ELi32ELi1ELi8ELi2ELb0ELb1EEvPfS0_S0_iiiiiiiiiiiiffi_param_9,
	.param .u32 _Z21filterActs_YxX_sparseILi4ELi32ELi1ELi8ELi2ELb0ELb1EEvPfS0_S0_iiiiiiiiiiiiffi_param_10,
	.param .u32 _Z21filterActs_YxX_sparseILi4ELi32ELi1ELi8ELi2ELb0ELb1EEvPfS0_S0_iiiiiiiiiiiiffi_param_11,
	.param .u32 _Z21filterActs_YxX_sparseILi4ELi32ELi1ELi8ELi2ELb0ELb1EEvPfS0_S0_iiiiiiiiiiiiffi_param_12,
	.param .u32 _Z21filterActs_YxX_sparseILi4ELi32ELi1ELi8ELi2ELb0ELb1EEvPfS0_S0_iiiiiiiiiiiiffi_param_13,
	.param .u32 _Z21filterActs_YxX_sparseILi4ELi32ELi1ELi8ELi2ELb0ELb1EEvPfS0_S0_iiiiiiiiiiiiffi_param_14,
	.param .f32 _Z21filterActs_YxX_sparseILi4ELi32ELi1ELi8ELi2ELb0ELb1EEvPfS0_S0_iiiiiiiiiiiiffi_param_15,
	.param .f32 _Z21filterActs_YxX_sparseILi4ELi32ELi1ELi8ELi2ELb0ELb1EEvPfS0_S0_iiiiiiiiiiiiffi_param_16,
	.param .u32 _Z21filterActs_YxX_sparseILi4ELi32ELi1ELi8ELi2ELb0ELb1EEvPfS0_S0_iiiiiiiiiiiiffi_param_17
)
{
	.reg .pred 	%p<20>;
	.reg .b32 	%r<110>;
	.reg .b32 	%f<217>;
	.reg .b64 	%rd<41>;
	// demoted variable
	.shared .align 4 .b8 _ZZ21filterActs_YxX_sparseILi4ELi32ELi1ELi8ELi2ELb0ELb1EEvPfS0_S0_iiiiiiiiiiiiffiE9shFilters[1024];
	// demoted variable
	.shared .align 4 .b8 _ZZ21filterActs_YxX_sparseILi4ELi32ELi1ELi8ELi2ELb0ELb1EEvPfS0_S0_iiiiiiiiiiiiffiE8shImages[1024];
	ld.param.u64 	%rd7, [_Z21filterActs_YxX_sparseILi4ELi32ELi1ELi8ELi2ELb0ELb1EEvPfS0_S0_iiiiiiiiiiiiffi_param_0];
	ld.param.u64 	%rd9, [_Z21filterActs_YxX_sparseILi4ELi32ELi1ELi8ELi2ELb0ELb1EEvPfS0_S0_iiiiiiiiiiiiffi_param_1];
	ld.param.u32 	%r39, [_Z21filterActs_YxX_sparseILi4ELi32ELi1ELi8ELi2ELb0ELb1EEvPfS0_S0_iiiiiiiiiiiiffi_param_3];
	ld.param.u32 	%r40, [_Z21filterActs_YxX_sparseILi4ELi32ELi1ELi8ELi2ELb0ELb1EEvPfS0_S0_iiiiiiiiiiiiffi_param_4];
	ld.param.u32 	%r41, [_Z21filterActs_YxX_sparseILi4ELi32ELi1ELi8ELi2ELb0ELb1EEvPfS0_S0_iiiiiiiiiiiiffi_param_5];
	ld.param.u32 	%r42, [_Z21filterActs_YxX_sparseILi4ELi32ELi1ELi8ELi2ELb0ELb1EEvPfS0_S0_iiiiiiiiiiiiffi_param_6];
	ld.param.u32 	%r43, [_Z21filterActs_YxX_sparseILi4ELi32ELi1ELi8ELi2ELb0ELb1EEvPfS0_S0_iiiiiiiiiiiiffi_param_7];
	ld.param.u32 	%r45, [_Z21filterActs_YxX_sparseILi4ELi32ELi1ELi8ELi2ELb0ELb1EEvPfS0_S0_iiiiiiiiiiiiffi_param_8];
	ld.param.u32 	%r46, [_Z21filterActs_YxX_sparseILi4ELi32ELi1ELi8ELi2ELb0ELb1EEvPfS0_S0_iiiiiiiiiiiiffi_param_9];
	ld.param.u32 	%r47, [_Z21filterActs_YxX_sparseILi4ELi32ELi1ELi8ELi2ELb0ELb1EEvPfS0_S0_iiiiiiiiiiiiffi_param_10];
	ld.param.u32 	%r48, [_Z21filterActs_YxX_sparseILi4ELi32ELi1ELi8ELi2ELb0ELb1EEvPfS0_S0_iiiiiiiiiiiiffi_param_11];
	ld.param.u32 	%r44, [_Z21filterActs_YxX_sparseILi4ELi32ELi1ELi8ELi2ELb0ELb1EEvPfS0_S0_iiiiiiiiiiiiffi_param_12];
	ld.param.u32 	%r49, [_Z21filterActs_YxX_sparseILi4ELi32ELi1ELi8ELi2ELb0ELb1EEvPfS0_S0_iiiiiiiiiiiiffi_param_13];
	ld.param.u32 	%r50, [_Z21filterActs_YxX_sparseILi4ELi32ELi1ELi8ELi2ELb0ELb1EEvPfS0_S0_iiiiiiiiiiiiffi_param_14];
	ld.param.u32 	%r51, [_Z21filterActs_YxX_sparseILi4ELi32ELi1ELi8ELi2ELb0ELb1EEvPfS0_S0_iiiiiiiiiiiiffi_param_17];
	cvta.to.global.u64 	%rd10, %rd9;
	mul.lo.s32 	%r1, %r42, %r41;
	mul.lo.s32 	%r2, %r43, %r43;
	div.s32 	%r3, %r49, %r50;
	shr.s32 	%r52, %r40, 31;
	shr.u32 	%r53, %r52, 27;
	add.s32 	%r54, %r40, %r53;
	shr.s32 	%r55, %r54, 5;
	mov.u32 	%r56, %ctaid.y;
	div.u32 	%r4, %r56, %r55;
	mul.lo.s32 	%r57, %r4, %r55;
	sub.s32 	%r58, %r56, %r57;
	shl.b32 	%r5, %r58, 5;
	div.s32 	%r59, %r40, %r50;
	div.s32 	%r60, %r5, %r59;
	mul.lo.s32 	%r6, %r48, %r47;
	mov.u32 	%r7, %tid.y;
	mov.u32 	%r8, %tid.x;
	div.s32 	%r61, %r4, %r48;
	mad.lo.s32 	%r9, %r61, %r46, %r45;
	mul.lo.s32 	%r62, %r61, %r48;
	sub.s32 	%r63, %r4, %r62;
	mad.lo.s32 	%r10, %r63, %r46, %r45;
	shr.u32 	%r64, %r8, 5;
	add.s32 	%r11, %r64, %r7;
	and.b32  	%r12, %r8, 31;
	mov.u32 	%r65, %ctaid.x;
	shl.b32 	%r66, %r65, 5;
	add.s32 	%r13, %r66, %r8;
	mul.lo.s32 	%r14, %r44, %r1;
	mul.lo.s32 	%r67, %r14, %r3;
	mad.lo.s32 	%r15, %r67, %r60, %r13;
	mad.lo.s32 	%r68, %r40, %r11, %r12;
	add.s32 	%r69, %r68, %r5;
	mul.wide.s32 	%rd11, %r69, 4;
	add.s64 	%rd40, %rd10, %rd11;
	setp.ne.s32 	%p1, %r51, 0;
	@%p1 bra 	$L__BB89_2;
	mul.lo.s32 	%r70, %r2, %r40;
	mul.lo.s32 	%r71, %r70, %r3;
	mul.lo.s32 	%r72, %r71, %r4;
	mul.wide.s32 	%rd12, %r72, 4;
	add.s64 	%rd40, %rd40, %rd12;
$L__BB89_2:
	add.s32 	%r73, %r5, %r7;
	mad.lo.s32 	%r74, %r73, %r6, %r4;
	mul.lo.s32 	%r16, %r74, %r39;
	setp.lt.s32 	%p2, %r3, 1;
	mov.f32 	%f201, 0f00000000;
	mov.f32 	%f202, %f201;
	mov.f32 	%f203, %f201;
	mov.f32 	%f204, %f201;
	mov.f32 	%f205, %f201;
	mov.f32 	%f206, %f201;
	mov.f32 	%f207, %f201;
	mov.f32 	%f208, %f201;
	@%p2 bra 	$L__BB89_18;
	shl.b32 	%r76, %r12, 2;
	mov.u32 	%r77, _ZZ21filterActs_YxX_sparseILi4ELi32ELi1ELi8ELi2ELb0ELb1EEvPfS0_S0_iiiiiiiiiiiiffiE9shFilters;
	add.s32 	%r78, %r77, %r76;
	shl.b32 	%r79, %r8, 2;
	mov.u32 	%r80, _ZZ21filterActs_YxX_sparseILi4ELi32ELi1ELi8ELi2ELb0ELb1EEvPfS0_S0_iiiiiiiiiiiiffiE8shImages;
	add.s32 	%r17, %r80, %r79;
	shl.b32 	%r81, %r7, 2;
	add.s32 	%r82, %r77, %r81;
	add.s32 	%r18, %r82, 896;
	shl.b32 	%r83, %r11, 7;
	add.s32 	%r19, %r78, %r83;
	shl.b32 	%r84, %r7, 7;
	add.s32 	%r20, %r17, %r84;
	mul.lo.s32 	%r21, %r2, %r40;
	shl.b32 	%r22, %r40, 2;
	cvt.s64.s32 	%rd4, %r15;
	cvta.to.global.u64 	%rd5, %rd7;
	mov.b32 	%r104, 0;
	mov.f32 	%f201, 0f00000000;
	mul.wide.s32 	%rd20, %r14, 4;
$L__BB89_4:
	setp.eq.s32 	%p3, %r43, 0;
	@%p3 bra 	$L__BB89_17;
	mul.lo.s32 	%r106, %r21, %r104;
	add.s32 	%r107, %r106, %r21;
	mov.b32 	%r109, 0;
	mov.u32 	%r105, %r11;
	mov.u32 	%r108, %r7;
$L__BB89_6:
	setp.gt.u32 	%p4, %r11, 3;
	@%p4 bra 	$L__BB89_10;
	setp.ge.u32 	%p5, %r105, %r2;
	@%p5 bra 	$L__BB89_9;
	mul.wide.s32 	%rd13, %r106, 4;
	add.s64 	%rd14, %rd40, %rd13;
	ld.global.f32 	%f44, [%rd14];
	st.shared.f32 	[%r19], %f44;
	mul.wide.s32 	%rd15, %r107, 4;
	add.s64 	%rd16, %rd40, %rd15;
	ld.global.f32 	%f45, [%rd16];
	st.shared.f32 	[%r19+512], %f45;
	bra.uni 	$L__BB89_10;
$L__BB89_9:
	mov.b32 	%r86, 0;
	st.shared.u32 	[%r19], %r86;
	st.shared.u32 	[%r19+512], %r86;
$L__BB89_10:
	setp.ge.s32 	%p6, %r108, %r2;
	@%p6 bra 	$L__BB89_16;
	div.s32 	%r87, %r108, %r43;
	mul.lo.s32 	%r88, %r87, %r43;
	sub.s32 	%r89, %r108, %r88;
	add.s32 	%r31, %r10, %r89;
	add.s32 	%r32, %r9, %r87;
	setp.gt.s32 	%p7, %r32, -1;
	setp.lt.s32 	%p8, %r32, %r41;
	and.pred  	%p9, %p7, %p8;
	setp.gt.s32 	%p10, %r31, -1;
	setp.lt.s32 	%p11, %r31, %r42;
	and.pred  	%p12, %p10, %p11;
	and.pred  	%p14, %p9, %p12;
	not.pred 	%p15, %p14;
	@%p15 bra 	$L__BB89_15;
	setp.ge.s32 	%p16, %r13, %r39;
	mad.lo.s32 	%r91, %r104, %r1, %r31;
	mad.lo.s32 	%r92, %r32, %r42, %r91;
	mul.lo.s32 	%r93, %r92, %r44;
	cvt.s64.s32 	%rd6, %r93;
	@%p16 bra 	$L__BB89_14;
	add.s64 	%rd17, %rd6, %rd4;
	shl.b64 	%rd18, %rd17, 2;
	add.s64 	%rd19, %rd5, %rd18;
	ld.global.f32 	%f46, [%rd19];
	st.shared.f32 	[%r20], %f46;
	add.s64 	%rd21, %rd19, %rd20;
	ld.global.f32 	%f47, [%rd21];
	st.shared.f32 	[%r20+512], %f47;
	bra.uni 	$L__BB89_16;
$L__BB89_14:
	mov.b32 	%r94, 0;
	st.shared.u32 	[%r20], %r94;
	st.shared.u32 	[%r20+512], %r94;
	bra.uni 	$L__BB89_16;
$L__BB89_15:
	mov.b32 	%r90, 0;
	st.shared.u32 	[%r20], %r90;
	st.shared.u32 	[%r20+512], %r90;
$L__BB89_16:
	bar.sync 	0;
	ld.shared.f32 	%f48, [%r17];
	ld.shared.f32 	%f49, [%r18+-896];
	fma.rn.f32 	%f50, %f48, %f49, %f208;
	ld.shared.f32 	%f51, [%r18+-880];
	fma.rn.f32 	%f52, %f48, %f51, %f207;
	ld.shared.f32 	%f53, [%r18+-864];
	fma.rn.f32 	%f54, %f48, %f53, %f206;
	ld.shared.f32 	%f55, [%r18+-848];
	fma.rn.f32 	%f56, %f48, %f55, %f205;
	ld.shared.f32 	%f57, [%r18+-832];
	fma.rn.f32 	%f58, %f48, %f57, %f204;
	ld.shared.f32 	%f59, [%r18+-816];
	fma.rn.f32 	%f60, %f48, %f59, %f203;
	ld.shared.f32 	%f61, [%r18+-800];
	fma.rn.f32 	%f62, %f48, %f61, %f202;
	ld.shared.f32 	%f63, [%r18+-784];
	fma.rn.f32 	%f64, %f48, %f63, %f201;
	ld.shared.f32 	%f65, [%r17+128];
	ld.shared.f32 	%f66, [%r18+-768];
	fma.rn.f32 	%f67, %f65, %f66, %f50;
	ld.shared.f32 	%f68, [%r18+-752];
	fma.rn.f32 	%f69, %f65, %f68, %f52;
	ld.shared.f32 	%f70, [%r18+-736];
	fma.rn.f32 	%f71, %f65, %f70, %f54;
	ld.shared.f32 	%f72, [%r18+-720];
	fma.rn.f32 	%f73, %f65, %f72, %f56;
	ld.shared.f32 	%f74, [%r18+-704];
	fma.rn.f32 	%f75, %f65, %f74, %f58;
	ld.shared.f32 	%f76, [%r18+-688];
	fma.rn.f32 	%f77, %f65, %f76, %f60;
	ld.shared.f32 	%f78, [%r18+-672];
	fma.rn.f32 	%f79, %f65, %f78, %f62;
	ld.shared.f32 	%f80, [%r18+-656];
	fma.rn.f32 	%f81, %f65, %f80, %f64;
	ld.shared.f32 	%f82, [%r17+256];
	ld.shared.f32 	%f83, [%r18+-640];
	fma.rn.f32 	%f84, %f82, %f83, %f67;
	ld.shared.f32 	%f85, [%r18+-624];
	fma.rn.f32 	%f86, %f82, %f85, %f69;
	ld.shared.f32 	%f87, [%r18+-608];
	fma.rn.f32 	%f88, %f82, %f87, %f71;
	ld.shared.f32 	%f89, [%r18+-592];
	fma.rn.f32 	%f90, %f82, %f89, %f73;
	ld.shared.f32 	%f91, [%r18+-576];
	fma.rn.f32 	%f92, %f82, %f91, %f75;
	ld.shared.f32 	%f93, [%r18+-560];
	fma.rn.f32 	%f94, %f82, %f93, %f77;
	ld.shared.f32 	%f95, [%r18+-544];
	fma.rn.f32 	%f96, %f82, %f95, %f79;
	ld.shared.f32 	%f97, [%r18+-528];
	fma.rn.f32 	%f98, %f82, %f97, %f81;
	ld.shared.f32 	%f99, [%r17+384];
	ld.shared.f32 	%f100, [%r18+-512];
	fma.rn.f32 	%f101, %f99, %f100, %f84;
	ld.shared.f32 	%f102, [%r18+-496];
	fma.rn.f32 	%f103, %f99, %f102, %f86;
	ld.shared.f32 	%f104, [%r18+-480];
	fma.rn.f32 	%f105, %f99, %f104, %f88;
	ld.shared.f32 	%f106, [%r18+-464];
	fma.rn.f32 	%f107, %f99, %f106, %f90;
	ld.shared.f32 	%f108, [%r18+-448];
	fma.rn.f32 	%f109, %f99, %f108, %f92;
	ld.shared.f32 	%f110, [%r18+-432];
	fma.rn.f32 	%f111, %f99, %f110, %f94;
	ld.shared.f32 	%f112, [%r18+-416];
	fma.rn.f32 	%f113, %f99, %f112, %f96;
	ld.shared.f32 	%f114, [%r18+-400];
	fma.rn.f32 	%f115, %f99, %f114, %f98;
	ld.shared.f32 	%f116, [%r17+512];
	ld.shared.f32 	%f117, [%r18+-384];
	fma.rn.f32 	%f118, %f116, %f117, %f101;
	ld.shared.f32 	%f119, [%r18+-368];
	fma.rn.f32 	%f120, %f116, %f119, %f103;
	ld.shared.f32 	%f121, [%r18+-352];
	fma.rn.f32 	%f122, %f116, %f121, %f105;
	ld.shared.f32 	%f123, [%r18+-336];
	fma.rn.f32 	%f124, %f116, %f123, %f107;
	ld.shared.f32 	%f125, [%r18+-320];
	fma.rn.f32 	%f126, %f116, %f125, %f109;
	ld.shared.f32 	%f127, [%r18+-304];
	fma.rn.f32 	%f128, %f116, %f127, %f111;
	ld.shared.f32 	%f129, [%r18+-288];
	fma.rn.f32 	%f130, %f116, %f129, %f113;
	ld.shared.f32 	%f131, [%r18+-272];
	fma.rn.f32 	%f132, %f116, %f131, %f115;
	ld.shared.f32 	%f133, [%r17+640];
	ld.shared.f32 	%f134, [%r18+-256];
	fma.rn.f32 	%f135, %f133, %f134, %f118;
	ld.shared.f32 	%f136, [%r18+-240];
	fma.rn.f32 	%f137, %f133, %f136, %f120;
	ld.shared.f32 	%f138, [%r18+-224];
	fma.rn.f32 	%f139, %f133, %f138, %f122;
	ld.shared.f32 	%f140, [%r18+-208];
	fma.rn.f32 	%f141, %f133, %f140, %f124;
	ld.shared.f32 	%f142, [%r18+-192];
	fma.rn.f32 	%f143, %f133, %f142, %f126;
	ld.shared.f32 	%f144, [%r18+-176];
	fma.rn.f32 	%f145, %f133, %f144, %f128;
	ld.shared.f32 	%f146, [%r18+-160];
	fma.rn.f32 	%f147, %f133, %f146, %f130;
	ld.shared.f32 	%f148, [%r18+-144];
	fma.rn.f32 	%f149, %f133, %f148, %f132;
	ld.shared.f32 	%f150, [%r17+768];
	ld.shared.f32 	%f151, [%r18+-128];
	fma.rn.f32 	%f152, %f150, %f151, %f135;
	ld.shared.f32 	%f153, [%r18+-112];
	fma.rn.f32 	%f154, %f150, %f153, %f137;
	ld.shared.f32 	%f155, [%r18+-96];
	fma.rn.f32 	%f156, %f150, %f155, %f139;
	ld.shared.f32 	%f157, [%r18+-80];
	fma.rn.f32 	%f158, %f150, %f157, %f141;
	ld.shared.f32 	%f159, [%r18+-64];
	fma.rn.f32 	%f160, %f150, %f159, %f143;
	ld.shared.f32 	%f161, [%r18+-48];
	fma.rn.f32 	%f162, %f150, %f161, %f145;
	ld.shared.f32 	%f163, [%r18+-32];
	fma.rn.f32 	%f164, %f150, %f163, %f147;
	ld.shared.f32 	%f165, [%r18+-16];
	fma.rn.f32 	%f166, %f150, %f165, %f149;
	ld.shared.f32 	%f167, [%r17+896];
	ld.shared.f32 	%f168, [%r18];
	fma.rn.f32 	%f208, %f167, %f168, %f152;
	ld.shared.f32 	%f169, [%r18+16];
	fma.rn.f32 	%f207, %f167, %f169, %f154;
	ld.shared.f32 	%f170, [%r18+32];
	fma.rn.f32 	%f206, %f167, %f170, %f156;
	ld.shared.f32 	%f171, [%r18+48];
	fma.rn.f32 	%f205, %f167, %f171, %f158;
	ld.shared.f32 	%f172, [%r18+64];
	fma.rn.f32 	%f204, %f167, %f172, %f160;
	ld.shared.f32 	%f173, [%r18+80];
	fma.rn.f32 	%f203, %f167, %f173, %f162;
	ld.shared.f32 	%f174, [%r18+96];
	fma.rn.f32 	%f202, %f167, %f174, %f164;
	ld.shared.f32 	%f175, [%r18+112];
	fma.rn.f32 	%f201, %f167, %f175, %f166;
	bar.sync 	0;
	add.s32 	%r109, %r109, 4;
	add.s32 	%r108, %r108, 4;
	add.s32 	%r107, %r107, %r22;
	add.s32 	%r106, %r106, %r22;
	add.s32 	%r105, %r105, 4;
	setp.lt.u32 	%p17, %r109, %r2;
	@%p17 bra 	$L__BB89_6;
$L__BB89_17:
	add.s32 	%r104, %r104, 2;
	setp.lt.s32 	%p18, %r104, %r3;
	@%p18 bra 	$L__BB89_4;
$L__BB89_18:
	setp.ge.s32 	%p19, %r13, %r39;
	@%p19 bra 	$L__BB89_20;
	ld.param.f32 	%f184, [_Z21filterActs_YxX_sparseILi4ELi32ELi1ELi8ELi2ELb0ELb1EEvPfS0_S0_iiiiiiiiiiiiffi_param_16];
	ld.param.u64 	%rd39, [_Z21filterActs_YxX_sparseILi4ELi32ELi1ELi8ELi2ELb0ELb1EEvPfS0_S0_iiiiiiiiiiiiffi_param_2];
	add.s32 	%r95, %r16, %r13;
	mul.lo.s32 	%r96, %r39, %r6;
	shl.b32 	%r97, %r96, 2;
	mul.f32 	%f176, %f184, %f208;
	cvta.to.global.u64 	%rd22, %rd39;
	mul.wide.u32 	%rd23, %r95, 4;
	add.s64 	%rd24, %rd22, %rd23;
	st.global.f32 	[%rd24], %f176;
	mul.f32 	%f177, %f184, %f207;
	mul.wide.s32 	%rd25, %r97, 4;
	add.s64 	%rd26, %rd24, %rd25;
	st.global.f32 	[%rd26], %f177;
	mul.f32 	%f178, %f184, %f206;
	shl.b32 	%r98, %r96, 3;
	mul.wide.s32 	%rd27, %r98, 4;
	add.s64 	%rd28, %rd24, %rd27;
	st.global.f32 	[%rd28], %f178;
	mul.f32 	%f179, %f184, %f205;
	mul.lo.s32 	%r99, %r96, 12;
	mul.wide.s32 	%rd29, %r99, 4;
	add.s64 	%rd30, %rd24, %rd29;
	st.global.f32 	[%rd30], %f179;
	mul.f32 	%f180, %f184, %f204;
	shl.b32 	%r100, %r96, 4;
	mul.wide.s32 	%rd31, %r100, 4;
	add.s64 	%rd32, %rd24, %rd31;
	st.global.f32 	[%rd32], %f180;
	mul.f32 	%f181, %f184, %f203;
	mul.lo.s32 	%r101, %r96, 20;
	mul.wide.s32 	%rd33, %r101, 4;
	add.s64 	%rd34, %rd24, %rd33;
	st.global.f32 	[%rd34], %f181;
	mul.f32 	%f182, %f184, %f202;
	mul.lo.s32 	%r102, %r96, 24;
	mul.wide.s32 	%rd35, %r102, 4;
	add.s64 	%rd36, %rd24, %rd35;
	st.global.f32 	[%rd36], %f182;
	mul.f32 	%f183, %f184, %f201;
	mul.lo.s32 	%r103, %r96, 28;
	mul.wide.s32 	%rd37, %r103, 4;
	add.s64 	%rd38, %rd24, %rd37;
	st.global.f32 	[%rd38], %f183;
$L__BB89_20:
	ret;

}
	// .globl	_Z21filterActs_YxX_sparseILi4ELi32ELi1ELi4ELi2ELb0ELb1EEvPfS0_S0_iiiiiiiiiiiiffi
.visible .entry _Z21filterActs_YxX_sparseILi4ELi32ELi1ELi4ELi2ELb0ELb1EEvPfS0_S0_iiiiiiiiiiiiffi(
	.param .u64 .ptr .align 1 _Z21filterActs_YxX_sparseILi4ELi32ELi1ELi4ELi2ELb0ELb1EEvPfS0_S0_iiiiiiiiiiiiffi_param_0,
	.param .u64 .ptr .align 1 _Z21filterActs_YxX_sparseILi4ELi32ELi1ELi4ELi2ELb0ELb1EEvPfS0_S0_iiiiiiiiiiiiffi_param_1,
	.param .u64 .ptr .align 1 _Z21filterActs_YxX_sparseILi4ELi32ELi1ELi4ELi2ELb0ELb1EEvPfS0_S0_iiiiiiiiiiiiffi_param_2,
	.param .u32 _Z21filterActs_YxX_sparseILi4ELi32ELi1ELi4ELi2ELb0ELb1EEvPfS0_S0_iiiiiiiiiiiiffi_param_3,
	.param .u32 _Z21filterActs_YxX_sparseILi4ELi32ELi1ELi4ELi2ELb0ELb1EEvPfS0_S0_iiiiiiiiiiiiffi_param_4,
	.param .u32 _Z21filterActs_YxX_sparseILi4ELi32ELi1ELi4ELi2ELb0ELb1EEvPfS0_S0_iiiiiiiiiiiiffi_param_5,
	.param .u32 _Z21filterActs_YxX_sparseILi4ELi32ELi1ELi4ELi2ELb0ELb1EEvPfS0_S0_iiiiiiiiiiiiffi_param_6,
	.param .u32 _Z21filterActs_YxX_sparseILi4ELi32ELi1ELi4ELi2ELb0ELb1EEvPfS0_S0_iiiiiiiiiiiiffi_param_7,
	.param .u32 _Z21filterActs_YxX_sparseILi4ELi32ELi1ELi4ELi2ELb0ELb1EEvPfS0_S0_iiiiiiiiiiiiffi_param_8,
	.param .u32 _Z21filterActs_YxX_sparseILi4ELi32ELi1ELi4ELi2ELb0ELb1EEvPfS0_S0_iiiiiiiiiiiiffi_param_9,
	.param .u32 _Z21filterActs_YxX_sparseILi4ELi32ELi1ELi4ELi2ELb0ELb1EEvPfS0_S0_iiiiiiiiiiiiffi_param_10,
	.param .u32 _Z21filterActs_YxX_sparseILi4ELi32ELi1ELi4ELi2ELb0ELb1EEvPfS0_S0_iiiiiiiiiiiiffi_param_11,
	.param .u32 _Z21filterActs_YxX_sparseILi4ELi32ELi1ELi4ELi2ELb0ELb1EEvPfS0_S0_iiiiiiiiiiiiffi_param_12,
	.param .u32 _Z21filterActs_YxX_sparseILi4ELi32ELi1ELi4ELi2ELb0ELb1EEvPfS0_S0_iiiiiiiiiiiiffi_param_13,
	.param .u32 _Z21filterActs_YxX_sparseILi4ELi32ELi1ELi4ELi2ELb0ELb1EEvPfS0_S0_iiiiiiiiiiiiffi_param_14,
	.param .f32 _Z21filterActs_YxX_sparseILi4ELi32ELi1ELi4ELi2ELb0ELb1EEvPfS0_S0_iiiiiiiiiiiiffi_param_15,
	.param .f32 _Z21filterActs_YxX_sparseILi4ELi32ELi1ELi4ELi2ELb0ELb1EEvPfS0_S0_iiiiiiiiiiiiffi_param_16,
	.param .u32 _Z21filterActs_YxX_sparseILi4ELi32ELi1ELi4ELi2ELb0ELb1EEvPfS0_S0_iiiiiiiiiiiiffi_param_17
)
{
	.reg .pred 	%p<20>;
	.reg .b32 	%r<114>;
	.reg .b32 	%f<117>;
	.reg .b64 	%rd<34>;
	// demoted variable
	.shared .align 4 .b8 _ZZ21filterActs_YxX_sparseILi4ELi32ELi1ELi4ELi2ELb0ELb1EEvPfS0_S0_iiiiiiiiiiiiffiE9shFilters[512];
	// demoted variable
	.shared .align 4 .b8 _ZZ21filterActs_YxX_sparseILi4ELi32ELi1ELi4ELi2ELb0ELb1EEvPfS0_S0_iiiiiiiiiiiiffiE8shImages[1024];
	ld.param.u64 	%rd7, [_Z21filterActs_YxX_sparseILi4ELi32ELi1ELi4ELi2ELb0ELb1EEvPfS0_S0_iiiiiiiiiiiiffi_param_1];
	ld.param.u32 	%r38, [_Z21filterActs_YxX_sparseILi4ELi32ELi1ELi4ELi2ELb0ELb1EEvPfS0_S0_iiiiiiiiiiiiffi_param_3];
	ld.param.u32 	%r39, [_Z21filterActs_YxX_sparseILi4ELi32ELi1ELi4ELi2ELb0ELb1EEvPfS0_S0_iiiiiiiiiiiiffi_param_4];
	ld.param.u32 	%r40, [_Z21filterActs_YxX_sparseILi4ELi32ELi1ELi4ELi2ELb0ELb1EEvPfS0_S0_iiiiiiiiiiiiffi_param_5];
	ld.param.u32 	%r41, [_Z21filterActs_YxX_sparseILi4ELi32ELi1ELi4ELi2ELb0ELb1EEvPfS0_S0_iiiiiiiiiiiiffi_param_6];
	ld.param.u32 	%r42, [_Z21filterActs_YxX_sparseILi4ELi32ELi1ELi4ELi2ELb0ELb1EEvPfS0_S0_iiiiiiiiiiiiffi_param_7];
	ld.param.u32 	%r44, [_Z21filterActs_YxX_sparseILi4ELi32ELi1ELi4ELi2ELb0ELb1EEvPfS0_S0_iiiiiiiiiiiiffi_param_8];
	ld.param.u32 	%r45, [_Z21filterActs_YxX_sparseILi4ELi32ELi1ELi4ELi2ELb0ELb1EEvPfS0_S0_iiiiiiiiiiiiffi_param_9];
	ld.param.u32 	%r46, [_Z21filterActs_YxX_sparseILi4ELi32ELi1ELi4ELi2ELb0ELb1EEvPfS0_S0_iiiiiiiiiiiiffi_param_10];
	ld.param.u32 	%r47, [_Z21filterActs_YxX_sparseILi4ELi32ELi1ELi4ELi2ELb0ELb1EEvPfS0_S0_iiiiiiiiiiiiffi_param_11];
	ld.param.u32 	%r43, [_Z21filterActs_YxX_sparseILi4ELi32ELi1ELi4ELi2ELb0ELb1EEvPfS0_S0_iiiiiiiiiiiiffi_param_12];
	ld.param.u32 	%r48, [_Z21filterActs_YxX_sparseILi4ELi32ELi1ELi4ELi2ELb0ELb1EEvPfS0_S0_iiiiiiiiiiiiffi_param_13];
	ld.param.u32 	%r49, [_Z21filterActs_YxX_sparseILi4ELi32ELi1ELi4ELi2ELb0ELb1EEvPfS0_S0_iiiiiiiiiiiiffi_param_14];
	ld.param.u32 	%r50, [_Z21filterActs_YxX_sparseILi4ELi32ELi1ELi4ELi2ELb0ELb1EEvPfS0_S0_iiiiiiiiiiiiffi_param_17];
	cvta.to.global.u64 	%rd8, %rd7;
	mul.lo.s32 	%r1, %r41, %r40;
	mul.lo.s32 	%r2, %r42, %r42;
	div.s32 	%r3, %r48, %r49;
	shr.s32 	%r51, %r39, 31;
	shr.u32 	%r52, %r51, 28;
	add.s32 	%r53, %r39, %r52;
	shr.s32 	%r54, %r53, 4;
	mov.u32 	%r55, %ctaid.y;
	div.u32 	%r4, %r55, %r54;
	mul.lo.s32 	%r56, %r4, %r54;
	sub.s32 	%r57, %r55, %r56;
	shl.b32 	%r5, %r57, 4;
	div.s32 	%r58, %r39, %r49;
	div.s32 	%r6, %r5, %r58;
	mul.lo.s32 	%r7, %r47, %r46;
	mov.u32 	%r8, %tid.y;
	shl.b32 	%r59, %r8, 5;
	mov.u32 	%r9, %tid.x;
	add.s32 	%r10, %r59, %r9;
	div.s32 	%r60, %r4, %r47;
	mad.lo.s32 	%r11, %r60, %r45, %r44;
	mul.lo.s32 	%r61, %r60, %r47;
	sub.s32 	%r62, %r4, %r61;
	mad.lo.s32 	%r12, %r62, %r45, %r44;
	shr.u32 	%r13, %r10, 4;
	and.b32  	%r14, %r9, 15;
	mov.u32 	%r63, %ctaid.x;
	shl.b32 	%r64, %r63, 5;
	add.s32 	%r15, %r64, %r9;
	mul.lo.s32 	%r16, %r43, %r1;
	mad.lo.s32 	%r65, %r39, %r13, %r14;
	add.s32 	%r66, %r65, %r5;
	mul.wide.s32 	%rd9, %r66, 4;
	add.s64 	%rd33, %rd8, %rd9;
	setp.ne.s32 	%p1, %r50, 0;
	@%p1 bra 	$L__BB90_2;
	ld.param.u32 	%r105, [_Z21filterActs_YxX_sparseILi4ELi32ELi1ELi4ELi2ELb0ELb1EEvPfS0_S0_iiiiiiiiiiiiffi_param_4];
	mul.lo.s32 	%r67, %r2, %r105;
	mul.lo.s32 	%r68, %r67, %r3;
	mul.lo.s32 	%r69, %r68, %r4;
	mul.wide.s32 	%rd10, %r69, 4;
	add.s64 	%rd33, %rd33, %rd10;
$L__BB90_2:
	add.s32 	%r70, %r5, %r8;
	mad.lo.s32 	%r71, %r70, %r7, %r4;
	mul.lo.s32 	%r17, %r71, %r38;
	setp.lt.s32 	%p2, %r3, 1;
	mov.f32 	%f109, 0f00000000;
	mov.f32 	%f110, %f109;
	mov.f32 	%f111, %f109;
	mov.f32 	%f112, %f109;
	@%p2 bra 	$L__BB90_18;
	ld.param.u32 	%r106, [_Z21filterActs_YxX_sparseILi4ELi32ELi1ELi4ELi2ELb0ELb1EEvPfS0_S0_iiiiiiiiiiiiffi_param_4];
	shl.b32 	%r73, %r14, 2;
	mov.u32 	%r74, _ZZ21filterActs_YxX_sparseILi4ELi32ELi1ELi4ELi2ELb0ELb1EEvPfS0_S0_iiiiiiiiiiiiffiE9shFilters;
	add.s32 	%r75, %r74, %r73;
	shl.b32 	%r76, %r9, 2;
	mov.u32 	%r77, _ZZ21filterActs_YxX_sparseILi4ELi32ELi1ELi4ELi2ELb0ELb1EEvPfS0_S0_iiiiiiiiiiiiffiE8shImages;
	add.s32 	%r18, %r77, %r76;
	shl.b32 	%r78, %r8, 2;
	add.s32 	%r79, %r74, %r78;
	add.s32 	%r19, %r79, 448;
	shl.b32 	%r80, %r13, 6;
	add.s32 	%r20, %r75, %r80;
	shl.b32 	%r21, %r106, 2;
	mov.b32 	%r108, 0;
	mov.f32 	%f109, 0f00000000;
	mul.wide.s32 	%rd20, %r16, 4;
$L__BB90_4:
	setp.eq.s32 	%p3, %r42, 0;
	@%p3 bra 	$L__BB90_17;
	ld.param.u32 	%r107, [_Z21filterActs_YxX_sparseILi4ELi32ELi1ELi4ELi2ELb0ELb1EEvPfS0_S0_iiiiiiiiiiiiffi_param_4];
	mul.lo.s32 	%r82, %r2, %r107;
	mul.lo.s32 	%r110, %r82, %r108;
	add.s32 	%r111, %r110, %r82;
	mov.b32 	%r113, 0;
	mov.u32 	%r109, %r13;
	mov.u32 	%r112, %r8;
$L__BB90_6:
	setp.gt.u32 	%p4, %r10, 63;
	@%p4 bra 	$L__BB90_10;
	setp.ge.u32 	%p5, %r109, %r2;
	@%p5 bra 	$L__BB90_9;
	mul.wide.s32 	%rd11, %r110, 4;
	add.s64 	%rd12, %rd33, %rd11;
	ld.global.f32 	%f24, [%rd12];
	st.shared.f32 	[%r20], %f24;
	mul.wide.s32 	%rd13, %r111, 4;
	add.s64 	%rd14, %rd33, %rd13;
	ld.global.f32 	%f25, [%rd14];
	st.shared.f32 	[%r20+256], %f25;
	bra.uni 	$L__BB90_10;
$L__BB90_9:
	mov.b32 	%r83, 0;
	st.shared.u32 	[%r20], %r83;
	st.shared.u32 	[%r20+256], %r83;
$L__BB90_10:
	setp.ge.s32 	%p6, %r112, %r2;
	@%p6 bra 	$L__BB90_16;
	div.s32 	%r84, %r112, %r42;
	mul.lo.s32 	%r85, %r84, %r42;
	sub.s32 	%r86, %r112, %r85;
	add.s32 	%r30, %r12, %r86;
	add.s32 	%r31, %r11, %r84;
	setp.gt.s32 	%p7, %r31, -1;
	setp.lt.s32 	%p8, %r31, %r40;
	and.pred  	%p9, %p7, %p8;
	setp.gt.s32 	%p10, %r30, -1;
	setp.lt.s32 	%p11, %r30, %r41;
	and.pred  	%p12, %p10, %p11;
	and.pred  	%p14, %p9, %p12;
	not.pred 	%p15, %p14;
	@%p15 bra 	$L__BB90_15;
	setp.ge.s32 	%p16, %r15, %r38;
	mad.lo.s32 	%r90, %r108, %r1, %r30;
	mad.lo.s32 	%r91, %r31, %r41, %r90;
	mul.lo.s32 	%r92, %r91, %r43;
	cvt.s64.s32 	%rd4, %r92;
	@%p16 bra 	$L__BB90_14;
	ld.param.u64 	%rd31, [_Z21filterActs_YxX_sparseILi4ELi32ELi1ELi4ELi2ELb0ELb1EEvPfS0_S0_iiiiiiiiiiiiffi_param_0];
	mul.lo.s32 	%r96, %r16, %r3;
	mad.lo.s32 	%r97, %r96, %r6, %r15;
	cvt.s64.s32 	%rd15, %r97;
	add.s64 	%rd16, %rd4, %rd15;
	cvta.to.global.u64 	%rd17, %rd31;
	shl.b64 	%rd18, %rd16, 2;
	add.s64 	%rd19, %rd17, %rd18;
	ld.global.f32 	%f26, [%rd19];
	shl.b32 	%r98, %r8, 7;
	add.s32 	%r99, %r18, %r98;
	st.shared.f32 	[%r99], %f26;
	add.s64 	%rd21, %rd19, %rd20;
	ld.global.f32 	%f27, [%rd21];
	st.shared.f32 	[%r99+512], %f27;
	bra.uni 	$L__BB90_16;
$L__BB90_14:
	shl.b32 	%r93, %r8, 7;
	add.s32 	%r94, %r18, %r93;
	mov.b32 	%r95, 0;
	st.shared.u32 	[%r94], %r95;
	st.shared.u32 	[%r94+512], %r95;
	bra.uni 	$L__BB90_16;
$L__BB90_15:
	shl.b32 	%r87, %r8, 7;
	add.s32 	%r88, %r18, %r87;
	mov.b32 	%r89, 0;
	st.shared.u32 	[%r88], %r89;
	st.shared.u32 	[%r88+512], %r89;
$L__BB90_16:
	bar.sync 	0;
	ld.shared.f32 	%f28, [%r18];
	ld.shared.f32 	%f29, [%r19+-448];
	fma.rn.f32 	%f30, %f28, %f29, %f112;
	ld.shared.f32 	%f31, [%r19+-432];
	fma.rn.f32 	%f32, %f28, %f31, %f111;
	ld.shared.f32 	%f33, [%r19+-416];
	fma.rn.f32 	%f34, %f28, %f33, %f110;
	ld.shared.f32 	%f35, [%r19+-400];
	fma.rn.f32 	%f36, %f28, %f35, %f109;
	ld.shared.f32 	%f37, [%r18+128];
	ld.shared.f32 	%f38, [%r19+-384];
	fma.rn.f32 	%f39, %f37, %f38, %f30;
	ld.shared.f32 	%f40, [%r19+-368];
	fma.rn.f32 	%f41, %f37, %f40, %f32;
	ld.shared.f32 	%f42, [%r19+-352];
	fma.rn.f32 	%f43, %f37, %f42, %f34;
	ld.shared.f32 	%f44, [%r19+-336];
	fma.rn.f32 	%f45, %f37, %f44, %f36;
	ld.shared.f32 	%f46, [%r18+256];
	ld.shared.f32 	%f47, [%r19+-320];
	fma.rn.f32 	%f48, %f46, %f47, %f39;
	ld.shared.f32 	%f49, [%r19+-304];
	fma.rn.f32 	%f50, %f46, %f49, %f41;
	ld.shared.f32 	%f51, [%r19+-288];
	fma.rn.f32 	%f52, %f46, %f51, %f43;
	ld.shared.f32 	%f53, [%r19+-272];
	fma.rn.f32 	%f54, %f46, %f53, %f45;
	ld.shared.f32 	%f55, [%r18+384];
	ld.shared.f32 	%f56, [%r19+-256];
	fma.rn.f32 	%f57, %f55, %f56, %f48;
	ld.shared.f32 	%f58, [%r19+-240];
	fma.rn.f32 	%f59, %f55, %f58, %f50;
	ld.shared.f32 	%f60, [%r19+-224];
	fma.rn.f32 	%f61, %f55, %f60, %f52;
	ld.shared.f32 	%f62, [%r19+-208];
	fma.rn.f32 	%f63, %f55, %f62, %f54;
	ld.shared.f32 	%f64, [%r18+512];
	ld.shared.f32 	%f65, [%r19+-192];
	fma.rn.f32 	%f66, %f64, %f65, %f57;
	ld.shared.f32 	%f67, [%r19+-176];
	fma.rn.f32 	%f68, %f64, %f67, %f59;
	ld.shared.f32 	%f69, [%r19+-160];
	fma.rn.f32 	%f70, %f64, %f69, %f61;
	ld.shared.f32 	%f71, [%r19+-144];
	fma.rn.f32 	%f72, %f64, %f71, %f63;
	ld.shared.f32 	%f73, [%r18+640];
	ld.shared.f32 	%f74, [%r19+-128];
	fma.rn.f32 	%f75, %f73, %f74, %f66;
	ld.shared.f32 	%f76, [%r19+-112];
	fma.rn.f32 	%f77, %f73, %f76, %f68;
	ld.shared.f32 	%f78, [%r19+-96];
	fma.rn.f32 	%f79, %f73, %f78, %f70;
	ld.shared.f32 	%f80, [%r19+-80];
	fma.rn.f32 	%f81, %f73, %f80, %f72;
	ld.shared.f32 	%f82, [%r18+768];
	ld.shared.f32 	%f83, [%r19+-64];
	fma.rn.f32 	%f84, %f82, %f83, %f75;
	ld.shared.f32 	%f85, [%r19+-48];
	fma.rn.f32 	%f86, %f82, %f85, %f77;
	ld.shared.f32 	%f87, [%r19+-32];
	fma.rn.f32 	%f88, %f82, %f87, %f79;
	ld.shared.f32 	%f89, [%r19+-16];
	fma.rn.f32 	%f90, %f82, %f89, %f81;
	ld.shared.f32 	%f91, [%r18+896];
	ld.shared.f32 	%f92, [%r19];
	fma.rn.f32 	%f112, %f91, %f92, %f84;
	ld.shared.f32 	%f93, [%r19+16];
	fma.rn.f32 	%f111, %f91, %f93, %f86;
	ld.shared.f32 	%f94, [%r19+32];
	fma.rn.f32 	%f110, %f91, %f94, %f88;
	ld.shared.f32 	%f95, [%r19+48];
	fma.rn.f32 	%f109, %f91, %f95, %f90;
	bar.sync 	0;
	add.s32 	%r113, %r113, 4;
	add.s32 	%r112, %r112, 4;
	add.s32 	%r111, %r111, %r21;
	add.s32 	%r110, %r110, %r21;
	add.s32 	%r109, %r109, 4;
	setp.lt.u32 	%p17, %r113, %r2;
	@%p17 bra 	$L__BB90_6;
$L__BB90_17:
	add.s32 	%r108, %r108, 2;
	setp.lt.s32 	%p18, %r108, %r3;
	@%p18 bra 	$L__BB90_4;
$L__BB90_18:
	setp.ge.s32 	%p19, %r15, %r38;
	@%p19 bra 	$L__BB90_20;
	ld.param.f32 	%f100, [_Z21filterActs_YxX_sparseILi4ELi32ELi1ELi4ELi2ELb0ELb1EEvPfS0_S0_iiiiiiiiiiiiffi_param_16];
	ld.param.u64 	%rd32, [_Z21filterActs_YxX_sparseILi4ELi32ELi1ELi4ELi2ELb0ELb1EEvPfS0_S0_iiiiiiiiiiiiffi_param_2];
	add.s32 	%r100, %r17, %r15;
	mul.lo.s32 	%r101, %r38, %r7;
	shl.b32 	%r102, %r101, 2;
	mul.f32 	%f96, %f100, %f112;
	cvta.to.global.u64 	%rd22, %rd32;
	mul.wide.u32 	%rd23, %r100, 4;
	add.s64 	%rd24, %rd22, %rd23;
	st.global.f32 	[%rd24], %f96;
	mul.f32 	%f97, %f100, %f111;
	mul.wide.s32 	%rd25, %r102, 4;
	add.s64 	%rd26, %rd24, %rd25;
	st.global.f32 	[%rd26], %f97;
	mul.f32 	%f98, %f100, %f110;
	shl.b32 	%r103, %r101, 3;
	mul.wide.s32 	%rd27, %r103, 4;
	add.s64 	%rd28, %rd24, %rd27;
	st.global.f32 	[%rd28], %f98;
	mul.f32 	%f99, %f100, %f109;
	mul.lo.s32 	%r104, %r101, 12;
	mul.wide.s32 	%rd29, %r104, 4;
	add.s64 	%rd30, %rd24, %rd29;
	st.global.f32 	[%rd30], %f99;
$L__BB90_20:
	ret;

}
	// .globl	_Z21filterActs_YxX_sparseILi4ELi32ELi1ELi8ELi2ELb0ELb0EEvPfS0_S0_iiiiiiiiiiiiffi
.visible .entry _Z21filterActs_YxX_sparseILi4ELi32ELi1ELi8ELi2ELb0ELb0EEvPfS0_S0_iiiiiiiiiiiiffi(
	.param .u64 .ptr .align 1 _Z21filterActs_YxX_sparseILi4ELi32ELi1ELi8ELi2ELb0ELb0EEvPfS0_S0_iiiiiiiiiiiiffi_param_0,
	.param .u64 .ptr .align 1 _Z21filterActs_YxX_sparseILi4ELi32ELi1ELi8ELi2ELb0ELb0EEvPfS0_S0_iiiiiiiiiiiiffi_param_1,
	.param .u64 .ptr .align 1 _Z21filterActs_YxX_sparseILi4ELi32ELi1ELi8ELi2ELb0ELb0EEvPfS0_S0_iiiiiiiiiiiiffi_param_2,
	.param .u32 _Z21filterActs_YxX_sparseILi4ELi32ELi1ELi8ELi2ELb0ELb0EEvPfS0_S0_iiiiiiiiiiiiffi_param_3,
	.param .u32 _Z21filterActs_YxX_sparseILi4ELi32ELi1ELi8ELi2ELb0ELb0EEvPfS0_S0_iiiiiiiiiiiiffi_param_4,
	.param .u32 _Z21filterActs_YxX_sparseILi4ELi32ELi1ELi8ELi2ELb0ELb0EEvPfS0_S0_iiiiiiiiiiiiffi_param_5,
	.param .u32 _Z21filterActs_YxX_sparseILi4ELi32ELi1ELi8ELi2ELb0ELb0EEvPfS0_S0_iiiiiiiiiiiiffi_param_6,
	.param .u32 _Z21filterActs_YxX_sparseILi4ELi32ELi1ELi8ELi2ELb0ELb0EEvPfS0_S0_iiiiiiiiiiiiffi_param_7,
	.param .u32 _Z21filterActs_YxX_sparseILi4ELi32ELi1ELi8ELi2ELb0ELb0EEvPfS0_S0_iiiiiiiiiiiiffi_param_8,
	.param .u32 _Z21filterActs_YxX_sparseILi4ELi32ELi1ELi8ELi2ELb0ELb0EEvPfS0_S0_iiiiiiiiiiiiffi_param_9,
	.param .u32 _Z21filterActs_YxX_sparseILi4ELi32ELi1ELi8ELi2ELb0ELb0EEvPfS0_S0_iiiiiiiiiiiiffi_param_10,
	.param .u32 _Z21filterActs_YxX_sparseILi4ELi32ELi1ELi8ELi2ELb0ELb0EEvPfS0_S0_iiiiiiiiiiiiffi_param_11,
	.param .u32 _Z21filterActs_YxX_sparseILi4ELi32ELi1ELi8ELi2ELb0ELb0EEvPfS0_S0_iiiiiiiiiiiiffi_param_12,
	.param .u32 _Z21filterActs_YxX_sparseILi4ELi32ELi1ELi8ELi2ELb0ELb0EEvPfS0_S0_iiiiiiiiiiiiffi_param_13,
	.param .u32 _Z21filterActs_YxX_sparseILi4ELi32ELi1ELi8ELi2ELb0ELb0EEvPfS0_S0_iiiiiiiiiiiiffi_param_14,
	.param .f32 _Z21filterActs_YxX_sparseILi4ELi32ELi1ELi8ELi2ELb0ELb0EEvPfS0_S0_iiiiiiiiiiiiffi_param_15,
	.param .f32 _Z21filterActs_YxX_sparseILi4ELi32ELi1ELi8ELi2ELb0ELb0EEvPfS0_S0_iiiiiiiiiiiiffi_param_16,
	.param .u32 _Z21filterActs_YxX_sparseILi4ELi32ELi1ELi8ELi2ELb0ELb0EEvPfS0_S0_iiiiiiiiiiiiffi_param_17
)
{
	.reg .pred 	%p<18>;
	.reg .b32 	%r<108>;
	.reg .b32 	%f<216>;
	.reg .b64 	%rd<41>;
	// demoted variable
	.shared .align 4 .b8 _ZZ21filterActs_YxX_sparseILi4ELi32ELi1ELi8ELi2ELb0ELb0EEvPfS0_S0_iiiiiiiiiiiiffiE9shFilters[1024];
	// demoted variable
	.shared .align 4 .b8 _ZZ21filterActs_YxX_sparseILi4ELi32ELi1ELi8ELi2ELb0ELb0EEvPfS0_S0_iiiiiiiiiiiiffiE8shImages[1024];
	ld.param.u64 	%rd6, [_Z21filterActs_YxX_sparseILi4ELi32ELi1ELi8ELi2ELb0ELb0EEvPfS0_S0_iiiiiiiiiiiiffi_param_0];
	ld.param.u64 	%rd8, [_Z21filterActs_YxX_sparseILi4ELi32ELi1ELi8ELi2ELb0ELb0EEvPfS0_S0_iiiiiiiiiiiiffi_param_1];
	ld.param.u32 	%r39, [_Z21filterActs_YxX_sparseILi4ELi32ELi1ELi8ELi2ELb0ELb0EEvPfS0_S0_iiiiiiiiiiiiffi_param_3];
	ld.param.u32 	%r40, [_Z21filterActs_YxX_sparseILi4ELi32ELi1ELi8ELi2ELb0ELb0EEvPfS0_S0_iiiiiiiiiiiiffi_param_4];
	ld.param.u32 	%r41, [_Z21filterActs_YxX_sparseILi4ELi32ELi1ELi8ELi2ELb0ELb0EEvPfS0_S0_iiiiiiiiiiiiffi_param_5];
	ld.param.u32 	%r42, [_Z21filterActs_YxX_sparseILi4ELi32ELi1ELi8ELi2ELb0ELb0EEvPfS0_S0_iiiiiiiiiiiiffi_param_6];
	ld.param.u32 	%r43, [_Z21filterActs_YxX_sparseILi4ELi32ELi1ELi8ELi2ELb0ELb0EEvPfS0_S0_iiiiiiiiiiiiffi_param_7];
	ld.param.u32 	%r45, [_Z21filterActs_YxX_sparseILi4ELi32ELi1ELi8ELi2ELb0ELb0EEvPfS0_S0_iiiiiiiiiiiiffi_param_8];
	ld.param.u32 	%r46, [_Z21filterActs_YxX_sparseILi4ELi32ELi1ELi8ELi2ELb0ELb0EEvPfS0_S0_iiiiiiiiiiiiffi_param_9];
	ld.param.u32 	%r47, [_Z21filterActs_YxX_sparseILi4ELi32ELi1ELi8ELi2ELb0ELb0EEvPfS0_S0_iiiiiiiiiiiiffi_param_10];
	ld.param.u32 	%r48, [_Z21filterActs_YxX_sparseILi4ELi32ELi1ELi8ELi2ELb0ELb0EEvPfS0_S0_iiiiiiiiiiiiffi_param_11];
	ld.param.u32 	%r44, [_Z21filterActs_YxX_sparseILi4ELi32ELi1ELi8ELi2ELb0ELb0EEvPfS0_S0_iiiiiiiiiiiiffi_param_12];
	ld.param.u32 	%r49, [_Z21filterActs_YxX_sparseILi4ELi32ELi1ELi8ELi2ELb0ELb0EEvPfS0_S0_iiiiiiiiiiiiffi_param_13];
	ld.param.u32 	%r50, [_Z21filterActs_YxX_sparseILi4ELi32ELi1ELi8ELi2ELb0ELb0EEvPfS0_S0_iiiiiiiiiiiiffi_param_14];
	ld.param.f32 	%f41, [_Z21filterActs_YxX_sparseILi4ELi32ELi1ELi8ELi2ELb0ELb0EEvPfS0_S0_iiiiiiiiiiiiffi_param_16];
	ld.param.u32 	%r51, [_Z21filterActs_YxX_sparseILi4ELi32ELi1ELi8ELi2ELb0ELb0EEvPfS0_S0_iiiiiiiiiiiiffi_param_17];
	cvta.to.global.u64 	%rd9, %rd8;
	mul.lo.s32 	%r1, %r42, %r41;
	mul.lo.s32 	%r2, %r43, %r43;
	div.s32 	%r3, %r49, %r50;
	shr.s32 	%r52, %r40, 31;
	shr.u32 	%r53, %r52, 27;
	add.s32 	%r54, %r40, %r53;
	shr.s32 	%r55, %r54, 5;
	mov.u32 	%r56, %ctaid.y;
	div.u32 	%r4, %r56, %r55;
	mul.lo.s32 	%r57, %r4, %r55;
	sub.s32 	%r58, %r56, %r57;
	shl.b32 	%r5, %r58, 5;
	div.s32 	%r59, %r40, %r50;
	div.s32 	%r60, %r5, %r59;
	mul.lo.s32 	%r6, %r48, %r47;
	mov.u32 	%r7, %tid.y;
	mov.u32 	%r8, %tid.x;
	div.s32 	%r61, %r4, %r48;
	mad.lo.s32 	%r9, %r61, %r46, %r45;
	mul.lo.s32 	%r62, %r61, %r48;
	sub.s32 	%r63, %r4, %r62;
	mad.lo.s32 	%r10, %r63, %r46, %r45;
	shr.u32 	%r64, %r8, 5;
	add.s32 	%r11, %r64, %r7;
	and.b32  	%r12, %r8, 31;
	mov.u32 	%r65, %ctaid.x;
	shl.b32 	%r66, %r65, 5;
	add.s32 	%r13, %r66, %r8;
	mul.lo.s32 	%r14, %r44, %r1;
	mul.lo.s32 	%r67, %r14, %r3;
	mad.lo.s32 	%r15, %r67, %r60, %r13;
	mad.lo.s32 	%r68, %r40, %r11, %r12;
	add.s32 	%r69, %r68, %r5;
	mul.wide.s32 	%rd10, %r69, 4;
	add.s64 	%rd40, %rd9, %rd10;
	setp.ne.s32 	%p1, %r51, 0;
	@%p1 bra 	$L__BB91_2;
	mul.lo.s32 	%r70, %r2, %r40;
	mul.lo.s32 	%r71, %r70, %r3;
	mul.lo.s32 	%r72, %r71, %r4;
	mul.wide.s32 	%rd11, %r72, 4;
	add.s64 	%rd40, %rd40, %rd11;
$L__BB91_2:
	add.s32 	%r73, %r5, %r7;
	mad.lo.s32 	%r74, %r73, %r6, %r4;
	mad.lo.s32 	%r16, %r74, %r39, %r13;
	setp.lt.s32 	%p2, %r3, 1;
	mov.f32 	%f208, 0f00000000;
	mov.f32 	%f209, %f208;
	mov.f32 	%f210, %f208;
	mov.f32 	%f211, %f208;
	mov.f32 	%f212, %f208;
	mov.f32 	%f213, %f208;
	mov.f32 	%f214, %f208;
	mov.f32 	%f215, %f208;
	@%p2 bra 	$L__BB91_16;
	shl.b32 	%r76, %r12, 2;
	mov.u32 	%r77, _ZZ21filterActs_YxX_sparseILi4ELi32ELi1ELi8ELi2ELb0ELb0EEvPfS0_S0_iiiiiiiiiiiiffiE9shFilters;
	add.s32 	%r78, %r77, %r76;
	shl.b32 	%r79, %r8, 2;
	mov.u32 	%r80, _ZZ21filterActs_YxX_sparseILi4ELi32ELi1ELi8ELi2ELb0ELb0EEvPfS0_S0_iiiiiiiiiiiiffiE8shImages;
	add.s32 	%r17, %r80, %r79;
	shl.b32 	%r81, %r7, 2;
	add.s32 	%r82, %r77, %r81;
	add.s32 	%r18, %r82, 896;
	shl.b32 	%r83, %r11, 7;
	add.s32 	%r19, %r78, %r83;
	shl.b32 	%r84, %r7, 7;
	add.s32 	%r20, %r17, %r84;
	mul.lo.s32 	%r21, %r2, %r40;
	shl.b32 	%r22, %r40, 2;
	cvt.s64.s32 	%rd4, %r15;
	cvta.to.global.u64 	%rd5, %rd6;
	mov.b32 	%r102, 0;
	mov.f32 	%f208, 0f00000000;
	mul.wide.s32 	%rd20, %r14, 4;
$L__BB91_4:
	setp.eq.s32 	%p3, %r43, 0;
	@%p3 bra 	$L__BB91_15;
	mul.lo.s32 	%r104, %r21, %r102;
	add.s32 	%r105, %r104, %r21;
	mov.b32 	%r107, 0;
	mov.u32 	%r103, %r11;
	mov.u32 	%r106, %r7;
$L__BB91_6:
	setp.gt.u32 	%p4, %r11, 3;
	@%p4 bra 	$L__BB91_10;
	setp.ge.u32 	%p5, %r103, %r2;
	@%p5 bra 	$L__BB91_9;
	mul.wide.s32 	%rd12, %r104, 4;
	add.s64 	%rd13, %rd40, %rd12;
	ld.global.f32 	%f44, [%rd13];
	st.shared.f32 	[%r19], %f44;
	mul.wide.s32 	%rd14, %r105, 4;
	add.s64 	%rd15, %rd40, %rd14;
	ld.global.f32 	%f45, [%rd15];
	st.shared.f32 	[%r19+512], %f45;
	bra.uni 	$L__BB91_10;
$L__BB91_9:
	mov.b32 	%r86, 0;
	st.shared.u32 	[%r19], %r86;
	st.shared.u32 	[%r19+512], %r86;
$L__BB91_10:
	setp.ge.s32 	%p6, %r106, %r2;
	@%p6 bra 	$L__BB91_14;
	div.s32 	%r87, %r106, %r43;
	mul.lo.s32 	%r88, %r87, %r43;
	sub.s32 	%r89, %r106, %r88;
	add.s32 	%r31, %r10, %r89;
	add.s32 	%r32, %r9, %r87;
	setp.gt.s32 	%p7, %r32, -1;
	setp.lt.s32 	%p8, %r32, %r41;
	and.pred  	%p9, %p7, %p8;
	setp.gt.s32 	%p10, %r31, -1;
	setp.lt.s32 	%p11, %r31, %r42;
	and.pred  	%p12, %p10, %p11;
	and.pred  	%p14, %p9, %p12;
	not.pred 	%p15, %p14;
	@%p15 bra 	$L__BB91_13;
	mad.lo.s32 	%r91, %r102, %r1, %r31;
	mad.lo.s32 	%r92, %r32, %r42, %r91;
	mul.lo.s32 	%r93, %r92, %r44;
	cvt.s64.s32 	%rd16, %r93;
	add.s64 	%rd17, %rd16, %rd4;
	shl.b64 	%rd18, %rd17, 2;
	add.s64 	%rd19, %rd5, %rd18;
	ld.global.f32 	%f46, [%rd19];
	st.shared.f32 	[%r20], %f46;
	add.s64 	%rd21, %rd19, %rd20;
	ld.global.f32 	%f47, [%rd21];
	st.shared.f32 	[%r20+512], %f47;
	bra.uni 	$L__BB91_14;
$L__BB91_13:
	mov.b32 	%r90, 0;
	st.shared.u32 	[%r20], %r90;
	st.shared.u32 	[%r20+512], %r90;
$L__BB91_14:
	bar.sync 	0;
	ld.shared.f32 	%f48, [%r17];
	ld.shared.f32 	%f49, [%r18+-896];
	fma.rn.f32 	%f50, %f48, %f49, %f215;
	ld.shared.f32 	%f51, [%r18+-880];
	fma.rn.f32 	%f52, %f48, %f51, %f214;
	ld.shared.f32 	%f53, [%r18+-864];
	fma.rn.f32 	%f54, %f48, %f53, %f213;
	ld.shared.f32 	%f55, [%r18+-848];
	fma.rn.f32 	%f56, %f48, %f55, %f212;
	ld.shared.f32 	%f57, [%r18+-832];
	fma.rn.f32 	%f58, %f48, %f57, %f211;
	ld.shared.f32 	%f59, [%r18+-816];
	fma.rn.f32 	%f60, %f48, %f59, %f210;
	ld.shared.f32 	%f61, [%r18+-800];
	fma.rn.f32 	%f62, %f48, %f61, %f209;
	ld.shared.f32 	%f63, [%r18+-784];
	fma.rn.f32 	%f64, %f48, %f63, %f208;
	ld.shared.f32 	%f65, [%r17+128];
	ld.shared.f32 	%f66, [%r18+-768];
	fma.rn.f32 	%f67, %f65, %f66, %f50;
	ld.shared.f32 	%f68, [%r18+-752];
	fma.rn.f32 	%f69, %f65, %f68, %f52;
	ld.shared.f32 	%f70, [%r18+-736];
	fma.rn.f32 	%f71, %f65, %f70, %f54;
	ld.shared.f32 	%f72, [%r18+-720];
	fma.rn.f32 	%f73, %f65, %f72, %f56;
	ld.shared.f32 	%f74, [%r18+-704];
	fma.rn.f32 	%f75, %f65, %f74, %f58;
	ld.shared.f32 	%f76, [%r18+-688];
	fma.rn.f32 	%f77, %f65, %f76, %f60;
	ld.shared.f32 	%f78, [%r18+-672];
	fma.rn.f32 	%f79, %f65, %f78, %f62;
	ld.shared.f32 	%f80, [%r18+-656];
	fma.rn.f32 	%f81, %f65, %f80, %f64;
	ld.shared.f32 	%f82, [%r17+256];
	ld.shared.f32 	%f83, [%r18+-640];
	fma.rn.f32 	%f84, %f82, %f83, %f67;
	ld.shared.f32 	%f85, [%r18+-624];
	fma.rn.f32 	%f86, %f82, %f85, %f69;
	ld.shared.f32 	%f87, [%r18+-608];
	fma.rn.f32 	%f88, %f82, %f87, %f71;
	ld.shared.f32 	%f89, [%r18+-592];
	fma.rn.f32 	%f90, %f82, %f89, %f73;
	ld.shared.f32 	%f91, [%r18+-576];
	fma.rn.f32 	%f92, %f82, %f91, %f75;
	ld.shared.f32 	%f93, [%r18+-560];
	fma.rn.f32 	%f94, %f82, %f93, %f77;
	ld.shared.f32 	%f95, [%r18+-544];
	fma.rn.f32 	%f96, %f82, %f95, %f79;
	ld.shared.f32 	%f97, [%r18+-528];
	fma.rn.f32 	%f98, %f82, %f97, %f81;
	ld.shared.f32 	%f99, [%r17+384];
	ld.shared.f32 	%f100, [%r18+-512];
	fma.rn.f32 	%f101, %f99, %f100, %f84;
	ld.shared.f32 	%f102, [%r18+-496];
	fma.rn.f32 	%f103, %f99, %f102, %f86;
	ld.shared.f32 	%f104, [%r18+-480];
	fma.rn.f32 	%f105, %f99, %f104, %f88;
	ld.shared.f32 	%f106, [%r18+-464];
	fma.rn.f32 	%f107, %f99, %f106, %f90;
	ld.shared.f32 	%f108, [%r18+-448];
	fma.rn.f32 	%f109, %f99, %f108, %f92;
	ld.shared.f32 	%f110, [%r18+-432];
	fma.rn.f32 	%f111, %f99, %f110, %f94;
	ld.shared.f32 	%f112, [%r18+-416];
	fma.rn.f32 	%f113, %f99, %f112, %f96;
	ld.shared.f32 	%f114, [%r18+-400];
	fma.rn.f32 	%f115, %f99, %f114, %f98;
	ld.shared.f32 	%f116, [%r17+512];
	ld.shared.f32 	%f117, [%r18+-384];
	fma.rn.f32 	%f118, %f116, %f117, %f101;
	ld.shared.f32 	%f119, [%r18+-368];
	fma.rn.f32 	%f120, %f116, %f119, %f103;
	ld.shared.f32 	%f121, [%r18+-352];
	fma.rn.f32 	%f122, %f116, %f121, %f105;
	ld.shared.f32 	%f123, [%r18+-336];
	fma.rn.f32 	%f124, %f116, %f123, %f107;
	ld.shared.f32 	%f125, [%r18+-320];
	fma.rn.f32 	%f126, %f116, %f125, %f109;
	ld.shared.f32 	%f127, [%r18+-304];
	fma.rn.f32 	%f128, %f116, %f127, %f111;
	ld.shared.f32 	%f129, [%r18+-288];
	fma.rn.f32 	%f130, %f116, %f129, %f113;
	ld.shared.f32 	%f131, [%r18+-272];
	fma.rn.f32 	%f132, %f116, %f131, %f115;
	ld.shared.f32 	%f133, [%r17+640];
	ld.shared.f32 	%f134, [%r18+-256];
	fma.rn.f32 	%f135, %f133, %f134, %f118;
	ld.shared.f32 	%f136, [%r18+-240];
	fma.rn.f32 	%f137, %f133, %f136, %f120;
	ld.shared.f32 	%f138, [%r18+-224];
	fma.rn.f32 	%f139, %f133, %f138, %f122;
	ld.shared.f32 	%f140, [%r18+-208];
	fma.rn.f32 	%f141, %f133, %f140, %f124;
	ld.shared.f32 	%f142, [%r18+-192];
	fma.rn.f32 	%f143, %f133, %f142, %f126;
	ld.shared.f32 	%f144, [%r18+-176];
	fma.rn.f32 	%f145, %f133, %f144, %f128;
	ld.shared.f32 	%f146, [%r18+-160];
	fma.rn.f32 	%f147, %f133, %f146, %f130;
	ld.shared.f32 	%f148, [%r18+-144];
	fma.rn.f32 	%f149, %f133, %f148, %f132;
	ld.shared.f32 	%f150, [%r17+768];
	ld.shared.f32 	%f151, [%r18+-128];
	fma.rn.f32 	%f152, %f150, %f151, %f135;
	ld.shared.f32 	%f153, [%r18+-112];
	fma.rn.f32 	%f154, %f150, %f153, %f137;
	ld.shared.f32 	%f155, [%r18+-96];
	fma.rn.f32 	%f156, %f150, %f155, %f139;
	ld.shared.f32 	%f157, [%r18+-80];
	fma.rn.f32 	%f158, %f150, %f157, %f141;
	ld.shared.f32 	%f159, [%r18+-64];
	fma.rn.f32 	%f160, %f150, %f159, %f143;
	ld.shared.f32 	%f161, [%r18+-48];
	fma.rn.f32 	%f162, %f150, %f161, %f145;
	ld.shared.f32 	%f163, [%r18+-32];
	fma.rn.f32 	%f164, %f150, %f163, %f147;
	ld.shared.f32 	%f165, [%r18+-16];
	fma.rn.f32 	%f166, %f150, %f165, %f149;
	ld.shared.f32 	%f167, [%r17+896];
	ld.shared.f32 	%f168, [%r18];
	fma.rn.f32 	%f215, %f167, %f168, %f152;
	ld.shared.f32 	%f169, [%r18+16];
	fma.rn.f32 	%f214, %f167, %f169, %f154;
	ld.shared.f32 	%f170, [%r18+32];
	fma.rn.f32 	%f213, %f167, %f170, %f156;
	ld.shared.f32 	%f171, [%r18+48];
	fma.rn.f32 	%f212, %f167, %f171, %f158;
	ld.shared.f32 	%f172, [%r18+64];
	fma.rn.f32 	%f211, %f167, %f172, %f160;
	ld.shared.f32 	%f173, [%r18+80];
	fma.rn.f32 	%f210, %f167, %f173, %f162;
	ld.shared.f32 	%f174, [%r18+96];
	fma.rn.f32 	%f209, %f167, %f174, %f164;
	ld.shared.f32 	%f175, [%r18+112];
	fma.rn.f32 	%f208, %f167, %f175, %f166;
	bar.sync 	0;
	add.s32 	%r107, %r107, 4;
	add.s32 	%r106, %r106, 4;
	add.s32 	%r105, %r105, %r22;
	add.s32 	%r104, %r104, %r22;
	add.s32 	%r103, %r103, 4;
	setp.lt.u32 	%p16, %r107, %r2;
	@%p16 bra 	$L__BB91_6;
$L__BB91_15:
	add.s32 	%r102, %r102, 2;
	setp.lt.s32 	%p17, %r102, %r3;
	@%p17 bra 	$L__BB91_4;
$L__BB91_16:
	ld.param.u64 	%rd39, [_Z21filterActs_YxX_sparseILi4ELi32ELi1ELi8ELi2ELb0ELb0EEvPfS0_S0_iiiiiiiiiiiiffi_param_2];
	mul.lo.s32 	%r94, %r39, %r6;
	shl.b32 	%r95, %r94, 2;
	cvta.to.global.u64 	%rd22, %rd39;
	mul.f32 	%f176, %f41, %f215;
	mul.wide.u32 	%rd23, %r16, 4;
	add.s64 	%rd24, %rd22, %rd23;
	st.global.f32 	[%rd24], %f176;
	mul.f32 	%f177, %f41, %f214;
	mul.wide.s32 	%rd25, %r95, 4;
	add.s64 	%rd26, %rd24, %rd25;
	st.global.f32 	[%rd26], %f177;
	mul.f32 	%f178, %f41, %f213;
	shl.b32 	%r96, %r94, 3;
	mul.wide.s32 	%rd27, %r96, 4;
	add.s64 	%rd28, %rd24, %rd27;
	st.global.f32 	[%rd28], %f178;
	mul.f32 	%f179, %f41, %f212;
	mul.lo.s32 	%r97, %r94, 12;
	mul.wide.s32 	%rd29, %r97, 4;
	add.s64 	%rd30, %rd24, %rd29;
	st.global.f32 	[%rd30], %f179;
	mul.f32 	%f180, %f41, %f211;
	shl.b32 	%r98, %r94, 4;
	mul.wide.s32 	%rd31, %r98, 4;
	add.s64 	%rd32, %rd24, %rd31;
	st.global.f32 	[%rd32], %f180;
	mul.f32 	%f181, %f41, %f210;
	mul.lo.s32 	%r99, %r94, 20;
	mul.wide.s32 	%rd33, %r99, 4;
	add.s64 	%rd34, %rd24, %rd33;
	st.global.f32 	[%rd34], %f181;
	mul.f32 	%f182, %f41, %f209;
	mul.lo.s32 	%r100, %r94, 24;
	mul.wide.s32 	%rd35, %r100, 4;
	add.s64 	%rd36, %rd24, %rd35;
	st.global.f32 	[%rd36], %f182;
	mul.f32 	%f183, %f41, %f208;
	mul.lo.s32 	%r101, %r94, 28;
	mul.wide.s32 	%rd37, %r101, 4;
	add.s64 	%rd38, %rd24, %rd37;
	st.global.f32 	[%rd38], %f183;
	ret;

}
	// .globl	_Z21filterActs_YxX_sparseILi4ELi32ELi1ELi4ELi2ELb0ELb0EEvPfS0_S0_iiiiiiiiiiiiffi
.visible .entry _Z21filterActs_YxX_sparseILi4ELi32ELi1ELi4ELi2ELb0ELb0EEvPfS0_S0_iiiiiiiiiiiiffi(
	.param .u64 .ptr .align 1 _Z21filterActs_YxX_sparseILi4ELi32ELi1ELi4ELi2ELb0ELb0EEvPfS0_S0_iiiiiiiiiiiiffi_param_0,
	.param .u64 .ptr .align 1 _Z21filterActs_YxX_sparseILi4ELi32ELi1ELi4ELi2ELb0ELb0EEvPfS0_S0_iiiiiiiiiiiiffi_param_1,
	.param .u64 .ptr .align 1 _Z21filterActs_YxX_sparseILi4ELi32ELi1ELi4ELi2ELb0ELb0EEvPfS0_S0_iiiiiiiiiiiiffi_param_2,
	.param .u32 _Z21filterActs_YxX_sparseILi4ELi32ELi1ELi4ELi2ELb0ELb0EEvPfS0_S0_iiiiiiiiiiiiffi_param_3,
	.param .u32 _Z21filterActs_YxX_sparseILi4ELi32ELi1ELi4ELi2ELb0ELb0EEvPfS0_S0_iiiiiiiiiiiiffi_param_4,
	.param .u32 _Z21filterActs_YxX_sparseILi4ELi32ELi1ELi4ELi2ELb0ELb0EEvPfS0_S0_iiiiiiiiiiiiffi_param_5,
	.param .u32 _Z21filterActs_YxX_sparseILi4ELi32ELi1ELi4ELi2ELb0ELb0EEvPfS0_S0_iiiiiiiiiiiiffi_param_6,
	.param .u32 _Z21filterActs_YxX_sparseILi4ELi32ELi1ELi4ELi2ELb0ELb0EEvPfS0_S0_iiiiiiiiiiiiffi_param_7,
	.param .u32 _Z21filterActs_YxX_sparseILi4ELi32ELi1ELi4ELi2ELb0ELb0EEvPfS0_S0_iiiiiiiiiiiiffi_param_8,
	.param .u32 _Z21filterActs_YxX_sparseILi4ELi32ELi1ELi4ELi2ELb0ELb0EEvPfS0_S0_iiiiiiiiiiiiffi_param_9,
	.param .u32 _Z21filterActs_YxX_sparseILi4ELi32ELi1ELi4ELi2ELb0ELb0EEvPfS0_S0_iiiiiiiiiiiiffi_param_10,
	.param .u32 _Z21filterActs_YxX_sparseILi4ELi32ELi1ELi4ELi2ELb0ELb0EEvPfS0_S0_iiiiiiiiiiiiffi_param_11,
	.param .u32 _Z21filterActs_YxX_sparseILi4ELi32ELi1ELi4ELi2ELb0ELb0EEvPfS0_S0_iiiiiiiiiiiiffi_param_12,
	.param .u32 _Z21filterActs_YxX_sparseILi4ELi32ELi1ELi4ELi2ELb0ELb0EEvPfS0_S0_iiiiiiiiiiiiffi_param_13,
	.param .u32 _Z21filterActs_YxX_sparseILi4ELi32ELi1ELi4ELi2ELb0ELb0EEvPfS0_S0_iiiiiiiiiiiiffi_param_14,
	.param .f32 _Z21filterActs_YxX_sparseILi4ELi32ELi1ELi4ELi2ELb0ELb0EEvPfS0_S0_iiiiiiiiiiiiffi_param_15,
	.param .f32 _Z21filterActs_YxX_sparseILi4ELi32ELi1ELi4ELi2ELb0ELb0EEvPfS0_S0_iiiiiiiiiiiiffi_param_16,
	.param .u32 _Z21filterActs_YxX_sparseILi4ELi32ELi1ELi4ELi2ELb0ELb0EEvPfS0_S0_iiiiiiiiiiiiffi_param_17
)
{
	.reg .pred 	%p<18>;
	.reg .b32 	%r<110>;
	.reg .b32 	%f<117>;
	.reg .b64 	%rd<34>;
	// demoted variable
	.shared .align 4 .b8 _ZZ21filterActs_YxX_sparseILi4ELi32ELi1ELi4ELi2ELb0ELb0EEvPfS0_S0_iiiiiiiiiiiiffiE9shFilters[512];
	// demoted variable
	.shared .align 4 .b8 _ZZ21filterActs_YxX_sparseILi4ELi32ELi1ELi4ELi2ELb0ELb0EEvPfS0_S0_iiiiiiiiiiiiffiE8shImages[1024];
	ld.param.u64 	%rd7, [_Z21filterActs_YxX_sparseILi4ELi32ELi1ELi4ELi2ELb0ELb0EEvPfS0_S0_iiiiiiiiiiiiffi_param_1];
	ld.param.u32 	%r38, [_Z21filterActs_YxX_sparseILi4ELi32ELi1ELi4ELi2ELb0ELb0EEvPfS0_S0_iiiiiiiiiiiiffi_param_3];
	ld.param.u32 	%r39, [_Z21filterActs_YxX_sparseILi4ELi32ELi1ELi4ELi2ELb0ELb0EEvPfS0_S0_iiiiiiiiiiiiffi_param_4];
	ld.param.u32 	%r40, [_Z21filterActs_YxX_sparseILi4ELi32ELi1ELi4ELi2ELb0ELb0EEvPfS0_S0_iiiiiiiiiiiiffi_param_5];
	ld.param.u32 	%r41, [_Z21filterActs_YxX_sparseILi4ELi32ELi1ELi4ELi2ELb0ELb0EEvPfS0_S0_iiiiiiiiiiiiffi_param_6];
	ld.param.u32 	%r42, [_Z21filterActs_YxX_sparseILi4ELi32ELi1ELi4ELi2ELb0ELb0EEvPfS0_S0_iiiiiiiiiiiiffi_param_7];
	ld.param.u32 	%r44, [_Z21filterActs_YxX_sparseILi4ELi32ELi1ELi4ELi2ELb0ELb0EEvPfS0_S0_iiiiiiiiiiiiffi_param_8];
	ld.param.u32 	%r45, [_Z21filterActs_YxX_sparseILi4ELi32ELi1ELi4ELi2ELb0ELb0EEvPfS0_S0_iiiiiiiiiiiiffi_param_9];
	ld.param.u32 	%r46, [_Z21filterActs_YxX_sparseILi4ELi32ELi1ELi4ELi2ELb0ELb0EEvPfS0_S0_iiiiiiiiiiiiffi_param_10];
	ld.param.u32 	%r47, [_Z21filterActs_YxX_sparseILi4ELi32ELi1ELi4ELi2ELb0ELb0EEvPfS0_S0_iiiiiiiiiiiiffi_param_11];
	ld.param.u32 	%r43, [_Z21filterActs_YxX_sparseILi4ELi32ELi1ELi4ELi2ELb0ELb0EEvPfS0_S0_iiiiiiiiiiiiffi_param_12];
	ld.param.u32 	%r48, [_Z21filterActs_YxX_sparseILi4ELi32ELi1ELi4ELi2ELb0ELb0EEvPfS0_S0_iiiiiiiiiiiiffi_param_13];
	ld.param.u32 	%r49, [_Z21filterActs_YxX_sparseILi4ELi32ELi1ELi4ELi2ELb0ELb0EEvPfS0_S0_iiiiiiiiiiiiffi_param_14];
	ld.param.u32 	%r50, [_Z21filterActs_YxX_sparseILi4ELi32ELi1ELi4ELi2ELb0ELb0EEvPfS0_S0_iiiiiiiiiiiiffi_param_17];
	cvta.to.global.u64 	%rd8, %rd7;
	mul.lo.s32 	%r1, %r41, %r40;
	mul.lo.s32 	%r2, %r42, %r42;
	div.s32 	%r3, %r48, %r49;
	shr.s32 	%r51, %r39, 31;
	shr.u32 	%r52, %r51, 28;
	add.s32 	%r53, %r39, %r52;
	shr.s32 	%r54, %r53, 4;
	mov.u32 	%r55, %ctaid.y;
	div.u32 	%r4, %r55, %r54;
	mul.lo.s32 	%r56, %r4, %r54;
	sub.s32 	%r57, %r55, %r56;
	shl.b32 	%r5, %r57, 4;
	div.s32 	%r58, %r39, %r49;
	div.s32 	%r59, %r5, %r58;
	mul.lo.s32 	%r6, %r47, %r46;
	mov.u32 	%r7, %tid.y;
	shl.b32 	%r60, %r7, 5;
	mov.u32 	%r8, %tid.x;
	add.s32 	%r9, %r60, %r8;
	div.s32 	%r61, %r4, %r47;
	mad.lo.s32 	%r10, %r61, %r45, %r44;
	mul.lo.s32 	%r62, %r61, %r47;
	sub.s32 	%r63, %r4, %r62;
	mad.lo.s32 	%r11, %r63, %r45, %r44;
	shr.u32 	%r12, %r9, 4;
	and.b32  	%r13, %r8, 15;
	mov.u32 	%r64, %ctaid.x;
	shl.b32 	%r65, %r64, 5;
	add.s32 	%r14, %r65, %r8;
	mul.lo.s32 	%r15, %r43, %r1;
	mul.lo.s32 	%r66, %r15, %r3;
	mad.lo.s32 	%r16, %r66, %r59, %r14;
	mad.lo.s32 	%r67, %r39, %r12, %r13;
	add.s32 	%r68, %r67, %r5;
	mul.wide.s32 	%rd9, %r68, 4;
	add.s64 	%rd33, %rd8, %rd9;
	setp.ne.s32 	%p1, %r50, 0;
	@%p1 bra 	$L__BB92_2;
	ld.param.u32 	%r101, [_Z21filterActs_YxX_sparseILi4ELi32ELi1ELi4ELi2ELb0ELb0EEvPfS0_S0_iiiiiiiiiiiiffi_param_4];
	mul.lo.s32 	%r69, %r2, %r101;
	mul.lo.s32 	%r70, %r69, %r3;
	mul.lo.s32 	%r71, %r70, %r4;
	mul.wide.s32 	%rd10, %r71, 4;
	add.s64 	%rd33, %rd33, %rd10;
$L__BB92_2:
	add.s32 	%r72, %r5, %r7;
	mad.lo.s32 	%r73, %r72, %r6, %r4;
	mad.lo.s32 	%r17, %r73, %r38, %r14;
	setp.lt.s32 	%p2, %r3, 1;
	mov.f32 	%f113, 0f00000000;
	mov.f32 	%f114, %f113;
	mov.f32 	%f115, %f113;
	mov.f32 	%f116, %f113;
	@%p2 bra 	$L__BB92_16;
	ld.param.u32 	%r102, [_Z21filterActs_YxX_sparseILi4ELi32ELi1ELi4ELi2ELb0ELb0EEvPfS0_S0_iiiiiiiiiiiiffi_param_4];
	shl.b32 	%r75, %r13, 2;
	mov.u32 	%r76, _ZZ21filterActs_YxX_sparseILi4ELi32ELi1ELi4ELi2ELb0ELb0EEvPfS0_S0_iiiiiiiiiiiiffiE9shFilters;
	add.s32 	%r77, %r76, %r75;
	shl.b32 	%r78, %r8, 2;
	mov.u32 	%r79, _ZZ21filterActs_YxX_sparseILi4ELi32ELi1ELi4ELi2ELb0ELb0EEvPfS0_S0_iiiiiiiiiiiiffiE8shImages;
	add.s32 	%r18, %r79, %r78;
	shl.b32 	%r80, %r7, 2;
	add.s32 	%r81, %r76, %r80;
	add.s32 	%r19, %r81, 448;
	shl.b32 	%r82, %r12, 6;
	add.s32 	%r20, %r77, %r82;
	shl.b32 	%r21, %r102, 2;
	cvt.s64.s32 	%rd4, %r16;
	mov.b32 	%r104, 0;
	mov.f32 	%f113, 0f00000000;
	mul.wide.s32 	%rd20, %r15, 4;
$L__BB92_4:
	setp.eq.s32 	%p3, %r42, 0;
	@%p3 bra 	$L__BB92_15;
	ld.param.u32 	%r103, [_Z21filterActs_YxX_sparseILi4ELi32ELi1ELi4ELi2ELb0ELb0EEvPfS0_S0_iiiiiiiiiiiiffi_param_4];
	mul.lo.s32 	%r84, %r2, %r103;
	mul.lo.s32 	%r106, %r84, %r104;
	add.s32 	%r107, %r106, %r84;
	mov.b32 	%r109, 0;
	mov.u32 	%r105, %r12;
	mov.u32 	%r108, %r7;
$L__BB92_6:
	setp.gt.u32 	%p4, %r9, 63;
	@%p4 bra 	$L__BB92_10;
	setp.ge.u32 	%p5, %r105, %r2;
	@%p5 bra 	$L__BB92_9;
	mul.wide.s32 	%rd11, %r106, 4;
	add.s64 	%rd12, %rd33, %rd11;
	ld.global.f32 	%f24, [%rd12];
	st.shared.f32 	[%r20], %f24;
	mul.wide.s32 	%rd13, %r107, 4;
	add.s64 	%rd14, %rd33, %rd13;
	ld.global.f32 	%f25, [%rd14];
	st.shared.f32 	[%r20+256], %f25;
	bra.uni 	$L__BB92_10;
$L__BB92_9:
	mov.b32 	%r85, 0;
	st.shared.u32 	[%r20], %r85;
	st.shared.u32 	[%r20+256], %r85;
$L__BB92_10:
	setp.ge.s32 	%p6, %r108, %r2;
	@%p6 bra 	$L__BB92_14;
	div.s32 	%r86, %r108, %r42;
	mul.lo.s32 	%r87, %r86, %r42;
	sub.s32 	%r88, %r108, %r87;
	add.s32 	%r30, %r11, %r88;
	add.s32 	%r31, %r10, %r86;
	setp.gt.s32 	%p7, %r31, -1;
	setp.lt.s32 	%p8, %r31, %r40;
	and.pred  	%p9, %p7, %p8;
	setp.gt.s32 	%p10, %r30, -1;
	setp.lt.s32 	%p11, %r30, %r41;
	and.pred  	%p12, %p10, %p11;
	and.pred  	%p14, %p9, %p12;
	not.pred 	%p15, %p14;
	@%p15 bra 	$L__BB92_13;
	ld.param.u64 	%rd31, [_Z21filterActs_YxX_sparseILi4ELi32ELi1ELi4ELi2ELb0ELb0EEvPfS0_S0_iiiiiiiiiiiiffi_param_0];
	mad.lo.s32 	%r92, %r104, %r1, %r30;
	mad.lo.s32 	%r93, %r31, %r41, %r92;
	mul.lo.s32 	%r94, %r93, %r43;
	cvt.s64.s32 	%rd15, %r94;
	add.s64 	%rd16, %rd15, %rd4;
	cvta.to.global.u64 	%rd17, %rd31;
	shl.b64 	%rd18, %rd16, 2;
	add.s64 	%rd19, %rd17, %rd18;
	ld.global.f32 	%f26, [%rd19];
	shl.b32 	%r95, %r7, 7;
	add.s32 	%r96, %r18, %r95;
	st.shared.f32 	[%r96], %f26;
	add.s64 	%rd21, %rd19, %rd20;
	ld.global.f32 	%f27, [%rd21];
	st.shared.f32 	[%r96+512], %f27;
	bra.uni 	$L__BB92_14;
$L__BB92_13:
	shl.b32 	%r89, %r7, 7;
	add.s32 	%r90, %r18, %r89;
	mov.b32 	%r91, 0;
	st.shared.u32 	[%r90], %r91;
	st.shared.u32 	[%r90+512], %r91;
$L__BB92_14:
	bar.sync 	0;
	ld.shared.f32 	%f28, [%r18];
	ld.shared.f32 	%f29, [%r19+-448];
	fma.rn.f32 	%f30, %f28, %f29, %f116;
	ld.shared.f32 	%f31, [%r19+-432];
	fma.rn.f32 	%f32, %f28, %f31, %f115;
	ld.shared.f32 	%f33, [%r19+-416];
	fma.rn.f32 	%f34, %f28, %f33, %f114;
	ld.shared.f32 	%f35, [%r19+-400];
	fma.rn.f32 	%f36, %f28, %f35, %f113;
	ld.shared.f32 	%f37, [%r18+128];
	ld.shared.f32 	%f38, [%r19+-384];
	fma.rn.f32 	%f39, %f37, %f38, %f30;
	ld.shared.f32 	%f40, [%r19+-368];
	fma.rn.f32 	%f41, %f37, %f40, %f32;
	ld.shared.f32 	%f42, [%r19+-352];
	fma.rn.f32 	%f43, %f37, %f42, %f34;
	ld.shared.f32 	%f44, [%r19+-336];
	fma.rn.f32 	%f45, %f37, %f44, %f36;
	ld.shared.f32 	%f46, [%r18+256];
	ld.shared.f32 	%f47, [%r19+-320];
	fma.rn.f32 	%f48, %f46, %f47, %f39;
	ld.shared.f32 	%f49, [%r19+-304];
	fma.rn.f32 	%f50, %f46, %f49, %f41;
	ld.shared.f32 	%f51, [%r19+-288];
	fma.rn.f32 	%f52, %f46, %f51, %f43;
	ld.shared.f32 	%f53, [%r19+-272];
	fma.rn.f32 	%f54, %f46, %f53, %f45;
	ld.shared.f32 	%f55, [%r18+384];
	ld.shared.f32 	%f56, [%r19+-256];
	fma.rn.f32 	%f57, %f55, %f56, %f48;
	ld.shared.f32 	%f58, [%r19+-240];
	fma.rn.f32 	%f59, %f55, %f58, %f50;
	ld.shared.f32 	%f60, [%r19+-224];
	fma.rn.f32 	%f61, %f55, %f60, %f52;
	ld.shared.f32 	%f62, [%r19+-208];
	fma.rn.f32 	%f63, %f55, %f62, %f54;
	ld.shared.f32 	%f64, [%r18+512];
	ld.shared.f32 	%f65, [%r19+-192];
	fma.rn.f32 	%f66, %f64, %f65, %f57;
	ld.shared.f32 	%f67, [%r19+-176];
	fma.rn.f32 	%f68, %f64, %f67, %f59;
	ld.shared.f32 	%f69, [%r19+-160];
	fma.rn.f32 	%f70, %f64, %f69, %f61;
	ld.shared.f32 	%f71, [%r19+-144];
	fma.rn.f32 	%f72, %f64, %f71, %f63;
	ld.shared.f32 	%f73, [%r18+640];
	ld.shared.f32 	%f74, [%r19+-128];
	fma.rn.f32 	%f75, %f73, %f74, %f66;
	ld.shared.f32 	%f76, [%r19+-112];
	fma.rn.f32 	%f77, %f73, %f76, %f68;
	ld.shared.f32 	%f78, [%r19+-96];
	fma.rn.f32 	%f79, %f73, %f78, %f70;
	ld.shared.f32 	%f80, [%r19+-80];
	fma.rn.f32 	%f81, %f73, %f80, %f72;
	ld.shared.f32 	%f82, [%r18+768];
	ld.shared.f32 	%f83, [%r19+-64];
	fma.rn.f32 	%f84, %f82, %f83, %f75;
	ld.shared.f32 	%f85, [%r19+-48];
	fma.rn.f32 	%f86, %f82, %f85, %f77;
	ld.shared.f32 	%f87, [%r19+-32];
	fma.rn.f32 	%f88, %f82, %f87, %f79;
	ld.shared.f32 	%f89, [%r19+-16];
	fma.rn.f32 	%f90, %f82, %f89, %f81;
	ld.shared.f32 	%f91, [%r18+896];
	ld.shared.f32 	%f92, [%r19];
	fma.rn.f32 	%f116, %f91, %f92, %f84;
	ld.shared.f32 	%f93, [%r19+16];
	fma.rn.f32 	%f115, %f91, %f93, %f86;
	ld.shared.f32 	%f94, [%r19+32];
	fma.rn.f32 	%f114, %f91, %f94, %f88;
	ld.shared.f32 	%f95, [%r19+48];
	fma.rn.f32 	%f113, %f91, %f95, %f90;
	bar.sync 	0;
	add.s32 	%r109, %r109, 4;
	add.s32 	%r108, %r108, 4;
	add.s32 	%r107, %r107, %r21;
	add.s32 	%r106, %r106, %r21;
	add.s32 	%r105, %r105, 4;
	setp.lt.u32 	%p16, %r109, %r2;
	@%p16 bra 	$L__BB92_6;
$L__BB92_15:
	add.s32 	%r104, %r104, 2;
	setp.lt.s32 	%p17, %r104, %r3;
	@%p17 bra 	$L__BB92_4;
$L__BB92_16:
	ld.param.f32 	%f100, [_Z21filterActs_YxX_sparseILi4ELi32ELi1ELi4ELi2ELb0ELb0EEvPfS0_S0_iiiiiiiiiiiiffi_param_16];
	ld.param.u64 	%rd32, [_Z21filterActs_YxX_sparseILi4ELi32ELi1ELi4ELi2ELb0ELb0EEvPfS0_S0_iiiiiiiiiiiiffi_param_2];
	mul.lo.s32 	%r97, %r38, %r6;
	shl.b32 	%r98, %r97, 2;
	cvta.to.global.u64 	%rd22, %rd32;
	mul.f32 	%f96, %f100, %f116;
	mul.wide.u32 	%rd23, %r17, 4;
	add.s64 	%rd24, %rd22, %rd23;
	st.global.f32 	[%rd24], %f96;
	mul.f32 	%f97, %f100, %f115;
	mul.wide.s32 	%rd25, %r98, 4;
	add.s64 	%rd26, %rd24, %rd25;
	st.global.f32 	[%rd26], %f97;
	mul.f32 	%f98, %f100, %f114;
	shl.b32 	%r99, %r97, 3;
	mul.wide.s32 	%rd27, %r99, 4;
	add.s64 	%rd28, %rd24, %rd27;
	st.global.f32 	[%rd28], %f98;
	mul.f32 	%f99, %f100, %f113;
	mul.lo.s32 	%r100, %r97, 12;
	mul.wide.s32 	%rd29, %r100, 4;
	add.s64 	%rd30, %rd24, %rd29;
	st.global.f32 	[%rd30], %f99;
	ret;

}
	// .globl	_Z21filterActs_YxX_sparseILi4ELi32ELi1ELi8ELi2ELb1ELb1EEvPfS0_S0_iiiiiiiiiiiiffi
.visible .entry _Z21filterActs_YxX_sparseILi4ELi32ELi1ELi8ELi2ELb1ELb1EEvPfS0_S0_iiiiiiiiiiiiffi(
	.param .u64 .ptr .align 1 _Z21filterActs_YxX_sparseILi4ELi32ELi1ELi8ELi2ELb1ELb1EEvPfS0_S0_iiiiiiiiiiiiffi_param_0,
	.param .u64 .ptr .align 1 _Z21filterActs_YxX_sparseILi4ELi32ELi1ELi8ELi2ELb1ELb1EEvPfS0_S0_iiiiiiiiiiiiffi_param_1,
	.param .u64 .ptr .align 1 _Z21filterActs_YxX_sparseILi4ELi32ELi1ELi8ELi2ELb1ELb1EEvPfS0_S0_iiiiiiiiiiiiffi_param_2,
	.param .u32 _Z21filterActs_YxX_sparseILi4ELi32ELi1ELi8ELi2ELb1ELb1EEvPfS0_S0_iiiiiiiiiiiiffi_param_3,
	.param .u32 _Z21filterActs_YxX_sparseILi4ELi32ELi1ELi8ELi2ELb1ELb1EEvPfS0_S0_iiiiiiiiiiiiffi_param_4,
	.param .u32 _Z21filterActs_YxX_sparseILi4ELi32ELi1ELi8ELi2ELb1ELb1EEvPfS0_S0_iiiiiiiiiiiiffi_param_5,
	.param .u32 _Z21filterActs_YxX_sparseILi4ELi32ELi1ELi8ELi2ELb1ELb1EEvPfS0_S0_iiiiiiiiiiiiffi_param_6,
	.param .u32 _Z21filterActs_YxX_sparseILi4ELi32ELi1ELi8ELi2ELb1ELb1EEvPfS0_S0_iiiiiiiiiiiiffi_param_7,
	.param .u32 _Z21filterActs_YxX_sparseILi4ELi32ELi1ELi8ELi2ELb1ELb1EEvPfS0_S0_iiiiiiiiiiiiffi_param_8,
	.param .u32 _Z21filterActs_YxX_sparseILi4ELi32ELi1ELi8ELi2ELb1ELb1EEvPfS0_S0_iiiiiiiiiiiiffi_param_9,
	.param .u32 _Z21filterActs_YxX_sparseILi4ELi32ELi1ELi8ELi2ELb1ELb1EEvPfS0_S0_iiiiiiiiiiiiffi_param_10,
	.param .u32 _Z21filterActs_YxX_sparseILi4ELi32ELi1ELi8ELi2ELb1ELb1EEvPfS0_S0_iiiiiiiiiiiiffi_param_11,
	.param .u32 _Z21filterActs_YxX_sparseILi4ELi32ELi1ELi8ELi2ELb1ELb1EEvPfS0_S0_iiiiiiiiiiiiffi_param_12,
	.param .u32 _Z21filterActs_YxX_sparseILi4ELi32ELi1ELi8ELi2ELb1ELb1EEvPfS0_S0_iiiiiiiiiiiiffi_param_13,
	.param .u32 _Z21filterActs_YxX_sparseILi4ELi32ELi1ELi8ELi2ELb1ELb1EEvPfS0_S0_iiiiiiiiiiiiffi_param_14,
	.param .f32 _Z21filterActs_YxX_sparseILi4ELi32ELi1ELi8ELi2ELb1ELb1EEvPfS0_S0_iiiiiiiiiiiiffi_param_15,
	.param .f32 _Z21filterActs_YxX_sparseILi4ELi32ELi1ELi8ELi2ELb1ELb1EEvPfS0_S0_iiiiiiiiiiiiffi_param_16,
	.param .u32 _Z21filterActs_YxX_sparseILi4ELi32ELi1ELi8ELi2ELb1ELb1EEvPfS0_S0_iiiiiiiiiiiiffi_param_17
)
{
	.reg .pred 	%p<20>;
	.reg .b32 	%r<110>;
	.reg .b32 	%f<234>;
	.reg .b64 	%rd<41>;
	// demoted variable
	.shared .align 4 .b8 _ZZ21filterActs_YxX_sparseILi4ELi32ELi1ELi8ELi2ELb1ELb1EEvPfS0_S0_iiiiiiiiiiiiffiE9shFilters[1024];
	// demoted variable
	.shared .align 4 .b8 _ZZ21filterActs_YxX_sparseILi4ELi32ELi1ELi8ELi2ELb1ELb1EEvPfS0_S0_iiiiiiiiiiiiffiE8shImages[1024];
	ld.param.u64 	%rd6, [_Z21filterActs_YxX_sparseILi4ELi32ELi1ELi8ELi2ELb1ELb1EEvPfS0_S0_iiiiiiiiiiiiffi_param_0];
	ld.param.u64 	%rd8, [_Z21filterActs_YxX_sparseILi4ELi32ELi1ELi8ELi2ELb1ELb1EEvPfS0_S0_iiiiiiiiiiiiffi_param_1];
	ld.param.u32 	%r39, [_Z21filterActs_YxX_sparseILi4ELi32ELi1ELi8ELi2ELb1ELb1EEvPfS0_S0_iiiiiiiiiiiiffi_param_3];
	ld.param.u32 	%r40, [_Z21filterActs_YxX_sparseILi4ELi32ELi1ELi8ELi2ELb1ELb1EEvPfS0_S0_iiiiiiiiiiiiffi_param_4];
	ld.param.u32 	%r41, [_Z21filterActs_YxX_sparseILi4ELi32ELi1ELi8ELi2ELb1ELb1EEvPfS0_S0_iiiiiiiiiiiiffi_param_5];
	ld.param.u32 	%r42, [_Z21filterActs_YxX_sparseILi4ELi32ELi1ELi8ELi2ELb1ELb1EEvPfS0_S0_iiiiiiiiiiiiffi_param_6];
	ld.param.u32 	%r43, [_Z21filterActs_YxX_sparseILi4ELi32ELi1ELi8ELi2ELb1ELb1EEvPfS0_S0_iiiiiiiiiiiiffi_param_7];
	ld.param.u32 	%r45, [_Z21filterActs_YxX_sparseILi4ELi32ELi1ELi8ELi2ELb1ELb1EEvPfS0_S0_iiiiiiiiiiiiffi_param_8];
	ld.param.u32 	%r46, [_Z21filterActs_YxX_sparseILi4ELi32ELi1ELi8ELi2ELb1ELb1EEvPfS0_S0_iiiiiiiiiiiiffi_param_9];
	ld.param.u32 	%r47, [_Z21filterActs_YxX_sparseILi4ELi32ELi1ELi8ELi2ELb1ELb1EEvPfS0_S0_iiiiiiiiiiiiffi_param_10];
	ld.param.u32 	%r48, [_Z21filterActs_YxX_sparseILi4ELi32ELi1ELi8ELi2ELb1ELb1EEvPfS0_S0_iiiiiiiiiiiiffi_param_11];
	ld.param.u32 	%r44, [_Z21filterActs_YxX_sparseILi4ELi32ELi1ELi8ELi2ELb1ELb1EEvPfS0_S0_iiiiiiiiiiiiffi_param_12];
	ld.param.u32 	%r49, [_Z21filterActs_YxX_sparseILi4ELi32ELi1ELi8ELi2ELb1ELb1EEvPfS0_S0_iiiiiiiiiiiiffi_param_13];
	ld.param.u32 	%r50, [_Z21filterActs_YxX_sparseILi4ELi32ELi1ELi8ELi2ELb1ELb1EEvPfS0_S0_iiiiiiiiiiiiffi_param_14];
	ld.param.f32 	%f42, [_Z21filterActs_YxX_sparseILi4ELi32ELi1ELi8ELi2ELb1ELb1EEvPfS0_S0_iiiiiiiiiiiiffi_param_16];
	ld.param.u32 	%r51, [_Z21filterActs_YxX_sparseILi4ELi32ELi1ELi8ELi2ELb1ELb1EEvPfS0_S0_iiiiiiiiiiiiffi_param_17];
	cvta.to.global.u64 	%rd9, %rd8;
	mul.lo.s32 	%r1, %r42, %r41;
	mul.lo.s32 	%r2, %r43, %r43;
	div.s32 	%r3, %r49, %r50;
	shr.s32 	%r52, %r40, 31;
	shr.u32 	%r53, %r52, 27;
	add.s32 	%r54, %r40, %r53;
	shr.s32 	%r55, %r54, 5;
	mov.u32 	%r56, %ctaid.y;
	div.u32 	%r4, %r56, %r55;
	mul.lo.s32 	%r57, %r4, %r55;
	sub.s32 	%r58, %r56, %r57;
	shl.b32 	%r5, %r58, 5;
	div.s32 	%r59, %r40, %r50;
	div.s32 	%r6, %r5, %r59;
	mul.lo.s32 	%r7, %r48, %r47;
	mov.u32 	%r8, %tid.y;
	mov.u32 	%r9, %tid.x;
	div.s32 	%r60, %r4, %r48;
	mad.lo.s32 	%r10, %r60, %r46, %r45;
	mul.lo.s32 	%r61, %r60, %r48;
	sub.s32 	%r62, %r4, %r61;
	mad.lo.s32 	%r11, %r62, %r46, %r45;
	shr.u32 	%r63, %r9, 5;
	add.s32 	%r12, %r63, %r8;
	and.b32  	%r13, %r9, 31;
	mov.u32 	%r64, %ctaid.x;
	shl.b32 	%r65, %r64, 5;
	add.s32 	%r14, %r65, %r9;
	mul.lo.s32 	%r15, %r44, %r1;
	mad.lo.s32 	%r66, %r40, %r12, %r13;
	add.s32 	%r67, %r66, %r5;
	mul.wide.s32 	%rd10, %r67, 4;
	add.s64 	%rd40, %rd9, %rd10;
	setp.ne.s32 	%p1, %r51, 0;
	@%p1 bra 	$L__BB93_2;
	mul.lo.s32 	%r68, %r2, %r40;
	mul.lo.s32 	%r69, %r68, %r3;
	mul.lo.s32 	%r70, %r69, %r4;
	mul.wide.s32 	%rd11, %r70, 4;
	add.s64 	%rd40, %rd40, %rd11;
$L__BB93_2:
	add.s32 	%r71, %r5, %r8;
	mad.lo.s32 	%r72, %r71, %r7, %r4;
	mul.lo.s32 	%r16, %r72, %r39;
	setp.lt.s32 	%p2, %r3, 1;
	mov.f32 	%f218, 0f00000000;
	mov.f32 	%f219, %f218;
	mov.f32 	%f220, %f218;
	mov.f32 	%f221, %f218;
	mov.f32 	%f222, %f218;
	mov.f32 	%f223, %f218;
	mov.f32 	%f224, %f218;
	mov.f32 	%f225, %f218;
	@%p2 bra 	$L__BB93_18;
	shl.b32 	%r74, %r13, 2;
	mov.u32 	%r75, _ZZ21filterActs_YxX_sparseILi4ELi32ELi1ELi8ELi2ELb1ELb1EEvPfS0_S0_iiiiiiiiiiiiffiE9shFilters;
	add.s32 	%r76, %r75, %r74;
	shl.b32 	%r77, %r9, 2;
	mov.u32 	%r78, _ZZ21filterActs_YxX_sparseILi4ELi32ELi1ELi8ELi2ELb1ELb1EEvPfS0_S0_iiiiiiiiiiiiffiE8shImages;
	add.s32 	%r17, %r78, %r77;
	shl.b32 	%r79, %r8, 2;
	add.s32 	%r80, %r75, %r79;
	add.s32 	%r18, %r80, 896;
	shl.b32 	%r81, %r12, 7;
	add.s32 	%r19, %r76, %r81;
	shl.b32 	%r82, %r8, 7;
	add.s32 	%r20, %r17, %r82;
	mul.lo.s32 	%r21, %r2, %r40;
	shl.b32 	%r22, %r40, 2;
	cvta.to.global.u64 	%rd4, %rd6;
	mov.b32 	%r104, 0;
	mov.f32 	%f218, 0f00000000;
	mul.wide.s32 	%rd20, %r15, 4;
$L__BB93_4:
	setp.eq.s32 	%p3, %r43, 0;
	@%p3 bra 	$L__BB93_17;
	mul.lo.s32 	%r106, %r21, %r104;
	add.s32 	%r107, %r106, %r21;
	mov.b32 	%r109, 0;
	mov.u32 	%r105, %r12;
	mov.u32 	%r108, %r8;
$L__BB93_6:
	setp.gt.u32 	%p4, %r12, 3;
	@%p4 bra 	$L__BB93_10;
	setp.ge.u32 	%p5, %r105, %r2;
	@%p5 bra 	$L__BB93_9;
	mul.wide.s32 	%rd12, %r106, 4;
	add.s64 	%rd13, %rd40, %rd12;
	ld.global.f32 	%f45, [%rd13];
	st.shared.f32 	[%r19], %f45;
	mul.wide.s32 	%rd14, %r107, 4;
	add.s64 	%rd15, %rd40, %rd14;
	ld.global.f32 	%f46, [%rd15];
	st.shared.f32 	[%r19+512], %f46;
	bra.uni 	$L__BB93_10;
$L__BB93_9:
	mov.b32 	%r84, 0;
	st.shared.u32 	[%r19], %r84;
	st.shared.u32 	[%r19+512], %r84;
$L__BB93_10:
	setp.ge.s32 	%p6, %r108, %r2;
	@%p6 bra 	$L__BB93_16;
	div.s32 	%r85, %r108, %r43;
	mul.lo.s32 	%r86, %r85, %r43;
	sub.s32 	%r87, %r108, %r86;
	add.s32 	%r31, %r11, %r87;
	add.s32 	%r32, %r10, %r85;
	setp.gt.s32 	%p7, %r32, -1;
	setp.lt.s32 	%p8, %r32, %r41;
	and.pred  	%p9, %p7, %p8;
	setp.gt.s32 	%p10, %r31, -1;
	setp.lt.s32 	%p11, %r31, %r42;
	and.pred  	%p12, %p10, %p11;
	and.pred  	%p14, %p9, %p12;
	not.pred 	%p15, %p14;
	@%p15 bra 	$L__BB93_15;
	setp.ge.s32 	%p16, %r14, %r39;
	mad.lo.s32 	%r89, %r104, %r1, %r31;
	mad.lo.s32 	%r90, %r32, %r42, %r89;
	mul.lo.s32 	%r91, %r90, %r44;
	cvt.s64.s32 	%rd5, %r91;
	@%p16 bra 	$L__BB93_14;
	mul.lo.s32 	%r93, %r15, %r3;
	mad.lo.s32 	%r94, %r93, %r6, %r14;
	cvt.s64.s32 	%rd16, %r94;
	add.s64 	%rd17, %rd5, %rd16;
	shl.b64 	%rd18, %rd17, 2;
	add.s64 	%rd19, %rd4, %rd18;
	ld.global.f32 	%f47, [%rd19];
	st.shared.f32 	[%r20], %f47;
	add.s64 	%rd21, %rd19, %rd20;
	ld.global.f32 	%f48, [%rd21];
	st.shared.f32 	[%r20+512], %f48;
	bra.uni 	$L__BB93_16;
$L__BB93_14:
	mov.b32 	%r92, 0;
	st.shared.u32 	[%r20], %r92;
	st.shared.u32 	[%r20+512], %r92;
	bra.uni 	$L__BB93_16;
$L__BB93_15:
	mov.b32 	%r88, 0;
	st.shared.u32 	[%r20], %r88;
	st.shared.u32 	[%r20+512], %r88;
$L__BB93_16:
	bar.sync 	0;
	ld.shared.f32 	%f49, [%r17];
	ld.shared.f32 	%f50, [%r18+-896];
	fma.rn.f32 	%f51, %f49, %f50, %f225;
	ld.shared.f32 	%f52, [%r18+-880];
	fma.rn.f32 	%f53, %f49, %f52, %f224;
	ld.shared.f32 	%f54, [%r18+-864];
	fma.rn.f32 	%f55, %f49, %f54, %f223;
	ld.shared.f32 	%f56, [%r18+-848];
	fma.rn.f32 	%f57, %f49, %f56, %f222;
	ld.shared.f32 	%f58, [%r18+-832];
	fma.rn.f32 	%f59, %f49, %f58, %f221;
	ld.shared.f32 	%f60, [%r18+-816];
	fma.rn.f32 	%f61, %f49, %f60, %f220;
	ld.shared.f32 	%f62, [%r18+-800];
	fma.rn.f32 	%f63, %f49, %f62, %f219;
	ld.shared.f32 	%f64, [%r18+-784];
	fma.rn.f32 	%f65, %f49, %f64, %f218;
	ld.shared.f32 	%f66, [%r17+128];
	ld.shared.f32 	%f67, [%r18+-768];
	fma.rn.f32 	%f68, %f66, %f67, %f51;
	ld.shared.f32 	%f69, [%r18+-752];
	fma.rn.f32 	%f70, %f66, %f69, %f53;
	ld.shared.f32 	%f71, [%r18+-736];
	fma.rn.f32 	%f72, %f66, %f71, %f55;
	ld.shared.f32 	%f73, [%r18+-720];
	fma.rn.f32 	%f74, %f66, %f73, %f57;
	ld.shared.f32 	%f75, [%r18+-704];
	fma.rn.f32 	%f76, %f66, %f75, %f59;
	ld.shared.f32 	%f77, [%r18+-688];
	fma.rn.f32 	%f78, %f66, %f77, %f61;
	ld.shared.f32 	%f79, [%r18+-672];
	fma.rn.f32 	%f80, %f66, %f79, %f63;
	ld.shared.f32 	%f81, [%r18+-656];
	fma.rn.f32 	%f82, %f66, %f81, %f65;
	ld.shared.f32 	%f83, [%r17+256];
	ld.shared.f32 	%f84, [%r18+-640];
	fma.rn.f32 	%f85, %f83, %f84, %f68;
	ld.shared.f32 	%f86, [%r18+-624];
	fma.rn.f32 	%f87, %f83, %f86, %f70;
	ld.shared.f32 	%f88, [%r18+-608];
	fma.rn.f32 	%f89, %f83, %f88, %f72;
	ld.shared.f32 	%f90, [%r18+-592];
	fma.rn.f32 	%f91, %f83, %f90, %f74;
	ld.shared.f32 	%f92, [%r18+-576];
	fma.rn.f32 	%f93, %f83, %f92, %f76;
	ld.shared.f32 	%f94, [%r18+-560];
	fma.rn.f32 	%f95, %f83, %f94, %f78;
	ld.shared.f32 	%f96, [%r18+-544];
	fma.rn.f32 	%f97, %f83, %f96, %f80;
	ld.shared.f32 	%f98, [%r18+-528];
	fma.rn.f32 	%f99, %f83, %f98, %f82;
	ld.shared.f32 	%f100, [%r17+384];
	ld.shared.f32 	%f101, [%r18+-512];
	fma.rn.f32 	%f102, %f100, %f101, %f85;
	ld.shared.f32 	%f103, [%r18+-496];
	fma.rn.f32 	%f104, %f100, %f103, %f87;
	ld.shared.f32 	%f105, [%r18+-480];
	fma.rn.f32 	%f106, %f100, %f105, %f89;
	ld.shared.f32 	%f107, [%r18+-464];
	fma.rn.f32 	%f108, %f100, %f107, %f91;
	ld.shared.f32 	%f109, [%r18+-448];
	fma.rn.f32 	%f110, %f100, %f109, %f93;
	ld.shared.f32 	%f111, [%r18+-432];
	fma.rn.f32 	%f112, %f100, %f111, %f95;
	ld.shared.f32 	%f113, [%r18+-416];
	fma.rn.f32 	%f114, %f100, %f113, %f97;
	ld.shared.f32 	%f115, [%r18+-400];
	fma.rn.f32 	%f116, %f100, %f115, %f99;
	ld.shared.f32 	%f117, [%r17+512];
	ld.shared.f32 	%f118, [%r18+-384];
	fma.rn.f32 	%f119, %f117, %f118, %f102;
	ld.shared.f32 	%f120, [%r18+-368];
	fma.rn.f32 	%f121, %f117, %f120, %f104;
	ld.shared.f32 	%f122, [%r18+-352];
	fma.rn.f32 	%f123, %f117, %f122, %f106;
	ld.shared.f32 	%f124, [%r18+-336];
	fma.rn.f32 	%f125, %f117, %f124, %f108;
	ld.shared.f32 	%f126, [%r18+-320];
	fma.rn.f32 	%f127, %f117, %f126, %f110;
	ld.shared.f32 	%f128, [%r18+-304];
	fma.rn.f32 	%f129, %f117, %f128, %f112;
	ld.shared.f32 	%f130, [%r18+-288];
	fma.rn.f32 	%f131, %f117, %f130, %f114;
	ld.shared.f32 	%f132, [%r18+-272];
	fma.rn.f32 	%f133, %f117, %f132, %f116;
	ld.shared.f32 	%f134, [%r17+640];
	ld.shared.f32 	%f135, [%r18+-256];
	fma.rn.f32 	%f136, %f134, %f135, %f119;
	ld.shared.f32 	%f137, [%r18+-240];
	fma.rn.f32 	%f138, %f134, %f137, %f121;
	ld.shared.f32 	%f139, [%r18+-224];
	fma.rn.f32 	%f140, %f134, %f139, %f123;
	ld.shared.f32 	%f141, [%r18+-208];
	fma.rn.f32 	%f142, %f134, %f141, %f125;
	ld.shared.f32 	%f143, [%r18+-192];
	fma.rn.f32 	%f144, %f134, %f143, %f127;
	ld.shared.f32 	%f145, [%r18+-176];
	fma.rn.f32 	%f146, %f134, %f145, %f129;
	ld.shared.f32 	%f147, [%r18+-160];
	fma.rn.f32 	%f148, %f134, %f147, %f131;
	ld.shared.f32 	%f149, [%r18+-144];
	fma.rn.f32 	%f150, %f134, %f149, %f133;
	ld.shared.f32 	%f151, [%r17+768];
	ld.shared.f32 	%f152, [%r18+-128];
	fma.rn.f32 	%f153, %f151, %f152, %f136;
	ld.shared.f32 	%f154, [%r18+-112];
	fma.rn.f32 	%f155, %f151, %f154, %f138;
	ld.shared.f32 	%f156, [%r18+-96];
	fma.rn.f32 	%f157, %f151, %f156, %f140;
	ld.shared.f32 	%f158, [%r18+-80];
	fma.rn.f32 	%f159, %f151, %f158, %f142;
	ld.shared.f32 	%f160, [%r18+-64];
	fma.rn.f32 	%f161, %f151, %f160, %f144;
	ld.shared.f32 	%f162, [%r18+-48];
	fma.rn.f32 	%f163, %f151, %f162, %f146;
	ld.shared.f32 	%f164, [%r18+-32];
	fma.rn.f32 	%f165, %f151, %f164, %f148;
	ld.shared.f32 	%f166, [%r18+-16];
	fma.rn.f32 	%f167, %f151, %f166, %f150;
	ld.shared.f32 	%f168, [%r17+896];
	ld.shared.f32 	%f169, [%r18];
	fma.rn.f32 	%f225, %f168, %f169, %f153;
	ld.shared.f32 	%f170, [%r18+16];
	fma.rn.f32 	%f224, %f168, %f170, %f155;
	ld.shared.f32 	%f171, [%r18+32];
	fma.rn.f32 	%f223, %f168, %f171, %f157;
	ld.shared.f32 	%f172, [%r18+48];
	fma.rn.f32 	%f222, %f168, %f172, %f159;
	ld.shared.f32 	%f173, [%r18+64];
	fma.rn.f32 	%f221, %f168, %f173, %f161;
	ld.shared.f32 	%f174, [%r18+80];
	fma.rn.f32 	%f220, %f168, %f174, %f163;
	ld.shared.f32 	%f175, [%r18+96];
	fma.rn.f32 	%f219, %f168, %f175, %f165;
	ld.shared.f32 	%f176, [%r18+112];
	fma.rn.f32 	%f218, %f168, %f176, %f167;
	bar.sync 	0;
	add.s32 	%r109, %r109, 4;
	add.s32 	%r108, %r108, 4;
	add.s32 	%r107, %r107, %r22;
	add.s32 	%r106, %r106, %r22;
	add.s32 	%r105, %r105, 4;
	setp.lt.u32 	%p17, %r109, %r2;
	@%p17 bra 	$L__BB93_6;
$L__BB93_17:
	add.s32 	%r104, %r104, 2;
	setp.lt.s32 	%p18, %r104, %r3;
	@%p18 bra 	$L__BB93_4;
$L__BB93_18:
	setp.ge.s32 	%p19, %r14, %r39;
	@%p19 bra 	$L__BB93_20;
	ld.param.f32 	%f201, [_Z21filterActs_YxX_sparseILi4ELi32ELi1ELi8ELi2ELb1ELb1EEvPfS0_S0_iiiiiiiiiiiiffi_param_15];
	ld.param.u64 	%rd39, [_Z21filterActs_YxX_sparseILi4ELi32ELi1ELi8ELi2ELb1ELb1EEvPfS0_S0_iiiiiiiiiiiiffi_param_2];
	add.s32 	%r95, %r16, %r14;
	mul.lo.s32 	%r96, %r39, %r7;
	shl.b32 	%r97, %r96, 2;
	cvta.to.global.u64 	%rd22, %rd39;
	mul.wide.u32 	%rd23, %r95, 4;
	add.s64 	%rd24, %rd22, %rd23;
	ld.global.f32 	%f177, [%rd24];
	mul.f32 	%f178, %f42, %f225;
	fma.rn.f32 	%f179, %f201, %f177, %f178;
	st.global.f32 	[%rd24], %f179;
	mul.wide.s32 	%rd25, %r97, 4;
	add.s64 	%rd26, %rd24, %rd25;
	ld.global.f32 	%f180, [%rd26];
	mul.f32 	%f181, %f42, %f224;
	fma.rn.f32 	%f182, %f201, %f180, %f181;
	st.global.f32 	[%rd26], %f182;
	shl.b32 	%r98, %r96, 3;
	mul.wide.s32 	%rd27, %r98, 4;
	add.s64 	%rd28, %rd24, %rd27;
	ld.global.f32 	%f183, [%rd28];
	mul.f32 	%f184, %f42, %f223;
	fma.rn.f32 	%f185, %f201, %f183, %f184;
	st.global.f32 	[%rd28], %f185;
	mul.lo.s32 	%r99, %r96, 12;
	mul.wide.s32 	%rd29, %r99, 4;
	add.s64 	%rd30, %rd24, %rd29;
	ld.global.f32 	%f186, [%rd30];
	mul.f32 	%f187, %f42, %f222;
	fma.rn.f32 	%f188, %f201, %f186, %f187;
	st.global.f32 	[%rd30], %f188;
	shl.b32 	%r100, %r96, 4;
	mul.wide.s32 	%rd31, %r100, 4;
	add.s64 	%rd32, %rd24, %rd31;
	ld.global.f32 	%f189, [%rd32];
	mul.f32 	%f190, %f42, %f221;
	fma.rn.f32 	%f191, %f201, %f189, %f190;
	st.global.f32 	[%rd32], %f191;
	mul.lo.s32 	%r101, %r96, 20;
	mul.wide.s32 	%rd33, %r101, 4;
	add.s64 	%rd34, %rd24, %rd33;
	ld.global.f32 	%f192, [%rd34];
	mul.f32 	%f193, %f42, %f220;
	fma.rn.f32 	%f194, %f201, %f192, %f193;
	st.global.f32 	[%rd34], %f194;
	mul.lo.s32 	%r102, %r96, 24;
	mul.wide.s32 	%rd35, %r102, 4;
	add.s64 	%rd36, %rd24, %rd35;
	ld.global.f32 	%f195, [%rd36];
	mul.f32 	%f196, %f42, %f219;
	fma.rn.f32 	%f197, %f201, %f195, %f196;
	st.global.f32 	[%rd36], %f197;
	mul.lo.s32 	%r103, %r96, 28;
	mul.wide.s32 	%rd37, %r103, 4;
	add.s64 	%rd38, %rd24, %rd37;
	ld.global.f32 	%f198, [%rd38];
	mul.f32 	%f199, %f42, %f218;
	fma.rn.f32 	%f200, %f201, %f198, %f199;
	st.global.f32 	[%rd38], %f200;
$L__BB93_20:
	ret;

}
	// .globl	_Z21filterActs_YxX_sparseILi4ELi32ELi1ELi4ELi2ELb1ELb1EEvPfS0_S0_iiiiiiiiiiiiffi
.visible .entry _Z21filterActs_YxX_sparseILi4ELi32ELi1ELi4ELi2ELb1ELb1EEvPfS0_S0_iiiiiiiiiiiiffi(
	.param .u64 .ptr .align 1 _Z21filterActs_YxX_sparseILi4ELi32ELi1ELi4ELi2ELb1ELb1EEvPfS0_S0_iiiiiiiiiiiiffi_param_0,
	.param .u64 .ptr .align 1 _Z21filterActs_YxX_sparseILi4ELi32ELi1ELi4ELi2ELb1ELb1EEvPfS0_S0_iiiiiiiiiiiiffi_param_1,
	.param .u64 .ptr .align 1 _Z21filterActs_YxX_sparseILi4ELi32ELi1ELi4ELi2ELb1ELb1EEvPfS0_S0_iiiiiiiiiiiiffi_param_2,
	.param .u32 _Z21filterActs_YxX_sparseILi4ELi32ELi1ELi4ELi2ELb1ELb1EEvPfS0_S0_iiiiiiiiiiiiffi_param_3,
	.param .u32 _Z21filterActs_YxX_sparseILi4ELi32ELi1ELi4ELi2ELb1ELb1EEvPfS0_S0_iiiiiiiiiiiiffi_param_4,
	.param .u32 _Z21filterActs_YxX_sparseILi4ELi32ELi1ELi4ELi2ELb1ELb1EEvPfS0_S0_iiiiiiiiiiiiffi_param_5,
	.param .u32 _Z21filterActs_YxX_sparseILi4ELi32ELi1ELi4ELi2ELb1ELb1EEvPfS0_S0_iiiiiiiiiiiiffi_param_6,
	.param .u32 _Z21filterActs_YxX_sparseILi4ELi32ELi1ELi4ELi2ELb1ELb1EEvPfS0_S0_iiiiiiiiiiiiffi_param_7,
	.param .u32 _Z21filterActs_YxX_sparseILi4ELi32ELi1ELi4ELi2ELb1ELb1EEvPfS0_S0_iiiiiiiiiiiiffi_param_8,
	.param .u32 _Z21filterActs_YxX_sparseILi4ELi32ELi1ELi4ELi2ELb1ELb1EEvPfS0_S0_iiiiiiiiiiiiffi_param_9,
	.param .u32 _Z21filterActs_YxX_sparseILi4ELi32ELi1ELi4ELi2ELb1ELb1EEvPfS0_S0_iiiiiiiiiiiiffi_param_10,
	.param .u32 _Z21filterActs_YxX_sparseILi4ELi32ELi1ELi4ELi2ELb1ELb1EEvPfS0_S0_iiiiiiiiiiiiffi_param_11,
	.param .u32 _Z21filterActs_YxX_sparseILi4ELi32ELi1ELi4ELi2ELb1ELb1EEvPfS0_S0_iiiiiiiiiiiiffi_param_12,
	.param .u32 _Z21filterActs_YxX_sparseILi4ELi32ELi1ELi4ELi2ELb1ELb1EEvPfS0_S0_iiiiiiiiiiiiffi_param_13,
	.param .u32 _Z21filterActs_YxX_sparseILi4ELi32ELi1ELi4ELi2ELb1ELb1EEvPfS0_S0_iiiiiiiiiiiiffi_param_14,
	.param .f32 _Z21filterActs_YxX_sparseILi4ELi32ELi1ELi4ELi2ELb1ELb1EEvPfS0_S0_iiiiiiiiiiiiffi_param_15,
	.param .f32 _Z21filterActs_YxX_sparseILi4ELi32ELi1ELi4ELi2ELb1ELb1EEvPfS0_S0_iiiiiiiiiiiiffi_param_16,
	.param .u32 _Z21filterActs_YxX_sparseILi4ELi32ELi1ELi4ELi2ELb1ELb1EEvPfS0_S0_iiiiiiiiiiiiffi_param_17
)
{
	.reg .pred 	%p<20>;
	.reg .b32 	%r<107>;
	.reg .b32 	%f<125>;
	.reg .b64 	%rd<33>;
	// demoted variable
	.shared .align 4 .b8 _ZZ21filterActs_YxX_sparseILi4ELi32ELi1ELi4ELi2ELb1ELb1EEvPfS0_S0_iiiiiiiiiiiiffiE9shFilters[512];
	// demoted variable
	.shared .align 4 .b8 _ZZ21filterActs_YxX_sparseILi4ELi32ELi1ELi4ELi2ELb1ELb1EEvPfS0_S0_iiiiiiiiiiiiffiE8shImages[1024];
	ld.param.u64 	%rd7, [_Z21filterActs_YxX_sparseILi4ELi32ELi1ELi4ELi2ELb1ELb1EEvPfS0_S0_iiiiiiiiiiiiffi_param_0];
	ld.param.u64 	%rd9, [_Z21filterActs_YxX_sparseILi4ELi32ELi1ELi4ELi2ELb1ELb1EEvPfS0_S0_iiiiiiiiiiiiffi_param_1];
	ld.param.u32 	%r40, [_Z21filterActs_YxX_sparseILi4ELi32ELi1ELi4ELi2ELb1ELb1EEvPfS0_S0_iiiiiiiiiiiiffi_param_3];
	ld.param.u32 	%r41, [_Z21filterActs_YxX_sparseILi4ELi32ELi1ELi4ELi2ELb1ELb1EEvPfS0_S0_iiiiiiiiiiiiffi_param_4];
	ld.param.u32 	%r42, [_Z21filterActs_YxX_sparseILi4ELi32ELi1ELi4ELi2ELb1ELb1EEvPfS0_S0_iiiiiiiiiiiiffi_param_5];
	ld.param.u32 	%r43, [_Z21filterActs_YxX_sparseILi4ELi32ELi1ELi4ELi2ELb1ELb1EEvPfS0_S0_iiiiiiiiiiiiffi_param_6];
	ld.param.u32 	%r44, [_Z21filterActs_YxX_sparseILi4ELi32ELi1ELi4ELi2ELb1ELb1EEvPfS0_S0_iiiiiiiiiiiiffi_param_7];
	ld.param.u32 	%r46, [_Z21filterActs_YxX_sparseILi4ELi32ELi1ELi4ELi2ELb1ELb1EEvPfS0_S0_iiiiiiiiiiiiffi_param_8];
	ld.param.u32 	%r47, [_Z21filterActs_YxX_sparseILi4ELi32ELi1ELi4ELi2ELb1ELb1EEvPfS0_S0_iiiiiiiiiiiiffi_param_9];
	ld.param.u32 	%r48, [_Z21filterActs_YxX_sparseILi4ELi32ELi1ELi4ELi2ELb1ELb1EEvPfS0_S0_iiiiiiiiiiiiffi_param_10];
	ld.param.u32 	%r49, [_Z21filterActs_YxX_sparseILi4ELi32ELi1ELi4ELi2ELb1ELb1EEvPfS0_S0_iiiiiiiiiiiiffi_param_11];
	ld.param.u32 	%r45, [_Z21filterActs_YxX_sparseILi4ELi32ELi1ELi4ELi2ELb1ELb1EEvPfS0_S0_iiiiiiiiiiiiffi_param_12];
	ld.param.u32 	%r50, [_Z21filterActs_YxX_sparseILi4ELi32ELi1ELi4ELi2ELb1ELb1EEvPfS0_S0_iiiiiiiiiiiiffi_param_13];
	ld.param.u32 	%r51, [_Z21filterActs_YxX_sparseILi4ELi32ELi1ELi4ELi2ELb1ELb1EEvPfS0_S0_iiiiiiiiiiiiffi_param_14];
	ld.param.f32 	%f21, [_Z21filterActs_YxX_sparseILi4ELi32ELi1ELi4ELi2ELb1ELb1EEvPfS0_S0_iiiiiiiiiiiiffi_param_15];
	ld.param.f32 	%f22, [_Z21filterActs_YxX_sparseILi4ELi32ELi1ELi4ELi2ELb1ELb1EEvPfS0_S0_iiiiiiiiiiiiffi_param_16];
	ld.param.u32 	%r52, [_Z21filterActs_YxX_sparseILi4ELi32ELi1ELi4ELi2ELb1ELb1EEvPfS0_S0_iiiiiiiiiiiiffi_param_17];
	cvta.to.global.u64 	%rd10, %rd9;
	mul.lo.s32 	%r1, %r43, %r42;
	mul.lo.s32 	%r2, %r44, %r44;
	div.s32 	%r3, %r50, %r51;
	shr.s32 	%r53, %r41, 31;
	shr.u32 	%r54, %r53, 28;
	add.s32 	%r55, %r41, %r54;
	shr.s32 	%r56, %r55, 4;
	mov.u32 	%r57, %ctaid.y;
	div.u32 	%r4, %r57, %r56;
	mul.lo.s32 	%r58, %r4, %r56;
	sub.s32 	%r59, %r57, %r58;
	shl.b32 	%r5, %r59, 4;
	div.s32 	%r60, %r41, %r51;
	div.s32 	%r61, %r5, %r60;
	mul.lo.s32 	%r6, %r49, %r48;
	mov.u32 	%r7, %tid.y;
	shl.b32 	%r62, %r7, 5;
	mov.u32 	%r8, %tid.x;
	add.s32 	%r9, %r62, %r8;
	div.s32 	%r63, %r4, %r49;
	mad.lo.s32 	%r10, %r63, %r47, %r46;
	mul.lo.s32 	%r64, %r63, %r49;
	sub.s32 	%r65, %r4, %r64;
	mad.lo.s32 	%r11, %r65, %r47, %r46;
	shr.u32 	%r12, %r9, 4;
	and.b32  	%r13, %r8, 15;
	mov.u32 	%r66, %ctaid.x;
	shl.b32 	%r67, %r66, 5;
	add.s32 	%r14, %r67, %r8;
	mul.lo.s32 	%r15, %r45, %r1;
	mul.lo.s32 	%r68, %r15, %r3;
	mad.lo.s32 	%r16, %r68, %r61, %r14;
	mad.lo.s32 	%r69, %r41, %r12, %r13;
	add.s32 	%r70, %r69, %r5;
	mul.wide.s32 	%rd11, %r70, 4;
	add.s64 	%rd32, %rd10, %rd11;
	setp.ne.s32 	%p1, %r52, 0;
	@%p1 bra 	$L__BB94_2;
	mul.lo.s32 	%r71, %r2, %r41;
	mul.lo.s32 	%r72, %r71, %r3;
	mul.lo.s32 	%r73, %r72, %r4;
	mul.wide.s32 	%rd12, %r73, 4;
	add.s64 	%rd32, %rd32, %rd12;
$L__BB94_2:
	add.s32 	%r74, %r5, %r7;
	mad.lo.s32 	%r75, %r74, %r6, %r4;
	mul.lo.s32 	%r17, %r75, %r40;
	setp.lt.s32 	%p2, %r3, 1;
	mov.f32 	%f117, 0f00000000;
	mov.f32 	%f118, %f117;
	mov.f32 	%f119, %f117;
	mov.f32 	%f120, %f117;
	@%p2 bra 	$L__BB94_18;
	shl.b32 	%r77, %r13, 2;
	mov.u32 	%r78, _ZZ21filterActs_YxX_sparseILi4ELi32ELi1ELi4ELi2ELb1ELb1EEvPfS0_S0_iiiiiiiiiiiiffiE9shFilters;
	add.s32 	%r79, %r78, %r77;
	shl.b32 	%r80, %r8, 2;
	mov.u32 	%r81, _ZZ21filterActs_YxX_sparseILi4ELi32ELi1ELi4ELi2ELb1ELb1EEvPfS0_S0_iiiiiiiiiiiiffiE8shImages;
	add.s32 	%r18, %r81, %r80;
	shl.b32 	%r82, %r7, 2;
	add.s32 	%r83, %r78, %r82;
	add.s32 	%r19, %r83, 448;
	shl.b32 	%r84, %r12, 6;
	add.s32 	%r20, %r79, %r84;
	shl.b32 	%r85, %r7, 7;
	add.s32 	%r21, %r18, %r85;
	mul.lo.s32 	%r22, %r2, %r41;
	shl.b32 	%r23, %r41, 2;
	cvt.s64.s32 	%rd4, %r16;
	cvta.to.global.u64 	%rd5, %rd7;
	mov.b32 	%r101, 0;
	mov.f32 	%f117, 0f00000000;
	mul.wide.s32 	%rd20, %r15, 4;
$L__BB94_4:
	setp.eq.s32 	%p3, %r44, 0;
	@%p3 bra 	$L__BB94_17;
	mul.lo.s32 	%r103, %r22, %r101;
	add.s32 	%r104, %r103, %r22;
	mov.b32 	%r106, 0;
	mov.u32 	%r102, %r12;
	mov.u32 	%r105, %r7;
$L__BB94_6:
	setp.gt.u32 	%p4, %r9, 63;
	@%p4 bra 	$L__BB94_10;
	setp.ge.u32 	%p5, %r102, %r2;
	@%p5 bra 	$L__BB94_9;
	mul.wide.s32 	%rd13, %r103, 4;
	add.s64 	%rd14, %rd32, %rd13;
	ld.global.f32 	%f25, [%rd14];
	st.shared.f32 	[%r20], %f25;
	mul.wide.s32 	%rd15, %r104, 4;
	add.s64 	%rd16, %rd32, %rd15;
	ld.global.f32 	%f26, [%rd16];
	st.shared.f32 	[%r20+256], %f26;
	bra.uni 	$L__BB94_10;
$L__BB94_9:
	mov.b32 	%r87, 0;
	st.shared.u32 	[%r20], %r87;
	st.shared.u32 	[%r20+256], %r87;
$L__BB94_10:
	setp.ge.s32 	%p6, %r105, %r2;
	@%p6 bra 	$L__BB94_16;
	div.s32 	%r88, %r105, %r44;
	mul.lo.s32 	%r89, %r88, %r44;
	sub.s32 	%r90, %r105, %r89;
	add.s32 	%r32, %r11, %r90;
	add.s32 	%r33, %r10, %r88;
	setp.gt.s32 	%p7, %r33, -1;
	setp.lt.s32 	%p8, %r33, %r42;
	and.pred  	%p9, %p7, %p8;
	setp.gt.s32 	%p10, %r32, -1;
	setp.lt.s32 	%p11, %r32, %r43;
	and.pred  	%p12, %p10, %p11;
	and.pred  	%p14, %p9, %p12;
	not.pred 	%p15, %p14;
	@%p15 bra 	$L__BB94_15;
	setp.ge.s32 	%p16, %r14, %r40;
	mad.lo.s32 	%r92, %r101, %r1, %r32;
	mad.lo.s32 	%r93, %r33, %r43, %r92;
	mul.lo.s32 	%r94, %r93, %r45;
	cvt.s64.s32 	%rd6, %r94;
	@%p16 bra 	$L__BB94_14;
	add.s64 	%rd17, %rd6, %rd4;
	shl.b64 	%rd18, %rd17, 2;
	add.s64 	%rd19, %rd5, %rd18;
	ld.global.f32 	%f27, [%rd19];
	st.shared.f32 	[%r21], %f27;
	add.s64 	%rd21, %rd19, %rd20;
	ld.global.f32 	%f28, [%rd21];
	st.shared.f32 	[%r21+512], %f28;
	bra.uni 	$L__BB94_16;
$L__BB94_14:
	mov.b32 	%r95, 0;
	st.shared.u32 	[%r21], %r95;
	st.shared.u32 	[%r21+512], %r95;
	bra.uni 	$L__BB94_16;
$L__BB94_15:
	mov.b32 	%r91, 0;
	st.shared.u32 	[%r21], %r91;
	st.shared.u32 	[%r21+512], %r91;
$L__BB94_16:
	bar.sync 	0;
	ld.shared.f32 	%f29, [%r18];
	ld.shared.f32 	%f30, [%r19+-448];
	fma.rn.f32 	%f31, %f29, %f30, %f120;
	ld.shared.f32 	%f32, [%r19+-432];
	fma.rn.f32 	%f33, %f29, %f32, %f119;
	ld.shared.f32 	%f34, [%r19+-416];
	fma.rn.f32 	%f35, %f29, %f34, %f118;
	ld.shared.f32 	%f36, [%r19+-400];
	fma.rn.f32 	%f37, %f29, %f36, %f117;
	ld.shared.f32 	%f38, [%r18+128];
	ld.shared.f32 	%f39, [%r19+-384];
	fma.rn.f32 	%f40, %f38, %f39, %f31;
	ld.shared.f32 	%f41, [%r19+-368];
	fma.rn.f32 	%f42, %f38, %f41, %f33;
	ld.shared.f32 	%f43, [%r19+-352];
	fma.rn.f32 	%f44, %f38, %f43, %f35;
	ld.shared.f32 	%f45, [%r19+-336];
	fma.rn.f32 	%f46, %f38, %f45, %f37;
	ld.shared.f32 	%f47, [%r18+256];
	ld.shared.f32 	%f48, [%r19+-320];
	fma.rn.f32 	%f49, %f47, %f48, %f40;
	ld.shared.f32 	%f50, [%r19+-304];
	fma.rn.f32 	%f51, %f47, %f50, %f42;
	ld.shared.f32 	%f52, [%r19+-288];
	fma.rn.f32 	%f53, %f47, %f52, %f44;
	ld.shared.f32 	%f54, [%r19+-272];
	fma.rn.f32 	%f55, %f47, %f54, %f46;
	ld.shared.f32 	%f56, [%r18+384];
	ld.shared.f32 	%f57, [%r19+-256];
	fma.rn.f32 	%f58, %f56, %f57, %f49;
	ld.shared.f32 	%f59, [%r19+-240];
	fma.rn.f32 	%f60, %f56, %f59, %f51;
	ld.shared.f32 	%f61, [%r19+-224];
	fma.rn.f32 	%f62, %f56, %f61, %f53;
	ld.shared.f32 	%f63, [%r19+-208];
	fma.rn.f32 	%f64, %f56, %f63, %f55;
	ld.shared.f32 	%f65, [%r18+512];
	ld.shared.f32 	%f66, [%r19+-192];
	fma.rn.f32 	%f67, %f65, %f66, %f58;
	ld.shared.f32 	%f68, [%r19+-176];
	fma.rn.f32 	%f69, %f65, %f68, %f60;
	ld.shared.f32 	%f70, [%r19+-160];
	fma.rn.f32 	%f71, %f65, %f70, %f62;
	ld.shared.f32 	%f72, [%r19+-144];
	fma.rn.f32 	%f73, %f65, %f72, %f64;
	ld.shared.f32 	%f74, [%r18+640];
	ld.shared.f32 	%f75, [%r19+-128];
	fma.rn.f32 	%f76, %f74, %f75, %f67;
	ld.shared.f32 	%f77, [%r19+-112];
	fma.rn.f32 	%f78, %f74, %f77, %f69;
	ld.shared.f32 	%f79, [%r19+-96];
	fma.rn.f32 	%f80, %f74, %f79, %f71;
	ld.shared.f32 	%f81, [%r19+-80];
	fma.rn.f32 	%f82, %f74, %f81, %f73;
	ld.shared.f32 	%f83, [%r18+768];
	ld.shared.f32 	%f84, [%r19+-64];
	fma.rn.f32 	%f85, %f83, %f84, %f76;
	ld.shared.f32 	%f86, [%r19+-48];
	fma.rn.f32 	%f87, %f83, %f86, %f78;
	ld.shared.f32 	%f88, [%r19+-32];
	fma.rn.f32 	%f89, %f83, %f88, %f80;
	ld.shared.f32 	%f90, [%r19+-16];
	fma.rn.f32 	%f91, %f83, %f90, %f82;
	ld.shared.f32 	%f92, [%r18+896];
	ld.shared.f32 	%f93, [%r19];
	fma.rn.f32 	%f120, %f92, %f93, %f85;
	ld.shared.f32 	%f94, [%r19+16];
	fma.rn.f32 	%f119, %f92, %f94, %f87;
	ld.shared.f32 	%f95, [%r19+32];
	fma.rn.f32 	%f118, %f92, %f95, %f89;
	ld.shared.f32 	%f96, [%r19+48];
	fma.rn.f32 	%f117, %f92, %f96, %f91;
	bar.sync 	0;
	add.s32 	%r106, %r106, 4;
	add.s32 	%r105, %r105, 4;
	add.s32 	%r104, %r104, %r23;
	add.s32 	%r103, %r103, %r23;
	add.s32 	%r102, %r102, 4;
	setp.lt.u32 	%p17, %r106, %r2;
	@%p17 bra 	$L__BB94_6;
$L__BB94_17:
	add.s32 	%r101, %r101, 2;
	setp.lt.s32 	%p18, %r101, %r3;
	@%p18 bra 	$L__BB94_4;
$L__BB94_18:
	setp.ge.s32 	%p19, %r14, %r40;
	@%p19 bra 	$L__BB94_20;
	ld.param.u64 	%rd31, [_Z21filterActs_YxX_sparseILi4ELi32ELi1ELi4ELi2ELb1ELb1EEvPfS0_S0_iiiiiiiiiiiiffi_param_2];
	add.s32 	%r96, %r17, %r14;
	mul.lo.s32 	%r97, %r40, %r6;
	shl.b32 	%r98, %r97, 2;
	cvta.to.global.u64 	%rd22, %rd31;
	mul.wide.u32 	%rd23, %r96, 4;
	add.s64 	%rd24, %rd22, %rd23;
	ld.global.f32 	%f97, [%rd24];
	mul.f32 	%f98, %f22, %f120;
	fma.rn.f32 	%f99, %f21, %f97, %f98;
	st.global.f32 	[%rd24], %f99;
	mul.wide.s32 	%rd25, %r98, 4;
	add.s64 	%rd26, %rd24, %rd25;
	ld.global.f32 	%f100, [%rd26];
	mul.f32 	%f101, %f22, %f119;
	fma.rn.f32 	%f102, %f21, %f100, %f101;
	st.global.f32 	[%rd26], %f102;
	shl.b32 	%r99, %r97, 3;
	mul.wide.s32 	%rd27, %r99, 4;
	add.s64 	%rd28, %rd24, %rd27;
	ld.global.f32 	%f103, [%rd28];
	mul.f32 	%f104, %f22, %f118;
	fma.rn.f32 	%f105, %f21, %f103, %f104;
	st.global.f32 	[%rd28], %f105;
	mul.lo.s32 	%r100, %r97, 12;
	mul.wide.s32 	%rd29, %r100, 4;
	add.s64 	%rd30, %rd24, %rd29;
	ld.global.f32 	%f106, [%rd30];
	mul.f32 	%f107, %f22, %f117;
	fma.rn.f32 	%f108, %f21, %f106, %f107;
	st.global.f32 	[%rd30], %f108;
$L__BB94_20:
	ret;

}
	// .globl	_Z21filterActs_YxX_sparseILi4ELi32ELi1ELi8ELi2ELb1ELb0EEvPfS0_S0_iiiiiiiiiiiiffi
.visible .entry _Z21filterActs_YxX_sparseILi4ELi32ELi1ELi8ELi2ELb1ELb0EEvPfS0_S0_iiiiiiiiiiiiffi(
	.param .u64 .ptr .align 1 _Z21filterActs_YxX_sparseILi4ELi32ELi1ELi8ELi2ELb1ELb0EEvPfS0_S0_iiiiiiiiiiiiffi_param_0,
	.param .u64 .ptr .align 1 _Z21filterActs_YxX_sparseILi4ELi32ELi1ELi8ELi2ELb1ELb0EEvPfS0_S0_iiiiiiiiiiiiffi_param_1,
	.param .u64 .ptr .align 1 _Z21filterActs_YxX_sparseILi4ELi32ELi1ELi8ELi2ELb1ELb0EEvPfS0_S0_iiiiiiiiiiiiffi_param_2,
	.param .u32 _Z21filterActs_YxX_sparseILi4ELi32ELi1ELi8ELi2ELb1ELb0EEvPfS0_S0_iiiiiiiiiiiiffi_param_3,
	.param .u32 _Z21filterActs_YxX_sparseILi4ELi32ELi1ELi8ELi2ELb1ELb0EEvPfS0_S0_iiiiiiiiiiiiffi_param_4,
	.param .u32 _Z21filterActs_YxX_sparseILi4ELi32ELi1ELi8ELi2ELb1ELb0EEvPfS0_S0_iiiiiiiiiiiiffi_param_5,
	.param .u32 _Z21filterActs_YxX_sparseILi4ELi32ELi1ELi8ELi2ELb1ELb0EEvPfS0_S0_iiiiiiiiiiiiffi_param_6,
	.param .u32 _Z21filterActs_YxX_sparseILi4ELi32ELi1ELi8ELi2ELb1ELb0EEvPfS0_S0_iiiiiiiiiiiiffi_param_7,
	.param .u32 _Z21filterActs_YxX_sparseILi4ELi32ELi1ELi8ELi2ELb1ELb0EEvPfS0_S0_iiiiiiiiiiiiffi_param_8,
	.param .u32 _Z21filterActs_YxX_sparseILi4ELi32ELi1ELi8ELi2ELb1ELb0EEvPfS0_S0_iiiiiiiiiiiiffi_param_9,
	.param .u32 _Z21filterActs_YxX_sparseILi4ELi32ELi1ELi8ELi2ELb1ELb0EEvPfS0_S0_iiiiiiiiiiiiffi_param_10,
	.param .u32 _Z21filterActs_YxX_sparseILi4ELi32ELi1ELi8ELi2ELb1ELb0EEvPfS0_S0_iiiiiiiiiiiiffi_param_11,
	.param .u32 _Z21filterActs_YxX_sparseILi4ELi32ELi1ELi8ELi2ELb1ELb0EEvPfS0_S0_iiiiiiiiiiiiffi_param_12,
	.param .u32 _Z21filterActs_YxX_sparseILi4ELi32ELi1ELi8ELi2ELb1ELb0EEvPfS0_S0_iiiiiiiiiiiiffi_param_13,
	.param .u32 _Z21filterActs_YxX_sparseILi4ELi32ELi1ELi8ELi2ELb1ELb0EEvPfS0_S0_iiiiiiiiiiiiffi_param_14,
	.param .f32 _Z21filterActs_YxX_sparseILi4ELi32ELi1ELi8ELi2ELb1ELb0EEvPfS0_S0_iiiiiiiiiiiiffi_param_15,
	.param .f32 _Z21filterActs_YxX_sparseILi4ELi32ELi1ELi8ELi2ELb1ELb0EEvPfS0_S0_iiiiiiiiiiiiffi_param_16,
	.param .u32 _Z21filterActs_YxX_sparseILi4ELi32ELi1ELi8ELi2ELb1ELb0EEvPfS0_S0_iiiiiiiiiiiiffi_param_17
)
{
	.reg .pred 	%p<18>;
	.reg .b32 	%r<108>;
	.reg .b32 	%f<234>;
	.reg .b64 	%rd<41>;
	// demoted variable
	.shared .align 4 .b8 _ZZ21filterActs_YxX_sparseILi4ELi32ELi1ELi8ELi2ELb1ELb0EEvPfS0_S0_iiiiiiiiiiiiffiE9shFilters[1024];
	// demoted variable
	.shared .align 4 .b8 _ZZ21filterActs_YxX_sparseILi4ELi32ELi1ELi8ELi2ELb1ELb0EEvPfS0_S0_iiiiiiiiiiiiffiE8shImages[1024];
	ld.param.u64 	%rd6, [_Z21filterActs_YxX_sparseILi4ELi32ELi1ELi8ELi2ELb1ELb0EEvPfS0_S0_iiiiiiiiiiiiffi_param_0];
	ld.param.u64 	%rd8, [_Z21filterActs_YxX_sparseILi4ELi32ELi1ELi8ELi2ELb1ELb0EEvPfS0_S0_iiiiiiiiiiiiffi_param_1];
	ld.param.u32 	%r39, [_Z21filterActs_YxX_sparseILi4ELi32ELi1ELi8ELi2ELb1ELb0EEvPfS0_S0_iiiiiiiiiiiiffi_param_3];
	ld.param.u32 	%r40, [_Z21filterActs_YxX_sparseILi4ELi32ELi1ELi8ELi2ELb1ELb0EEvPfS0_S0_iiiiiiiiiiiiffi_param_4];
	ld.param.u32 	%r41, [_Z21filterActs_YxX_sparseILi4ELi32ELi1ELi8ELi2ELb1ELb0EEvPfS0_S0_iiiiiiiiiiiiffi_param_5];
	ld.param.u32 	%r42, [_Z21filterActs_YxX_sparseILi4ELi32ELi1ELi8ELi2ELb1ELb0EEvPfS0_S0_iiiiiiiiiiiiffi_param_6];
	ld.param.u32 	%r43, [_Z21filterActs_YxX_sparseILi4ELi32ELi1ELi8ELi2ELb1ELb0EEvPfS0_S0_iiiiiiiiiiiiffi_param_7];
	ld.param.u32 	%r45, [_Z21filterActs_YxX_sparseILi4ELi32ELi1ELi8ELi2ELb1ELb0EEvPfS0_S0_iiiiiiiiiiiiffi_param_8];
	ld.param.u32 	%r46, [_Z21filterActs_YxX_sparseILi4ELi32ELi1ELi8ELi2ELb1ELb0EEvPfS0_S0_iiiiiiiiiiiiffi_param_9];
	ld.param.u32 	%r47, [_Z21filterActs_YxX_sparseILi4ELi32ELi1ELi8ELi2ELb1ELb0EEvPfS0_S0_iiiiiiiiiiiiffi_param_10];
	ld.param.u32 	%r48, [_Z21filterActs_YxX_sparseILi4ELi32ELi1ELi8ELi2ELb1ELb0EEvPfS0_S0_iiiiiiiiiiiiffi_param_11];
	ld.param.u32 	%r44, [_Z21filterActs_YxX_sparseILi4ELi32ELi1ELi8ELi2ELb1ELb0EEvPfS0_S0_iiiiiiiiiiiiffi_param_12];
	ld.param.u32 	%r49, [_Z21filterActs_YxX_sparseILi4ELi32ELi1ELi8ELi2ELb1ELb0EEvPfS0_S0_iiiiiiiiiiiiffi_param_13];
	ld.param.u32 	%r50, [_Z21filterActs_YxX_sparseILi4ELi32ELi1ELi8ELi2ELb1ELb0EEvPfS0_S0_iiiiiiiiiiiiffi_param_14];
	ld.param.f32 	%f42, [_Z21filterActs_YxX_sparseILi4ELi32ELi1ELi8ELi2ELb1ELb0EEvPfS0_S0_iiiiiiiiiiiiffi_param_16];
	ld.param.u32 	%r51, [_Z21filterActs_YxX_sparseILi4ELi32ELi1ELi8ELi2ELb1ELb0EEvPfS0_S0_iiiiiiiiiiiiffi_param_17];
	cvta.to.global.u64 	%rd9, %rd8;
	mul.lo.s32 	%r1, %r42, %r41;
	mul.lo.s32 	%r2, %r43, %r43;
	div.s32 	%r3, %r49, %r50;
	shr.s32 	%r52, %r40, 31;
	shr.u32 	%r53, %r52, 27;
	add.s32 	%r54, %r40, %r53;
	shr.s32 	%r55, %r54, 5;
	mov.u32 	%r56, %ctaid.y;
	div.u32 	%r4, %r56, %r55;
	mul.lo.s32 	%r57, %r4, %r55;
	sub.s32 	%r58, %r56, %r57;
	shl.b32 	%r5, %r58, 5;
	div.s32 	%r59, %r40, %r50;
	div.s32 	%r60, %r5, %r59;
	mul.lo.s32 	%r6, %r48, %r47;
	mov.u32 	%r7, %tid.y;
	mov.u32 	%r8, %tid.x;
	div.s32 	%r61, %r4, %r48;
	mad.lo.s32 	%r9, %r61, %r46, %r45;
	mul.lo.s32 	%r62, %r61, %r48;
	sub.s32 	%r63, %r4, %r62;
	mad.lo.s32 	%r10, %r63, %r46, %r45;
	shr.u32 	%r64, %r8, 5;
	add.s32 	%r11, %r64, %r7;
	and.b32  	%r12, %r8, 31;
	mov.u32 	%r65, %ctaid.x;
	shl.b32 	%r66, %r65, 5;
	add.s32 	%r13, %r66, %r8;
	mul.lo.s32 	%r14, %r44, %r1;
	mul.lo.s32 	%r67, %r14, %r3;
	mad.lo.s32 	%r15, %r67, %r60, %r13;
	mad.lo.s32 	%r68, %r40, %r11, %r12;
	add.s32 	%r69, %r68, %r5;
	mul.wide.s32 	%rd10, %r69, 4;
	add.s64 	%rd40, %rd9, %rd10;
	setp.ne.s32 	%p1, %r51, 0;
	@%p1 bra 	$L__BB95_2;
	mul.lo.s32 	%r70, %r2, %r40;
	mul.lo.s32 	%r71, %r70, %r3;
	mul.lo.s32 	%r72, %r71, %r4;
	mul.wide.s32 	%rd11, %r72, 4;
	add.s64 	%rd40, %rd40, %rd11;
$L__BB95_2:
	add.s32 	%r73, %r5, %r7;
	mad.lo.s32 	%r74, %r73, %r6, %r4;
	mad.lo.s32 	%r16, %r74, %r39, %r13;
	setp.lt.s32 	%p2, %r3, 1;
	mov.f32 	%f226, 0f00000000;
	mov.f32 	%f227, %f226;
	mov.f32 	%f228, %f226;
	mov.f32 	%f229, %f226;
	mov.f32 	%f230, %f226;
	mov.f32 	%f231, %f226;
	mov.f32 	%f232, %f226;
	mov.f32 	%f233, %f226;
	@%p2 bra 	$L__BB95_16;
	shl.b32 	%r76, %r12, 2;
	mov.u32 	%r77, _ZZ21filterActs_YxX_sparseILi4ELi32ELi1ELi8ELi2ELb1ELb0EEvPfS0_S0_iiiiiiiiiiiiffiE9shFilters;
	add.s32 	%r78, %r77, %r76;
	shl.b32 	%r79, %r8, 2;
	mov.u32 	%r80, _ZZ21filterActs_YxX_sparseILi4ELi32ELi1ELi8ELi2ELb1ELb0EEvPfS0_S0_iiiiiiiiiiiiffiE8shImages;
	add.s32 	%r17, %r80, %r79;
	shl.b32 	%r81, %r7, 2;
	add.s32 	%r82, %r77, %r81;
	add.s32 	%r18, %r82, 896;
	shl.b32 	%r83, %r11, 7;
	add.s32 	%r19, %r78, %r83;
	shl.b32 	%r84, %r7, 7;
	add.s32 	%r20, %r17, %r84;
	mul.lo.s32 	%r21, %r2, %r40;
	shl.b32 	%r22, %r40, 2;
	cvt.s64.s32 	%rd4, %r15;
	cvta.to.global.u64 	%rd5, %rd6;
	mov.b32 	%r102, 0;
	mov.f32 	%f226, 0f00000000;
	mul.wide.s32 	%rd20, %r14, 4;
$L__BB95_4:
	setp.eq.s32 	%p3, %r43, 0;
	@%p3 bra 	$L__BB95_15;
	mul.lo.s32 	%r104, %r21, %r102;
	add.s32 	%r105, %r104, %r21;
	mov.b32 	%r107, 0;
	mov.u32 	%r103, %r11;
	mov.u32 	%r106, %r7;
$L__BB95_6:
	setp.gt.u32 	%p4, %r11, 3;
	@%p4 bra 	$L__BB95_10;
	setp.ge.u32 	%p5, %r103, %r2;
	@%p5 bra 	$L__BB95_9;
	mul.wide.s32 	%rd12, %r104, 4;
	add.s64 	%rd13, %rd40, %rd12;
	ld.global.f32 	%f45, [%rd13];
	st.shared.f32 	[%r19], %f45;
	mul.wide.s32 	%rd14, %r105, 4;
	add.s64 	%rd15, %rd40, %rd14;
	ld.global.f32 	%f46, [%rd15];
	st.shared.f32 	[%r19+512], %f46;
	bra.uni 	$L__BB95_10;
$L__BB95_9:
	mov.b32 	%r86, 0;
	st.shared.u32 	[%r19], %r86;
	st.shared.u32 	[%r19+512], %r86;
$L__BB95_10:
	setp.ge.s32 	%p6, %r106, %r2;
	@%p6 bra 	$L__BB95_14;
	div.s32 	%r87, %r106, %r43;
	mul.lo.s32 	%r88, %r87, %r43;
	sub.s32 	%r89, %r106, %r88;
	add.s32 	%r31, %r10, %r89;
	add.s32 	%r32, %r9, %r87;
	setp.gt.s32 	%p7, %r32, -1;
	setp.lt.s32 	%p8, %r32, %r41;
	and.pred  	%p9, %p7, %p8;
	setp.gt.s32 	%p10, %r31, -1;
	setp.lt.s32 	%p11, %r31, %r42;
	and.pred  	%p12, %p10, %p11;
	and.pred  	%p14, %p9, %p12;
	not.pred 	%p15, %p14;
	@%p15 bra 	$L__BB95_13;
	mad.lo.s32 	%r91, %r102, %r1, %r31;
	mad.lo.s32 	%r92, %r32, %r42, %r91;
	mul.lo.s32 	%r93, %r92, %r44;
	cvt.s64.s32 	%rd16, %r93;
	add.s64 	%rd17, %rd16, %rd4;
	shl.b64 	%rd18, %rd17, 2;
	add.s64 	%rd19, %rd5, %rd18;
	ld.global.f32 	%f47, [%rd19];
	st.shared.f32 	[%r20], %f47;
	add.s64 	%rd21, %rd19, %rd20;
	ld.global.f32 	%f48, [%rd21];
	st.shared.f32 	[%r20+512], %f48;
	bra.uni 	$L__BB95_14;
$L__BB95_13:
	mov.b32 	%r90, 0;
	st.shared.u32 	[%r20], %r90;
	st.shared.u32 	[%r20+512], %r90;
$L__BB95_14:
	bar.sync 	0;
	ld.shared.f32 	%f49, [%r17];
	ld.shared.f32 	%f50, [%r18+-896];
	fma.rn.f32 	%f51, %f49, %f50, %f233;
	ld.shared.f32 	%f52, [%r18+-880];
	fma.rn.f32 	%f53, %f49, %f52, %f232;
	ld.shared.f32 	%f54, [%r18+-864];
	fma.rn.f32 	%f55, %f49, %f54, %f231;
	ld.shared.f32 	%f56, [%r18+-848];
	fma.rn.f32 	%f57, %f49, %f56, %f230;
	ld.shared.f32 	%f58, [%r18+-832];
	fma.rn.f32 	%f59, %f49, %f58, %f229;
	ld.shared.f32 	%f60, [%r18+-816];
	fma.rn.f32 	%f61, %f49, %f60, %f228;
	ld.shared.f32 	%f62, [%r18+-800];
	fma.rn.f32 	%f63, %f49, %f62, %f227;
	ld.shared.f32 	%f64, [%r18+-784];
	fma.rn.f32 	%f65, %f49, %f64, %f226;
	ld.shared.f32 	%f66, [%r17+128];
	ld.shared.f32 	%f67, [%r18+-768];
	fma.rn.f32 	%f68, %f66, %f67, %f51;
	ld.shared.f32 	%f69, [%r18+-752];
	fma.rn.f32 	%f70, %f66, %f69, %f53;
	ld.shared.f32 	%f71, [%r18+-736];
	fma.rn.f32 	%f72, %f66, %f71, %f55;
	ld.shared.f32 	%f73, [%r18+-720];
	fma.rn.f32 	%f74, %f66, %f73, %f57;
	ld.shared.f32 	%f75, [%r18+-704];
	fma.rn.f32 	%f76, %f66, %f75, %f59;
	ld.shared.f32 	%f77, [%r18+-688];
	fma.rn.f32 	%f78, %f66, %f77, %f61;
	ld.shared.f32 	%f79, [%r18+-672];
	fma.rn.f32 	%f80, %f66, %f79, %f63;
	ld.shared.f32 	%f81, [%r18+-656];
	fma.rn.f32 	%f82, %f66, %f81, %f65;
	ld.shared.f32 	%f83, [%r17+256];
	ld.shared.f32 	%f84, [%r18+-640];
	fma.rn.f32 	%f85, %f83, %f84, %f68;
	ld.shared.f32 	%f86, [%r18+-624];
	fma.rn.f32 	%f87, %f83, %f86, %f70;
	ld.shared.f32 	%f88, [%r18+-608];
	fma.rn.f32 	%f89, %f83, %f88, %f72;
	ld.shared.f32 	%f90, [%r18+-592];
	fma.rn.f32 	%f91, %f83, %f90, %f74;
	ld.shared.f32 	%f92, [%r18+-576];
	fma.rn.f32 	%f93, %f83, %f92, %f76;
	ld.shared.f32 	%f94, [%r18+-560];
	fma.rn.f32 	%f95, %f83, %f94, %f78;
	ld.shared.f32 	%f96, [%r18+-544];
	fma.rn.f32 	%f97, %f83, %f96, %f80;
	ld.shared.f32 	%f98, [%r18+-528];
	fma.rn.f32 	%f99, %f83, %f98, %f82;
	ld.shared.f32 	%f100, [%r17+384];
	ld.shared.f32 	%f101, [%r18+-512];
	fma.rn.f32 	%f102, %f100, %f101, %f85;
	ld.shared.f32 	%f103, [%r18+-496];
	fma.rn.f32 	%f104, %f100, %f103, %f87;
	ld.shared.f32 	%f105, [%r18+-480];
	fma.rn.f32 	%f106, %f100, %f105, %f89;
	ld.shared.f32 	%f107, [%r18+-464];
	fma.rn.f32 	%f108, %f100, %f107, %f91;
	ld.shared.f32 	%f109, [%r18+-448];
	fma.rn.f32 	%f110, %f100, %f109, %f93;
	ld.shared.f32 	%f111, [%r18+-432];
	fma.rn.f32 	%f112, %f100, %f111, %f95;
	ld.shared.f32 	%f113, [%r18+-416];
	fma.rn.f32 	%f114, %f100, %f113, %f97;
	ld.shared.f32 	%f115, [%r18+-400];
	fma.rn.f32 	%f116, %f100, %f115, %f99;
	ld.shared.f32 	%f117, [%r17+512];
	ld.shared.f32 	%f118, [%r18+-384];
	fma.rn.f32 	%f119, %f117, %f118, %f102;
	ld.shared.f32 	%f120, [%r18+-368];
	fma.rn.f32 	%f121, %f117, %f120, %f104;
	ld.shared.f32 	%f122, [%r18+-352];
	fma.rn.f32 	%f123, %f117, %f122, %f106;
	ld.shared.f32 	%f124, [%r18+-336];
	fma.rn.f32 	%f125, %f117, %f124, %f108;
	ld.shared.f32 	%f126, [%r18+-320];
	fma.rn.f32 	%f127, %f117, %f126, %f110;
	ld.shared.f32 	%f128, [%r18+-304];
	fma.rn.f32 	%f129, %f117, %f128, %f112;
	ld.shared.f32 	%f130, [%r18+-288];
	fma.rn.f32 	%f131, %f117, %f130, %f114;
	ld.shared.f32 	%f132, [%r18+-272];
	fma.rn.f32 	%f133, %f117, %f132, %f116;
	ld.shared.f32 	%f134, [%r17+640];
	ld.shared.f32 	%f135, [%r18+-256];
	fma.rn.f32 	%f136, %f134, %f135, %f119;
	ld.shared.f32 	%f137, [%r18+-240];
	fma.rn.f32 	%f138, %f134, %f137, %f121;
	ld.shared.f32 	%f139, [%r18+-224];
	fma.rn.f32 	%f140, %f134, %f139, %f123;
	ld.shared.f32 	%f141, [%r18+-208];
	fma.rn.f32 	%f142, %f134, %f141, %f125;
	ld.shared.f32 	%f143, [%r18+-192];
	fma.rn.f32 	%f144, %f134, %f143, %f127;
	ld.shared.f32 	%f145, [%r18+-176];
	fma.rn.f32 	%f146, %f134, %f145, %f129;
	ld.shared.f32 	%f147, [%r18+-160];
	fma.rn.f32 	%f148, %f134, %f147, %f131;
	ld.shared.f32 	%f149, [%r18+-144];
	fma.rn.f32 	%f150, %f134, %f149, %f133;
	ld.shared.f32 	%f151, [%r17+768];
	ld.shared.f32 	%f152, [%r18+-128];
	fma.rn.f32 	%f153, %f151, %f152, %f136;
	ld.shared.f32 	%f154, [%r18+-112];
	fma.rn.f32 	%f155, %f151, %f154, %f138;
	ld.shared.f32 	%f156, [%r18+-96];
	fma.rn.f32 	%f157, %f151, %f156, %f140;
	ld.shared.f32 	%f158, [%r18+-80];
	fma.rn.f32 	%f159, %f151, %f158, %f142;
	ld.shared.f32 	%f160, [%r18+-64];
	fma.rn.f32 	%f161, %f151, %f160, %f144;
	ld.shared.f32 	%f162, [%r18+-48];
	fma.rn.f32 	%f163, %f151, %f162, %f146;
	ld.shared.f32 	%f164, [%r18+-32];
	fma.rn.f32 	%f165, %f151, %f164, %f148;
	ld.shared.f32 	%f166, [%r18+-16];
	fma.rn.f32 	%f167, %f151, %f166, %f150;
	ld.shared.f32 	%f168, [%r17+896];
	ld.shared.f32 	%f169, [%r18];
	fma.rn.f32 	%f233, %f168, %f169, %f153;
	ld.shared.f32 	%f170, [%r18+16];
	fma.rn.f32 	%f232, %f168, %f170, %f155;
	ld.shared.f32 	%f171, [%r18+32];
	fma.rn.f32 	%f231, %f168, %f171, %f157;
	ld.shared.f32 	%f172, [%r18+48];
	fma.rn.f32 	%f230, %f168, %f172, %f159;
	ld.shared.f32 	%f173, [%r18+64];
	fma.rn.f32 	%f229, %f168, %f173, %f161;
	ld.shared.f32 	%f174, [%r18+80];
	fma.rn.f32 	%f228, %f168, %f174, %f163;
	ld.shared.f32 	%f175, [%r18+96];
	fma.rn.f32 	%f227, %f168, %f175, %f165;
	ld.shared.f32 	%f176, [%r18+112];
	fma.rn.f32 	%f226, %f168, %f176, %f167;
	bar.sync 	0;
	add.s32 	%r107, %r107, 4;
	add.s32 	%r106, %r106, 4;
	add.s32 	%r105, %r105, %r22;
	add.s32 	%r104, %r104, %r22;
	add.s32 	%r103, %r103, 4;
	setp.lt.u32 	%p16, %r107, %r2;
	@%p16 bra 	$L__BB95_6;
$L__BB95_15:
	add.s32 	%r102, %r102, 2;
	setp.lt.s32 	%p17, %r102, %r3;
	@%p17 bra 	$L__BB95_4;
$L__BB95_16:
	ld.param.f32 	%f201, [_Z21filterActs_YxX_sparseILi4ELi32ELi1ELi8ELi2ELb1ELb0EEvPfS0_S0_iiiiiiiiiiiiffi_param_15];
	ld.param.u64 	%rd39, [_Z21filterActs_YxX_sparseILi4ELi32ELi1ELi8ELi2ELb1ELb0EEvPfS0_S0_iiiiiiiiiiiiffi_param_2];
	mul.lo.s32 	%r94, %r39, %r6;
	shl.b32 	%r95, %r94, 2;
	cvta.to.global.u64 	%rd22, %rd39;
	mul.wide.u32 	%rd23, %r16, 4;
	add.s64 	%rd24, %rd22, %rd23;
	ld.global.f32 	%f177, [%rd24];
	mul.f32 	%f178, %f42, %f233;
	fma.rn.f32 	%f179, %f201, %f177, %f178;
	st.global.f32 	[%rd24], %f179;
	mul.wide.s32 	%rd25, %r95, 4;
	add.s64 	%rd26, %rd24, %rd25;
	ld.global.f32 	%f180, [%rd26];
	mul.f32 	%f181, %f42, %f232;
	fma.rn.f32 	%f182, %f201, %f180, %f181;
	st.global.f32 	[%rd26], %f182;
	shl.b32 	%r96, %r94, 3;
	mul.wide.s32 	%rd27, %r96, 4;
	add.s64 	%rd28, %rd24, %rd27;
	ld.global.f32 	%f183, [%rd28];
	mul.f32 	%f184, %f42, %f231;
	fma.rn.f32 	%f185, %f201, %f183, %f184;
	st.global.f32 	[%rd28], %f185;
	mul.lo.s32 	%r97, %r94, 12;
	mul.wide.s32 	%rd29, %r97, 4;
	add.s64 	%rd30, %rd24, %rd29;
	ld.global.f32 	%f186, [%rd30];
	mul.f32 	%f187, %f42, %f230;
	fma.rn.f32 	%f188, %f201, %f186, %f187;
	st.global.f32 	[%rd30], %f188;
	shl.b32 	%r98, %r94, 4;
	mul.wide.s32 	%rd31, %r98, 4;
	add.s64 	%rd32, %rd24, %rd31;
	ld.global.f32 	%f189, [%rd32];
	mul.f32 	%f190, %f42, %f229;
	fma.rn.f32 	%f191, %f201, %f189, %f190;
	st.global.f32 	[%rd32], %f191;
	mul.lo.s32 	%r99, %r94, 20;
	mul.wide.s32 	%rd33, %r99, 4;
	add.s64 	%rd34, %rd24, %rd33;
	ld.global.f32 	%f192, [%rd34];
	mul.f32 	%f193, %f42, %f228;
	fma.rn.f32 	%f194, %f201, %f192, %f193;
	st.global.f32 	[%rd34], %f194;
	mul.lo.s32 	%r100, %r94, 24;
	mul.wide.s32 	%rd35, %r100, 4;
	add.s64 	%rd36, %rd24, %rd35;
	ld.global.f32 	%f195, [%rd36];
	mul.f32 	%f196, %f42, %f227;
	fma.rn.f32 	%f197, %f201, %f195, %f196;
	st.global.f32 	[%rd36], %f197;
	mul.lo.s32 	%r101, %r94, 28;
	mul.wide.s32 	%rd37, %r101, 4;
	add.s64 	%rd38, %rd24, %rd37;
	ld.global.f32 	%f198, [%rd38];
	mul.f32 	%f199, %f42, %f226;
	fma.rn.f32 	%f200, %f201, %f198, %f199;
	st.global.f32 	[%rd38], %f200;
	ret;

}
	// .globl	_Z21filterActs_YxX_sparseILi4ELi32ELi1ELi4ELi2ELb1ELb0EEvPfS0_S0_iiiiiiiiiiiiffi
.visible .entry _Z21filterActs_YxX_sparseILi4ELi32ELi1ELi4ELi2ELb1ELb0EEvPfS0_S0_iiiiiiiiiiiiffi(
	.param .u64 .ptr .align 1 _Z21filterActs_YxX_sparseILi4ELi32ELi1ELi4ELi2ELb1ELb0EEvPfS0_S0_iiiiiiiiiiiiffi_param_0,
	.param .u64 .ptr .align 1 _Z21filterActs_YxX_sparseILi4ELi32ELi1ELi4ELi2ELb1ELb0EEvPfS0_S0_iiiiiiiiiiiiffi_param_1,
	.param .u64 .ptr .align 1 _Z21filterActs_YxX_sparseILi4ELi32ELi1ELi4ELi2ELb1ELb0EEvPfS0_S0_iiiiiiiiiiiiffi_param_2,
	.param .u32 _Z21filterActs_YxX_sparseILi4ELi32ELi1ELi4ELi2ELb1ELb0EEvPfS0_S0_iiiiiiiiiiiiffi_param_3,
	.param .u32 _Z21filterActs_YxX_sparseILi4ELi32ELi1ELi4ELi2ELb1ELb0EEvPfS0_S0_iiiiiiiiiiiiffi_param_4,
	.param .u32 _Z21filterActs_YxX_sparseILi4ELi32ELi1ELi4ELi2ELb1ELb0EEvPfS0_S0_iiiiiiiiiiiiffi_param_5,
	.param .u32 _Z21filterActs_YxX_sparseILi4ELi32ELi1ELi4ELi2ELb1ELb0EEvPfS0_S0_iiiiiiiiiiiiffi_param_6,
	.param .u32 _Z21filterActs_YxX_sparseILi4ELi32ELi1ELi4ELi2ELb1ELb0EEvPfS0_S0_iiiiiiiiiiiiffi_param_7,
	.param .u32 _Z21filterActs_YxX_sparseILi4ELi32ELi1ELi4ELi2ELb1ELb0EEvPfS0_S0_iiiiiiiiiiiiffi_param_8,
	.param .u32 _Z21filterActs_YxX_sparseILi4ELi32ELi1ELi4ELi2ELb1ELb0EEvPfS0_S0_iiiiiiiiiiiiffi_param_9,
	.param .u32 _Z21filterActs_YxX_sparseILi4ELi32ELi1ELi4ELi2ELb1ELb0EEvPfS0_S0_iiiiiiiiiiiiffi_param_10,
	.param .u32 _Z21filterActs_YxX_sparseILi4ELi32ELi1ELi4ELi2ELb1ELb0EEvPfS0_S0_iiiiiiiiiiiiffi_param_11,
	.param .u32 _Z21filterActs_YxX_sparseILi4ELi32ELi1ELi4ELi2ELb1ELb0EEvPfS0_S0_iiiiiiiiiiiiffi_param_12,
	.param .u32 _Z21filterActs_YxX_sparseILi4ELi32ELi1ELi4ELi2ELb1ELb0EEvPfS0_S0_iiiiiiiiiiiiffi_param_13,
	.param .u32 _Z21filterActs_YxX_sparseILi4ELi32ELi1ELi4ELi2ELb1ELb0EEvPfS0_S0_iiiiiiiiiiiiffi_param_14,
	.param .f32 _Z21filterActs_YxX_sparseILi4ELi32ELi1ELi4ELi2ELb1ELb0EEvPfS0_S0_iiiiiiiiiiiiffi_param_15,
	.param .f32 _Z21filterActs_YxX_sparseILi4ELi32ELi1ELi4ELi2ELb1ELb0EEvPfS0_S0_iiiiiiiiiiiiffi_param_16,
	.param .u32 _Z21filterActs_YxX_sparseILi4ELi32ELi1ELi4ELi2ELb1ELb0EEvPfS0_S0_iiiiiiiiiiiiffi_param_17
)
{
	.reg .pred 	%p<18>;
	.reg .b32 	%r<110>;
	.reg .b32 	%f<127>;
	.reg .b64 	%rd<34>;
	// demoted variable
	.shared .align 4 .b8 _ZZ21filterActs_YxX_sparseILi4ELi32ELi1ELi4ELi2ELb1ELb0EEvPfS0_S0_iiiiiiiiiiiiffiE9shFilters[512];
	// demoted variable
	.shared .align 4 .b8 _ZZ21filterActs_YxX_sparseILi4ELi32ELi1ELi4ELi2ELb1ELb0EEvPfS0_S0_iiiiiiiiiiiiffiE8shImages[1024];
	ld.param.u64 	%rd7, [_Z21filterActs_YxX_sparseILi4ELi32ELi1ELi4ELi2ELb1ELb0EEvPfS0_S0_iiiiiiiiiiiiffi_param_1];
	ld.param.u32 	%r38, [_Z21filterActs_YxX_sparseILi4ELi32ELi1ELi4ELi2ELb1ELb0EEvPfS0_S0_iiiiiiiiiiiiffi_param_3];
	ld.param.u32 	%r39, [_Z21filterActs_YxX_sparseILi4ELi32ELi1ELi4ELi2ELb1ELb0EEvPfS0_S0_iiiiiiiiiiiiffi_param_4];
	ld.param.u32 	%r40, [_Z21filterActs_YxX_sparseILi4ELi32ELi1ELi4ELi2ELb1ELb0EEvPfS0_S0_iiiiiiiiiiiiffi_param_5];
	ld.param.u32 	%r41, [_Z21filterActs_YxX_sparseILi4ELi32ELi1ELi4ELi2ELb1ELb0EEvPfS0_S0_iiiiiiiiiiiiffi_param_6];
	ld.param.u32 	%r42, [_Z21filterActs_YxX_sparseILi4ELi32ELi1ELi4ELi2ELb1ELb0EEvPfS0_S0_iiiiiiiiiiiiffi_param_7];
	ld.param.u32 	%r44, [_Z21filterActs_YxX_sparseILi4ELi32ELi1ELi4ELi2ELb1ELb0EEvPfS0_S0_iiiiiiiiiiiiffi_param_8];
	ld.param.u32 	%r45, [_Z21filterActs_YxX_sparseILi4ELi32ELi1ELi4ELi2ELb1ELb0EEvPfS0_S0_iiiiiiiiiiiiffi_param_9];
	ld.param.u32 	%r46, [_Z21filterActs_YxX_sparseILi4ELi32ELi1ELi4ELi2ELb1ELb0EEvPfS0_S0_iiiiiiiiiiiiffi_param_10];
	ld.param.u32 	%r47, [_Z21filterActs_YxX_sparseILi4ELi32ELi1ELi4ELi2ELb1ELb0EEvPfS0_S0_iiiiiiiiiiiiffi_param_11];
	ld.param.u32 	%r43, [_Z21filterActs_YxX_sparseILi4ELi32ELi1ELi4ELi2ELb1ELb0EEvPfS0_S0_iiiiiiiiiiiiffi_param_12];
	ld.param.u32 	%r48, [_Z21filterActs_YxX_sparseILi4ELi32ELi1ELi4ELi2ELb1ELb0EEvPfS0_S0_iiiiiiiiiiiiffi_param_13];
	ld.param.u32 	%r49, [_Z21filterActs_YxX_sparseILi4ELi32ELi1ELi4ELi2ELb1ELb0EEvPfS0_S0_iiiiiiiiiiiiffi_param_14];
	ld.param.u32 	%r50, [_Z21filterActs_YxX_sparseILi4ELi32ELi1ELi4ELi2ELb1ELb0EEvPfS0_S0_iiiiiiiiiiiiffi_param_17];
	cvta.to.global.u64 	%rd8, %rd7;
	mul.lo.s32 	%r1, %r41, %r40;
	mul.lo.s32 	%r2, %r42, %r42;
	div.s32 	%r3, %r48, %r49;
	shr.s32 	%r51, %r39, 31;
	shr.u32 	%r52, %r51, 28;
	add.s32 	%r53, %r39, %r52;
	shr.s32 	%r54, %r53, 4;
	mov.u32 	%r55, %ctaid.y;
	div.u32 	%r4, %r55, %r54;
	mul.lo.s32 	%r56, %r4, %r54;
	sub.s32 	%r57, %r55, %r56;
	shl.b32 	%r5, %r57, 4;
	div.s32 	%r58, %r39, %r49;
	div.s32 	%r59, %r5, %r58;
	mul.lo.s32 	%r6, %r47, %r46;
	mov.u32 	%r7, %tid.y;
	shl.b32 	%r60, %r7, 5;
	mov.u32 	%r8, %tid.x;
	add.s32 	%r9, %r60, %r8;
	div.s32 	%r61, %r4, %r47;
	mad.lo.s32 	%r10, %r61, %r45, %r44;
	mul.lo.s32 	%r62, %r61, %r47;
	sub.s32 	%r63, %r4, %r62;
	mad.lo.s32 	%r11, %r63, %r45, %r44;
	shr.u32 	%r12, %r9, 4;
	and.b32  	%r13, %r8, 15;
	mov.u32 	%r64, %ctaid.x;
	shl.b32 	%r65, %r64, 5;
	add.s32 	%r14, %r65, %r8;
	mul.lo.s32 	%r15, %r43, %r1;
	mul.lo.s32 	%r66, %r15, %r3;
	mad.lo.s32 	%r16, %r66, %r59, %r14;
	mad.lo.s32 	%r67, %r39, %r12, %r13;
	add.s32 	%r68, %r67, %r5;
	mul.wide.s32 	%rd9, %r68, 4;
	add.s64 	%rd33, %rd8, %rd9;
	setp.ne.s32 	%p1, %r50, 0;
	@%p1 bra 	$L__BB96_2;
	ld.param.u32 	%r101, [_Z21filterActs_YxX_sparseILi4ELi32ELi1ELi4ELi2ELb1ELb0EEvPfS0_S0_iiiiiiiiiiiiffi_param_4];
	mul.lo.s32 	%r69, %r2, %r101;
	mul.lo.s32 	%r70, %r69, %r3;
	mul.lo.s32 	%r71, %r70, %r4;
	mul.wide.s32 	%rd10, %r71, 4;
	add.s64 	%rd33, %rd33, %rd10;
$L__BB96_2:
	add.s32 	%r72, %r5, %r7;
	mad.lo.s32 	%r73, %r72, %r6, %r4;
	mad.lo.s32 	%r17, %r73, %r38, %r14;
	setp.lt.s32 	%p2, %r3, 1;
	mov.f32 	%f123, 0f00000000;
	mov.f32 	%f124, %f123;
	mov.f32 	%f125, %f123;
	mov.f32 	%f126, %f123;
	@%p2 bra 	$L__BB96_16;
	ld.param.u32 	%r102, [_Z21filterActs_YxX_sparseILi4ELi32ELi1ELi4ELi2ELb1ELb0EEvPfS0_S0_iiiiiiiiiiiiffi_param_4];
	shl.b32 	%r75, %r13, 2;
	mov.u32 	%r76, _ZZ21filterActs_YxX_sparseILi4ELi32ELi1ELi4ELi2ELb1ELb0EEvPfS0_S0_iiiiiiiiiiiiffiE9shFilters;
	add.s32 	%r77, %r76, %r75;
	shl.b32 	%r78, %r8, 2;
	mov.u32 	%r79, _ZZ21filterActs_YxX_sparseILi4ELi32ELi1ELi4ELi2ELb1ELb0EEvPfS0_S0_iiiiiiiiiiiiffiE8shImages;
	add.s32 	%r18, %r79, %r78;
	shl.b32 	%r80, %r7, 2;
	add.s32 	%r81, %r76, %r80;
	add.s32 	%r19, %r81, 448;
	shl.b32 	%r82, %r12, 6;
	add.s32 	%r20, %r77, %r82;
	shl.b32 	%r21, %r102, 2;
	cvt.s64.s32 	%rd4, %r16;
	mov.b32 	%r104, 0;
	mov.f32 	%f123, 0f00000000;
	mul.wide.s32 	%rd20, %r15, 4;
$L__BB96_4:
	setp.eq.s32 	%p3, %r42, 0;
	@%p3 bra 	$L__BB96_15;
	ld.param.u32 	%r103, [_Z21filterActs_YxX_sparseILi4ELi32ELi1ELi4ELi2ELb1ELb0EEvPfS0_S0_iiiiiiiiiiiiffi_param_4];
	mul.lo.s32 	%r84, %r2, %r103;
	mul.lo.s32 	%r106, %r84, %r104;
	add.s32 	%r107, %r106, %r84;
	mov.b32 	%r109, 0;
	mov.u32 	%r105, %r12;
	mov.u32 	%r108, %r7;
$L__BB96_6:
	setp.gt.u32 	%p4, %r9, 63;
	@%p4 bra 	$L__BB96_10;
	setp.ge.u32 	%p5, %r105, %r2;
	@%p5 bra 	$L__BB96_9;
	mul.wide.s32 	%rd11, %r106, 4;
	add.s64 	%rd12, %rd33, %rd11;
	ld.global.f32 	%f25, [%rd12];
	st.shared.f32 	[%r20], %f25;
	mul.wide.s32 	%rd13, %r107, 4;
	add.s64 	%rd14, %rd33, %rd13;
	ld.global.f32 	%f26, [%rd14];
	st.shared.f32 	[%r20+256], %f26;
	bra.uni 	$L__BB96_10;
$L__BB96_9:
	mov.b32 	%r85, 0;
	st.shared.u32 	[%r20], %r85;
	st.shared.u32 	[%r20+256], %r85;
$L__BB96_10:
	setp.ge.s32 	%p6, %r108, %r2;
	@%p6 bra 	$L__BB96_14;
	div.s32 	%r86, %r108, %r42;
	mul.lo.s32 	%r87, %r86, %r42;
	sub.s32 	%r88, %r108, %r87;
	add.s32 	%r30, %r11, %r88;
	add.s32 	%r31, %r10, %r86;
	setp.gt.s32 	%p7, %r31, -1;
	setp.lt.s32 	%p8, %r31, %r40;
	and.pred  	%p9, %p7, %p8;
	setp.gt.s32 	%p10, %r30, -1;
	setp.lt.s32 	%p11, %r30, %r41;
	and.pred  	%p12, %p10, %p11;
	and.pred  	%p14, %p9, %p12;
	not.pred 	%p15, %p14;
	@%p15 bra 	$L__BB96_13;
	ld.param.u64 	%rd31, [_Z21filterActs_YxX_sparseILi4ELi32ELi1ELi4ELi2ELb1ELb0EEvPfS0_S0_iiiiiiiiiiiiffi_param_0];
	mad.lo.s32 	%r92, %r104, %r1, %r30;
	mad.lo.s32 	%r93, %r31, %r41, %r92;
	mul.lo.s32 	%r94, %r93, %r43;
	cvt.s64.s32 	%rd15, %r94;
	add.s64 	%rd16, %rd15, %rd4;
	cvta.to.global.u64 	%rd17, %rd31;
	shl.b64 	%rd18, %rd16, 2;
	add.s64 	%rd19, %rd17, %rd18;
	ld.global.f32 	%f27, [%rd19];
	shl.b32 	%r95, %r7, 7;
	add.s32 	%r96, %r18, %r95;
	st.shared.f32 	[%r96], %f27;
	add.s64 	%rd21, %rd19, %rd20;
	ld.global.f32 	%f28, [%rd21];
	st.shared.f32 	[%r96+512], %f28;
	bra.uni 	$L__BB96_14;
$L__BB96_13:
	shl.b32 	%r89, %r7, 7;
	add.s32 	%r90, %r18, %r89;
	mov.b32 	%r91, 0;
	st.shared.u32 	[%r90], %r91;
	st.shared.u32 	[%r90+512], %r91;
$L__BB96_14:
	bar.sync 	0;
	ld.shared.f32 	%f29, [%r18];
	ld.shared.f32 	%f30, [%r19+-448];
	fma.rn.f32 	%f31, %f29, %f30, %f126;
	ld.shared.f32 	%f32, [%r19+-432];
	fma.rn.f32 	%f33, %f29, %f32, %f125;
	ld.shared.f32 	%f34, [%r19+-416];
	fma.rn.f32 	%f35, %f29, %f34, %f124;
	ld.shared.f32 	%f36, [%r19+-400];
	fma.rn.f32 	%f37, %f29, %f36, %f123;
	ld.shared.f32 	%f38, [%r18+128];
	ld.shared.f32 	%f39, [%r19+-384];
	fma.rn.f32 	%f40, %f38, %f39, %f31;
	ld.shared.f32 	%f41, [%r19+-368];
	fma.rn.f32 	%f42, %f38, %f41, %f33;
	ld.shared.f32 	%f43, [%r19+-352];
	fma.rn.f32 	%f44, %f38, %f43, %f35;
	ld.shared.f32 	%f45, [%r19+-336];
	fma.rn.f32 	%f46, %f38, %f45, %f37;
	ld.shared.f32 	%f47, [%r18+256];
	ld.shared.f32 	%f48, [%r19+-320];
	fma.rn.f32 	%f49, %f47, %f48, %f40;
	ld.shared.f32 	%f50, [%r19+-304];
	fma.rn.f32 	%f51, %f47, %f50, %f42;
	ld.shared.f32 	%f52, [%r19+-288];
	fma.rn.f32 	%f53, %f47, %f52, %f44;
	ld.shared.f32 	%f54, [%r19+-272];
	fma.rn.f32 	%f55, %f47, %f54, %f46;
	ld.shared.f32 	%f56, [%r18+384];
	ld.shared.f32 	%f57, [%r19+-256];
	fma.rn.f32 	%f58, %f56, %f57, %f49;
	ld.shared.f32 	%f59, [%r19+-240];
	fma.rn.f32 	%f60, %f56, %f59, %f51;
	ld.shared.f32 	%f61, [%r19+-224];
	fma.rn.f32 	%f62, %f56, %f61, %f53;
	ld.shared.f32 	%f63, [%r19+-208];
	fma.rn.f32 	%f64, %f56, %f63, %f55;
	ld.shared.f32 	%f65, [%r18+512];
	ld.shared.f32 	%f66, [%r19+-192];
	fma.rn.f32 	%f67, %f65, %f66, %f58;
	ld.shared.f32 	%f68, [%r19+-176];
	fma.rn.f32 	%f69, %f65, %f68, %f60;
	ld.shared.f32 	%f70, [%r19+-160];
	fma.rn.f32 	%f71, %f65, %f70, %f62;
	ld.shared.f32 	%f72, [%r19+-144];
	fma.rn.f32 	%f73, %f65, %f72, %f64;
	ld.shared.f32 	%f74, [%r18+640];
	ld.shared.f32 	%f75, [%r19+-128];
	fma.rn.f32 	%f76, %f74, %f75, %f67;
	ld.shared.f32 	%f77, [%r19+-112];
	fma.rn.f32 	%f78, %f74, %f77, %f69;
	ld.shared.f32 	%f79, [%r19+-96];
	fma.rn.f32 	%f80, %f74, %f79, %f71;
	ld.shared.f32 	%f81, [%r19+-80];
	fma.rn.f32 	%f82, %f74, %f81, %f73;
	ld.shared.f32 	%f83, [%r18+768];
	ld.shared.f32 	%f84, [%r19+-64];
	fma.rn.f32 	%f85, %f83, %f84, %f76;
	ld.shared.f32 	%f86, [%r19+-48];
	fma.rn.f32 	%f87, %f83, %f86, %f78;
	ld.shared.f32 	%f88, [%r19+-32];
	fma.rn.f32 	%f89, %f83, %f88, %f80;
	ld.shared.f32 	%f90, [%r19+-16];
	fma.rn.f32 	%f91, %f83, %f90, %f82;
	ld.shared.f32 	%f92, [%r18+896];
	ld.shared.f32 	%f93, [%r19];
	fma.rn.f32 	%f126, %f92, %f93, %f85;
	ld.shared.f32 	%f94, [%r19+16];
	fma.rn.f32 	%f125, %f92, %f94, %f87;
	ld.shared.f32 	%f95, [%r19+32];
	fma.rn.f32 	%f124, %f92, %f95, %f89;
	ld.shared.f32 	%f96, [%r19+48];
	fma.rn.f32 	%f123, %f92, %f96, %f91;
	bar.sync 	0;
	add.s32 	%r109, %r109, 4;
	add.s32 	%r108, %r108, 4;
	add.s32 	%r107, %r107, %r21;
	add.s32 	%r106, %r106, %r21;
	add.s32 	%r105, %r105, 4;
	setp.lt.u32 	%p16, %r109, %r2;
	@%p16 bra 	$L__BB96_6;
$L__BB96_15:
	add.s32 	%r104, %r104, 2;
	setp.lt.s32 	%p17, %r104, %r3;
	@%p17 bra 	$L__BB96_4;
$L__BB96_16:
	ld.param.f32 	%f110, [_Z21filterActs_YxX_sparseILi4ELi32ELi1ELi4ELi2ELb1ELb0EEvPfS0_S0_iiiiiiiiiiiiffi_param_16];
	ld.param.f32 	%f109, [_Z21filterActs_YxX_sparseILi4ELi32ELi1ELi4ELi2ELb1ELb0EEvPfS0_S0_iiiiiiiiiiiiffi_param_15];
	ld.param.u64 	%rd32, [_Z21filterActs_YxX_sparseILi4ELi32ELi1ELi4ELi2ELb1ELb0EEvPfS0_S0_iiiiiiiiiiiiffi_param_2];
	mul.lo.s32 	%r97, %r38, %r6;
	shl.b32 	%r98, %r97, 2;
	cvta.to.global.u64 	%rd22, %rd32;
	mul.wide.u32 	%rd23, %r17, 4;
	add.s64 	%rd24, %rd22, %rd23;
	ld.global.f32 	%f97, [%rd24];
	mul.f32 	%f98, %f110, %f126;
	fma.rn.f32 	%f99, %f109, %f97, %f98;
	st.global.f32 	[%rd24], %f99;
	mul.wide.s32 	%rd25, %r98, 4;
	add.s64 	%rd26, %rd24, %rd25;
	ld.global.f32 	%f100, [%rd26];
	mul.f32 	%f101, %f110, %f125;
	fma.rn.f32 	%f102, %f109, %f100, %f101;
	st.global.f32 	[%rd26], %f102;
	shl.b32 	%r99, %r97, 3;
	mul.wide.s32 	%rd27, %r99, 4;
	add.s64 	%rd28, %rd24, %rd27;
	ld.global.f32 	%f103, [%rd28];
	mul.f32 	%f104, %f110, %f124;
	fma.rn.f32 	%f105, %f109, %f103, %f104;
	st.global.f32 	[%rd28], %f105;
	mul.lo.s32 	%r100, %r97, 12;
	mul.wide.s32 	%rd29, %r100, 4;
	add.s64 	%rd30, %rd24, %rd29;
	ld.global.f32 	%f106, [%rd30];
	mul.f32 	%f107, %f110, %f123;
	fma.rn.f32 	%f108, %f109, %f106, %f107;
	st.global.f32 	[%rd30], %f108;
	ret;

}


// ===== COMPILED SASS (sm_100) =====

	.target	sm_100

	.elftype	@"ET_EXEC"


//--------------------- .note.nv.tkinfo           --------------------------
	.section	.note.nv.tkinfo,"",@"SHT_NOTE"
	.sectionflags	@"SHF_NOTE_NV_TKINFO"
	.tkinfo
        /*0018*/ 	.word	0x00000002
        /*0030*/ 	.string	""
        /*0030*/ 	.string	"ptxas"
        /*0030*/ 	.string	"Cuda compilation tools, release 13.0, V13.0.88"
        /*0030*/ 	.string	"Build cuda_13.0.r13.0/compiler.36424714_0"
        /*0030*/ 	.string	"-arch sm_100 -m 64 "



//--------------------- .note.nv.cuinfo           --------------------------
	.section	.note.nv.cuinfo,"",@"SHT_NOTE"
	.sectionflags	@"SHF_NOTE_NV_CUINFO"
        /*0018*/ 	.short	0x0002
        /*001a*/ 	.short	0x0064
        /*001c*/ 	.short	0x0082
	.zero		2


//--------------------- .nv.info                  --------------------------
	.section	.nv.info,"",@"SHT_CUDA_INFO"
	.align	4


	//----- nvinfo : EIATTR_REGCOUNT
	.align		4
        /*0000*/ 	.byte	0x04, 0x2f
        /*0002*/ 	.short	(.L_3 - .L_2)
	.align		4
.L_2:
        /*0004*/ 	.word	index@(_Z11emptyKernelv)
        /*0008*/ 	.word	0x00000004


	//----- nvinfo : EIATTR_FRAME_SIZE
	.align		4
.L_3:
        /*000c*/ 	.byte	0x04, 0x11
        /*000e*/ 	.short	(.L_5 - .L_4)
	.align		4
.L_4:
        /*0010*/ 	.word	index@(_Z11emptyKernelv)
        /*0014*/ 	.word	0x00000000


	//----- nvinfo : EIATTR_REGCOUNT
	.align		4
.L_5:
        /*0018*/ 	.byte	0x04, 0x2f
        /*001a*/ 	.short	(.L_7 - .L_6)
	.align		4
.L_6:
        /*001c*/ 	.word	index@(_Z20filterActs_YxX_colorILi4ELi32ELi4ELi8ELi1ELb0ELb1EEvPfS0_S0_iiiiiiiiiiffi)
        /*0020*/ 	.word	0x00000037


	//----- nvinfo : EIATTR_FRAME_SIZE
	.align		4
.L_7:
        /*0024*/ 	.byte	0x04, 0x11
        /*0026*/ 	.short	(.L_9 - .L_8)
	.align		4
.L_8:
        /*0028*/ 	.word	index@(_Z20filterActs_YxX_colorILi4ELi32ELi4ELi8ELi1ELb0ELb1EEvPfS0_S0_iiiiiiiiiiffi)
        /*002c*/ 	.word	0x00000000


	//----- nvinfo : EIATTR_REGCOUNT
	.align		4
.L_9:
        /*0030*/ 	.byte	0x04, 0x2f
        /*0032*/ 	.short	(.L_11 - .L_10)
	.align		4
.L_10:
        /*0034*/ 	.word	index@(_Z20filterActs_YxX_colorILi4ELi32ELi4ELi4ELi1ELb0ELb1EEvPfS0_S0_iiiiiiiiiiffi)
        /*0038*/ 	.word	0x00000028


	//----- nvinfo : EIATTR_FRAME_SIZE
	.align		4
.L_11:
        /*003c*/ 	.byte	0x04, 0x11
        /*003e*/ 	.short	(.L_13 - .L_12)
	.align		4
.L_12:
        /*0040*/ 	.word	index@(_Z20filterActs_YxX_colorILi4ELi32ELi4ELi4ELi1ELb0ELb1EEvPfS0_S0_iiiiiiiiiiffi)
        /*0044*/ 	.word	0x00000000


	//----- nvinfo : EIATTR_REGCOUNT
	.align		4
.L_13:
        /*0048*/ 	.byte	0x04, 0x2f
        /*004a*/ 	.short	(.L_15 - .L_14)
	.align		4
.L_14:
        /*004c*/ 	.word	index@(_Z20filterActs_YxX_colorILi4ELi32ELi4ELi8ELi1ELb0ELb0EEvPfS0_S0_iiiiiiiiiiffi)
        /*0050*/ 	.word	0x00000037


	//----- nvinfo : EIATTR_FRAME_SIZE
	.align		4
.L_15:
        /*0054*/ 	.byte	0x04, 0x11
        /*0056*/ 	.short	(.L_17 - .L_16)
	.align		4
.L_16:
        /*0058*/ 	.word	index@(_Z20filterActs_YxX_colorILi4ELi32ELi4ELi8ELi1ELb0ELb0EEvPfS0_S0_iiiiiiiiiiffi)
        /*005c*/ 	.word	0x00000000


	//----- nvinfo : EIATTR_REGCOUNT
	.align		4
.L_17:
        /*0060*/ 	.byte	0x04, 0x2f
        /*0062*/ 	.short	(.L_19 - .L_18)
	.align		4
.L_18:
        /*0064*/ 	.word	index@(_Z20filterActs_YxX_colorILi4ELi32ELi4ELi4ELi1ELb0ELb0EEvPfS0_S0_iiiiiiiiiiffi)
        /*0068*/ 	.word	0x00000028


	//----- nvinfo : EIATTR_FRAME_SIZE
	.align		4
.L_19:
        /*006c*/ 	.byte	0x04, 0x11
        /*006e*/ 	.short	(.L_21 - .L_20)
	.align		4
.L_20:
        /*0070*/ 	.word	index@(_Z20filterActs_YxX_colorILi4ELi32ELi4ELi4ELi1ELb0ELb0EEvPfS0_S0_iiiiiiiiiiffi)
        /*0074*/ 	.word	0x00000000


	//----- nvinfo : EIATTR_REGCOUNT
	.align		4
.L_21:
        /*0078*/ 	.byte	0x04, 0x2f
        /*007a*/ 	.short	(.L_23 - .L_22)
	.align		4
.L_22:
        /*007c*/ 	.word	index@(_Z20filterActs_YxX_colorILi4ELi32ELi4ELi8ELi2ELb0ELb1EEvPfS0_S0_iiiiiiiiiiffi)
        /*0080*/ 	.word	0x00000038


	//----- nvinfo : EIATTR_FRAME_SIZE
	.align		4
.L_23:
        /*0084*/ 	.byte	0x04, 0x11
        /*0086*/ 	.short	(.L_25 - .L_24)
	.align		4
.L_24:
        /*0088*/ 	.word	index@(_Z20filterActs_YxX_colorILi4ELi32ELi4ELi8ELi2ELb0ELb1EEvPfS0_S0_iiiiiiiiiiffi)
        /*008c*/ 	.word	0x00000000


	//----- nvinfo : EIATTR_REGCOUNT
	.align		4
.L_25:
        /*0090*/ 	.byte	0x04, 0x2f
        /*0092*/ 	.short	(.L_27 - .L_26)
	.align		4
.L_26:
        /*0094*/ 	.word	index@(_Z20filterActs_YxX_colorILi4ELi32ELi4ELi4ELi2ELb0ELb1EEvPfS0_S0_iiiiiiiiiiffi)
        /*0098*/ 	.word	0x00000028


	//----- nvinfo : EIATTR_FRAME_SIZE
	.align		4
.L_27:
        /*009c*/ 	.byte	0x04, 0x11
        /*009e*/ 	.short	(.L_29 - .L_28)
	.align		4
.L_28:
        /*00a0*/ 	.word	index@(_Z20filterActs_YxX_colorILi4ELi32ELi4ELi4ELi2ELb0ELb1EEvPfS0_S0_iiiiiiiiiiffi)
        /*00a4*/ 	.word	0x00000000


	//----- nvinfo : EIATTR_REGCOUNT
	.align		4
.L_29:
        /*00a8*/ 	.byte	0x04, 0x2f
        /*00aa*/ 	.short	(.L_31 - .L_30)
	.align		4
.L_30:
        /*00ac*/ 	.word	index@(_Z20filterActs_YxX_colorILi4ELi32ELi4ELi8ELi2ELb0ELb0EEvPfS0_S0_iiiiiiiiiiffi)
        /*00b0*/ 	.word	0x00000040


	//----- nvinfo : EIATTR_FRAME_SIZE
	.align		4
.L_31:
        /*00b4*/ 	.byte	0x04, 0x11
        /*00b6*/ 	.short	(.L_33 - .L_32)
	.align		4
.L_32:
        /*00b8*/ 	.word	index@(_Z20filterActs_YxX_colorILi4ELi32ELi4ELi8ELi2ELb0ELb0EEvPfS0_S0_iiiiiiiiiiffi)
        /*00bc*/ 	.word	0x00000000


	//----- nvinfo : EIATTR_REGCOUNT
	.align		4
.L_33:
        /*00c0*/ 	.byte	0x04, 0x2f
        /*00c2*/ 	.short	(.L_35 - .L_34)
	.align		4
.L_34:
        /*00c4*/ 	.word	index@(_Z20filterActs_YxX_colorILi4ELi32ELi4ELi4ELi2ELb0ELb0EEvPfS0_S0_iiiiiiiiiiffi)
        /*00c8*/ 	.word	0x00000030


	//----- nvinfo : EIATTR_FRAME_SIZE
	.align		4
.L_35:
        /*00cc*/ 	.byte	0x04, 0x11
        /*00ce*/ 	.short	(.L_37 - .L_36)
	.align		4
.L_36:
        /*00d0*/ 	.word	index@(_Z20filterActs_YxX_colorILi4ELi32ELi4ELi4ELi2ELb0ELb0EEvPfS0_S0_iiiiiiiiiiffi)
        /*00d4*/ 	.word	0x00000000


	//----- nvinfo : EIATTR_REGCOUNT
	.align		4
.L_37:
        /*00d8*/ 	.byte	0x04, 0x2f
        /*00da*/ 	.short	(.L_39 - .L_38)
	.align		4
.L_38:
        /*00dc*/ 	.word	index@(_Z20filterActs_YxX_colorILi4ELi32ELi4ELi8ELi3ELb0ELb1EEvPfS0_S0_iiiiiiiiiiffi)
        /*00e0*/ 	.word	0x00000040


	//----- nvinfo : EIATTR_FRAME_SIZE
	.align		4
.L_39:
        /*00e4*/ 	.byte	0x04, 0x11
        /*00e6*/ 	.short	(.L_41 - .L_40)
	.align		4
.L_40:
        /*00e8*/ 	.word	index@(_Z20filterActs_YxX_colorILi4ELi32ELi4ELi8ELi3ELb0ELb1EEvPfS0_S0_iiiiiiiiiiffi)
        /*00ec*/ 	.word	0x00000000


	//----- nvinfo : EIATTR_REGCOUNT
	.align		4
.L_41:
        /*00f0*/ 	.byte	0x04, 0x2f
        /*00f2*/ 	.short	(.L_43 - .L_42)
	.align		4
.L_42:
        /*00f4*/ 	.word	index@(_Z20filterActs_YxX_colorILi4ELi32ELi4ELi4ELi3ELb0ELb1EEvPfS0_S0_iiiiiiiiiiffi)
        /*00f8*/ 	.word	0x00000030


	//----- nvinfo : EIATTR_FRAME_SIZE
	.align		4
.L_43:
        /*00fc*/ 	.byte	0x04, 0x11
        /*00fe*/ 	.short	(.L_45 - .L_44)
	.align		4
.L_44:
        /*0100*/ 	.word	index@(_Z20filterActs_YxX_colorILi4ELi32ELi4ELi4ELi3ELb0ELb1EEvPfS0_S0_iiiiiiiiiiffi)
        /*0104*/ 	.word	0x00000000


	//----- nvinfo : EIATTR_REGCOUNT
	.align		4
.L_45:
        /*0108*/ 	.byte	0x04, 0x2f
        /*010a*/ 	.short	(.L_47 - .L_46)
	.align		4
.L_46:
        /*010c*/ 	.word	index@(_Z20filterActs_YxX_colorILi4ELi32ELi4ELi8ELi3ELb0ELb0EEvPfS0_S0_iiiiiiiiiiffi)
        /*0110*/ 	.word	0x00000038


	//----- nvinfo : EIATTR_FRAME_SIZE
	.align		4
.L_47:
        /*0114*/ 	.byte	0x04, 0x11
        /*0116*/ 	.short	(.L_49 - .L_48)
	.align		4
.L_48:
        /*0118*/ 	.word	index@(_Z20filterActs_YxX_colorILi4ELi32ELi4ELi8ELi3ELb0ELb0EEvPfS0_S0_iiiiiiiiiiffi)
        /*011c*/ 	.word	0x00000000


	//----- nvinfo : EIATTR_REGCOUNT
	.align		4
.L_49:
        /*0120*/ 	.byte	0x04, 0x2f
        /*0122*/ 	.short	(.L_51 - .L_50)
	.align		4
.L_50:
        /*0124*/ 	.word	index@(_Z20filterActs_YxX_colorILi4ELi32ELi4ELi4ELi3ELb0ELb0EEvPfS0_S0_iiiiiiiiiiffi)
        /*0128*/ 	.word	0x00000028


	//----- nvinfo : EIATTR_FRAME_SIZE
	.align		4
.L_51:
        /*012c*/ 	.byte	0x04, 0x11
        /*012e*/ 	.short	(.L_53 - .L_52)
	.align		4
.L_52:
        /*0130*/ 	.word	index@(_Z20filterActs_YxX_colorILi4ELi32ELi4ELi4ELi3ELb0ELb0EEvPfS0_S0_iiiiiiiiiiffi)
        /*0134*/ 	.word	0x00000000


	//----- nvinfo : EIATTR_REGCOUNT
	.align		4
.L_53:
        /*0138*/ 	.byte	0x04, 0x2f
        /*013a*/ 	.short	(.L_55 - .L_54)
	.align		4
.L_54:
        /*013c*/ 	.word	index@(_Z20filterActs_YxX_colorILi4ELi32ELi4ELi8ELi1ELb1ELb1EEvPfS0_S0_iiiiiiiiiiffi)
        /*0140*/ 	.word	0x00000037


	//----- nvinfo : EIATTR_FRAME_SIZE
	.align		4
.L_55:
        /*0144*/ 	.byte	0x04, 0x11
        /*0146*/ 	.short	(.L_57 - .L_56)
	.align		4
.L_56:
        /*0148*/ 	.word	index@(_Z20filterActs_YxX_colorILi4ELi32ELi4ELi8ELi1ELb1ELb1EEvPfS0_S0_iiiiiiiiiiffi)
        /*014c*/ 	.word	0x00000000


	//----- nvinfo : EIATTR_REGCOUNT
	.align		4
.L_57:
        /*0150*/ 	.byte	0x04, 0x2f
        /*0152*/ 	.short	(.L_59 - .L_58)
	.align		4
.L_58:
        /*0154*/ 	.word	index@(_Z20filterActs_YxX_colorILi4ELi32ELi4ELi4ELi1ELb1ELb1EEvPfS0_S0_iiiiiiiiiiffi)
        /*0158*/ 	.word	0x00000028


	//----- nvinfo : EIATTR_FRAME_SIZE
	.align		4
.L_59:
        /*015c*/ 	.byte	0x04, 0x11
        /*015e*/ 	.short	(.L_61 - .L_60)
	.align		4
.L_60:
        /*0160*/ 	.word	index@(_Z20filterActs_YxX_colorILi4ELi32ELi4ELi4ELi1ELb1ELb1EEvPfS0_S0_iiiiiiiiiiffi)
        /*0164*/ 	.word	0x00000000


	//----- nvinfo : EIATTR_REGCOUNT
	.align		4
.L_61:
        /*0168*/ 	.byte	0x04, 0x2f
        /*016a*/ 	.short	(.L_63 - .L_62)
	.align		4
.L_62:
        /*016c*/ 	.word	index@(_Z20filterActs_YxX_colorILi4ELi32ELi4ELi8ELi1ELb1ELb0EEvPfS0_S0_iiiiiiiiiiffi)
        /*0170*/ 	.word	0x00000036


	//----- nvinfo : EIATTR_FRAME_SIZE
	.align		4
.L_63:
        /*0174*/ 	.byte	0x04, 0x11
        /*0176*/ 	.short	(.L_65 - .L_64)
	.align		4
.L_64:
        /*0178*/ 	.word	index@(_Z20filterActs_YxX_colorILi4ELi32ELi4ELi8ELi1ELb1ELb0EEvPfS0_S0_iiiiiiiiiiffi)
        /*017c*/ 	.word	0x00000000


	//----- nvinfo : EIATTR_REGCOUNT
	.align		4
.L_65:
        /*0180*/ 	.byte	0x04, 0x2f
        /*0182*/ 	.short	(.L_67 - .L_66)
	.align		4
.L_66:
        /*0184*/ 	.word	index@(_Z20filterActs_YxX_colorILi4ELi32ELi4ELi4ELi1ELb1ELb0EEvPfS0_S0_iiiiiiiiiiffi)
        /*0188*/ 	.word	0x00000028


	//----- nvinfo : EIATTR_FRAME_SIZE
	.align		4
.L_67:
        /*018c*/ 	.byte	0x04, 0x11
        /*018e*/ 	.short	(.L_69 - .L_68)
	.align		4
.L_68:
        /*0190*/ 	.word	index@(_Z20filterActs_YxX_colorILi4ELi32ELi4ELi4ELi1ELb1ELb0EEvPfS0_S0_iiiiiiiiiiffi)
        /*0194*/ 	.word	0x00000000


	//----- nvinfo : EIATTR_REGCOUNT
	.align		4
.L_69:
        /*0198*/ 	.byte	0x04, 0x2f
        /*019a*/ 	.short	(.L_71 - .L_70)
	.align		4
.L_70:
        /*019c*/ 	.word	index@(_Z20filterActs_YxX_colorILi4ELi32ELi4ELi8ELi2ELb1ELb1EEvPfS0_S0_iiiiiiiiiiffi)
        /*01a0*/ 	.word	0x00000038


	//----- nvinfo : EIATTR_FRAME_SIZE
	.align		4
.L_71:
        /*01a4*/ 	.byte	0x04, 0x11
        /*01a6*/ 	.short	(.L_73 - .L_72)
	.align		4
.L_72:
        /*01a8*/ 	.word	index@(_Z20filterActs_YxX_colorILi4ELi32ELi4ELi8ELi2ELb1ELb1EEvPfS0_S0_iiiiiiiiiiffi)
        /*01ac*/ 	.word	0x00000000


	//----- nvinfo : EIATTR_REGCOUNT
	.align		4
.L_73:
        /*01b0*/ 	.byte	0x04, 0x2f
        /*01b2*/ 	.short	(.L_75 - .L_74)
	.align		4
.L_74:
        /*01b4*/ 	.word	index@(_Z20filterActs_YxX_colorILi4ELi32ELi4ELi4ELi2ELb1ELb1EEvPfS0_S0_iiiiiiiiiiffi)
        /*01b8*/ 	.word	0x00000028


	//----- nvinfo : EIATTR_FRAME_SIZE
	.align		4
.L_75:
        /*01bc*/ 	.byte	0x04, 0x11
        /*01be*/ 	.short	(.L_77 - .L_76)
	.align		4
.L_76:
        /*01c0*/ 	.word	index@(_Z20filterActs_YxX_colorILi4ELi32ELi4ELi4ELi2ELb1ELb1EEvPfS0_S0_iiiiiiiiiiffi)
        /*01c4*/ 	.word	0x00000000


	//----- nvinfo : EIATTR_REGCOUNT
	.align		4
.L_77:
        /*01c8*/ 	.byte	0x04, 0x2f
        /*01ca*/ 	.short	(.L_79 - .L_78)
	.align		4
.L_78:
        /*01cc*/ 	.word	index@(_Z20filterActs_YxX_colorILi4ELi32ELi4ELi8ELi2ELb1ELb0EEvPfS0_S0_iiiiiiiiiiffi)
        /*01d0*/ 	.word	0x00000040


	//----- nvinfo : EIATTR_FRAME_SIZE
	.align		4
.L_79:
        /*01d4*/ 	.byte	0x04, 0x11
        /*01d6*/ 	.short	(.L_81 - .L_80)
	.align		4
.L_80:
        /*01d8*/ 	.word	index@(_Z20filterActs_YxX_colorILi4ELi32ELi4ELi8ELi2ELb1ELb0EEvPfS0_S0_iiiiiiiiiiffi)
        /*01dc*/ 	.word	0x00000000


	//----- nvinfo : EIATTR_REGCOUNT
	.align		4
.L_81:
        /*01e0*/ 	.byte	0x04, 0x2f
        /*01e2*/ 	.short	(.L_83 - .L_82)
	.align		4
.L_82:
        /*01e4*/ 	.word	index@(_Z20filterActs_YxX_colorILi4ELi32ELi4ELi4ELi2ELb1ELb0EEvPfS0_S0_iiiiiiiiiiffi)
        /*01e8*/ 	.word	0x00000030


	//----- nvinfo : EIATTR_FRAME_SIZE
	.align		4
.L_83:
        /*01ec*/ 	.byte	0x04, 0x11
        /*01ee*/ 	.short	(.L_85 - .L_84)
	.align		4
.L_84:
        /*01f0*/ 	.word	index@(_Z20filterActs_YxX_colorILi4ELi32ELi4ELi4ELi2ELb1ELb0EEvPfS0_S0_iiiiiiiiiiffi)
        /*01f4*/ 	.word	0x00000000


	//----- nvinfo : EIATTR_REGCOUNT
	.align		4
.L_85:
        /*01f8*/ 	.byte	0x04, 0x2f
        /*01fa*/ 	.short	(.L_87 - .L_86)
	.align		4
.L_86:
        /*01fc*/ 	.word	index@(_Z20filterActs_YxX_colorILi4ELi32ELi4ELi8ELi3ELb1ELb1EEvPfS0_S0_iiiiiiiiiiffi)
        /*0200*/ 	.word	0x00000040


	//----- nvinfo : EIATTR_FRAME_SIZE
	.align		4
.L_87:
        /*0204*/ 	.byte	0x04, 0x11
        /*0206*/ 	.short	(.L_89 - .L_88)
	.align		4
.L_88:
        /*0208*/ 	.word	index@(_Z20filterActs_YxX_colorILi4ELi32ELi4ELi8ELi3ELb1ELb1EEvPfS0_S0_iiiiiiiiiiffi)
        /*020c*/ 	.word	0x00000000


	//----- nvinfo : EIATTR_REGCOUNT
	.align		4
.L_89:
        /*0210*/ 	.byte	0x04, 0x2f
        /*0212*/ 	.short	(.L_91 - .L_90)
	.align		4
.L_90:
        /*0214*/ 	.word	index@(_Z20filterActs_YxX_colorILi4ELi32ELi4ELi4ELi3ELb1ELb1EEvPfS0_S0_iiiiiiiiiiffi)
        /*0218*/ 	.word	0x00000030


	//----- nvinfo : EIATTR_FRAME_SIZE
	.align		4
.L_91:
        /*021c*/ 	.byte	0x04, 0x11
        /*021e*/ 	.short	(.L_93 - .L_92)
	.align		4
.L_92:
        /*0220*/ 	.word	index@(_Z20filterActs_YxX_colorILi4ELi32ELi4ELi4ELi3ELb1ELb1EEvPfS0_S0_iiiiiiiiiiffi)
        /*0224*/ 	.word	0x00000000


	//----- nvinfo : EIATTR_REGCOUNT
	.align		4
.L_93:
        /*0228*/ 	.byte	0x04, 0x2f
        /*022a*/ 	.short	(.L_95 - .L_94)
	.align		4
.L_94:
        /*022c*/ 	.word	index@(_Z20filterActs_YxX_colorILi4ELi32ELi4ELi8ELi3ELb1ELb0EEvPfS0_S0_iiiiiiiiiiffi)
        /*0230*/ 	.word	0x00000038


	//----- nvinfo : EIATTR_FRAME_SIZE
	.align		4
.L_95:
        /*0234*/ 	.byte	0x04, 0x11
        /*0236*/ 	.short	(.L_97 - .L_96)
	.align		4
.L_96:
        /*0238*/ 	.word	index@(_Z20filterActs_YxX_colorILi4ELi32ELi4ELi8ELi3ELb1ELb0EEvPfS0_S0_iiiiiiiiiiffi)
        /*023c*/ 	.word	0x00000000


	//----- nvinfo : EIATTR_REGCOUNT
	.align		4
.L_97:
        /*0240*/ 	.byte	0x04, 0x2f
        /*0242*/ 	.short	(.L_99 - .L_98)
	.align		4
.L_98:
        /*0244*/ 	.word	index@(_Z20filterActs_YxX_colorILi4ELi32ELi4ELi4ELi3ELb1ELb0EEvPfS0_S0_iiiiiiiiiiffi)
        /*0248*/ 	.word	0x00000028


	//----- nvinfo : EIATTR_FRAME_SIZE
	.align		4
.L_99:
        /*024c*/ 	.byte	0x04, 0x11
        /*024e*/ 	.short	(.L_101 - .L_100)
	.align		4
.L_100:
        /*0250*/ 	.word	index@(_Z20filterActs_YxX_colorILi4ELi32ELi4ELi4ELi3ELb1ELb0EEvPfS0_S0_iiiiiiiiiiffi)
        /*0254*/ 	.word	0x00000000


	//----- nvinfo : EIATTR_REGCOUNT
	.align		4
.L_101:
        /*0258*/ 	.byte	0x04, 0x2f
        /*025a*/ 	.short	(.L_103 - .L_102)
	.align		4
.L_102:
        /*025c*/ 	.word	index@(_Z21filterActs_YxX_sparseILi4ELi32ELi4ELi8ELi2ELb0ELb1EEvPfS0_S0_iiiiiiiiiiiiffi)
        /*0260*/ 	.word	0x00000038


	//----- nvinfo : EIATTR_FRAME_SIZE
	.align		4
.L_103:
        /*0264*/ 	.byte	0x04, 0x11
        /*0266*/ 	.short	(.L_105 - .L_104)
	.align		4
.L_104:
        /*0268*/ 	.word	index@(_Z21filterActs_YxX_sparseILi4ELi32ELi4ELi8ELi2ELb0ELb1EEvPfS0_S0_iiiiiiiiiiiiffi)
        /*026c*/ 	.word	0x00000000


	//----- nvinfo : EIATTR_REGCOUNT
	.align		4
.L_105:
        /*0270*/ 	.byte	0x04, 0x2f
        /*0272*/ 	.short	(.L_107 - .L_106)
	.align		4
.L_106:
        /*0274*/ 	.word	index@(_Z21filterActs_YxX_sparseILi4ELi32ELi4ELi4ELi2ELb0ELb1EEvPfS0_S0_iiiiiiiiiiiiffi)
        /*0278*/ 	.word	0x00000028


	//----- nvinfo : EIATTR_FRAME_SIZE
	.align		4
.L_107:
        /*027c*/ 	.byte	0x04, 0x11
        /*027e*/ 	.short	(.L_109 - .L_108)
	.align		4
.L_108:
        /*0280*/ 	.word	index@(_Z21filterActs_YxX_sparseILi4ELi32ELi4ELi4ELi2ELb0ELb1EEvPfS0_S0_iiiiiiiiiiiiffi)
        /*0284*/ 	.word	0x00000000


	//----- nvinfo : EIATTR_REGCOUNT
	.align		4
.L_109:
        /*0288*/ 	.byte	0x04, 0x2f
        /*028a*/ 	.short	(.L_111 - .L_110)
	.align		4
.L_110:
        /*028c*/ 	.word	index@(_Z21filterActs_YxX_sparseILi4ELi32ELi4ELi8ELi2ELb0ELb0EEvPfS0_S0_iiiiiiiiiiiiffi)
        /*0290*/ 	.word	0x00000038


	//----- nvinfo : EIATTR_FRAME_SIZE
	.align		4
.L_111:
        /*0294*/ 	.byte	0x04, 0x11
        /*0296*/ 	.short	(.L_113 - .L_112)
	.align		4
.L_112:
        /*0298*/ 	.word	index@(_Z21filterActs_YxX_sparseILi4ELi32ELi4ELi8ELi2ELb0ELb0EEvPfS0_S0_iiiiiiiiiiiiffi)
        /*029c*/ 	.word	0x00000000


	//----- nvinfo : EIATTR_REGCOUNT
	.align		4
.L_113:
        /*02a0*/ 	.byte	0x04, 0x2f
        /*02a2*/ 	.short	(.L_115 - .L_114)
	.align		4
.L_114:
        /*02a4*/ 	.word	index@(_Z21filterActs_YxX_sparseILi4ELi32ELi4ELi4ELi2ELb0ELb0EEvPfS0_S0_iiiiiiiiiiiiffi)
        /*02a8*/ 	.word	0x00000028


	//----- nvinfo : EIATTR_FRAME_SIZE
	.align		4
.L_115:
        /*02ac*/ 	.byte	0x04, 0x11
        /*02ae*/ 	.short	(.L_117 - .L_116)
	.align		4
.L_116:
        /*02b0*/ 	.word	index@(_Z21filterActs_YxX_sparseILi4ELi32ELi4ELi4ELi2ELb0ELb0EEvPfS0_S0_iiiiiiiiiiiiffi)
        /*02b4*/ 	.word	0x00000000


	//----- nvinfo : EIATTR_REGCOUNT
	.align		4
.L_117:
        /*02b8*/ 	.byte	0x04, 0x2f
        /*02ba*/ 	.short	(.L_119 - .L_118)
	.align		4
.L_118:
        /*02bc*/ 	.word	index@(_Z21filterActs_YxX_sparseILi4ELi32ELi4ELi8ELi2ELb1ELb1EEvPfS0_S0_iiiiiiiiiiiiffi)
        /*02c0*/ 	.word	0x00000038


	//----- nvinfo : EIATTR_FRAME_SIZE
	.align		4
.L_119:
        /*02c4*/ 	.byte	0x04, 0x11
        /*02c6*/ 	.short	(.L_121 - .L_120)
	.align		4
.L_120:
        /*02c8*/ 	.word	index@(_Z21filterActs_YxX_sparseILi4ELi32ELi4ELi8ELi2ELb1ELb1EEvPfS0_S0_iiiiiiiiiiiiffi)
        /*02cc*/ 	.word	0x00000000


	//----- nvinfo : EIATTR_REGCOUNT
	.align		4
.L_121:
        /*02d0*/ 	.byte	0x04, 0x2f
        /*02d2*/ 	.short	(.L_123 - .L_122)
	.align		4
.L_122:
        /*02d4*/ 	.word	index@(_Z21filterActs_YxX_sparseILi4ELi32ELi4ELi4ELi2ELb1ELb1EEvPfS0_S0_iiiiiiiiiiiiffi)
        /*02d8*/ 	.word	0x00000030


	//----- nvinfo : EIATTR_FRAME_SIZE
	.align		4
.L_123:
        /*02dc*/ 	.byte	0x04, 0x11
        /*02de*/ 	.short	(.L_125 - .L_124)
	.align		4
.L_124:
        /*02e0*/ 	.word	index@(_Z21filterActs_YxX_sparseILi4ELi32ELi4ELi4ELi2ELb1ELb1EEvPfS0_S0_iiiiiiiiiiiiffi)
        /*02e4*/ 	.word	0x00000000


	//----- nvinfo : EIATTR_REGCOUNT
	.align		4
.L_125:
        /*02e8*/ 	.byte	0x04, 0x2f
        /*02ea*/ 	.short	(.L_127 - .L_126)
	.align		4
.L_126:
        /*02ec*/ 	.word	index@(_Z21filterActs_YxX_sparseILi4ELi32ELi4ELi8ELi2ELb1ELb0EEvPfS0_S0_iiiiiiiiiiiiffi)
        /*02f0*/ 	.word	0x00000038


	//----- nvinfo : EIATTR_FRAME_SIZE
	.align		4
.L_127:
        /*02f4*/ 	.byte	0x04, 0x11
        /*02f6*/ 	.short	(.L_129 - .L_128)
	.align		4
.L_128:
        /*02f8*/ 	.word	index@(_Z21filterActs_YxX_sparseILi4ELi32ELi4ELi8ELi2ELb1ELb0EEvPfS0_S0_iiiiiiiiiiiiffi)
        /*02fc*/ 	.word	0x00000000


	//----- nvinfo : EIATTR_REGCOUNT
	.align		4
.L_129:
        /*0300*/ 	.byte	0x04, 0x2f
        /*0302*/ 	.short	(.L_131 - .L_130)
	.align		4
.L_130:
        /*0304*/ 	.word	index@(_Z21filterActs_YxX_sparseILi4ELi32ELi4ELi4ELi2ELb1ELb0EEvPfS0_S0_iiiiiiiiiiiiffi)
        /*0308*/ 	.word	0x00000028


	//----- nvinfo : EIATTR_FRAME_SIZE
	.align		4
.L_131:
        /*030c*/ 	.byte	0x04, 0x11
        /*030e*/ 	.short	(.L_133 - .L_132)
	.align		4
.L_132:
        /*0310*/ 	.word	index@(_Z21filterActs_YxX_sparseILi4ELi32ELi4ELi4ELi2ELb1ELb0EEvPfS0_S0_iiiiiiiiiiiiffi)
        /*0314*/ 	.word	0x00000000


	//----- nvinfo : EIATTR_REGCOUNT
	.align		4
.L_133:
        /*0318*/ 	.byte	0x04, 0x2f
        /*031a*/ 	.short	(.L_135 - .L_134)
	.align		4
.L_134:
        /*031c*/ 	.word	index@(_Z20filterActs_YxX_colorILi4ELi32ELi2ELi8ELi1ELb0ELb1EEvPfS0_S0_iiiiiiiiiiffi)
        /*0320*/ 	.word	0x00000028


	//----- nvinfo : EIATTR_FRAME_SIZE
	.align		4
.L_135:
        /*0324*/ 	.byte	0x04, 0x11
        /*0326*/ 	.short	(.L_137 - .L_136)
	.align		4
.L_136:
        /*0328*/ 	.word	index@(_Z20filterActs_YxX_colorILi4ELi32ELi2ELi8ELi1ELb0ELb1EEvPfS0_S0_iiiiiiiiiiffi)
        /*032c*/ 	.word	0x00000000


	//----- nvinfo : EIATTR_REGCOUNT
	.align		4
.L_137:
        /*0330*/ 	.byte	0x04, 0x2f
        /*0332*/ 	.short	(.L_139 - .L_138)
	.align		4
.L_138:
        /*0334*/ 	.word	index@(_Z20filterActs_YxX_colorILi4ELi32ELi2ELi4ELi1ELb0ELb1EEvPfS0_S0_iiiiiiiiiiffi)
        /*0338*/ 	.word	0x0000001f


	//----- nvinfo : EIATTR_FRAME_SIZE
	.align		4
.L_139:
        /*033c*/ 	.byte	0x04, 0x11
        /*033e*/ 	.short	(.L_141 - .L_140)
	.align		4
.L_140:
        /*0340*/ 	.word	index@(_Z20filterActs_YxX_colorILi4ELi32ELi2ELi4ELi1ELb0ELb1EEvPfS0_S0_iiiiiiiiiiffi)
        /*0344*/ 	.word	0x00000000


	//----- nvinfo : EIATTR_REGCOUNT
	.align		4
.L_141:
        /*0348*/ 	.byte	0x04, 0x2f
        /*034a*/ 	.short	(.L_143 - .L_142)
	.align		4
.L_142:
        /*034c*/ 	.word	index@(_Z20filterActs_YxX_colorILi4ELi32ELi2ELi8ELi1ELb0ELb0EEvPfS0_S0_iiiiiiiiiiffi)
        /*0350*/ 	.word	0x00000026


	//----- nvinfo : EIATTR_FRAME_SIZE
	.align		4
.L_143:
        /*0354*/ 	.byte	0x04, 0x11
        /*0356*/ 	.short	(.L_145 - .L_144)
	.align		4
.L_144:
        /*0358*/ 	.word	index@(_Z20filterActs_YxX_colorILi4ELi32ELi2ELi8ELi1ELb0ELb0EEvPfS0_S0_iiiiiiiiiiffi)
        /*035c*/ 	.word	0x00000000


	//----- nvinfo : EIATTR_REGCOUNT
	.align		4
.L_145:
        /*0360*/ 	.byte	0x04, 0x2f
        /*0362*/ 	.short	(.L_147 - .L_146)
	.align		4
.L_146:
        /*0364*/ 	.word	index@(_Z20filterActs_YxX_colorILi4ELi32ELi2ELi4ELi1ELb0ELb0EEvPfS0_S0_iiiiiiiiiiffi)
        /*0368*/ 	.word	0x0000001f


	//----- nvinfo : EIATTR_FRAME_SIZE
	.align		4
.L_147:
        /*036c*/ 	.byte	0x04, 0x11
        /*036e*/ 	.short	(.L_149 - .L_148)
	.align		4
.L_148:
        /*0370*/ 	.word	index@(_Z20filterActs_YxX_colorILi4ELi32ELi2ELi4ELi1ELb0ELb0EEvPfS0_S0_iiiiiiiiiiffi)
        /*0374*/ 	.word	0x00000000


	//----- nvinfo : EIATTR_REGCOUNT
	.align		4
.L_149:
        /*0378*/ 	.byte	0x04, 0x2f
        /*037a*/ 	.short	(.L_151 - .L_150)
	.align		4
.L_150:
        /*037c*/ 	.word	index@(_Z20filterActs_YxX_colorILi4ELi32ELi2ELi8ELi2ELb0ELb1EEvPfS0_S0_iiiiiiiiiiffi)
        /*0380*/ 	.word	0x0000002e


	//----- nvinfo : EIATTR_FRAME_SIZE
	.align		4
.L_151:
        /*0384*/ 	.byte	0x04, 0x11
        /*0386*/ 	.short	(.L_153 - .L_152)
	.align		4
.L_152:
        /*0388*/ 	.word	index@(_Z20filterActs_YxX_colorILi4ELi32ELi2ELi8ELi2ELb0ELb1EEvPfS0_S0_iiiiiiiiiiffi)
        /*038c*/ 	.word	0x00000000


	//----- nvinfo : EIATTR_REGCOUNT
	.align		4
.L_153:
        /*0390*/ 	.byte	0x04, 0x2f
        /*0392*/ 	.short	(.L_155 - .L_154)
	.align		4
.L_154:
        /*0394*/ 	.word	index@(_Z20filterActs_YxX_colorILi4ELi32ELi2ELi4ELi2ELb0ELb1EEvPfS0_S0_iiiiiiiiiiffi)
        /*0398*/ 	.word	0x00000027


	//----- nvinfo : EIATTR_FRAME_SIZE
	.align		4
.L_155:
        /*039c*/ 	.byte	0x04, 0x11
        /*039e*/ 	.short	(.L_157 - .L_156)
	.align		4
.L_156:
        /*03a0*/ 	.word	index@(_Z20filterActs_YxX_colorILi4ELi32ELi2ELi4ELi2ELb0ELb1EEvPfS0_S0_iiiiiiiiiiffi)
        /*03a4*/ 	.word	0x00000000


	//----- nvinfo : EIATTR_REGCOUNT
	.align		4
.L_157:
        /*03a8*/ 	.byte	0x04, 0x2f
        /*03aa*/ 	.short	(.L_159 - .L_158)
	.align		4
.L_158:
        /*03ac*/ 	.word	index@(_Z20filterActs_YxX_colorILi4ELi32ELi2ELi8ELi2ELb0ELb0EEvPfS0_S0_iiiiiiiiiiffi)
        /*03b0*/ 	.word	0x00000030


	//----- nvinfo : EIATTR_FRAME_SIZE
	.align		4
.L_159:
        /*03b4*/ 	.byte	0x04, 0x11
        /*03b6*/ 	.short	(.L_161 - .L_160)
	.align		4
.L_160:
        /*03b8*/ 	.word	index@(_Z20filterActs_YxX_colorILi4ELi32ELi2ELi8ELi2ELb0ELb0EEvPfS0_S0_iiiiiiiiiiffi)
        /*03bc*/ 	.word	0x00000000


	//----- nvinfo : EIATTR_REGCOUNT
	.align		4
.L_161:
        /*03c0*/ 	.byte	0x04, 0x2f
        /*03c2*/ 	.short	(.L_163 - .L_162)
	.align		4
.L_162:
        /*03c4*/ 	.word	index@(_Z20filterActs_YxX_colorILi4ELi32ELi2ELi4ELi2ELb0ELb0EEvPfS0_S0_iiiiiiiiiiffi)
        /*03c8*/ 	.word	0x00000027


	//----- nvinfo : EIATTR_FRAME_SIZE
	.align		4
.L_163:
        /*03cc*/ 	.byte	0x04, 0x11
        /*03ce*/ 	.short	(.L_165 - .L_164)
	.align		4
.L_164:
        /*03d0*/ 	.word	index@(_Z20filterActs_YxX_colorILi4ELi32ELi2ELi4ELi2ELb0ELb0EEvPfS0_S0_iiiiiiiiiiffi)
        /*03d4*/ 	.word	0x00000000


	//----- nvinfo : EIATTR_REGCOUNT
	.align		4
.L_165:
        /*03d8*/ 	.byte	0x04, 0x2f
        /*03da*/ 	.short	(.L_167 - .L_166)
	.align		4
.L_166:
        /*03dc*/ 	.word	index@(_Z20filterActs_YxX_colorILi4ELi32ELi2ELi8ELi3ELb0ELb1EEvPfS0_S0_iiiiiiiiiiffi)
        /*03e0*/ 	.word	0x00000030


	//----- nvinfo : EIATTR_FRAME_SIZE
	.align		4
.L_167:
        /*03e4*/ 	.byte	0x04, 0x11
        /*03e6*/ 	.short	(.L_169 - .L_168)
	.align		4
.L_168:
        /*03e8*/ 	.word	index@(_Z20filterActs_YxX_colorILi4ELi32ELi2ELi8ELi3ELb0ELb1EEvPfS0_S0_iiiiiiiiiiffi)
        /*03ec*/ 	.word	0x00000000


	//----- nvinfo : EIATTR_REGCOUNT
	.align		4
.L_169:
        /*03f0*/ 	.byte	0x04, 0x2f
        /*03f2*/ 	.short	(.L_171 - .L_170)
	.align		4
.L_170:
        /*03f4*/ 	.word	index@(_Z20filterActs_YxX_colorILi4ELi32ELi2ELi4ELi3ELb0ELb1EEvPfS0_S0_iiiiiiiiiiffi)
        /*03f8*/ 	.word	0x00000027


	//----- nvinfo : EIATTR_FRAME_SIZE
	.align		4
.L_171:
        /*03fc*/ 	.byte	0x04, 0x11
        /*03fe*/ 	.short	(.L_173 - .L_172)
	.align		4
.L_172:
        /*0400*/ 	.word	index@(_Z20filterActs_YxX_colorILi4ELi32ELi2ELi4ELi3ELb0ELb1EEvPfS0_S0_iiiiiiiiiiffi)
        /*0404*/ 	.word	0x00000000


	//----- nvinfo : EIATTR_REGCOUNT
	.align		4
.L_173:
        /*0408*/ 	.byte	0x04, 0x2f
        /*040a*/ 	.short	(.L_175 - .L_174)
	.align		4
.L_174:
        /*040c*/ 	.word	index@(_Z20filterActs_YxX_colorILi4ELi32ELi2ELi8ELi3ELb0ELb0EEvPfS0_S0_iiiiiiiiiiffi)
        /*0410*/ 	.word	0x00000028


	//----- nvinfo : EIATTR_FRAME_SIZE
	.align		4
.L_175:
        /*0414*/ 	.byte	0x04, 0x11
        /*0416*/ 	.short	(.L_177 - .L_176)
	.align		4
.L_176:
        /*0418*/ 	.word	index@(_Z20filterActs_YxX_colorILi4ELi32ELi2ELi8ELi3ELb0ELb0EEvPfS0_S0_iiiiiiiiiiffi)
        /*041c*/ 	.word	0x00000000


	//----- nvinfo : EIATTR_REGCOUNT
	.align		4
.L_177:
        /*0420*/ 	.byte	0x04, 0x2f
        /*0422*/ 	.short	(.L_179 - .L_178)
	.align		4
.L_178:
        /*0424*/ 	.word	index@(_Z20filterActs_YxX_colorILi4ELi32ELi2ELi4ELi3ELb0ELb0EEvPfS0_S0_iiiiiiiiiiffi)
        /*0428*/ 	.word	0x00000020


	//----- nvinfo : EIATTR_FRAME_SIZE
	.align		4
.L_179:
        /*042c*/ 	.byte	0x04, 0x11
        /*042e*/ 	.short	(.L_181 - .L_180)
	.align		4
.L_180:
        /*0430*/ 	.word	index@(_Z20filterActs_YxX_colorILi4ELi32ELi2ELi4ELi3ELb0ELb0EEvPfS0_S0_iiiiiiiiiiffi)
        /*0434*/ 	.word	0x00000000


	//----- nvinfo : EIATTR_REGCOUNT
	.align		4
.L_181:
        /*0438*/ 	.byte	0x04, 0x2f
        /*043a*/ 	.short	(.L_183 - .L_182)
	.align		4
.L_182:
        /*043c*/ 	.word	index@(_Z20filterActs_YxX_colorILi4ELi32ELi2ELi8ELi1ELb1ELb1EEvPfS0_S0_iiiiiiiiiiffi)
        /*0440*/ 	.word	0x00000028


	//----- nvinfo : EIATTR_FRAME_SIZE
	.align		4
.L_183:
        /*0444*/ 	.byte	0x04, 0x11
        /*0446*/ 	.short	(.L_185 - .L_184)
	.align		4
.L_184:
        /*0448*/ 	.word	index@(_Z20filterActs_YxX_colorILi4ELi32ELi2ELi8ELi1ELb1ELb1EEvPfS0_S0_iiiiiiiiiiffi)
        /*044c*/ 	.word	0x00000000


	//----- nvinfo : EIATTR_REGCOUNT
	.align		4
.L_185:
        /*0450*/ 	.byte	0x04, 0x2f
        /*0452*/ 	.short	(.L_187 - .L_186)
	.align		4
.L_186:
        /*0454*/ 	.word	index@(_Z20filterActs_YxX_colorILi4ELi32ELi2ELi4ELi1ELb1ELb1EEvPfS0_S0_iiiiiiiiiiffi)
        /*0458*/ 	.word	0x0000001f


	//----- nvinfo : EIATTR_FRAME_SIZE
	.align		4
.L_187:
        /*045c*/ 	.byte	0x04, 0x11
        /*045e*/ 	.short	(.L_189 - .L_188)
	.align		4
.L_188:
        /*0460*/ 	.word	index@(_Z20filterActs_YxX_colorILi4ELi32ELi2ELi4ELi1ELb1ELb1EEvPfS0_S0_iiiiiiiiiiffi)
        /*0464*/ 	.word	0x00000000


	//----- nvinfo : EIATTR_REGCOUNT
	.align		4
.L_189:
        /*0468*/ 	.byte	0x04, 0x2f
        /*046a*/ 	.short	(.L_191 - .L_190)
	.align		4
.L_190:
        /*046c*/ 	.word	index@(_Z20filterActs_YxX_colorILi4ELi32ELi2ELi8ELi1ELb1ELb0EEvPfS0_S0_iiiiiiiiiiffi)
        /*0470*/ 	.word	0x00000026


	//----- nvinfo : EIATTR_FRAME_SIZE
	.align		4
.L_191:
        /*0474*/ 	.byte	0x04, 0x11
        /*0476*/ 	.short	(.L_193 - .L_192)
	.align		4
.L_192:
        /*0478*/ 	.word	index@(_Z20filterActs_YxX_colorILi4ELi32ELi2ELi8ELi1ELb1ELb0EEvPfS0_S0_iiiiiiiiiiffi)
        /*047c*/ 	.word	0x00000000


	//----- nvinfo : EIATTR_REGCOUNT
	.align		4
.L_193:
        /*0480*/ 	.byte	0x04, 0x2f
        /*0482*/ 	.short	(.L_195 - .L_194)
	.align		4
.L_194:
        /*0484*/ 	.word	index@(_Z20filterActs_YxX_colorILi4ELi32ELi2ELi4ELi1ELb1ELb0EEvPfS0_S0_iiiiiiiiiiffi)
        /*0488*/ 	.word	0x0000001f


	//----- nvinfo : EIATTR_FRAME_SIZE
	.align		4
.L_195:
        /*048c*/ 	.byte	0x04, 0x11
        /*048e*/ 	.short	(.L_197 - .L_196)
	.align		4
.L_196:
        /*0490*/ 	.word	index@(_Z20filterActs_YxX_colorILi4ELi32ELi2ELi4ELi1ELb1ELb0EEvPfS0_S0_iiiiiiiiiiffi)
        /*0494*/ 	.word	0x00000000


	//----- nvinfo : EIATTR_REGCOUNT
	.align		4
.L_197:
        /*0498*/ 	.byte	0x04, 0x2f
        /*049a*/ 	.short	(.L_199 - .L_198)
	.align		4
.L_198:
        /*049c*/ 	.word	index@(_Z20filterActs_YxX_colorILi4ELi32ELi2ELi8ELi2ELb1ELb1EEvPfS0_S0_iiiiiiiiiiffi)
        /*04a0*/ 	.word	0x0000002e


	//----- nvinfo : EIATTR_FRAME_SIZE
	.align		4
.L_199:
        /*04a4*/ 	.byte	0x04, 0x11
        /*04a6*/ 	.short	(.L_201 - .L_200)
	.align		4
.L_200:
        /*04a8*/ 	.word	index@(_Z20filterActs_YxX_colorILi4ELi32ELi2ELi8ELi2ELb1ELb1EEvPfS0_S0_iiiiiiiiiiffi)
        /*04ac*/ 	.word	0x00000000


	//----- nvinfo : EIATTR_REGCOUNT
	.align		4
.L_201:
        /*04b0*/ 	.byte	0x04, 0x2f
        /*04b2*/ 	.short	(.L_203 - .L_202)
	.align		4
.L_202:
        /*04b4*/ 	.word	index@(_Z20filterActs_YxX_colorILi4ELi32ELi2ELi4ELi2ELb1ELb1EEvPfS0_S0_iiiiiiiiiiffi)
        /*04b8*/ 	.word	0x00000027


	//----- nvinfo : EIATTR_FRAME_SIZE
	.align		4
.L_203:
        /*04bc*/ 	.byte	0x04, 0x11
        /*04be*/ 	.short	(.L_205 - .L_204)
	.align		4
.L_204:
        /*04c0*/ 	.word	index@(_Z20filterActs_YxX_colorILi4ELi32ELi2ELi4ELi2ELb1ELb1EEvPfS0_S0_iiiiiiiiiiffi)
        /*04c4*/ 	.word	0x00000000


	//----- nvinfo : EIATTR_REGCOUNT
	.align		4
.L_205:
        /*04c8*/ 	.byte	0x04, 0x2f
        /*04ca*/ 	.short	(.L_207 - .L_206)
	.align		4
.L_206:
        /*04cc*/ 	.word	index@(_Z20filterActs_YxX_colorILi4ELi32ELi2ELi8ELi2ELb1ELb0EEvPfS0_S0_iiiiiiiiiiffi)
        /*04d0*/ 	.word	0x00000030


	//----- nvinfo : EIATTR_FRAME_SIZE
	.align		4
.L_207:
        /*04d4*/ 	.byte	0x04, 0x11
        /*04d6*/ 	.short	(.L_209 - .L_208)
	.align		4
.L_208:
        /*04d8*/ 	.word	index@(_Z20filterActs_YxX_colorILi4ELi32ELi2ELi8ELi2ELb1ELb0EEvPfS0_S0_iiiiiiiiiiffi)
        /*04dc*/ 	.word	0x00000000


	//----- nvinfo : EIATTR_REGCOUNT
	.align		4
.L_209:
        /*04e0*/ 	.byte	0x04, 0x2f
        /*04e2*/ 	.short	(.L_211 - .L_210)
	.align		4
.L_210:
        /*04e4*/ 	.word	index@(_Z20filterActs_YxX_colorILi4ELi32ELi2ELi4ELi2ELb1ELb0EEvPfS0_S0_iiiiiiiiiiffi)
        /*04e8*/ 	.word	0x00000027


	//----- nvinfo : EIATTR_FRAME_SIZE
	.align		4
.L_211:
        /*04ec*/ 	.byte	0x04, 0x11
        /*04ee*/ 	.short	(.L_213 - .L_212)
	.align		4
.L_212:
        /*04f0*/ 	.word	index@(_Z20filterActs_YxX_colorILi4ELi32ELi2ELi4ELi2ELb1ELb0EEvPfS0_S0_iiiiiiiiiiffi)
        /*04f4*/ 	.word	0x00000000


	//----- nvinfo : EIATTR_REGCOUNT
	.align		4
.L_213:
        /*04f8*/ 	.byte	0x04, 0x2f
        /*04fa*/ 	.short	(.L_215 - .L_214)
	.align		4
.L_214:
        /*04fc*/ 	.word	index@(_Z20filterActs_YxX_colorILi4ELi32ELi2ELi8ELi3ELb1ELb1EEvPfS0_S0_iiiiiiiiiiffi)
        /*0500*/ 	.word	0x00000030


	//----- nvinfo : EIATTR_FRAME_SIZE
	.align		4
.L_215:
        /*0504*/ 	.byte	0x04, 0x11
        /*0506*/ 	.short	(.L_217 - .L_216)
	.align		4
.L_216:
        /*0508*/ 	.word	index@(_Z20filterActs_YxX_colorILi4ELi32ELi2ELi8ELi3ELb1ELb1EEvPfS0_S0_iiiiiiiiiiffi)
        /*050c*/ 	.word	0x00000000


	//----- nvinfo : EIATTR_REGCOUNT
	.align		4
.L_217:
        /*0510*/ 	.byte	0x04, 0x2f
        /*0512*/ 	.short	(.L_219 - .L_218)
	.align		4
.L_218:
        /*0514*/ 	.word	index@(_Z20filterActs_YxX_colorILi4ELi32ELi2ELi4ELi3ELb1ELb1EEvPfS0_S0_iiiiiiiiiiffi)
        /*0518*/ 	.word	0x00000028


	//----- nvinfo : EIATTR_FRAME_SIZE
	.align		4
.L_219:
        /*051c*/ 	.byte	0x04, 0x11
        /*051e*/ 	.short	(.L_221 - .L_220)
	.align		4
.L_220:
        /*0520*/ 	.word	index@(_Z20filterActs_YxX_colorILi4ELi32ELi2ELi4ELi3ELb1ELb1EEvPfS0_S0_iiiiiiiiiiffi)
        /*0524*/ 	.word	0x00000000


	//----- nvinfo : EIATTR_REGCOUNT
	.align		4
.L_221:
        /*0528*/ 	.byte	0x04, 0x2f
        /*052a*/ 	.short	(.L_223 - .L_222)
	.align		4
.L_222:
        /*052c*/ 	.word	index@(_Z20filterActs_YxX_colorILi4ELi32ELi2ELi8ELi3ELb1ELb0EEvPfS0_S0_iiiiiiiiiiffi)
        /*0530*/ 	.word	0x00000028


	//----- nvinfo : EIATTR_FRAME_SIZE
	.align		4
.L_223:
        /*0534*/ 	.byte	0x04, 0x11
        /*0536*/ 	.short	(.L_225 - .L_224)
	.align		4
.L_224:
        /*0538*/ 	.word	index@(_Z20filterActs_YxX_colorILi4ELi32ELi2ELi8ELi3ELb1ELb0EEvPfS0_S0_iiiiiiiiiiffi)
        /*053c*/ 	.word	0x00000000


	//----- nvinfo : EIATTR_REGCOUNT
	.align		4
.L_225:
        /*0540*/ 	.byte	0x04, 0x2f
        /*0542*/ 	.short	(.L_227 - .L_226)
	.align		4
.L_226:
        /*0544*/ 	.word	index@(_Z20filterActs_YxX_colorILi4ELi32ELi2ELi4ELi3ELb1ELb0EEvPfS0_S0_iiiiiiiiiiffi)
        /*0548*/ 	.word	0x00000020


	//----- nvinfo : EIATTR_FRAME_SIZE
	.align		4
.L_227:
        /*054c*/ 	.byte	0x04, 0x11
        /*054e*/ 	.short	(.L_229 - .L_228)
	.align		4
.L_228:
        /*0550*/ 	.word	index@(_Z20filterActs_YxX_colorILi4ELi32ELi2ELi4ELi3ELb1ELb0EEvPfS0_S0_iiiiiiiiiiffi)
        /*0554*/ 	.word	0x00000000


	//----- nvinfo : EIATTR_REGCOUNT
	.align		4
.L_229:
        /*0558*/ 	.byte	0x04, 0x2f
        /*055a*/ 	.short	(.L_231 - .L_230)
	.align		4
.L_230:
        /*055c*/ 	.word	index@(_Z21filterActs_YxX_sparseILi4ELi32ELi2ELi8ELi2ELb0ELb1EEvPfS0_S0_iiiiiiiiiiiiffi)
        /*0560*/ 	.word	0x00000028


	//----- nvinfo : EIATTR_FRAME_SIZE
	.align		4
.L_231:
        /*0564*/ 	.byte	0x04, 0x11
        /*0566*/ 	.short	(.L_233 - .L_232)
	.align		4
.L_232:
        /*0568*/ 	.word	index@(_Z21filterActs_YxX_sparseILi4ELi32ELi2ELi8ELi2ELb0ELb1EEvPfS0_S0_iiiiiiiiiiiiffi)
        /*056c*/ 	.word	0x00000000


	//----- nvinfo : EIATTR_REGCOUNT
	.align		4
.L_233:
        /*0570*/ 	.byte	0x04, 0x2f
        /*0572*/ 	.short	(.L_235 - .L_234)
	.align		4
.L_234:
        /*0574*/ 	.word	index@(_Z21filterActs_YxX_sparseILi4ELi32ELi2ELi4ELi2ELb0ELb1EEvPfS0_S0_iiiiiiiiiiiiffi)
        /*0578*/ 	.word	0x00000020


	//----- nvinfo : EIATTR_FRAME_SIZE
	.align		4
.L_235:
        /*057c*/ 	.byte	0x04, 0x11
        /*057e*/ 	.short	(.L_237 - .L_236)
	.align		4
.L_236:
        /*0580*/ 	.word	index@(_Z21filterActs_YxX_sparseILi4ELi32ELi2ELi4ELi2ELb0ELb1EEvPfS0_S0_iiiiiiiiiiiiffi)
        /*0584*/ 	.word	0x00000000


	//----- nvinfo : EIATTR_REGCOUNT
	.align		4
.L_237:
        /*0588*/ 	.byte	0x04, 0x2f
        /*058a*/ 	.short	(.L_239 - .L_238)
	.align		4
.L_238:
        /*058c*/ 	.word	index@(_Z21filterActs_YxX_sparseILi4ELi32ELi2ELi8ELi2ELb0ELb0EEvPfS0_S0_iiiiiiiiiiiiffi)
        /*0590*/ 	.word	0x00000028


	//----- nvinfo : EIATTR_FRAME_SIZE
	.align		4
.L_239:
        /*0594*/ 	.byte	0x04, 0x11
        /*0596*/ 	.short	(.L_241 - .L_240)
	.align		4
.L_240:
        /*0598*/ 	.word	index@(_Z21filterActs_YxX_sparseILi4ELi32ELi2ELi8ELi2ELb0ELb0EEvPfS0_S0_iiiiiiiiiiiiffi)
        /*059c*/ 	.word	0x00000000


	//----- nvinfo : EIATTR_REGCOUNT
	.align		4
.L_241:
        /*05a0*/ 	.byte	0x04, 0x2f
        /*05a2*/ 	.short	(.L_243 - .L_242)
	.align		4
.L_242:
        /*05a4*/ 	.word	index@(_Z21filterActs_YxX_sparseILi4ELi32ELi2ELi4ELi2ELb0ELb0EEvPfS0_S0_iiiiiiiiiiiiffi)
        /*05a8*/ 	.word	0x00000020


	//----- nvinfo : EIATTR_FRAME_SIZE
	.align		4
.L_243:
        /*05ac*/ 	.byte	0x04, 0x11
        /*05ae*/ 	.short	(.L_245 - .L_244)
	.align		4
.L_244:
        /*05b0*/ 	.word	index@(_Z21filterActs_YxX_sparseILi4ELi32ELi2ELi4ELi2ELb0ELb0EEvPfS0_S0_iiiiiiiiiiiiffi)
        /*05b4*/ 	.word	0x00000000


	//----- nvinfo : EIATTR_REGCOUNT
	.align		4
.L_245:
        /*05b8*/ 	.byte	0x04, 0x2f
        /*05ba*/ 	.short	(.L_247 - .L_246)
	.align		4
.L_246:
        /*05bc*/ 	.word	index@(_Z21filterActs_YxX_sparseILi4ELi32ELi2ELi8ELi2ELb1ELb1EEvPfS0_S0_iiiiiiiiiiiiffi)
        /*05c0*/ 	.word	0x00000027


	//----- nvinfo : EIATTR_FRAME_SIZE
	.align		4
.L_247:
        /*05c4*/ 	.byte	0x04, 0x11
        /*05c6*/ 	.short	(.L_249 - .L_248)
	.align		4
.L_248:
        /*05c8*/ 	.word	index@(_Z21filterActs_YxX_sparseILi4ELi32ELi2ELi8ELi2ELb1ELb1EEvPfS0_S0_iiiiiiiiiiiiffi)
        /*05cc*/ 	.word	0x00000000


	//----- nvinfo : EIATTR_REGCOUNT
	.align		4
.L_249:
        /*05d0*/ 	.byte	0x04, 0x2f
        /*05d2*/ 	.short	(.L_251 - .L_250)
	.align		4
.L_250:
        /*05d4*/ 	.word	index@(_Z21filterActs_YxX_sparseILi4ELi32ELi2ELi4ELi2ELb1ELb1EEvPfS0_S0_iiiiiiiiiiiiffi)
        /*05d8*/ 	.word	0x00000020


	//----- nvinfo : EIATTR_FRAME_SIZE
	.align		4
.L_251:
        /*05dc*/ 	.byte	0x04, 0x11
        /*05de*/ 	.short	(.L_253 - .L_252)
	.align		4
.L_252:
        /*05e0*/ 	.word	index@(_Z21filterActs_YxX_sparseILi4ELi32ELi2ELi4ELi2ELb1ELb1EEvPfS0_S0_iiiiiiiiiiiiffi)
        /*05e4*/ 	.word	0x00000000


	//----- nvinfo : EIATTR_REGCOUNT
	.align		4
.L_253:
        /*05e8*/ 	.byte	0x04, 0x2f
        /*05ea*/ 	.short	(.L_255 - .L_254)
	.align		4
.L_254:
        /*05ec*/ 	.word	index@(_Z21filterActs_YxX_sparseILi4ELi32ELi2ELi8ELi2ELb1ELb0EEvPfS0_S0_iiiiiiiiiiiiffi)
        /*05f0*/ 	.word	0x00000028


	//----- nvinfo : EIATTR_FRAME_SIZE
	.align		4
.L_255:
        /*05f4*/ 	.byte	0x04, 0x11
        /*05f6*/ 	.short	(.L_257 - .L_256)
	.align		4
.L_256:
        /*05f8*/ 	.word	index@(_Z21filterActs_YxX_sparseILi4ELi32ELi2ELi8ELi2ELb1ELb0EEvPfS0_S0_iiiiiiiiiiiiffi)
        /*05fc*/ 	.word	0x00000000


	//----- nvinfo : EIATTR_REGCOUNT
	.align		4
.L_257:
        /*0600*/ 	.byte	0x04, 0x2f
        /*0602*/ 	.short	(.L_259 - .L_258)
	.align		4
.L_258:
        /*0604*/ 	.word	index@(_Z21filterActs_YxX_sparseILi4ELi32ELi2ELi4ELi2ELb1ELb0EEvPfS0_S0_iiiiiiiiiiiiffi)
        /*0608*/ 	.word	0x00000020


	//----- nvinfo : EIATTR_FRAME_SIZE
	.align		4
.L_259:
        /*060c*/ 	.byte	0x04, 0x11
        /*060e*/ 	.short	(.L_261 - .L_260)
	.align		4
.L_260:
        /*0610*/ 	.word	index@(_Z21filterActs_YxX_sparseILi4ELi32ELi2ELi4ELi2ELb1ELb0EEvPfS0_S0_iiiiiiiiiiiiffi)
        /*0614*/ 	.word	0x00000000


	//----- nvinfo : EIATTR_REGCOUNT
	.align		4
.L_261:
        /*0618*/ 	.byte	0x04, 0x2f
        /*061a*/ 	.short	(.L_263 - .L_262)
	.align		4
.L_262:
        /*061c*/ 	.word	index@(_Z20filterActs_YxX_colorILi4ELi32ELi1ELi8ELi1ELb0ELb1EEvPfS0_S0_iiiiiiiiiiffi)
        /*0620*/ 	.word	0x00000020


	//----- nvinfo : EIATTR_FRAME_SIZE
	.align		4
.L_263:
        /*0624*/ 	.byte	0x04, 0x11
        /*0626*/ 	.short	(.L_265 - .L_264)
	.align		4
.L_264:
        /*0628*/ 	.word	index@(_Z20filterActs_YxX_colorILi4ELi32ELi1ELi8ELi1ELb0ELb1EEvPfS0_S0_iiiiiiiiiiffi)
        /*062c*/ 	.word	0x00000000


	//----- nvinfo : EIATTR_REGCOUNT
	.align		4
.L_265:
        /*0630*/ 	.byte	0x04, 0x2f
        /*0632*/ 	.short	(.L_267 - .L_266)
	.align		4
.L_266:
        /*0634*/ 	.word	index@(_Z20filterActs_YxX_colorILi4ELi32ELi1ELi4ELi1ELb0ELb1EEvPfS0_S0_iiiiiiiiiiffi)
        /*0638*/ 	.word	0x0000001f


	//----- nvinfo : EIATTR_FRAME_SIZE
	.align		4
.L_267:
        /*063c*/ 	.byte	0x04, 0x11
        /*063e*/ 	.short	(.L_269 - .L_268)
	.align		4
.L_268:
        /*0640*/ 	.word	index@(_Z20filterActs_YxX_colorILi4ELi32ELi1ELi4ELi1ELb0ELb1EEvPfS0_S0_iiiiiiiiiiffi)
        /*0644*/ 	.word	0x00000000


	//----- nvinfo : EIATTR_REGCOUNT
	.align		4
.L_269:
        /*0648*/ 	.byte	0x04, 0x2f
        /*064a*/ 	.short	(.L_271 - .L_270)
	.align		4
.L_270:
        /*064c*/ 	.word	index@(_Z20filterActs_YxX_colorILi4ELi32ELi1ELi8ELi1ELb0ELb0EEvPfS0_S0_iiiiiiiiiiffi)
        /*0650*/ 	.word	0x00000020


	//----- nvinfo : EIATTR_FRAME_SIZE
	.align		4
.L_271:
        /*0654*/ 	.byte	0x04, 0x11
        /*0656*/ 	.short	(.L_273 - .L_272)
	.align		4
.L_272:
        /*0658*/ 	.word	index@(_Z20filterActs_YxX_colorILi4ELi32ELi1ELi8ELi1ELb0ELb0EEvPfS0_S0_iiiiiiiiiiffi)
        /*065c*/ 	.word	0x00000000


	//----- nvinfo : EIATTR_REGCOUNT
	.align		4
.L_273:
        /*0660*/ 	.byte	0x04, 0x2f
        /*0662*/ 	.short	(.L_275 - .L_274)
	.align		4
.L_274:
        /*0664*/ 	.word	index@(_Z20filterActs_YxX_colorILi4ELi32ELi1ELi4ELi1ELb0ELb0EEvPfS0_S0_iiiiiiiiiiffi)
        /*0668*/ 	.word	0x0000001f


	//----- nvinfo : EIATTR_FRAME_SIZE
	.align		4
.L_275:
        /*066c*/ 	.byte	0x04, 0x11
        /*066e*/ 	.short	(.L_277 - .L_276)
	.align		4
.L_276:
        /*0670*/ 	.word	index@(_Z20filterActs_YxX_colorILi4ELi32ELi1ELi4ELi1ELb0ELb0EEvPfS0_S0_iiiiiiiiiiffi)
        /*0674*/ 	.word	0x00000000


	//----- nvinfo : EIATTR_REGCOUNT
	.align		4
.L_277:
        /*0678*/ 	.byte	0x04, 0x2f
        /*067a*/ 	.short	(.L_279 - .L_278)
	.align		4
.L_278:
        /*067c*/ 	.word	index@(_Z20filterActs_YxX_colorILi4ELi32ELi1ELi8ELi2ELb0ELb1EEvPfS0_S0_iiiiiiiiiiffi)
        /*0680*/ 	.word	0x00000028


	//----- nvinfo : EIATTR_FRAME_SIZE
	.align		4
.L_279:
        /*0684*/ 	.byte	0x04, 0x11
        /*0686*/ 	.short	(.L_281 - .L_280)
	.align		4
.L_280:
        /*0688*/ 	.word	index@(_Z20filterActs_YxX_colorILi4ELi32ELi1ELi8ELi2ELb0ELb1EEvPfS0_S0_iiiiiiiiiiffi)
        /*068c*/ 	.word	0x00000000


	//----- nvinfo : EIATTR_REGCOUNT
	.align		4
.L_281:
        /*0690*/ 	.byte	0x04, 0x2f
        /*0692*/ 	.short	(.L_283 - .L_282)
	.align		4
.L_282:
        /*0694*/ 	.word	index@(_Z20filterActs_YxX_colorILi4ELi32ELi1ELi4ELi2ELb0ELb1EEvPfS0_S0_iiiiiiiiiiffi)
        /*0698*/ 	.word	0x00000020


	//----- nvinfo : EIATTR_FRAME_SIZE
	.align		4
.L_283:
        /*069c*/ 	.byte	0x04, 0x11
        /*069e*/ 	.short	(.L_285 - .L_284)
	.align		4
.L_284:
        /*06a0*/ 	.word	index@(_Z20filterActs_YxX_colorILi4ELi32ELi1ELi4ELi2ELb0ELb1EEvPfS0_S0_iiiiiiiiiiffi)
        /*06a4*/ 	.word	0x00000000


	//----- nvinfo : EIATTR_REGCOUNT
	.align		4
.L_285:
        /*06a8*/ 	.byte	0x04, 0x2f
        /*06aa*/ 	.short	(.L_287 - .L_286)
	.align		4
.L_286:
        /*06ac*/ 	.word	index@(_Z20filterActs_YxX_colorILi4ELi32ELi1ELi8ELi2ELb0ELb0EEvPfS0_S0_iiiiiiiiiiffi)
        /*06b0*/ 	.word	0x00000028


	//----- nvinfo : EIATTR_FRAME_SIZE
	.align		4
.L_287:
        /*06b4*/ 	.byte	0x04, 0x11
        /*06b6*/ 	.short	(.L_289 - .L_288)
	.align		4
.L_288:
        /*06b8*/ 	.word	index@(_Z20filterActs_YxX_colorILi4ELi32ELi1ELi8ELi2ELb0ELb0EEvPfS0_S0_iiiiiiiiiiffi)
        /*06bc*/ 	.word	0x00000000


	//----- nvinfo : EIATTR_REGCOUNT
	.align		4
.L_289:
        /*06c0*/ 	.byte	0x04, 0x2f
        /*06c2*/ 	.short	(.L_291 - .L_290)
	.align		4
.L_290:
        /*06c4*/ 	.word	index@(_Z20filterActs_YxX_colorILi4ELi32ELi1ELi4ELi2ELb0ELb0EEvPfS0_S0_iiiiiiiiiiffi)
        /*06c8*/ 	.word	0x00000020


	//----- nvinfo : EIATTR_FRAME_SIZE
	.align		4
.L_291:
        /*06cc*/ 	.byte	0x04, 0x11
        /*06ce*/ 	.short	(.L_293 - .L_292)
	.align		4
.L_292:
        /*06d0*/ 	.word	index@(_Z20filterActs_YxX_colorILi4ELi32ELi1ELi4ELi2ELb0ELb0EEvPfS0_S0_iiiiiiiiiiffi)
        /*06d4*/ 	.word	0x00000000


	//----- nvinfo : EIATTR_REGCOUNT
	.align		4
.L_293:
        /*06d8*/ 	.byte	0x04, 0x2f
        /*06da*/ 	.short	(.L_295 - .L_294)
	.align		4
.L_294:
        /*06dc*/ 	.word	index@(_Z20filterActs_YxX_colorILi4ELi32ELi1ELi8ELi3ELb0ELb1EEvPfS0_S0_iiiiiiiiiiffi)
        /*06e0*/ 	.word	0x00000020


	//----- nvinfo : EIATTR_FRAME_SIZE
	.align		4
.L_295:
        /*06e4*/ 	.byte	0x04, 0x11
        /*06e6*/ 	.short	(.L_297 - .L_296)
	.align		4
.L_296:
        /*06e8*/ 	.word	index@(_Z20filterActs_YxX_colorILi4ELi32ELi1ELi8ELi3ELb0ELb1EEvPfS0_S0_iiiiiiiiiiffi)
        /*06ec*/ 	.word	0x00000000


	//----- nvinfo : EIATTR_REGCOUNT
	.align		4
.L_297:
        /*06f0*/ 	.byte	0x04, 0x2f
        /*06f2*/ 	.short	(.L_299 - .L_298)
	.align		4
.L_298:
        /*06f4*/ 	.word	index@(_Z20filterActs_YxX_colorILi4ELi32ELi1ELi4ELi3ELb0ELb1EEvPfS0_S0_iiiiiiiiiiffi)
        /*06f8*/ 	.word	0x00000020


	//----- nvinfo : EIATTR_FRAME_SIZE
	.align		4
.L_299:
        /*06fc*/ 	.byte	0x04, 0x11
        /*06fe*/ 	.short	(.L_301 - .L_300)
	.align		4
.L_300:
        /*0700*/ 	.word	index@(_Z20filterActs_YxX_colorILi4ELi32ELi1ELi4ELi3ELb0ELb1EEvPfS0_S0_iiiiiiiiiiffi)
        /*0704*/ 	.word	0x00000000


	//----- nvinfo : EIATTR_REGCOUNT
	.align		4
.L_301:
        /*0708*/ 	.byte	0x04, 0x2f
        /*070a*/ 	.short	(.L_303 - .L_302)
	.align		4
.L_302:
        /*070c*/ 	.word	index@(_Z20filterActs_YxX_colorILi4ELi32ELi1ELi8ELi3ELb0ELb0EEvPfS0_S0_iiiiiiiiiiffi)
        /*0710*/ 	.word	0x00000020


	//----- nvinfo : EIATTR_FRAME_SIZE
	.align		4
.L_303:
        /*0714*/ 	.byte	0x04, 0x11
        /*0716*/ 	.short	(.L_305 - .L_304)
	.align		4
.L_304:
        /*0718*/ 	.word	index@(_Z20filterActs_YxX_colorILi4ELi32ELi1ELi8ELi3ELb0ELb0EEvPfS0_S0_iiiiiiiiiiffi)
        /*071c*/ 	.word	0x00000000


	//----- nvinfo : EIATTR_REGCOUNT
	.align		4
.L_305:
        /*0720*/ 	.byte	0x04, 0x2f
        /*0722*/ 	.short	(.L_307 - .L_306)
	.align		4
.L_306:
        /*0724*/ 	.word	index@(_Z20filterActs_YxX_colorILi4ELi32ELi1ELi4ELi3ELb0ELb0EEvPfS0_S0_iiiiiiiiiiffi)
        /*0728*/ 	.word	0x00000020


	//----- nvinfo : EIATTR_FRAME_SIZE
	.align		4
.L_307:
        /*072c*/ 	.byte	0x04, 0x11
        /*072e*/ 	.short	(.L_309 - .L_308)
	.align		4
.L_308:
        /*0730*/ 	.word	index@(_Z20filterActs_YxX_colorILi4ELi32ELi1ELi4ELi3ELb0ELb0EEvPfS0_S0_iiiiiiiiiiffi)
        /*0734*/ 	.word	0x00000000


	//----- nvinfo : EIATTR_REGCOUNT
	.align		4
.L_309:
        /*0738*/ 	.byte	0x04, 0x2f
        /*073a*/ 	.short	(.L_311 - .L_310)
	.align		4
.L_310:
        /*073c*/ 	.word	index@(_Z20filterActs_YxX_colorILi4ELi32ELi1ELi8ELi1ELb1ELb1EEvPfS0_S0_iiiiiiiiiiffi)
        /*0740*/ 	.word	0x0000001f


	//----- nvinfo : EIATTR_FRAME_SIZE
	.align		4
.L_311:
        /*0744*/ 	.byte	0x04, 0x11
        /*0746*/ 	.short	(.L_313 - .L_312)
	.align		4
.L_312:
        /*0748*/ 	.word	index@(_Z20filterActs_YxX_colorILi4ELi32ELi1ELi8ELi1ELb1ELb1EEvPfS0_S0_iiiiiiiiiiffi)
        /*074c*/ 	.word	0x00000000


	//----- nvinfo : EIATTR_REGCOUNT
	.align		4
.L_313:
        /*0750*/ 	.byte	0x04, 0x2f
        /*0752*/ 	.short	(.L_315 - .L_314)
	.align		4
.L_314:
        /*0754*/ 	.word	index@(_Z20filterActs_YxX_colorILi4ELi32ELi1ELi4ELi1ELb1ELb1EEvPfS0_S0_iiiiiiiiiiffi)
        /*0758*/ 	.word	0x0000001f


	//----- nvinfo : EIATTR_FRAME_SIZE
	.align		4
.L_315:
        /*075c*/ 	.byte	0x04, 0x11
        /*075e*/ 	.short	(.L_317 - .L_316)
	.align		4
.L_316:
        /*0760*/ 	.word	index@(_Z20filterActs_YxX_colorILi4ELi32ELi1ELi4ELi1ELb1ELb1EEvPfS0_S0_iiiiiiiiiiffi)
        /*0764*/ 	.word	0x00000000


	//----- nvinfo : EIATTR_REGCOUNT
	.align		4
.L_317:
        /*0768*/ 	.byte	0x04, 0x2f
        /*076a*/ 	.short	(.L_319 - .L_318)
	.align		4
.L_318:
        /*076c*/ 	.word	index@(_Z20filterActs_YxX_colorILi4ELi32ELi1ELi8ELi1ELb1ELb0EEvPfS0_S0_iiiiiiiiiiffi)
        /*0770*/ 	.word	0x0000001f


	//----- nvinfo : EIATTR_FRAME_SIZE
	.align		4
.L_319:
        /*0774*/ 	.byte	0x04, 0x11
        /*0776*/ 	.short	(.L_321 - .L_320)
	.align		4
.L_320:
        /*0778*/ 	.word	index@(_Z20filterActs_YxX_colorILi4ELi32ELi1ELi8ELi1ELb1ELb0EEvPfS0_S0_iiiiiiiiiiffi)
        /*077c*/ 	.word	0x00000000


	//----- nvinfo : EIATTR_REGCOUNT
	.align		4
.L_321:
        /*0780*/ 	.byte	0x04, 0x2f
        /*0782*/ 	.short	(.L_323 - .L_322)
	.align		4
.L_322:
        /*0784*/ 	.word	index@(_Z20filterActs_YxX_colorILi4ELi32ELi1ELi4ELi1ELb1ELb0EEvPfS0_S0_iiiiiiiiiiffi)
        /*0788*/ 	.word	0x0000001f


	//----- nvinfo : EIATTR_FRAME_SIZE
	.align		4
.L_323:
        /*078c*/ 	.byte	0x04, 0x11
        /*078e*/ 	.short	(.L_325 - .L_324)
	.align		4
.L_324:
        /*0790*/ 	.word	index@(_Z20filterActs_YxX_colorILi4ELi32ELi1ELi4ELi1ELb1ELb0EEvPfS0_S0_iiiiiiiiiiffi)
        /*0794*/ 	.word	0x00000000


	//----- nvinfo : EIATTR_REGCOUNT
	.align		4
.L_325:
        /*0798*/ 	.byte	0x04, 0x2f
        /*079a*/ 	.short	(.L_327 - .L_326)
	.align		4
.L_326:
        /*079c*/ 	.word	index@(_Z20filterActs_YxX_colorILi4ELi32ELi1ELi8ELi2ELb1ELb1EEvPfS0_S0_iiiiiiiiiiffi)
        /*07a0*/ 	.word	0x00000028


	//----- nvinfo : EIATTR_FRAME_SIZE
	.align		4
.L_327:
        /*07a4*/ 	.byte	0x04, 0x11
        /*07a6*/ 	.short	(.L_329 - .L_328)
	.align		4
.L_328:
        /*07a8*/ 	.word	index@(_Z20filterActs_YxX_colorILi4ELi32ELi1ELi8ELi2ELb1ELb1EEvPfS0_S0_iiiiiiiiiiffi)
        /*07ac*/ 	.word	0x00000000


	//----- nvinfo : EIATTR_REGCOUNT
	.align		4
.L_329:
        /*07b0*/ 	.byte	0x04, 0x2f
        /*07b2*/ 	.short	(.L_331 - .L_330)
	.align		4
.L_330:
        /*07b4*/ 	.word	index@(_Z20filterActs_YxX_colorILi4ELi32ELi1ELi4ELi2ELb1ELb1EEvPfS0_S0_iiiiiiiiiiffi)
        /*07b8*/ 	.word	0x00000020


	//----- nvinfo : EIATTR_FRAME_SIZE
	.align		4
.L_331:
        /*07bc*/ 	.byte	0x04, 0x11
        /*07be*/ 	.short	(.L_333 - .L_332)
	.align		4
.L_332:
        /*07c0*/ 	.word	index@(_Z20filterActs_YxX_colorILi4ELi32ELi1ELi4ELi2ELb1ELb1EEvPfS0_S0_iiiiiiiiiiffi)
        /*07c4*/ 	.word	0x00000000


	//----- nvinfo : EIATTR_REGCOUNT
	.align		4
.L_333:
        /*07c8*/ 	.byte	0x04, 0x2f
        /*07ca*/ 	.short	(.L_335 - .L_334)
	.align		4
.L_334:
        /*07cc*/ 	.word	index@(_Z20filterActs_YxX_colorILi4ELi32ELi1ELi8ELi2ELb1ELb0EEvPfS0_S0_iiiiiiiiiiffi)
        /*07d0*/ 	.word	0x00000028


	//----- nvinfo : EIATTR_FRAME_SIZE
	.align		4
.L_335:
        /*07d4*/ 	.byte	0x04, 0x11
        /*07d6*/ 	.short	(.L_337 - .L_336)
	.align		4
.L_336:
        /*07d8*/ 	.word	index@(_Z20filterActs_YxX_colorILi4ELi32ELi1ELi8ELi2ELb1ELb0EEvPfS0_S0_iiiiiiiiiiffi)
        /*07dc*/ 	.word	0x00000000


	//----- nvinfo : EIATTR_REGCOUNT
	.align		4
.L_337:
        /*07e0*/ 	.byte	0x04, 0x2f
        /*07e2*/ 	.short	(.L_339 - .L_338)
	.align		4
.L_338:
        /*07e4*/ 	.word	index@(_Z20filterActs_YxX_colorILi4ELi32ELi1ELi4ELi2ELb1ELb0EEvPfS0_S0_iiiiiiiiiiffi)
        /*07e8*/ 	.word	0x00000020


	//----- nvinfo : EIATTR_FRAME_SIZE
	.align		4
.L_339:
        /*07ec*/ 	.byte	0x04, 0x11
        /*07ee*/ 	.short	(.L_341 - .L_340)
	.align		4
.L_340:
        /*07f0*/ 	.word	index@(_Z20filterActs_YxX_colorILi4ELi32ELi1ELi4ELi2ELb1ELb0EEvPfS0_S0_iiiiiiiiiiffi)
        /*07f4*/ 	.word	0x00000000


	//----- nvinfo : EIATTR_REGCOUNT
	.align		4
.L_341:
        /*07f8*/ 	.byte	0x04, 0x2f
        /*07fa*/ 	.short	(.L_343 - .L_342)
	.align		4
.L_342:
        /*07fc*/ 	.word	index@(_Z20filterActs_YxX_colorILi4ELi32ELi1ELi8ELi3ELb1ELb1EEvPfS0_S0_iiiiiiiiiiffi)
        /*0800*/ 	.word	0x00000020


	//----- nvinfo : EIATTR_FRAME_SIZE
	.align		4
.L_343:
        /*0804*/ 	.byte	0x04, 0x11
        /*0806*/ 	.short	(.L_345 - .L_344)
	.align		4
.L_344:
        /*0808*/ 	.word	index@(_Z20filterActs_YxX_colorILi4ELi32ELi1ELi8ELi3ELb1ELb1EEvPfS0_S0_iiiiiiiiiiffi)
        /*080c*/ 	.word	0x00000000


	//----- nvinfo : EIATTR_REGCOUNT
	.align		4
.L_345:
        /*0810*/ 	.byte	0x04, 0x2f
        /*0812*/ 	.short	(.L_347 - .L_346)
	.align		4
.L_346:
        /*0814*/ 	.word	index@(_Z20filterActs_YxX_colorILi4ELi32ELi1ELi4ELi3ELb1ELb1EEvPfS0_S0_iiiiiiiiiiffi)
        /*0818*/ 	.word	0x00000020


	//----- nvinfo : EIATTR_FRAME_SIZE
	.align		4
.L_347:
        /*081c*/ 	.byte	0x04, 0x11
        /*081e*/ 	.short	(.L_349 - .L_348)
	.align		4
.L_348:
        /*0820*/ 	.word	index@(_Z20filterActs_YxX_colorILi4ELi32ELi1ELi4ELi3ELb1ELb1EEvPfS0_S0_iiiiiiiiiiffi)
        /*0824*/ 	.word	0x00000000


	//----- nvinfo : EIATTR_REGCOUNT
	.align		4
.L_349:
        /*0828*/ 	.byte	0x04, 0x2f
        /*082a*/ 	.short	(.L_351 - .L_350)
	.align		4
.L_350:
        /*082c*/ 	.word	index@(_Z20filterActs_YxX_colorILi4ELi32ELi1ELi8ELi3ELb1ELb0EEvPfS0_S0_iiiiiiiiiiffi)
        /*0830*/ 	.word	0x00000020


	//----- nvinfo : EIATTR_FRAME_SIZE
	.align		4
.L_351:
        /*0834*/ 	.byte	0x04, 0x11
        /*0836*/ 	.short	(.L_353 - .L_352)
	.align		4
.L_352:
        /*0838*/ 	.word	index@(_Z20filterActs_YxX_colorILi4ELi32ELi1ELi8ELi3ELb1ELb0EEvPfS0_S0_iiiiiiiiiiffi)
        /*083c*/ 	.word	0x00000000


	//----- nvinfo : EIATTR_REGCOUNT
	.align		4
.L_353:
        /*0840*/ 	.byte	0x04, 0x2f
        /*0842*/ 	.short	(.L_355 - .L_354)
	.align		4
.L_354:
        /*0844*/ 	.word	index@(_Z20filterActs_YxX_colorILi4ELi32ELi1ELi4ELi3ELb1ELb0EEvPfS0_S0_iiiiiiiiiiffi)
        /*0848*/ 	.word	0x00000020


	//----- nvinfo : EIATTR_FRAME_SIZE
	.align		4
.L_355:
        /*084c*/ 	.byte	0x04, 0x11
        /*084e*/ 	.short	(.L_357 - .L_356)
	.align		4
.L_356:
        /*0850*/ 	.word	index@(_Z20filterActs_YxX_colorILi4ELi32ELi1ELi4ELi3ELb1ELb0EEvPfS0_S0_iiiiiiiiiiffi)
        /*0854*/ 	.word	0x00000000


	//----- nvinfo : EIATTR_REGCOUNT
	.align		4
.L_357:
        /*0858*/ 	.byte	0x04, 0x2f
        /*085a*/ 	.short	(.L_359 - .L_358)
	.align		4
.L_358:
        /*085c*/ 	.word	index@(_Z21filterActs_YxX_sparseILi4ELi32ELi1ELi8ELi2ELb0ELb1EEvPfS0_S0_iiiiiiiiiiiiffi)
        /*0860*/ 	.word	0x00000020


	//----- nvinfo : EIATTR_FRAME_SIZE
	.align		4
.L_359:
        /*0864*/ 	.byte	0x04, 0x11
        /*0866*/ 	.short	(.L_361 - .L_360)
	.align		4
.L_360:
        /*0868*/ 	.word	index@(_Z21filterActs_YxX_sparseILi4ELi32ELi1ELi8ELi2ELb0ELb1EEvPfS0_S0_iiiiiiiiiiiiffi)
        /*086c*/ 	.word	0x00000000


	//----- nvinfo : EIATTR_REGCOUNT
	.align		4
.L_361:
        /*0870*/ 	.byte	0x04, 0x2f
        /*0872*/ 	.short	(.L_363 - .L_362)
	.align		4
.L_362:
        /*0874*/ 	.word	index@(_Z21filterActs_YxX_sparseILi4ELi32ELi1ELi4ELi2ELb0ELb1EEvPfS0_S0_iiiiiiiiiiiiffi)
        /*0878*/ 	.word	0x00000020


	//----- nvinfo : EIATTR_FRAME_SIZE
	.align		4
.L_363:
        /*087c*/ 	.byte	0x04, 0x11
        /*087e*/ 	.short	(.L_365 - .L_364)
	.align		4
.L_364:
        /*0880*/ 	.word	index@(_Z21filterActs_YxX_sparseILi4ELi32ELi1ELi4ELi2ELb0ELb1EEvPfS0_S0_iiiiiiiiiiiiffi)
        /*0884*/ 	.word	0x00000000


	//----- nvinfo : EIATTR_REGCOUNT
	.align		4
.L_365:
        /*0888*/ 	.byte	0x04, 0x2f
        /*088a*/ 	.short	(.L_367 - .L_366)
	.align		4
.L_366:
        /*088c*/ 	.word	index@(_Z21filterActs_YxX_sparseILi4ELi32ELi1ELi8ELi2ELb0ELb0EEvPfS0_S0_iiiiiiiiiiiiffi)
        /*0890*/ 	.word	0x00000020


	//----- nvinfo : EIATTR_FRAME_SIZE
	.align		4
.L_367:
        /*0894*/ 	.byte	0x04, 0x11
        /*0896*/ 	.short	(.L_369 - .L_368)
	.align		4
.L_368:
        /*0898*/ 	.word	index@(_Z21filterActs_YxX_sparseILi4ELi32ELi1ELi8ELi2ELb0ELb0EEvPfS0_S0_iiiiiiiiiiiiffi)
        /*089c*/ 	.word	0x00000000


	//----- nvinfo : EIATTR_REGCOUNT
	.align		4
.L_369:
        /*08a0*/ 	.byte	0x04, 0x2f
        /*08a2*/ 	.short	(.L_371 - .L_370)
	.align		4
.L_370:
        /*08a4*/ 	.word	index@(_Z21filterActs_YxX_sparseILi4ELi32ELi1ELi4ELi2ELb0ELb0EEvPfS0_S0_iiiiiiiiiiiiffi)
        /*08a8*/ 	.word	0x00000020


	//----- nvinfo : EIATTR_FRAME_SIZE
	.align		4
.L_371:
        /*08ac*/ 	.byte	0x04, 0x11
        /*08ae*/ 	.short	(.L_373 - .L_372)
	.align		4
.L_372:
        /*08b0*/ 	.word	index@(_Z21filterActs_YxX_sparseILi4ELi32ELi1ELi4ELi2ELb0ELb0EEvPfS0_S0_iiiiiiiiiiiiffi)
        /*08b4*/ 	.word	0x00000000


	//----- nvinfo : EIATTR_REGCOUNT
	.align		4
.L_373:
        /*08b8*/ 	.byte	0x04, 0x2f
        /*08ba*/ 	.short	(.L_375 - .L_374)
	.align		4
.L_374:
        /*08bc*/ 	.word	index@(_Z21filterActs_YxX_sparseILi4ELi32ELi1ELi8ELi2ELb1ELb1EEvPfS0_S0_iiiiiiiiiiiiffi)
        /*08c0*/ 	.word	0x00000020


	//----- nvinfo : EIATTR_FRAME_SIZE
	.align		4
.L_375:
        /*08c4*/ 	.byte	0x04, 0x11
        /*08c6*/ 	.short	(.L_377 - .L_376)
	.align		4
.L_376:
        /*08c8*/ 	.word	index@(_Z21filterActs_YxX_sparseILi4ELi32ELi1ELi8ELi2ELb1ELb1EEvPfS0_S0_iiiiiiiiiiiiffi)
        /*08cc*/ 	.word	0x00000000


	//----- nvinfo : EIATTR_REGCOUNT
	.align		4
.L_377:
        /*08d0*/ 	.byte	0x04, 0x2f
        /*08d2*/ 	.short	(.L_379 - .L_378)
	.align		4
.L_378:
        /*08d4*/ 	.word	index@(_Z21filterActs_YxX_sparseILi4ELi32ELi1ELi4ELi2ELb1ELb1EEvPfS0_S0_iiiiiiiiiiiiffi)
        /*08d8*/ 	.word	0x0000001f


	//----- nvinfo : EIATTR_FRAME_SIZE
	.align		4
.L_379:
        /*08dc*/ 	.byte	0x04, 0x11
        /*08de*/ 	.short	(.L_381 - .L_380)
	.align		4
.L_380:
        /*08e0*/ 	.word	index@(_Z21filterActs_YxX_sparseILi4ELi32ELi1ELi4ELi2ELb1ELb1EEvPfS0_S0_iiiiiiiiiiiiffi)
        /*08e4*/ 	.word	0x00000000


	//----- nvinfo : EIATTR_REGCOUNT
	.align		4
.L_381:
        /*08e8*/ 	.byte	0x04, 0x2f
        /*08ea*/ 	.short	(.L_383 - .L_382)
	.align		4
.L_382:
        /*08ec*/ 	.word	index@(_Z21filterActs_YxX_sparseILi4ELi32ELi1ELi8ELi2ELb1ELb0EEvPfS0_S0_iiiiiiiiiiiiffi)
        /*08f0*/ 	.word	0x00000020


	//----- nvinfo : EIATTR_FRAME_SIZE
	.align		4
.L_383:
        /*08f4*/ 	.byte	0x04, 0x11
        /*08f6*/ 	.short	(.L_385 - .L_384)
	.align		4
.L_384:
        /*08f8*/ 	.word	index@(_Z21filterActs_YxX_sparseILi4ELi32ELi1ELi8ELi2ELb1ELb0EEvPfS0_S0_iiiiiiiiiiiiffi)
        /*08fc*/ 	.word	0x00000000


	//----- nvinfo : EIATTR_REGCOUNT
	.align		4
.L_385:
        /*0900*/ 	.byte	0x04, 0x2f
        /*0902*/ 	.short	(.L_387 - .L_386)
	.align		4
.L_386:
        /*0904*/ 	.word	index@(_Z21filterActs_YxX_sparseILi4ELi32ELi1ELi4ELi2ELb1ELb0EEvPfS0_S0_iiiiiiiiiiiiffi)
        /*0908*/ 	.word	0x00000020


	//----- nvinfo : EIATTR_FRAME_SIZE
	.align		4
.L_387:
        /*090c*/ 	.byte	0x04, 0x11
        /*090e*/ 	.short	(.L_389 - .L_388)
	.align		4
.L_388:
        /*0910*/ 	.word	index@(_Z21filterActs_YxX_sparseILi4ELi32ELi1ELi4ELi2ELb1ELb0EEvPfS0_S0_iiiiiiiiiiiiffi)
        /*0914*/ 	.word	0x00000000


	//----- nvinfo : EIATTR_MIN_STACK_SIZE
	.align		4
.L_389:
        /*0918*/ 	.byte	0x04, 0x12
        /*091a*/ 	.short	(.L_391 - .L_390)
	.align		4
.L_390:
        /*091c*/ 	.word	index@(_Z21filterActs_YxX_sparseILi4ELi32ELi1ELi4ELi2ELb1ELb0EEvPfS0_S0_iiiiiiiiiiiiffi)
        /*0920*/ 	.word	0x00000000


	//----- nvinfo : EIATTR_MIN_STACK_SIZE
	.align		4
.L_391:
        /*0924*/ 	.byte	0x04, 0x12
        /*0926*/ 	.short	(.L_393 - .L_392)
	.align		4
.L_392:
        /*0928*/ 	.word	index@(_Z21filterActs_YxX_sparseILi4ELi32ELi1ELi8ELi2ELb1ELb0EEvPfS0_S0_iiiiiiiiiiiiffi)
        /*092c*/ 	.word	0x00000000


	//----- nvinfo : EIATTR_MIN_STACK_SIZE
	.align		4
.L_393:
        /*0930*/ 	.byte	0x04, 0x12
        /*0932*/ 	.short	(.L_395 - .L_394)
	.align		4
.L_394:
        /*0934*/ 	.word	index@(_Z21filterActs_YxX_sparseILi4ELi32ELi1ELi4ELi2ELb1ELb1EEvPfS0_S0_iiiiiiiiiiiiffi)
        /*0938*/ 	.word	0x00000000


	//----- nvinfo : EIATTR_MIN_STACK_SIZE
	.align		4
.L_395:
        /*093c*/ 	.byte	0x04, 0x12
        /*093e*/ 	.short	(.L_397 - .L_396)
	.align		4
.L_396:
        /*0940*/ 	.word	index@(_Z21filterActs_YxX_sparseILi4ELi32ELi1ELi8ELi2ELb1ELb1EEvPfS0_S0_iiiiiiiiiiiiffi)
        /*0944*/ 	.word	0x00000000


	//----- nvinfo : EIATTR_MIN_STACK_SIZE
	.align		4
.L_397:
        /*0948*/ 	.byte	0x04, 0x12
        /*094a*/ 	.short	(.L_399 - .L_398)
	.align		4
.L_398:
        /*094c*/ 	.word	index@(_Z21filterActs_YxX_sparseILi4ELi32ELi1ELi4ELi2ELb0ELb0EEvPfS0_S0_iiiiiiiiiiiiffi)
        /*0950*/ 	.word	0x00000000


	//----- nvinfo : EIATTR_MIN_STACK_SIZE
	.align		4
.L_399:
        /*0954*/ 	.byte	0x04, 0x12
        /*0956*/ 	.short	(.L_401 - .L_400)
	.align		4
.L_400:
        /*0958*/ 	.word	index@(_Z21filterActs_YxX_sparseILi4ELi32ELi1ELi8ELi2ELb0ELb0EEvPfS0_S0_iiiiiiiiiiiiffi)
        /*095c*/ 	.word	0x00000000


	//----- nvinfo : EIATTR_MIN_STACK_SIZE
	.align		4
.L_401:
        /*0960*/ 	.byte	0x04, 0x12
        /*0962*/ 	.short	(.L_403 - .L_402)
	.align		4
.L_402:
        /*0964*/ 	.word	index@(_Z21filterActs_YxX_sparseILi4ELi32ELi1ELi4ELi2ELb0ELb1EEvPfS0_S0_iiiiiiiiiiiiffi)
        /*0968*/ 	.word	0x00000000


	//----- nvinfo : EIATTR_MIN_STACK_SIZE
	.align		4
.L_403:
        /*096c*/ 	.byte	0x04, 0x12
        /*096e*/ 	.short	(.L_405 - .L_404)
	.align		4
.L_404:
        /*0970*/ 	.word	index@(_Z21filterActs_YxX_sparseILi4ELi32ELi1ELi8ELi2ELb0ELb1EEvPfS0_S0_iiiiiiiiiiiiffi)
        /*0974*/ 	.word	0x00000000


	//----- nvinfo : EIATTR_MIN_STACK_SIZE
	.align		4
.L_405:
        /*0978*/ 	.byte	0x04, 0x12
        /*097a*/ 	.short	(.L_407 - .L_406)
	.align		4
.L_406:
        /*097c*/ 	.word	index@(_Z20filterActs_YxX_colorILi4ELi32ELi1ELi4ELi3ELb1ELb0EEvPfS0_S0_iiiiiiiiiiffi)
        /*0980*/ 	.word	0x00000000


	//----- nvinfo : EIATTR_MIN_STACK_SIZE
	.align		4
.L_407:
        /*0984*/ 	.byte	0x04, 0x12
        /*0986*/ 	.short	(.L_409 - .L_408)
	.align		4
.L_408:
        /*0988*/ 	.word	index@(_Z20filterActs_YxX_colorILi4ELi32ELi1ELi8ELi3ELb1ELb0EEvPfS0_S0_iiiiiiiiiiffi)
        /*098c*/ 	.word	0x00000000


	//----- nvinfo : EIATTR_MIN_STACK_SIZE
	.align		4
.L_409:
        /*0990*/ 	.byte	0x04, 0x12
        /*0992*/ 	.short	(.L_411 - .L_410)
	.align		4
.L_410:
        /*0994*/ 	.word	index@(_Z20filterActs_YxX_colorILi4ELi32ELi1ELi4ELi3ELb1ELb1EEvPfS0_S0_iiiiiiiiiiffi)
        /*0998*/ 	.word	0x00000000


	//----- nvinfo : EIATTR_MIN_STACK_SIZE
	.align		4
.L_411:
        /*099c*/ 	.byte	0x04, 0x12
        /*099e*/ 	.short	(.L_413 - .L_412)
	.align		4
.L_412:
        /*09a0*/ 	.word	index@(_Z20filterActs_YxX_colorILi4ELi32ELi1ELi8ELi3ELb1ELb1EEvPfS0_S0_iiiiiiiiiiffi)
        /*09a4*/ 	.word	0x00000000


	//----- nvinfo : EIATTR_MIN_STACK_SIZE
	.align		4
.L_413:
        /*09a8*/ 	.byte	0x04, 0x12
        /*09aa*/ 	.short	(.L_415 - .L_414)
	.align		4
.L_414:
        /*09ac*/ 	.word	index@(_Z20filterActs_YxX_colorILi4ELi32ELi1ELi4ELi2ELb1ELb0EEvPfS0_S0_iiiiiiiiiiffi)
        /*09b0*/ 	.word	0x00000000


	//----- nvinfo : EIATTR_MIN_STACK_SIZE
	.align		4
.L_415:
        /*09b4*/ 	.byte	0x04, 0x12
        /*09b6*/ 	.short	(.L_417 - .L_416)
	.align		4
.L_416:
        /*09b8*/ 	.word	index@(_Z20filterActs_YxX_colorILi4ELi32ELi1ELi8ELi2ELb1ELb0EEvPfS0_S0_iiiiiiiiiiffi)
        /*09bc*/ 	.word	0x00000000


	//----- nvinfo : EIATTR_MIN_STACK_SIZE
	.align		4
.L_417:
        /*09c0*/ 	.byte	0x04, 0x12
        /*09c2*/ 	.short	(.L_419 - .L_418)
	.align		4
.L_418:
        /*09c4*/ 	.word	index@(_Z20filterActs_YxX_colorILi4ELi32ELi1ELi4ELi2ELb1ELb1EEvPfS0_S0_iiiiiiiiiiffi)
        /*09c8*/ 	.word	0x00000000


	//----- nvinfo : EIATTR_MIN_STACK_SIZE
	.align		4
.L_419:
        /*09cc*/ 	.byte	0x04, 0x12
        /*09ce*/ 	.short	(.L_421 - .L_420)
	.align		4
.L_420:
        /*09d0*/ 	.word	index@(_Z20filterActs_YxX_colorILi4ELi32ELi1ELi8ELi2ELb1ELb1EEvPfS0_S0_iiiiiiiiiiffi)
        /*09d4*/ 	.word	0x00000000


	//----- nvinfo : EIATTR_MIN_STACK_SIZE
	.align		4
.L_421:
        /*09d8*/ 	.byte	0x04, 0x12
        /*09da*/ 	.short	(.L_423 - .L_422)
	.align		4
.L_422:
        /*09dc*/ 	.word	index@(_Z20filterActs_YxX_colorILi4ELi32ELi1ELi4ELi1ELb1ELb0EEvPfS0_S0_iiiiiiiiiiffi)
        /*09e0*/ 	.word	0x00000000


	//----- nvinfo : EIATTR_MIN_STACK_SIZE
	.align		4
.L_423:
        /*09e4*/ 	.byte	0x04, 0x12
        /*09e6*/ 	.short	(.L_425 - .L_424)
	.align		4
.L_424:
        /*09e8*/ 	.word	index@(_Z20filterActs_YxX_colorILi4ELi32ELi1ELi8ELi1ELb1ELb0EEvPfS0_S0_iiiiiiiiiiffi)
        /*09ec*/ 	.word	0x00000000


	//----- nvinfo : EIATTR_MIN_STACK_SIZE
	.align		4
.L_425:
        /*09f0*/ 	.byte	0x04, 0x12
        /*09f2*/ 	.short	(.L_427 - .L_426)
	.align		4
.L_426:
        /*09f4*/ 	.word	index@(_Z20filterActs_YxX_colorILi4ELi32ELi1ELi4ELi1ELb1ELb1EEvPfS0_S0_iiiiiiiiiiffi)
        /*09f8*/ 	.word	0x00000000


	//----- nvinfo : EIATTR_MIN_STACK_SIZE
	.align		4
.L_427:
        /*09fc*/ 	.byte	0x04, 0x12
        /*09fe*/ 	.short	(.L_429 - .L_428)
	.align		4
.L_428:
        /*0a00*/ 	.word	index@(_Z20filterActs_YxX_colorILi4ELi32ELi1ELi8ELi1ELb1ELb1EEvPfS0_S0_iiiiiiiiiiffi)
        /*0a04*/ 	.word	0x00000000


	//----- nvinfo : EIATTR_MIN_STACK_SIZE
	.align		4
.L_429:
        /*0a08*/ 	.byte	0x04, 0x12
        /*0a0a*/ 	.short	(.L_431 - .L_430)
	.align		4
.L_430:
        /*0a0c*/ 	.word	index@(_Z20filterActs_YxX_colorILi4ELi32ELi1ELi4ELi3ELb0ELb0EEvPfS0_S0_iiiiiiiiiiffi)
        /*0a10*/ 	.word	0x00000000


	//----- nvinfo : EIATTR_MIN_STACK_SIZE
	.align		4
.L_431:
        /*0a14*/ 	.byte	0x04, 0x12
        /*0a16*/ 	.short	(.L_433 - .L_432)
	.align		4
.L_432:
        /*0a18*/ 	.word	index@(_Z20filterActs_YxX_colorILi4ELi32ELi1ELi8ELi3ELb0ELb0EEvPfS0_S0_iiiiiiiiiiffi)
        /*0a1c*/ 	.word	0x00000000


	//----- nvinfo : EIATTR_MIN_STACK_SIZE
	.align		4
.L_433:
        /*0a20*/ 	.byte	0x04, 0x12
        /*0a22*/ 	.short	(.L_435 - .L_434)
	.align		4
.L_434:
        /*0a24*/ 	.word	index@(_Z20filterActs_YxX_colorILi4ELi32ELi1ELi4ELi3ELb0ELb1EEvPfS0_S0_iiiiiiiiiiffi)
        /*0a28*/ 	.word	0x00000000


	//----- nvinfo : EIATTR_MIN_STACK_SIZE
	.align		4
.L_435:
        /*0a2c*/ 	.byte	0x04, 0x12
        /*0a2e*/ 	.short	(.L_437 - .L_436)
	.align		4
.L_436:
        /*0a30*/ 	.word	index@(_Z20filterActs_YxX_colorILi4ELi32ELi1ELi8ELi3ELb0ELb1EEvPfS0_S0_iiiiiiiiiiffi)
        /*0a34*/ 	.word	0x00000000


	//----- nvinfo : EIATTR_MIN_STACK_SIZE
	.align		4
.L_437:
        /*0a38*/ 	.byte	0x04, 0x12
        /*0a3a*/ 	.short	(.L_439 - .L_438)
	.align		4
.L_438:
        /*0a3c*/ 	.word	index@(_Z20filterActs_YxX_colorILi4ELi32ELi1ELi4ELi2ELb0ELb0EEvPfS0_S0_iiiiiiiiiiffi)
        /*0a40*/ 	.word	0x00000000


	//----- nvinfo : EIATTR_MIN_STACK_SIZE
	.align		4
.L_439:
        /*0a44*/ 	.byte	0x04, 0x12
        /*0a46*/ 	.short	(.L_441 - .L_440)
	.align		4
.L_440:
        /*0a48*/ 	.word	index@(_Z20filterActs_YxX_colorILi4ELi32ELi1ELi8ELi2ELb0ELb0EEvPfS0_S0_iiiiiiiiiiffi)
        /*0a4c*/ 	.word	0x00000000


	//----- nvinfo : EIATTR_MIN_STACK_SIZE
	.align		4
.L_441:
        /*0a50*/ 	.byte	0x04, 0x12
        /*0a52*/ 	.short	(.L_443 - .L_442)
	.align		4
.L_442:
        /*0a54*/ 	.word	index@(_Z20filterActs_YxX_colorILi4ELi32ELi1ELi4ELi2ELb0ELb1EEvPfS0_S0_iiiiiiiiiiffi)
        /*0a58*/ 	.word	0x00000000


	//----- nvinfo : EIATTR_MIN_STACK_SIZE
	.align		4
.L_443:
        /*0a5c*/ 	.byte	0x04, 0x12
        /*0a5e*/ 	.short	(.L_445 - .L_444)
	.align		4
.L_444:
        /*0a60*/ 	.word	index@(_Z20filterActs_YxX_colorILi4ELi32ELi1ELi8ELi2ELb0ELb1EEvPfS0_S0_iiiiiiiiiiffi)
        /*0a64*/ 	.word	0x00000000


	//----- nvinfo : EIATTR_MIN_STACK_SIZE
	.align		4
.L_445:
        /*0a68*/ 	.byte	0x04, 0x12
        /*0a6a*/ 	.short	(.L_447 - .L_446)
	.align		4
.L_446:
        /*0a6c*/ 	.word	index@(_Z20filterActs_YxX_colorILi4ELi32ELi1ELi4ELi1ELb0ELb0EEvPfS0_S0_iiiiiiiiiiffi)
        /*0a70*/ 	.word	0x00000000


	//----- nvinfo : EIATTR_MIN_STACK_SIZE
	.align		4
.L_447:
        /*0a74*/ 	.byte	0x04, 0x12
        /*0a76*/ 	.short	(.L_449 - .L_448)
	.align		4
.L_448:
        /*0a78*/ 	.word	index@(_Z20filterActs_YxX_colorILi4ELi32ELi1ELi8ELi1ELb0ELb0EEvPfS0_S0_iiiiiiiiiiffi)
        /*0a7c*/ 	.word	0x00000000


	//----- nvinfo : EIATTR_MIN_STACK_SIZE
	.align		4
.L_449:
        /*0a80*/ 	.byte	0x04, 0x12
        /*0a82*/ 	.short	(.L_451 - .L_450)
	.align		4
.L_450:
        /*0a84*/ 	.word	index@(_Z20filterActs_YxX_colorILi4ELi32ELi1ELi4ELi1ELb0ELb1EEvPfS0_S0_iiiiiiiiiiffi)
        /*0a88*/ 	.word	0x00000000


	//----- nvinfo : EIATTR_MIN_STACK_SIZE
	.align		4
.L_451:
        /*0a8c*/ 	.byte	0x04, 0x12
        /*0a8e*/ 	.short	(.L_453 - .L_452)
	.align		4
.L_452:
        /*0a90*/ 	.word	index@(_Z20filterActs_YxX_colorILi4ELi32ELi1ELi8ELi1ELb0ELb1EEvPfS0_S0_iiiiiiiiiiffi)
        /*0a94*/ 	.word	0x00000000


	//----- nvinfo : EIATTR_MIN_STACK_SIZE
	.align		4
.L_453:
        /*0a98*/ 	.byte	0x04, 0x12
        /*0a9a*/ 	.short	(.L_455 - .L_454)
	.align		4
.L_454:
        /*0a9c*/ 	.word	index@(_Z21filterActs_YxX_sparseILi4ELi32ELi2ELi4ELi2ELb1ELb0EEvPfS0_S0_iiiiiiiiiiiiffi)
        /*0aa0*/ 	.word	0x00000000


	//----- nvinfo : EIATTR_MIN_STACK_SIZE
	.align		4
.L_455:
        /*0aa4*/ 	.byte	0x04, 0x12
        /*0aa6*/ 	.short	(.L_457 - .L_456)
	.align		4
.L_456:
        /*0aa8*/ 	.word	index@(_Z21filterActs_YxX_sparseILi4ELi32ELi2ELi8ELi2ELb1ELb0EEvPfS0_S0_iiiiiiiiiiiiffi)
        /*0aac*/ 	.word	0x00000000


	//----- nvinfo : EIATTR_MIN_STACK_SIZE
	.align		4
.L_457:
        /*0ab0*/ 	.byte	0x04, 0x12
        /*0ab2*/ 	.short	(.L_459 - .L_458)
	.align		4
.L_458:
        /*0ab4*/ 	.word	index@(_Z21filterActs_YxX_sparseILi4ELi32ELi2ELi4ELi2ELb1ELb1EEvPfS0_S0_iiiiiiiiiiiiffi)
        /*0ab8*/ 	.word	0x00000000


	//----- nvinfo : EIATTR_MIN_STACK_SIZE
	.align		4
.L_459:
        /*0abc*/ 	.byte	0x04, 0x12
        /*0abe*/ 	.short	(.L_461 - .L_460)
	.align		4
.L_460:
        /*0ac0*/ 	.word	index@(_Z21filterActs_YxX_sparseILi4ELi32ELi2ELi8ELi2ELb1ELb1EEvPfS0_S0_iiiiiiiiiiiiffi)
        /*0ac4*/ 	.word	0x00000000


	//----- nvinfo : EIATTR_MIN_STACK_SIZE
	.align		4
.L_461:
        /*0ac8*/ 	.byte	0x04, 0x12
        /*0aca*/ 	.short	(.L_463 - .L_462)
	.align		4
.L_462:
        /*0acc*/ 	.word	index@(_Z21filterActs_YxX_sparseILi4ELi32ELi2ELi4ELi2ELb0ELb0EEvPfS0_S0_iiiiiiiiiiiiffi)
        /*0ad0*/ 	.word	0x00000000


	//----- nvinfo : EIATTR_MIN_STACK_SIZE
	.align		4
.L_463:
        /*0ad4*/ 	.byte	0x04, 0x12
        /*0ad6*/ 	.short	(.L_465 - .L_464)
	.align		4
.L_464:
        /*0ad8*/ 	.word	index@(_Z21filterActs_YxX_sparseILi4ELi32ELi2ELi8ELi2ELb0ELb0EEvPfS0_S0_iiiiiiiiiiiiffi)
        /*0adc*/ 	.word	0x00000000


	//----- nvinfo : EIATTR_MIN_STACK_SIZE
	.align		4
.L_465:
        /*0ae0*/ 	.byte	0x04, 0x12
        /*0ae2*/ 	.short	(.L_467 - .L_466)
	.align		4
.L_466:
        /*0ae4*/ 	.word	index@(_Z21filterActs_YxX_sparseILi4ELi32ELi2ELi4ELi2ELb0ELb1EEvPfS0_S0_iiiiiiiiiiiiffi)
        /*0ae8*/ 	.word	0x00000000


	//----- nvinfo : EIATTR_MIN_STACK_SIZE
	.align		4
.L_467:
        /*0aec*/ 	.byte	0x04, 0x12
        /*0aee*/ 	.short	(.L_469 - .L_468)
	.align		4
.L_468:
        /*0af0*/ 	.word	index@(_Z21filterActs_YxX_sparseILi4ELi32ELi2ELi8ELi2ELb0ELb1EEvPfS0_S0_iiiiiiiiiiiiffi)
        /*0af4*/ 	.word	0x00000000


	//----- nvinfo : EIATTR_MIN_STACK_SIZE
	.align		4
.L_469:
        /*0af8*/ 	.byte	0x04, 0x12
        /*0afa*/ 	.short	(.L_471 - .L_470)
	.align		4
.L_470:
        /*0afc*/ 	.word	index@(_Z20filterActs_YxX_colorILi4ELi32ELi2ELi4ELi3ELb1ELb0EEvPfS0_S0_iiiiiiiiiiffi)
        /*0b00*/ 	.word	0x00000000


	//----- nvinfo : EIATTR_MIN_STACK_SIZE
	.align		4
.L_471:
        /*0b04*/ 	.byte	0x04, 0x12
        /*0b06*/ 	.short	(.L_473 - .L_472)
	.align		4
.L_472:
        /*0b08*/ 	.word	index@(_Z20filterActs_YxX_colorILi4ELi32ELi2ELi8ELi3ELb1ELb0EEvPfS0_S0_iiiiiiiiiiffi)
        /*0b0c*/ 	.word	0x00000000


	//----- nvinfo : EIATTR_MIN_STACK_SIZE
	.align		4
.L_473:
        /*0b10*/ 	.byte	0x04, 0x12
        /*0b12*/ 	.short	(.L_475 - .L_474)
	.align		4
.L_474:
        /*0b14*/ 	.word	index@(_Z20filterActs_YxX_colorILi4ELi32ELi2ELi4ELi3ELb1ELb1EEvPfS0_S0_iiiiiiiiiiffi)
        /*0b18*/ 	.word	0x00000000


	//----- nvinfo : EIATTR_MIN_STACK_SIZE
	.align		4
.L_475:
        /*0b1c*/ 	.byte	0x04, 0x12
        /*0b1e*/ 	.short	(.L_477 - .L_476)
	.align		4
.L_476:
        /*0b20*/ 	.word	index@(_Z20filterActs_YxX_colorILi4ELi32ELi2ELi8ELi3ELb1ELb1EEvPfS0_S0_iiiiiiiiiiffi)
        /*0b24*/ 	.word	0x00000000


	//----- nvinfo : EIATTR_MIN_STACK_SIZE
	.align		4
.L_477:
        /*0b28*/ 	.byte	0x04, 0x12
        /*0b2a*/ 	.short	(.L_479 - .L_478)
	.align		4
.L_478:
        /*0b2c*/ 	.word	index@(_Z20filterActs_YxX_colorILi4ELi32ELi2ELi4ELi2ELb1ELb0EEvPfS0_S0_iiiiiiiiiiffi)
        /*0b30*/ 	.word	0x00000000


	//----- nvinfo : EIATTR_MIN_STACK_SIZE
	.align		4
.L_479:
        /*0b34*/ 	.byte	0x04, 0x12
        /*0b36*/ 	.short	(.L_481 - .L_480)
	.align		4
.L_480:
        /*0b38*/ 	.word	index@(_Z20filterActs_YxX_colorILi4ELi32ELi2ELi8ELi2ELb1ELb0EEvPfS0_S0_iiiiiiiiiiffi)
        /*0b3c*/ 	.word	0x00000000


	//----- nvinfo : EIATTR_MIN_STACK_SIZE
	.align		4
.L_481:
        /*0b40*/ 	.byte	0x04, 0x12
        /*0b42*/ 	.short	(.L_483 - .L_482)
	.align		4
.L_482:
        /*0b44*/ 	.word	index@(_Z20filterActs_YxX_colorILi4ELi32ELi2ELi4ELi2ELb1ELb1EEvPfS0_S0_iiiiiiiiiiffi)
        /*0b48*/ 	.word	0x00000000


	//----- nvinfo : EIATTR_MIN_STACK_SIZE
	.align		4
.L_483:
        /*0b4c*/ 	.byte	0x04, 0x12
        /*0b4e*/ 	.short	(.L_485 - .L_484)
	.align		4
.L_484:
        /*0b50*/ 	.word	index@(_Z20filterActs_YxX_colorILi4ELi32ELi2ELi8ELi2ELb1ELb1EEvPfS0_S0_iiiiiiiiiiffi)
        /*0b54*/ 	.word	0x00000000


	//----- nvinfo : EIATTR_MIN_STACK_SIZE
	.align		4
.L_485:
        /*0b58*/ 	.byte	0x04, 0x12
        /*0b5a*/ 	.short	(.L_487 - .L_486)
	.align		4
.L_486:
        /*0b5c*/ 	.word	index@(_Z20filterActs_YxX_colorILi4ELi32ELi2ELi4ELi1ELb1ELb0EEvPfS0_S0_iiiiiiiiiiffi)
        /*0b60*/ 	.word	0x00000000


	//----- nvinfo : EIATTR_MIN_STACK_SIZE
	.align		4
.L_487:
        /*0b64*/ 	.byte	0x04, 0x12
        /*0b66*/ 	.short	(.L_489 - .L_488)
	.align		4
.L_488:
        /*0b68*/ 	.word	index@(_Z20filterActs_YxX_colorILi4ELi32ELi2ELi8ELi1ELb1ELb0EEvPfS0_S0_iiiiiiiiiiffi)
        /*0b6c*/ 	.word	0x00000000


	//----- nvinfo : EIATTR_MIN_STACK_SIZE
	.align		4
.L_489:
        /*0b70*/ 	.byte	0x04, 0x12
        /*0b72*/ 	.short	(.L_491 - .L_490)
	.align		4
.L_490:
        /*0b74*/ 	.word	index@(_Z20filterActs_YxX_colorILi4ELi32ELi2ELi4ELi1ELb1ELb1EEvPfS0_S0_iiiiiiiiiiffi)
        /*0b78*/ 	.word	0x00000000


	//----- nvinfo : EIATTR_MIN_STACK_SIZE
	.align		4
.L_491:
        /*0b7c*/ 	.byte	0x04, 0x12
        /*0b7e*/ 	.short	(.L_493 - .L_492)
	.align		4
.L_492:
        /*0b80*/ 	.word	index@(_Z20filterActs_YxX_colorILi4ELi32ELi2ELi8ELi1ELb1ELb1EEvPfS0_S0_iiiiiiiiiiffi)
        /*0b84*/ 	.word	0x00000000


	//----- nvinfo : EIATTR_MIN_STACK_SIZE
	.align		4
.L_493:
        /*0b88*/ 	.byte	0x04, 0x12
        /*0b8a*/ 	.short	(.L_495 - .L_494)
	.align		4
.L_494:
        /*0b8c*/ 	.word	index@(_Z20filterActs_YxX_colorILi4ELi32ELi2ELi4ELi3ELb0ELb0EEvPfS0_S0_iiiiiiiiiiffi)
        /*0b90*/ 	.word	0x00000000


	//----- nvinfo : EIATTR_MIN_STACK_SIZE
	.align		4
.L_495:
        /*0b94*/ 	.byte	0x04, 0x12
        /*0b96*/ 	.short	(.L_497 - .L_496)
	.align		4
.L_496:
        /*0b98*/ 	.word	index@(_Z20filterActs_YxX_colorILi4ELi32ELi2ELi8ELi3ELb0ELb0EEvPfS0_S0_iiiiiiiiiiffi)
        /*0b9c*/ 	.word	0x00000000


	//----- nvinfo : EIATTR_MIN_STACK_SIZE
	.align		4
.L_497:
        /*0ba0*/ 	.byte	0x04, 0x12
        /*0ba2*/ 	.short	(.L_499 - .L_498)
	.align		4
.L_498:
        /*0ba4*/ 	.word	index@(_Z20filterActs_YxX_colorILi4ELi32ELi2ELi4ELi3ELb0ELb1EEvPfS0_S0_iiiiiiiiiiffi)
        /*0ba8*/ 	.word	0x00000000


	//----- nvinfo : EIATTR_MIN_STACK_SIZE
	.align		4
.L_499:
        /*0bac*/ 	.byte	0x04, 0x12
        /*0bae*/ 	.short	(.L_501 - .L_500)
	.align		4
.L_500:
        /*0bb0*/ 	.word	index@(_Z20filterActs_YxX_colorILi4ELi32ELi2ELi8ELi3ELb0ELb1EEvPfS0_S0_iiiiiiiiiiffi)
        /*0bb4*/ 	.word	0x00000000


	//----- nvinfo : EIATTR_MIN_STACK_SIZE
	.align		4
.L_501:
        /*0bb8*/ 	.byte	0x04, 0x12
        /*0bba*/ 	.short	(.L_503 - .L_502)
	.align		4
.L_502:
        /*0bbc*/ 	.word	index@(_Z20filterActs_YxX_colorILi4ELi32ELi2ELi4ELi2ELb0ELb0EEvPfS0_S0_iiiiiiiiiiffi)
        /*0bc0*/ 	.word	0x00000000


	//----- nvinfo : EIATTR_MIN_STACK_SIZE
	.align		4
.L_503:
        /*0bc4*/ 	.byte	0x04, 0x12
        /*0bc6*/ 	.short	(.L_505 - .L_504)
	.align		4
.L_504:
        /*0bc8*/ 	.word	index@(_Z20filterActs_YxX_colorILi4ELi32ELi2ELi8ELi2ELb0ELb0EEvPfS0_S0_iiiiiiiiiiffi)
        /*0bcc*/ 	.word	0x00000000


	//----- nvinfo : EIATTR_MIN_STACK_SIZE
	.align		4
.L_505:
        /*0bd0*/ 	.byte	0x04, 0x12
        /*0bd2*/ 	.short	(.L_507 - .L_506)
	.align		4
.L_506:
        /*0bd4*/ 	.word	index@(_Z20filterActs_YxX_colorILi4ELi32ELi2ELi4ELi2ELb0ELb1EEvPfS0_S0_iiiiiiiiiiffi)
        /*0bd8*/ 	.word	0x00000000


	//----- nvinfo : EIATTR_MIN_STACK_SIZE
	.align		4
.L_507:
        /*0bdc*/ 	.byte	0x04, 0x12
        /*0bde*/ 	.short	(.L_509 - .L_508)
	.align		4
.L_508:
        /*0be0*/ 	.word	index@(_Z20filterActs_YxX_colorILi4ELi32ELi2ELi8ELi2ELb0ELb1EEvPfS0_S0_iiiiiiiiiiffi)
        /*0be4*/ 	.word	0x00000000


	//----- nvinfo : EIATTR_MIN_STACK_SIZE
	.align		4
.L_509:
        /*0be8*/ 	.byte	0x04, 0x12
        /*0bea*/ 	.short	(.L_511 - .L_510)
	.align		4
.L_510:
        /*0bec*/ 	.word	index@(_Z20filterActs_YxX_colorILi4ELi32ELi2ELi4ELi1ELb0ELb0EEvPfS0_S0_iiiiiiiiiiffi)
        /*0bf0*/ 	.word	0x00000000


	//----- nvinfo : EIATTR_MIN_STACK_SIZE
	.align		4
.L_511:
        /*0bf4*/ 	.byte	0x04, 0x12
        /*0bf6*/ 	.short	(.L_513 - .L_512)
	.align		4
.L_512:
        /*0bf8*/ 	.word	index@(_Z20filterActs_YxX_colorILi4ELi32ELi2ELi8ELi1ELb0ELb0EEvPfS0_S0_iiiiiiiiiiffi)
        /*0bfc*/ 	.word	0x00000000


	//----- nvinfo : EIATTR_MIN_STACK_SIZE
	.align		4
.L_513:
        /*0c00*/ 	.byte	0x04, 0x12
        /*0c02*/ 	.short	(.L_515 - .L_514)
	.align		4
.L_514:
        /*0c04*/ 	.word	index@(_Z20filterActs_YxX_colorILi4ELi32ELi2ELi4ELi1ELb0ELb1EEvPfS0_S0_iiiiiiiiiiffi)
        /*0c08*/ 	.word	0x00000000


	//----- nvinfo : EIATTR_MIN_STACK_SIZE
	.align		4
.L_515:
        /*0c0c*/ 	.byte	0x04, 0x12
        /*0c0e*/ 	.short	(.L_517 - .L_516)
	.align		4
.L_516:
        /*0c10*/ 	.word	index@(_Z20filterActs_YxX_colorILi4ELi32ELi2ELi8ELi1ELb0ELb1EEvPfS0_S0_iiiiiiiiiiffi)
        /*0c14*/ 	.word	0x00000000


	//----- nvinfo : EIATTR_MIN_STACK_SIZE
	.align		4
.L_517:
        /*0c18*/ 	.byte	0x04, 0x12
        /*0c1a*/ 	.short	(.L_519 - .L_518)
	.align		4
.L_518:
        /*0c1c*/ 	.word	index@(_Z21filterActs_YxX_sparseILi4ELi32ELi4ELi4ELi2ELb1ELb0EEvPfS0_S0_iiiiiiiiiiiiffi)
        /*0c20*/ 	.word	0x00000000


	//----- nvinfo : EIATTR_MIN_STACK_SIZE
	.align		4
.L_519:
        /*0c24*/ 	.byte	0x04, 0x12
        /*0c26*/ 	.short	(.L_521 - .L_520)
	.align		4
.L_520:
        /*0c28*/ 	.word	index@(_Z21filterActs_YxX_sparseILi4ELi32ELi4ELi8ELi2ELb1ELb0EEvPfS0_S0_iiiiiiiiiiiiffi)
        /*0c2c*/ 	.word	0x00000000


	//----- nvinfo : EIATTR_MIN_STACK_SIZE
	.align		4
.L_521:
        /*0c30*/ 	.byte	0x04, 0x12
        /*0c32*/ 	.short	(.L_523 - .L_522)
	.align		4
.L_522:
        /*0c34*/ 	.word	index@(_Z21filterActs_YxX_sparseILi4ELi32ELi4ELi4ELi2ELb1ELb1EEvPfS0_S0_iiiiiiiiiiiiffi)
        /*0c38*/ 	.word	0x00000000


	//----- nvinfo : EIATTR_MIN_STACK_SIZE
	.align		4
.L_523:
        /*0c3c*/ 	.byte	0x04, 0x12
        /*0c3e*/ 	.short	(.L_525 - .L_524)
	.align		4
.L_524:
        /*0c40*/ 	.word	index@(_Z21filterActs_YxX_sparseILi4ELi32ELi4ELi8ELi2ELb1ELb1EEvPfS0_S0_iiiiiiiiiiiiffi)
        /*0c44*/ 	.word	0x00000000


	//----- nvinfo : EIATTR_MIN_STACK_SIZE
	.align		4
.L_525:
        /*0c48*/ 	.byte	0x04, 0x12
        /*0c4a*/ 	.short	(.L_527 - .L_526)
	.align		4
.L_526:
        /*0c4c*/ 	.word	index@(_Z21filterActs_YxX_sparseILi4ELi32ELi4ELi4ELi2ELb0ELb0EEvPfS0_S0_iiiiiiiiiiiiffi)
        /*0c50*/ 	.word	0x00000000


	//----- nvinfo : EIATTR_MIN_STACK_SIZE
	.align		4
.L_527:
        /*0c54*/ 	.byte	0x04, 0x12
        /*0c56*/ 	.short	(.L_529 - .L_528)
	.align		4
.L_528:
        /*0c58*/ 	.word	index@(_Z21filterActs_YxX_sparseILi4ELi32ELi4ELi8ELi2ELb0ELb0EEvPfS0_S0_iiiiiiiiiiiiffi)
        /*0c5c*/ 	.word	0x00000000


	//----- nvinfo : EIATTR_MIN_STACK_SIZE
	.align		4
.L_529:
        /*0c60*/ 	.byte	0x04, 0x12
        /*0c62*/ 	.short	(.L_531 - .L_530)
	.align		4
.L_530:
        /*0c64*/ 	.word	index@(_Z21filterActs_YxX_sparseILi4ELi32ELi4ELi4ELi2ELb0ELb1EEvPfS0_S0_iiiiiiiiiiiiffi)
        /*0c68*/ 	.word	0x00000000


	//----- nvinfo : EIATTR_MIN_STACK_SIZE
	.align		4
.L_531:
        /*0c6c*/ 	.byte	0x04, 0x12
        /*0c6e*/ 	.short	(.L_533 - .L_532)
	.align		4
.L_532:
        /*0c70*/ 	.word	index@(_Z21filterActs_YxX_sparseILi4ELi32ELi4ELi8ELi2ELb0ELb1EEvPfS0_S0_iiiiiiiiiiiiffi)
        /*0c74*/ 	.word	0x00000000


	//----- nvinfo : EIATTR_MIN_STACK_SIZE
	.align		4
.L_533:
        /*0c78*/ 	.byte	0x04, 0x12
        /*0c7a*/ 	.short	(.L_535 - .L_534)
	.align		4
.L_534:
        /*0c7c*/ 	.word	index@(_Z20filterActs_YxX_colorILi4ELi32ELi4ELi4ELi3ELb1ELb0EEvPfS0_S0_iiiiiiiiiiffi)
        /*0c80*/ 	.word	0x00000000


	//----- nvinfo : EIATTR_MIN_STACK_SIZE
	.align		4
.L_535:
        /*0c84*/ 	.byte	0x04, 0x12
        /*0c86*/ 	.short	(.L_537 - .L_536)
	.align		4
.L_536:
        /*0c88*/ 	.word	index@(_Z20filterActs_YxX_colorILi4ELi32ELi4ELi8ELi3ELb1ELb0EEvPfS0_S0_iiiiiiiiiiffi)
        /*0c8c*/ 	.word	0x00000000


	//----- nvinfo : EIATTR_MIN_STACK_SIZE
	.align		4
.L_537:
        /*0c90*/ 	.byte	0x04, 0x12
        /*0c92*/ 	.short	(.L_539 - .L_538)
	.align		4
.L_538:
        /*0c94*/ 	.word	index@(_Z20filterActs_YxX_colorILi4ELi32ELi4ELi4ELi3ELb1ELb1EEvPfS0_S0_iiiiiiiiiiffi)
        /*0c98*/ 	.word	0x00000000


	//----- nvinfo : EIATTR_MIN_STACK_SIZE
	.align		4
.L_539:
        /*0c9c*/ 	.byte	0x04, 0x12
        /*0c9e*/ 	.short	(.L_541 - .L_540)
	.align		4
.L_540:
        /*0ca0*/ 	.word	index@(_Z20filterActs_YxX_colorILi4ELi32ELi4ELi8ELi3ELb1ELb1EEvPfS0_S0_iiiiiiiiiiffi)
        /*0ca4*/ 	.word	0x00000000


	//----- nvinfo : EIATTR_MIN_STACK_SIZE
	.align		4
.L_541:
        /*0ca8*/ 	.byte	0x04, 0x12
        /*0caa*/ 	.short	(.L_543 - .L_542)
	.align		4
.L_542:
        /*0cac*/ 	.word	index@(_Z20filterActs_YxX_colorILi4ELi32ELi4ELi4ELi2ELb1ELb0EEvPfS0_S0_iiiiiiiiiiffi)
        /*0cb0*/ 	.word	0x00000000


	//----- nvinfo : EIATTR_MIN_STACK_SIZE
	.align		4
.L_543:
        /*0cb4*/ 	.byte	0x04, 0x12
        /*0cb6*/ 	.short	(.L_545 - .L_544)
	.align		4
.L_544:
        /*0cb8*/ 	.word	index@(_Z20filterActs_YxX_colorILi4ELi32ELi4ELi8ELi2ELb1ELb0EEvPfS0_S0_iiiiiiiiiiffi)
        /*0cbc*/ 	.word	0x00000000


	//----- nvinfo : EIATTR_MIN_STACK_SIZE
	.align		4
.L_545:
        /*0cc0*/ 	.byte	0x04, 0x12
        /*0cc2*/ 	.short	(.L_547 - .L_546)
	.align		4
.L_546:
        /*0cc4*/ 	.word	index@(_Z20filterActs_YxX_colorILi4ELi32ELi4ELi4ELi2ELb1ELb1EEvPfS0_S0_iiiiiiiiiiffi)
        /*0cc8*/ 	.word	0x00000000


	//----- nvinfo : EIATTR_MIN_STACK_SIZE
	.align		4
.L_547:
        /*0ccc*/ 	.byte	0x04, 0x12
        /*0cce*/ 	.short	(.L_549 - .L_548)
	.align		4
.L_548:
        /*0cd0*/ 	.word	index@(_Z20filterActs_YxX_colorILi4ELi32ELi4ELi8ELi2ELb1ELb1EEvPfS0_S0_iiiiiiiiiiffi)
        /*0cd4*/ 	.word	0x00000000


	//----- nvinfo : EIATTR_MIN_STACK_SIZE
	.align		4
.L_549:
        /*0cd8*/ 	.byte	0x04, 0x12
        /*0cda*/ 	.short	(.L_551 - .L_550)
	.align		4
.L_550:
        /*0cdc*/ 	.word	index@(_Z20filterActs_YxX_colorILi4ELi32ELi4ELi4ELi1ELb1ELb0EEvPfS0_S0_iiiiiiiiiiffi)
        /*0ce0*/ 	.word	0x00000000


	//----- nvinfo : EIATTR_MIN_STACK_SIZE
	.align		4
.L_551:
        /*0ce4*/ 	.byte	0x04, 0x12
        /*0ce6*/ 	.short	(.L_553 - .L_552)
	.align		4
.L_552:
        /*0ce8*/ 	.word	index@(_Z20filterActs_YxX_colorILi4ELi32ELi4ELi8ELi1ELb1ELb0EEvPfS0_S0_iiiiiiiiiiffi)
        /*0cec*/ 	.word	0x00000000


	//----- nvinfo : EIATTR_MIN_STACK_SIZE
	.align		4
.L_553:
        /*0cf0*/ 	.byte	0x04, 0x12
        /*0cf2*/ 	.short	(.L_555 - .L_554)
	.align		4
.L_554:
        /*0cf4*/ 	.word	index@(_Z20filterActs_YxX_colorILi4ELi32ELi4ELi4ELi1ELb1ELb1EEvPfS0_S0_iiiiiiiiiiffi)
        /*0cf8*/ 	.word	0x00000000


	//----- nvinfo : EIATTR_MIN_STACK_SIZE
	.align		4
.L_555:
        /*0cfc*/ 	.byte	0x04, 0x12
        /*0cfe*/ 	.short	(.L_557 - .L_556)
	.align		4
.L_556:
        /*0d00*/ 	.word	index@(_Z20filterActs_YxX_colorILi4ELi32ELi4ELi8ELi1ELb1ELb1EEvPfS0_S0_iiiiiiiiiiffi)
        /*0d04*/ 	.word	0x00000000


	//----- nvinfo : EIATTR_MIN_STACK_SIZE
	.align		4
.L_557:
        /*0d08*/ 	.byte	0x04, 0x12
        /*0d0a*/ 	.short	(.L_559 - .L_558)
	.align		4
.L_558:
        /*0d0c*/ 	.word	index@(_Z20filterActs_YxX_colorILi4ELi32ELi4ELi4ELi3ELb0ELb0EEvPfS0_S0_iiiiiiiiiiffi)
        /*0d10*/ 	.word	0x00000000


	//----- nvinfo : EIATTR_MIN_STACK_SIZE
	.align		4
.L_559:
        /*0d14*/ 	.byte	0x04, 0x12
        /*0d16*/ 	.short	(.L_561 - .L_560)
	.align		4
.L_560:
        /*0d18*/ 	.word	index@(_Z20filterActs_YxX_colorILi4ELi32ELi4ELi8ELi3ELb0ELb0EEvPfS0_S0_iiiiiiiiiiffi)
        /*0d1c*/ 	.word	0x00000000


	//----- nvinfo : EIATTR_MIN_STACK_SIZE
	.align		4
.L_561:
        /*0d20*/ 	.byte	0x04, 0x12
        /*0d22*/ 	.short	(.L_563 - .L_562)
	.align		4
.L_562:
        /*0d24*/ 	.word	index@(_Z20filterActs_YxX_colorILi4ELi32ELi4ELi4ELi3ELb0ELb1EEvPfS0_S0_iiiiiiiiiiffi)
        /*0d28*/ 	.word	0x00000000


	//----- nvinfo : EIATTR_MIN_STACK_SIZE
	.align		4
.L_563:
        /*0d2c*/ 	.byte	0x04, 0x12
        /*0d2e*/ 	.short	(.L_565 - .L_564)
	.align		4
.L_564:
        /*0d30*/ 	.word	index@(_Z20filterActs_YxX_colorILi4ELi32ELi4ELi8ELi3ELb0ELb1EEvPfS0_S0_iiiiiiiiiiffi)
        /*0d34*/ 	.word	0x00000000


	//----- nvinfo : EIATTR_MIN_STACK_SIZE
	.align		4
.L_565:
        /*0d38*/ 	.byte	0x04, 0x12
        /*0d3a*/ 	.short	(.L_567 - .L_566)
	.align		4
.L_566:
        /*0d3c*/ 	.word	index@(_Z20filterActs_YxX_colorILi4ELi32ELi4ELi4ELi2ELb0ELb0EEvPfS0_S0_iiiiiiiiiiffi)
        /*0d40*/ 	.word	0x00000000


	//----- nvinfo : EIATTR_MIN_STACK_SIZE
	.align		4
.L_567:
        /*0d44*/ 	.byte	0x04, 0x12
        /*0d46*/ 	.short	(.L_569 - .L_568)
	.align		4
.L_568:
        /*0d48*/ 	.word	index@(_Z20filterActs_YxX_colorILi4ELi32ELi4ELi8ELi2ELb0ELb0EEvPfS0_S0_iiiiiiiiiiffi)
        /*0d4c*/ 	.word	0x00000000


	//----- nvinfo : EIATTR_MIN_STACK_SIZE
	.align		4
.L_569:
        /*0d50*/ 	.byte	0x04, 0x12
        /*0d52*/ 	.short	(.L_571 - .L_570)
	.align		4
.L_570:
        /*0d54*/ 	.word	index@(_Z20filterActs_YxX_colorILi4ELi32ELi4ELi4ELi2ELb0ELb1EEvPfS0_S0_iiiiiiiiiiffi)
        /*0d58*/ 	.word	0x00000000


	//----- nvinfo : EIATTR_MIN_STACK_SIZE
	.align		4
.L_571:
        /*0d5c*/ 	.byte	0x04, 0x12
        /*0d5e*/ 	.short	(.L_573 - .L_572)
	.align		4
.L_572:
        /*0d60*/ 	.word	index@(_Z20filterActs_YxX_colorILi4ELi32ELi4ELi8ELi2ELb0ELb1EEvPfS0_S0_iiiiiiiiiiffi)
        /*0d64*/ 	.word	0x00000000


	//----- nvinfo : EIATTR_MIN_STACK_SIZE
	.align		4
.L_573:
        /*0d68*/ 	.byte	0x04, 0x12
        /*0d6a*/ 	.short	(.L_575 - .L_574)
	.align		4
.L_574:
        /*0d6c*/ 	.word	index@(_Z20filterActs_YxX_colorILi4ELi32ELi4ELi4ELi1ELb0ELb0EEvPfS0_S0_iiiiiiiiiiffi)
        /*0d70*/ 	.word	0x00000000


	//----- nvinfo : EIATTR_MIN_STACK_SIZE
	.align		4
.L_575:
        /*0d74*/ 	.byte	0x04, 0x12
        /*0d76*/ 	.short	(.L_577 - .L_576)
	.align		4
.L_576:
        /*0d78*/ 	.word	index@(_Z20filterActs_YxX_colorILi4ELi32ELi4ELi8ELi1ELb0ELb0EEvPfS0_S0_iiiiiiiiiiffi)
        /*0d7c*/ 	.word	0x00000000


	//----- nvinfo : EIATTR_MIN_STACK_SIZE
	.align		4
.L_577:
        /*0d80*/ 	.byte	0x04, 0x12
        /*0d82*/ 	.short	(.L_579 - .L_578)
	.align		4
.L_578:
        /*0d84*/ 	.word	index@(_Z20filterActs_YxX_colorILi4ELi32ELi4ELi4ELi1ELb0ELb1EEvPfS0_S0_iiiiiiiiiiffi)
        /*0d88*/ 	.word	0x00000000


	//----- nvinfo : EIATTR_MIN_STACK_SIZE
	.align		4
.L_579:
        /*0d8c*/ 	.byte	0x04, 0x12
        /*0d8e*/ 	.short	(.L_581 - .L_580)
	.align		4
.L_580:
        /*0d90*/ 	.word	index@(_Z20filterActs_YxX_colorILi4ELi32ELi4ELi8ELi1ELb0ELb1EEvPfS0_S0_iiiiiiiiiiffi)
        /*0d94*/ 	.word	0x00000000


	//----- nvinfo : EIATTR_MIN_STACK_SIZE
	.align		4
.L_581:
        /*0d98*/ 	.byte	0x04, 0x12
        /*0d9a*/ 	.short	(.L_583 - .L_582)
	.align		4
.L_582:
        /*0d9c*/ 	.word	index@(_Z11emptyKernelv)
        /*0da0*/ 	.word	0x00000000
.L_583:


//--------------------- .nv.compat                --------------------------
	.section	.nv.compat,"",@"SHT_CUDA_COMPAT_INFO"
	.align	4
        /*0000*/ 	.byte	0x02, 0x09, 0x00, 0x00, 0x02, 0x02, 0x01, 0x00, 0x02, 0x05, 0x05, 0x00, 0x03, 0x07, 0x01, 0x01
        /*0010*/ 	.byte	0x02, 0x03, 0x00, 0x00, 0x02, 0x06, 0x01, 0x00, 0x04, 0x0b, 0x08, 0x00, 0x09, 0x00, 0x00, 0x00
        /*0020*/ 	.byte	0x00, 0x00, 0x00, 0x00


//--------------------- .nv.info._Z21filterActs_YxX_sparseILi4ELi32ELi1ELi4ELi2ELb1ELb0EEvPfS0_S0_iiiiiiiiiiiiffi --------------------------
	.section	.nv.info._Z21filterActs_YxX_sparseILi4ELi32ELi1ELi4ELi2ELb1ELb0EEvPfS0_S0_iiiiiiiiiiiiffi,"",@"SHT_CUDA_INFO"
	.sectionflags	@""
	.align	4


	//----- nvinfo : EIATTR_CUDA_API_VERSION
	.align		4
        /*0000*/ 	.byte	0x04, 0x37
        /*0002*/ 	.short	(.L_585 - .L_584)
.L_584:
        /*0004*/ 	.word	0x00000082


	//----- nvinfo : EIATTR_KPARAM_INFO
	.align		4
.L_585:
        /*0008*/ 	.byte	0x04, 0x17
        /*000a*/ 	.short	(.L_587 - .L_586)
.L_586:
        /*000c*/ 	.word	0x00000000
        /*0010*/ 	.short	0x0011
        /*0012*/ 	.short	0x0050
        /*0014*/ 	.byte	0x00, 0xf0, 0x11, 0x00


	//----- nvinfo : EIATTR_KPARAM_INFO
	.align		4
.L_587:
        /*0018*/ 	.byte	0x04, 0x17
        /*001a*/ 	.short	(.L_589 - .L_588)
.L_588:
        /*001c*/ 	.word	0x00000000
        /*0020*/ 	.short	0x0010
        /*0022*/ 	.short	0x004c
        /*0024*/ 	.byte	0x00, 0xf0, 0x11, 0x00


	//----- nvinfo : EIATTR_KPARAM_INFO
	.align		4
.L_589:
        /*0028*/ 	.byte	0x04, 0x17
        /*002a*/ 	.short	(.L_591 - .L_590)
.L_590:
        /*002c*/ 	.word	0x00000000
        /*0030*/ 	.short	0x000f
        /*0032*/ 	.short	0x0048
        /*0034*/ 	.byte	0x00, 0xf0, 0x11, 0x00


	//----- nvinfo : EIATTR_KPARAM_INFO
	.align		4
.L_591:
        /*0038*/ 	.byte	0x04, 0x17
        /*003a*/ 	.short	(.L_593 - .L_592)
.L_592:
        /*003c*/ 	.word	0x00000000
        /*0040*/ 	.short	0x000e
        /*0042*/ 	.short	0x0044
        /*0044*/ 	.byte	0x00, 0xf0, 0x11, 0x00


	//----- nvinfo : EIATTR_KPARAM_INFO
	.align		4
.L_593:
        /*0048*/ 	.byte	0x04, 0x17
        /*004a*/ 	.short	(.L_595 - .L_594)
.L_594:
        /*004c*/ 	.word	0x00000000
        /*0050*/ 	.short	0x000d
        /*0052*/ 	.short	0x0040
        /*0054*/ 	.byte	0x00, 0xf0, 0x11, 0x00


	//----- nvinfo : EIATTR_KPARAM_INFO
	.align		4
.L_595:
        /*0058*/ 	.byte	0x04, 0x17
        /*005a*/ 	.short	(.L_597 - .L_596)
.L_596:
        /*005c*/ 	.word	0x00000000
        /*0060*/ 	.short	0x000c
        /*0062*/ 	.short	0x003c
        /*0064*/ 	.byte	0x00, 0xf0, 0x11, 0x00


	//----- nvinfo : EIATTR_KPARAM_INFO
	.align		4
.L_597:
        /*0068*/ 	.byte	0x04, 0x17
        /*006a*/ 	.short	(.L_599 - .L_598)
.L_598:
        /*006c*/ 	.word	0x00000000
        /*0070*/ 	.short	0x000b
        /*0072*/ 	.short	0x0038
        /*0074*/ 	.byte	0x00, 0xf0, 0x11, 0x00


	//----- nvinfo : EIATTR_KPARAM_INFO
	.align		4
.L_599:
        /*0078*/ 	.byte	0x04, 0x17
        /*007a*/ 	.short	(.L_601 - .L_600)
.L_600:
        /*007c*/ 	.word	0x00000000
        /*0080*/ 	.short	0x000a
        /*0082*/ 	.short	0x0034
        /*0084*/ 	.byte	0x00, 0xf0, 0x11, 0x00


	//----- nvinfo : EIATTR_KPARAM_INFO
	.align		4
.L_601:
        /*0088*/ 	.byte	0x04, 0x17
        /*008a*/ 	.short	(.L_603 - .L_602)
.L_602:
        /*008c*/ 	.word	0x00000000
        /*0090*/ 	.short	0x0009
        /*0092*/ 	.short	0x0030
        /*0094*/ 	.byte	0x00, 0xf0, 0x11, 0x00


	//----- nvinfo : EIATTR_KPARAM_INFO
	.align		4
.L_603:
        /*0098*/ 	.byte	0x04, 0x17
        /*009a*/ 	.short	(.L_605 - .L_604)
.L_604:
        /*009c*/ 	.word	0x00000000
        /*00a0*/ 	.short	0x0008
        /*00a2*/ 	.short	0x002c
        /*00a4*/ 	.byte	0x00, 0xf0, 0x11, 0x00


	//----- nvinfo : EIATTR_KPARAM_INFO
	.align		4
.L_605:
        /*00a8*/ 	.byte	0x04, 0x17
        /*00aa*/ 	.short	(.L_607 - .L_606)
.L_606:
        /*00ac*/ 	.word	0x00000000
        /*00b0*/ 	.short	0x0007
        /*00b2*/ 	.short	0x0028
        /*00b4*/ 	.byte	0x00, 0xf0, 0x11, 0x00


	//----- nvinfo : EIATTR_KPARAM_INFO
	.align		4
.L_607:
        /*00b8*/ 	.byte	0x04, 0x17
        /*00ba*/ 	.short	(.L_609 - .L_608)
.L_608:
        /*00bc*/ 	.word	0x00000000
        /*00c0*/ 	.short	0x0006
        /*00c2*/ 	.short	0x0024
        /*00c4*/ 	.byte	0x00, 0xf0, 0x11, 0x00


	//----- nvinfo : EIATTR_KPARAM_INFO
	.align		4
.L_609:
        /*00c8*/ 	.byte	0x04, 0x17
        /*00ca*/ 	.short	(.L_611 - .L_610)
.L_610:
        /*00cc*/ 	.word	0x00000000
        /*00d0*/ 	.short	0x0005
        /*00d2*/ 	.short	0x0020
        /*00d4*/ 	.byte	0x00, 0xf0, 0x11, 0x00


	//----- nvinfo : EIATTR_KPARAM_INFO
	.align		4
.L_611:
        /*00d8*/ 	.byte	0x04, 0x17
        /*00da*/ 	.short	(.L_613 - .L_612)
.L_612:
        /*00dc*/ 	.word	0x00000000
        /*00e0*/ 	.short	0x0004
        /*00e2*/ 	.short	0x001c
        /*00e4*/ 	.byte	0x00, 0xf0, 0x11, 0x00


	//----- nvinfo : EIATTR_KPARAM_INFO
	.align		4
.L_613:
        /*00e8*/ 	.byte	0x04, 0x17
        /*00ea*/ 	.short	(.L_615 - .L_614)
.L_614:
        /*00ec*/ 	.word	0x00000000
        /*00f0*/ 	.short	0x0003
        /*00f2*/ 	.short	0x0018
        /*00f4*/ 	.byte	0x00, 0xf0, 0x11, 0x00


	//----- nvinfo : EIATTR_KPARAM_INFO
	.align		4
.L_615:
        /*00f8*/ 	.byte	0x04, 0x17
        /*00fa*/ 	.short	(.L_617 - .L_616)
.L_616:
        /*00fc*/ 	.word	0x00000000
        /*0100*/ 	.short	0x0002
        /*0102*/ 	.short	0x0010
        /*0104*/ 	.byte	0x00, 0xf5, 0x21, 0x00


	//----- nvinfo : EIATTR_KPARAM_INFO
	.align		4
.L_617:
        /*0108*/ 	.byte	0x04, 0x17
        /*010a*/ 	.short	(.L_619 - .L_618)
.L_618:
        /*010c*/ 	.word	0x00000000
        /*0110*/ 	.short	0x0001
        /*0112*/ 	.short	0x0008
        /*0114*/ 	.byte	0x00, 0xf5, 0x21, 0x00


	//----- nvinfo : EIATTR_KPARAM_INFO
	.align		4
.L_619:
        /*0118*/ 	.byte	0x04, 0x17
        /*011a*/ 	.short	(.L_621 - .L_620)
.L_620:
        /*011c*/ 	.word	0x00000000
        /*0120*/ 	.short	0x0000
        /*0122*/ 	.short	0x0000
        /*0124*/ 	.byte	0x00, 0xf5, 0x21, 0x00


	//----- nvinfo : EIATTR_SPARSE_MMA_MASK
	.align		4
.L_621:
        /*0128*/ 	.byte	0x03, 0x50
        /*012a*/ 	.short	0x0000


	//----- nvinfo : EIATTR_MAXREG_COUNT
	.align		4
        /*012c*/ 	.byte	0x03, 0x1b
        /*012e*/ 	.short	0x00ff


	//----- nvinfo : EIATTR_NUM_BARRIERS
	.align		4
        /*0130*/ 	.byte	0x02, 0x4c
        /*0132*/ 	.byte	0x01
	.zero		1


	//----- nvinfo : EIATTR_MERCURY_ISA_VERSION
	.align		4
        /*0134*/ 	.byte	0x03, 0x5f
        /*0136*/ 	.short	0x0101


	//----- nvinfo : EIATTR_VRC_CTA_INIT_COUNT
	.align		4
        /*0138*/ 	.byte	0x02, 0x4a
	.zero		1
	.zero		1


	//----- nvinfo : EIATTR_EXIT_INSTR_OFFSETS
	.align		4
        /*013c*/ 	.byte	0x04, 0x1c
        /*013e*/ 	.short	(.L_623 - .L_622)


	//   ....[0]....
.L_622:
        /*0140*/ 	.word	0x00001840


	//----- nvinfo : EIATTR_CRS_STACK_SIZE
	.align		4
.L_623:
        /*0144*/ 	.byte	0x04, 0x1e
        /*0146*/ 	.short	(.L_625 - .L_624)
.L_624:
        /*0148*/ 	.word	0x00000000


	//----- nvinfo : EIATTR_CBANK_PARAM_SIZE
	.align		4
.L_625:
        /*014c*/ 	.byte	0x03, 0x19
        /*014e*/ 	.short	0x0054


	//----- nvinfo : EIATTR_PARAM_CBANK
	.align		4
        /*0150*/ 	.byte	0x04, 0x0a
        /*0152*/ 	.short	(.L_627 - .L_626)
	.align		4
.L_626:
        /*0154*/ 	.word	index@(.nv.constant0._Z21filterActs_YxX_sparseILi4ELi32ELi1ELi4ELi2ELb1ELb0EEvPfS0_S0_iiiiiiiiiiiiffi)
        /*0158*/ 	.short	0x0380
        /*015a*/ 	.short	0x0054


	//----- nvinfo : EIATTR_SW_WAR
	.align		4
.L_627:
        /*015c*/ 	.byte	0x04, 0x36
        /*015e*/ 	.short	(.L_629 - .L_628)
.L_628:
        /*0160*/ 	.word	0x00000008
.L_629:


//--------------------- .nv.info._Z21filterActs_YxX_sparseILi4ELi32ELi1ELi8ELi2ELb1ELb0EEvPfS0_S0_iiiiiiiiiiiiffi --------------------------
	.section	.nv.info._Z21filterActs_YxX_sparseILi4ELi32ELi1ELi8ELi2ELb1ELb0EEvPfS0_S0_iiiiiiiiiiiiffi,"",@"SHT_CUDA_INFO"
	.sectionflags	@""
	.align	4


	//----- nvinfo : EIATTR_CUDA_API_VERSION
	.align		4
        /*0000*/ 	.byte	0x04, 0x37
        /*0002*/ 	.short	(.L_631 - .L_630)
.L_630:
        /*0004*/ 	.word	0x00000082


	//----- nvinfo : EIATTR_KPARAM_INFO
	.align		4
.L_631:
        /*0008*/ 	.byte	0x04, 0x17
        /*000a*/ 	.short	(.L_633 - .L_632)
.L_632:
        /*000c*/ 	.word	0x00000000
        /*0010*/ 	.short	0x0011
        /*0012*/ 	.short	0x0050
        /*0014*/ 	.byte	0x00, 0xf0, 0x11, 0x00


	//----- nvinfo : EIATTR_KPARAM_INFO
	.align		4
.L_633:
        /*0018*/ 	.byte	0x04, 0x17
        /*001a*/ 	.short	(.L_635 - .L_634)
.L_634:
        /*001c*/ 	.word	0x00000000
        /*0020*/ 	.short	0x0010
        /*0022*/ 	.short	0x004c
        /*0024*/ 	.byte	0x00, 0xf0, 0x11, 0x00


	//----- nvinfo : EIATTR_KPARAM_INFO
	.align		4
.L_635:
        /*0028*/ 	.byte	0x04, 0x17
        /*002a*/ 	.short	(.L_637 - .L_636)
.L_636:
        /*002c*/ 	.word	0x00000000
        /*0030*/ 	.short	0x000f
        /*0032*/ 	.short	0x0048
        /*0034*/ 	.byte	0x00, 0xf0, 0x11, 0x00


	//----- nvinfo : EIATTR_KPARAM_INFO
	.align		4
.L_637:
        /*0038*/ 	.byte	0x04, 0x17
        /*003a*/ 	.short	(.L_639 - .L_638)
.L_638:
        /*003c*/ 	.word	0x00000000
        /*0040*/ 	.short	0x000e
        /*0042*/ 	.short	0x0044
        /*0044*/ 	.byte	0x00, 0xf0, 0x11, 0x00


	//----- nvinfo : EIATTR_KPARAM_INFO
	.align		4
.L_639:
        /*0048*/ 	.byte	0x04, 0x17
        /*004a*/ 	.short	(.L_641 - .L_640)
.L_640:
        /*004c*/ 	.word	0x00000000
        /*0050*/ 	.short	0x000d
        /*0052*/ 	.short	0x0040
        /*0054*/ 	.byte	0x00, 0xf0, 0x11, 0x00


	//----- nvinfo : EIATTR_KPARAM_INFO
	.align		4
.L_641:
        /*0058*/ 	.byte	0x04, 0x17
        /*005a*/ 	.short	(.L_643 - .L_642)
.L_642:
        /*005c*/ 	.word	0x00000000
        /*0060*/ 	.short	0x000c
        /*0062*/ 	.short	0x003c
        /*0064*/ 	.byte	0x00, 0xf0, 0x11, 0x00


	//----- nvinfo : EIATTR_KPARAM_INFO
	.align		4
.L_643:
        /*0068*/ 	.byte	0x04, 0x17
        /*006a*/ 	.short	(.L_645 - .L_644)
.L_644:
        /*006c*/ 	.word	0x00000000
        /*0070*/ 	.short	0x000b
        /*0072*/ 	.short	0x0038
        /*0074*/ 	.byte	0x00, 0xf0, 0x11, 0x00


	//----- nvinfo : EIATTR_KPARAM_INFO
	.align		4
.L_645:
        /*0078*/ 	.byte	0x04, 0x17
        /*007a*/ 	.short	(.L_647 - .L_646)
.L_646:
        /*007c*/ 	.word	0x00000000
        /*0080*/ 	.short	0x000a
        /*0082*/ 	.short	0x0034
        /*0084*/ 	.byte	0x00, 0xf0, 0x11, 0x00


	//----- nvinfo : EIATTR_KPARAM_INFO
	.align		4
.L_647:
        /*0088*/ 	.byte	0x04, 0x17
        /*008a*/ 	.short	(.L_649 - .L_648)
.L_648:
        /*008c*/ 	.word	0x00000000
        /*0090*/ 	.short	0x0009
        /*0092*/ 	.short	0x0030
        /*0094*/ 	.byte	0x00, 0xf0, 0x11, 0x00


	//----- nvinfo : EIATTR_KPARAM_INFO
	.align		4
.L_649:
        /*0098*/ 	.byte	0x04, 0x17
        /*009a*/ 	.short	(.L_651 - .L_650)
.L_650:
        /*009c*/ 	.word	0x00000000
        /*00a0*/ 	.short	0x0008
        /*00a2*/ 	.short	0x002c
        /*00a4*/ 	.byte	0x00, 0xf0, 0x11, 0x00


	//----- nvinfo : EIATTR_KPARAM_INFO
	.align		4
.L_651:
        /*00a8*/ 	.byte	0x04, 0x17
        /*00aa*/ 	.short	(.L_653 - .L_652)
.L_652:
        /*00ac*/ 	.word	0x00000000
        /*00b0*/ 	.short	0x0007
        /*00b2*/ 	.short	0x0028
        /*00b4*/ 	.byte	0x00, 0xf0, 0x11, 0x00


	//----- nvinfo : EIATTR_KPARAM_INFO
	.align		4
.L_653:
        /*00b8*/ 	.byte	0x04, 0x17
        /*00ba*/ 	.short	(.L_655 - .L_654)
.L_654:
        /*00bc*/ 	.word	0x00000000
        /*00c0*/ 	.short	0x0006
        /*00c2*/ 	.short	0x0024
        /*00c4*/ 	.byte	0x00, 0xf0, 0x11, 0x00


	//----- nvinfo : EIATTR_KPARAM_INFO
	.align		4
.L_655:
        /*00c8*/ 	.byte	0x04, 0x17
        /*00ca*/ 	.short	(.L_657 - .L_656)
.L_656:
        /*00cc*/ 	.word	0x00000000
        /*00d0*/ 	.short	0x0005
        /*00d2*/ 	.short	0x0020
        /*00d4*/ 	.byte	0x00, 0xf0, 0x11, 0x00


	//----- nvinfo : EIATTR_KPARAM_INFO
	.align		4
.L_657:
        /*00d8*/ 	.byte	0x04, 0x17
        /*00da*/ 	.short	(.L_659 - .L_658)
.L_658:
        /*00dc*/ 	.word	0x00000000
        /*00e0*/ 	.short	0x0004
        /*00e2*/ 	.short	0x001c
        /*00e4*/ 	.byte	0x00, 0xf0, 0x11, 0x00


	//----- nvinfo : EIATTR_KPARAM_INFO
	.align		4
.L_659:
        /*00e8*/ 	.byte	0x04, 0x17
        /*00ea*/ 	.short	(.L_661 - .L_660)
.L_660:
        /*00ec*/ 	.word	0x00000000
        /*00f0*/ 	.short	0x0003
        /*00f2*/ 	.short	0x0018
        /*00f4*/ 	.byte	0x00, 0xf0, 0x11, 0x00


	//----- nvinfo : EIATTR_KPARAM_INFO
	.align		4
.L_661:
        /*00f8*/ 	.byte	0x04, 0x17
        /*00fa*/ 	.short	(.L_663 - .L_662)
.L_662:
        /*00fc*/ 	.word	0x00000000
        /*0100*/ 	.short	0x0002
        /*0102*/ 	.short	0x0010
        /*0104*/ 	.byte	0x00, 0xf5, 0x21, 0x00


	//----- nvinfo : EIATTR_KPARAM_INFO
	.align		4
.L_663:
        /*0108*/ 	.byte	0x04, 0x17
        /*010a*/ 	.short	(.L_665 - .L_664)
.L_664:
        /*010c*/ 	.word	0x00000000
        /*0110*/ 	.short	0x0001
        /*0112*/ 	.short	0x0008
        /*0114*/ 	.byte	0x00, 0xf5, 0x21, 0x00


	//----- nvinfo : EIATTR_KPARAM_INFO
	.align		4
.L_665:
        /*0118*/ 	.byte	0x04, 0x17
        /*011a*/ 	.short	(.L_667 - .L_666)
.L_666:
        /*011c*/ 	.word	0x00000000
        /*0120*/ 	.short	0x0000
        /*0122*/ 	.short	0x0000
        /*0124*/ 	.byte	0x00, 0xf5, 0x21, 0x00


	//----- nvinfo : EIATTR_SPARSE_MMA_MASK
	.align		4
.L_667:
        /*0128*/ 	.byte	0x03, 0x50
        /*012a*/ 	.short	0x0000


	//----- nvinfo : EIATTR_MAXREG_COUNT
	.align		4
        /*012c*/ 	.byte	0x03, 0x1b
        /*012e*/ 	.short	0x00ff


	//----- nvinfo : EIATTR_NUM_BARRIERS
	.align		4
        /*0130*/ 	.byte	0x02, 0x4c
        /*0132*/ 	.byte	0x01
	.zero		1


	//----- nvinfo : EIATTR_MERCURY_ISA_VERSION
	.align		4
        /*0134*/ 	.byte	0x03, 0x5f
        /*0136*/ 	.short	0x0101


	//----- nvinfo : EIATTR_VRC_CTA_INIT_COUNT
	.align		4
        /*0138*/ 	.byte	0x02, 0x4a
	.zero		1
	.zero		1


	//----- nvinfo : EIATTR_EXIT_INSTR_OFFSETS
	.align		4
        /*013c*/ 	.byte	0x04, 0x1c
        /*013e*/ 	.short	(.L_669 - .L_668)


	//   ....[0]....
.L_668:
        /*0140*/ 	.word	0x00001e20


	//----- nvinfo : EIATTR_CRS_STACK_SIZE
	.align		4
.L_669:
        /*0144*/ 	.byte	0x04, 0x1e
        /*0146*/ 	.short	(.L_671 - .L_670)
.L_670:
        /*0148*/ 	.word	0x00000000


	//----- nvinfo : EIATTR_CBANK_PARAM_SIZE
	.align		4
.L_671:
        /*014c*/ 	.byte	0x03, 0x19
        /*014e*/ 	.short	0x0054


	//----- nvinfo : EIATTR_PARAM_CBANK
	.align		4
        /*0150*/ 	.byte	0x04, 0x0a
        /*0152*/ 	.short	(.L_673 - .L_672)
	.align		4
.L_672:
        /*0154*/ 	.word	index@(.nv.constant0._Z21filterActs_YxX_sparseILi4ELi32ELi1ELi8ELi2ELb1ELb0EEvPfS0_S0_iiiiiiiiiiiiffi)
        /*0158*/ 	.short	0x0380
        /*015a*/ 	.short	0x0054


	//----- nvinfo : EIATTR_SW_WAR
	.align		4
.L_673:
        /*015c*/ 	.byte	0x04, 0x36
        /*015e*/ 	.short	(.L_675 - .L_674)
.L_674:
        /*0160*/ 	.word	0x00000008
.L_675:


//--------------------- .nv.info._Z21filterActs_YxX_sparseILi4ELi32ELi1ELi4ELi2ELb1ELb1EEvPfS0_S0_iiiiiiiiiiiiffi --------------------------
	.section	.nv.info._Z21filterActs_YxX_sparseILi4ELi32ELi1ELi4ELi2ELb1ELb1EEvPfS0_S0_iiiiiiiiiiiiffi,"",@"SHT_CUDA_INFO"
	.sectionflags	@""
	.align	4


	//----- nvinfo : EIATTR_CUDA_API_VERSION
	.align		4
        /*0000*/ 	.byte	0x04, 0x37
        /*0002*/ 	.short	(.L_677 - .L_676)
.L_676:
        /*0004*/ 	.word	0x00000082


	//----- nvinfo : EIATTR_KPARAM_INFO
	.align		4
.L_677:
        /*0008*/ 	.byte	0x04, 0x17
        /*000a*/ 	.short	(.L_679 - .L_678)
.L_678:
        /*000c*/ 	.word	0x00000000
        /*0010*/ 	.short	0x0011
        /*0012*/ 	.short	0x0050
        /*0014*/ 	.byte	0x00, 0xf0, 0x11, 0x00


	//----- nvinfo : EIATTR_KPARAM_INFO
	.align		4
.L_679:
        /*0018*/ 	.byte	0x04, 0x17
        /*001a*/ 	.short	(.L_681 - .L_680)
.L_680:
        /*001c*/ 	.word	0x00000000
        /*0020*/ 	.short	0x0010
        /*0022*/ 	.short	0x004c
        /*0024*/ 	.byte	0x00, 0xf0, 0x11, 0x00


	//----- nvinfo : EIATTR_KPARAM_INFO
	.align		4
.L_681:
        /*0028*/ 	.byte	0x04, 0x17
        /*002a*/ 	.short	(.L_683 - .L_682)
.L_682:
        /*002c*/ 	.word	0x00000000
        /*0030*/ 	.short	0x000f
        /*0032*/ 	.short	0x0048
        /*0034*/ 	.byte	0x00, 0xf0, 0x11, 0x00


	//----- nvinfo : EIATTR_KPARAM_INFO
	.align		4
.L_683:
        /*0038*/ 	.byte	0x04, 0x17
        /*003a*/ 	.short	(.L_685 - .L_684)
.L_684:
        /*003c*/ 	.word	0x00000000
        /*0040*/ 	.short	0x000e
        /*0042*/ 	.short	0x0044
        /*0044*/ 	.byte	0x00, 0xf0, 0x11, 0x00


	//----- nvinfo : EIATTR_KPARAM_INFO
	.align		4
.L_685:
        /*0048*/ 	.byte	0x04, 0x17
        /*004a*/ 	.short	(.L_687 - .L_686)
.L_686:
        /*004c*/ 	.word	0x00000000
        /*0050*/ 	.short	0x000d
        /*0052*/ 	.short	0x0040
        /*0054*/ 	.byte	0x00, 0xf0, 0x11, 0x00


	//----- nvinfo : EIATTR_KPARAM_INFO
	.align		4
.L_687:
        /*0058*/ 	.byte	0x04, 0x17
        /*005a*/ 	.short	(.L_689 - .L_688)
.L_688:
        /*005c*/ 	.word	0x00000000
        /*0060*/ 	.short	0x000c
        /*0062*/ 	.short	0x003c
        /*0064*/ 	.byte	0x00, 0xf0, 0x11, 0x00


	//----- nvinfo : EIATTR_KPARAM_INFO
	.align		4
.L_689:
        /*0068*/ 	.byte	0x04, 0x17
        /*006a*/ 	.short	(.L_691 - .L_690)
.L_690:
        /*006c*/ 	.word	0x00000000
        /*0070*/ 	.short	0x000b
        /*0072*/ 	.short	0x0038
        /*0074*/ 	.byte	0x00, 0xf0, 0x11, 0x00


	//----- nvinfo : EIATTR_KPARAM_INFO
	.align		4
.L_691:
        /*0078*/ 	.byte	0x04, 0x17
        /*007a*/ 	.short	(.L_693 - .L_692)
.L_692:
        /*007c*/ 	.word	0x00000000
        /*0080*/ 	.short	0x000a
        /*0082*/ 	.short	0x0034
        /*0084*/ 	.byte	0x00, 0xf0, 0x11, 0x00


	//----- nvinfo : EIATTR_KPARAM_INFO
	.align		4
.L_693:
        /*0088*/ 	.byte	0x04, 0x17
        /*008a*/ 	.short	(.L_695 - .L_694)
.L_694:
        /*008c*/ 	.word	0x00000000
        /*0090*/ 	.short	0x0009
        /*0092*/ 	.short	0x0030
        /*0094*/ 	.byte	0x00, 0xf0, 0x11, 0x00


	//----- nvinfo : EIATTR_KPARAM_INFO
	.align		4
.L_695:
        /*0098*/ 	.byte	0x04, 0x17
        /*009a*/ 	.short	(.L_697 - .L_696)
.L_696:
        /*009c*/ 	.word	0x00000000
        /*00a0*/ 	.short	0x0008
        /*00a2*/ 	.short	0x002c
        /*00a4*/ 	.byte	0x00, 0xf0, 0x11, 0x00


	//----- nvinfo : EIATTR_KPARAM_INFO
	.align		4
.L_697:
        /*00a8*/ 	.byte	0x04, 0x17
        /*00aa*/ 	.short	(.L_699 - .L_698)
.L_698:
        /*00ac*/ 	.word	0x00000000
        /*00b0*/ 	.short	0x0007
        /*00b2*/ 	.short	0x0028
        /*00b4*/ 	.byte	0x00, 0xf0, 0x11, 0x00


	//----- nvinfo : EIATTR_KPARAM_INFO
	.align		4
.L_699:
        /*00b8*/ 	.byte	0x04, 0x17
        /*00ba*/ 	.short	(.L_701 - .L_700)
.L_700:
        /*00bc*/ 	.word	0x00000000
        /*00c0*/ 	.short	0x0006
        /*00c2*/ 	.short	0x0024
        /*00c4*/ 	.byte	0x00, 0xf0, 0x11, 0x00


	//----- nvinfo : EIATTR_KPARAM_INFO
	.align		4
.L_701:
        /*00c8*/ 	.byte	0x04, 0x17
        /*00ca*/ 	.short	(.L_703 - .L_702)
.L_702:
        /*00cc*/ 	.word	0x00000000
        /*00d0*/ 	.short	0x0005
        /*00d2*/ 	.short	0x0020
        /*00d4*/ 	.byte	0x00, 0xf0, 0x11, 0x00


	//----- nvinfo : EIATTR_KPARAM_INFO
	.align		4
.L_703:
        /*00d8*/ 	.byte	0x04, 0x17
        /*00da*/ 	.short	(.L_705 - .L_704)
.L_704:
        /*00dc*/ 	.word	0x00000000
        /*00e0*/ 	.short	0x0004
        /*00e2*/ 	.short	0x001c
        /*00e4*/ 	.byte	0x00, 0xf0, 0x11, 0x00


	//----- nvinfo : EIATTR_KPARAM_INFO
	.align		4
.L_705:
        /*00e8*/ 	.byte	0x04, 0x17
        /*00ea*/ 	.short	(.L_707 - .L_706)
.L_706:
        /*00ec*/ 	.word	0x00000000
        /*00f0*/ 	.short	0x0003
        /*00f2*/ 	.short	0x0018
        /*00f4*/ 	.byte	0x00, 0xf0, 0x11, 0x00


	//----- nvinfo : EIATTR_KPARAM_INFO
	.align		4
.L_707:
        /*00f8*/ 	.byte	0x04, 0x17
        /*00fa*/ 	.short	(.L_709 - .L_708)
.L_708:
        /*00fc*/ 	.word	0x00000000
        /*0100*/ 	.short	0x0002
        /*0102*/ 	.short	0x0010
        /*0104*/ 	.byte	0x00, 0xf5, 0x21, 0x00


	//----- nvinfo : EIATTR_KPARAM_INFO
	.align		4
.L_709:
        /*0108*/ 	.byte	0x04, 0x17
        /*010a*/ 	.short	(.L_711 - .L_710)
.L_710:
        /*010c*/ 	.word	0x00000000
        /*0110*/ 	.short	0x0001
        /*0112*/ 	.short	0x0008
        /*0114*/ 	.byte	0x00, 0xf5, 0x21, 0x00


	//----- nvinfo : EIATTR_KPARAM_INFO
	.align		4
.L_711:
        /*0118*/ 	.byte	0x04, 0x17
        /*011a*/ 	.short	(.L_713 - .L_712)
.L_712:
        /*011c*/ 	.word	0x00000000
        /*0120*/ 	.short	0x0000
        /*0122*/ 	.short	0x0000
        /*0124*/ 	.byte	0x00, 0xf5, 0x21, 0x00


	//----- nvinfo : EIATTR_SPARSE_MMA_MASK
	.align		4
.L_713:
        /*0128*/ 	.byte	0x03, 0x50
        /*012a*/ 	.short	0x0000


	//----- nvinfo : EIATTR_MAXREG_COUNT
	.align		4
        /*012c*/ 	.byte	0x03, 0x1b
        /*012e*/ 	.short	0x00ff


	//----- nvinfo : EIATTR_NUM_BARRIERS
	.align		4
        /*0130*/ 	.byte	0x02, 0x4c
        /*0132*/ 	.byte	0x01
	.zero		1


	//----- nvinfo : EIATTR_MERCURY_ISA_VERSION
	.align		4
        /*0134*/ 	.byte	0x03, 0x5f
        /*0136*/ 	.short	0x0101


	//----- nvinfo : EIATTR_VRC_CTA_INIT_COUNT
	.align		4
        /*0138*/ 	.byte	0x02, 0x4a
	.zero		1
	.zero		1


	//----- nvinfo : EIATTR_EXIT_INSTR_OFFSETS
	.align		4
        /*013c*/ 	.byte	0x04, 0x1c
        /*013e*/ 	.short	(.L_715 - .L_714)


	//   ....[0]....
.L_714:
        /*0140*/ 	.word	0x000016e0


	//   ....[1]....
        /*0144*/ 	.word	0x000018d0


	//----- nvinfo : EIATTR_CRS_STACK_SIZE
	.align		4
.L_715:
        /*0148*/ 	.byte	0x04, 0x1e
        /*014a*/ 	.short	(.L_717 - .L_716)
.L_716:
        /*014c*/ 	.word	0x00000000


	//----- nvinfo : EIATTR_CBANK_PARAM_SIZE
	.align		4
.L_717:
        /*0150*/ 	.byte	0x03, 0x19
        /*0152*/ 	.short	0x0054


	//----- nvinfo : EIATTR_PARAM_CBANK
	.align		4
        /*0154*/ 	.byte	0x04, 0x0a
        /*0156*/ 	.short	(.L_719 - .L_718)
	.align		4
.L_718:
        /*0158*/ 	.word	index@(.nv.constant0._Z21filterActs_YxX_sparseILi4ELi32ELi1ELi4ELi2ELb1ELb1EEvPfS0_S0_iiiiiiiiiiiiffi)
        /*015c*/ 	.short	0x0380
        /*015e*/ 	.short	0x0054


	//----- nvinfo : EIATTR_SW_WAR
	.align		4
.L_719:
        /*0160*/ 	.byte	0x04, 0x36
        /*0162*/ 	.short	(.L_721 - .L_720)
.L_720:
        /*0164*/ 	.word	0x00000008
.L_721:


//--------------------- .nv.info._Z21filterActs_YxX_sparseILi4ELi32ELi1ELi8ELi2ELb1ELb1EEvPfS0_S0_iiiiiiiiiiiiffi --------------------------
	.section	.nv.info._Z21filterActs_YxX_sparseILi4ELi32ELi1ELi8ELi2ELb1ELb1EEvPfS0_S0_iiiiiiiiiiiiffi,"",@"SHT_CUDA_INFO"
	.sectionflags	@""
	.align	4


	//----- nvinfo : EIATTR_CUDA_API_VERSION
	.align		4
        /*0000*/ 	.byte	0x04, 0x37
        /*0002*/ 	.short	(.L_723 - .L_722)
.L_722:
        /*0004*/ 	.word	0x00000082


	//----- nvinfo : EIATTR_KPARAM_INFO
	.align		4
.L_723:
        /*0008*/ 	.byte	0x04, 0x17
        /*000a*/ 	.short	(.L_725 - .L_724)
.L_724:
        /*000c*/ 	.word	0x00000000
        /*0010*/ 	.short	0x0011
        /*0012*/ 	.short	0x0050
        /*0014*/ 	.byte	0x00, 0xf0, 0x11, 0x00


	//----- nvinfo : EIATTR_KPARAM_INFO
	.align		4
.L_725:
        /*0018*/ 	.byte	0x04, 0x17
        /*001a*/ 	.short	(.L_727 - .L_726)
.L_726:
        /*001c*/ 	.word	0x00000000
        /*0020*/ 	.short	0x0010
        /*0022*/ 	.short	0x004c
        /*0024*/ 	.byte	0x00, 0xf0, 0x11, 0x00


	//----- nvinfo : EIATTR_KPARAM_INFO
	.align		4
.L_727:
        /*0028*/ 	.byte	0x04, 0x17
        /*002a*/ 	.short	(.L_729 - .L_728)
.L_728:
        /*002c*/ 	.word	0x00000000
        /*0030*/ 	.short	0x000f
        /*0032*/ 	.short	0x0048
        /*0034*/ 	.byte	0x00, 0xf0, 0x11, 0x00


	//----- nvinfo : EIATTR_KPARAM_INFO
	.align		4
.L_729:
        /*0038*/ 	.byte	0x04, 0x17
        /*003a*/ 	.short	(.L_731 - .L_730)
.L_730:
        /*003c*/ 	.word	0x00000000
        /*0040*/ 	.short	0x000e
        /*0042*/ 	.short	0x0044
        /*0044*/ 	.byte	0x00, 0xf0, 0x11, 0x00


	//----- nvinfo : EIATTR_KPARAM_INFO
	.align		4
.L_731:
        /*0048*/ 	.byte	0x04, 0x17
        /*004a*/ 	.short	(.L_733 - .L_732)
.L_732:
        /*004c*/ 	.word	0x00000000
        /*0050*/ 	.short	0x000d
        /*0052*/ 	.short	0x0040
        /*0054*/ 	.byte	0x00, 0xf0, 0x11, 0x00


	//----- nvinfo : EIATTR_KPARAM_INFO
	.align		4
.L_733:
        /*0058*/ 	.byte	0x04, 0x17
        /*005a*/ 	.short	(.L_735 - .L_734)
.L_734:
        /*005c*/ 	.word	0x00000000
        /*0060*/ 	.short	0x000c
        /*0062*/ 	.short	0x003c
        /*0064*/ 	.byte	0x00, 0xf0, 0x11, 0x00


	//----- nvinfo : EIATTR_KPARAM_INFO
	.align		4
.L_735:
        /*0068*/ 	.byte	0x04, 0x17
        /*006a*/ 	.short	(.L_737 - .L_736)
.L_736:
        /*006c*/ 	.word	0x00000000
        /*0070*/ 	.short	0x000b
        /*0072*/ 	.short	0x0038
        /*0074*/ 	.byte	0x00, 0xf0, 0x11, 0x00


	//----- nvinfo : EIATTR_KPARAM_INFO
	.align		4
.L_737:
        /*0078*/ 	.byte	0x04, 0x17
        /*007a*/ 	.short	(.L_739 - .L_738)
.L_738:
        /*007c*/ 	.word	0x00000000
        /*0080*/ 	.short	0x000a
        /*0082*/ 	.short	0x0034
        /*0084*/ 	.byte	0x00, 0xf0, 0x11, 0x00


	//----- nvinfo : EIATTR_KPARAM_INFO
	.align		4
.L_739:
        /*0088*/ 	.byte	0x04, 0x17
        /*008a*/ 	.short	(.L_741 - .L_740)
.L_740:
        /*008c*/ 	.word	0x00000000
        /*0090*/ 	.short	0x0009
        /*0092*/ 	.short	0x0030
        /*0094*/ 	.byte	0x00, 0xf0, 0x11, 0x00


	//----- nvinfo : EIATTR_KPARAM_INFO
	.align		4
.L_741:
        /*0098*/ 	.byte	0x04, 0x17
        /*009a*/ 	.short	(.L_743 - .L_742)
.L_742:
        /*009c*/ 	.word	0x00000000
        /*00a0*/ 	.short	0x0008
        /*00a2*/ 	.short	0x002c
        /*00a4*/ 	.byte	0x00, 0xf0, 0x11, 0x00


	//----- nvinfo : EIATTR_KPARAM_INFO
	.align		4
.L_743:
        /*00a8*/ 	.byte	0x04, 0x17
        /*00aa*/ 	.short	(.L_745 - .L_744)
.L_744:
        /*00ac*/ 	.word	0x00000000
        /*00b0*/ 	.short	0x0007
        /*00b2*/ 	.short	0x0028
        /*00b4*/ 	.byte	0x00, 0xf0, 0x11, 0x00


	//----- nvinfo : EIATTR_KPARAM_INFO
	.align		4
.L_745:
        /*00b8*/ 	.byte	0x04, 0x17
        /*00ba*/ 	.short	(.L_747 - .L_746)
.L_746:
        /*00bc*/ 	.word	0x00000000
        /*00c0*/ 	.short	0x0006
        /*00c2*/ 	.short	0x0024
        /*00c4*/ 	.byte	0x00, 0xf0, 0x11, 0x00


	//----- nvinfo : EIATTR_KPARAM_INFO
	.align		4
.L_747:
        /*00c8*/ 	.byte	0x04, 0x17
        /*00ca*/ 	.short	(.L_749 - .L_748)
.L_748:
        /*00cc*/ 	.word	0x00000000
        /*00d0*/ 	.short	0x0005
        /*00d2*/ 	.short	0x0020
        /*00d4*/ 	.byte	0x00, 0xf0, 0x11, 0x00


	//----- nvinfo : EIATTR_KPARAM_INFO
	.align		4
.L_749:
        /*00d8*/ 	.byte	0x04, 0x17
        /*00da*/ 	.short	(.L_751 - .L_750)
.L_750:
        /*00dc*/ 	.word	0x00000000
        /*00e0*/ 	.short	0x0004
        /*00e2*/ 	.short	0x001c
        /*00e4*/ 	.byte	0x00, 0xf0, 0x11, 0x00


	//----- nvinfo : EIATTR_KPARAM_INFO
	.align		4
.L_751:
        /*00e8*/ 	.byte	0x04, 0x17
        /*00ea*/ 	.short	(.L_753 - .L_752)
.L_752:
        /*00ec*/ 	.word	0x00000000
        /*00f0*/ 	.short	0x0003
        /*00f2*/ 	.short	0x0018
        /*00f4*/ 	.byte	0x00, 0xf0, 0x11, 0x00


	//----- nvinfo : EIATTR_KPARAM_INFO
	.align		4
.L_753:
        /*00f8*/ 	.byte	0x04, 0x17
        /*00fa*/ 	.short	(.L_755 - .L_754)
.L_754:
        /*00fc*/ 	.word	0x00000000
        /*0100*/ 	.short	0x0002
        /*0102*/ 	.short	0x0010
        /*0104*/ 	.byte	0x00, 0xf5, 0x21, 0x00


	//----- nvinfo : EIATTR_KPARAM_INFO
	.align		4
.L_755:
        /*0108*/ 	.byte	0x04, 0x17
        /*010a*/ 	.short	(.L_757 - .L_756)
.L_756:
        /*010c*/ 	.word	0x00000000
        /*0110*/ 	.short	0x0001
        /*0112*/ 	.short	0x0008
        /*0114*/ 	.byte	0x00, 0xf5, 0x21, 0x00


	//----- nvinfo : EIATTR_KPARAM_INFO
	.align		4
.L_757:
        /*0118*/ 	.byte	0x04, 0x17
        /*011a*/ 	.short	(.L_759 - .L_758)
.L_758:
        /*011c*/ 	.word	0x00000000
        /*0120*/ 	.short	0x0000
        /*0122*/ 	.short	0x0000
        /*0124*/ 	.byte	0x00, 0xf5, 0x21, 0x00


	//----- nvinfo : EIATTR_SPARSE_MMA_MASK
	.align		4
.L_759:
        /*0128*/ 	.byte	0x03, 0x50
        /*012a*/ 	.short	0x0000


	//----- nvinfo : EIATTR_MAXREG_COUNT
	.align		4
        /*012c*/ 	.byte	0x03, 0x1b
        /*012e*/ 	.short	0x00ff


	//----- nvinfo : EIATTR_NUM_BARRIERS
	.align		4
        /*0130*/ 	.byte	0x02, 0x4c
        /*0132*/ 	.byte	0x01
	.zero		1


	//----- nvinfo : EIATTR_MERCURY_ISA_VERSION
	.align		4
        /*0134*/ 	.byte	0x03, 0x5f
        /*0136*/ 	.short	0x0101


	//----- nvinfo : EIATTR_VRC_CTA_INIT_COUNT
	.align		4
        /*0138*/ 	.byte	0x02, 0x4a
	.zero		1
	.zero		1


	//----- nvinfo : EIATTR_EXIT_INSTR_OFFSETS
	.align		4
        /*013c*/ 	.byte	0x04, 0x1c
        /*013e*/ 	.short	(.L_761 - .L_760)


	//   ....[0]....
.L_760:
        /*0140*/ 	.word	0x00001ab0


	//   ....[1]....
        /*0144*/ 	.word	0x00001e60


	//----- nvinfo : EIATTR_CRS_STACK_SIZE
	.align		4
.L_761:
        /*0148*/ 	.byte	0x04, 0x1e
        /*014a*/ 	.short	(.L_763 - .L_762)
.L_762:
        /*014c*/ 	.word	0x00000000


	//----- nvinfo : EIATTR_CBANK_PARAM_SIZE
	.align		4
.L_763:
        /*0150*/ 	.byte	0x03, 0x19
        /*0152*/ 	.short	0x0054


	//----- nvinfo : EIATTR_PARAM_CBANK
	.align		4
        /*0154*/ 	.byte	0x04, 0x0a
        /*0156*/ 	.short	(.L_765 - .L_764)
	.align		4
.L_764:
        /*0158*/ 	.word	index@(.nv.constant0._Z21filterActs_YxX_sparseILi4ELi32ELi1ELi8ELi2ELb1ELb1EEvPfS0_S0_iiiiiiiiiiiiffi)
        /*015c*/ 	.short	0x0380
        /*015e*/ 	.short	0x0054


	//----- nvinfo : EIATTR_SW_WAR
	.align		4
.L_765:
        /*0160*/ 	.byte	0x04, 0x36
        /*0162*/ 	.short	(.L_767 - .L_766)
.L_766:
        /*0164*/ 	.word	0x00000008
.L_767:


//--------------------- .nv.info._Z21filterActs_YxX_sparseILi4ELi32ELi1ELi4ELi2ELb0ELb0EEvPfS0_S0_iiiiiiiiiiiiffi --------------------------
	.section	.nv.info._Z21filterActs_YxX_sparseILi4ELi32ELi1ELi4ELi2ELb0ELb0EEvPfS0_S0_iiiiiiiiiiiiffi,"",@"SHT_CUDA_INFO"
	.sectionflags	@""
	.align	4


	//----- nvinfo : EIATTR_CUDA_API_VERSION
	.align		4
        /*0000*/ 	.byte	0x04, 0x37
        /*0002*/ 	.short	(.L_769 - .L_768)
.L_768:
        /*0004*/ 	.word	0x00000082


	//----- nvinfo : EIATTR_KPARAM_INFO
	.align		4
.L_769:
        /*0008*/ 	.byte	0x04, 0x17
        /*000a*/ 	.short	(.L_771 - .L_770)
.L_770:
        /*000c*/ 	.word	0x00000000
        /*0010*/ 	.short	0x0011
        /*0012*/ 	.short	0x0050
        /*0014*/ 	.byte	0x00, 0xf0, 0x11, 0x00


	//----- nvinfo : EIATTR_KPARAM_INFO
	.align		4
.L_771:
        /*0018*/ 	.byte	0x04, 0x17
        /*001a*/ 	.short	(.L_773 - .L_772)
.L_772:
        /*001c*/ 	.word	0x00000000
        /*0020*/ 	.short	0x0010
        /*0022*/ 	.short	0x004c
        /*0024*/ 	.byte	0x00, 0xf0, 0x11, 0x00


	//----- nvinfo : EIATTR_KPARAM_INFO
	.align		4
.L_773:
        /*0028*/ 	.byte	0x04, 0x17
        /*002a*/ 	.short	(.L_775 - .L_774)
.L_774:
        /*002c*/ 	.word	0x00000000
        /*0030*/ 	.short	0x000f
        /*0032*/ 	.short	0x0048
        /*0034*/ 	.byte	0x00, 0xf0, 0x11, 0x00


	//----- nvinfo : EIATTR_KPARAM_INFO
	.align		4
.L_775:
        /*0038*/ 	.byte	0x04, 0x17
        /*003a*/ 	.short	(.L_777 - .L_776)
.L_776:
        /*003c*/ 	.word	0x00000000
        /*0040*/ 	.short	0x000e
        /*0042*/ 	.short	0x0044
        /*0044*/ 	.byte	0x00, 0xf0, 0x11, 0x00


	//----- nvinfo : EIATTR_KPARAM_INFO
	.align		4
.L_777:
        /*0048*/ 	.byte	0x04, 0x17
        /*004a*/ 	.short	(.L_779 - .L_778)
.L_778:
        /*004c*/ 	.word	0x00000000
        /*0050*/ 	.short	0x000d
        /*0052*/ 	.short	0x0040
        /*0054*/ 	.byte	0x00, 0xf0, 0x11, 0x00


	//----- nvinfo : EIATTR_KPARAM_INFO
	.align		4
.L_779:
        /*0058*/ 	.byte	0x04, 0x17
        /*005a*/ 	.short	(.L_781 - .L_780)
.L_780:
        /*005c*/ 	.word	0x00000000
        /*0060*/ 	.short	0x000c
        /*0062*/ 	.short	0x003c
        /*0064*/ 	.byte	0x00, 0xf0, 0x11, 0x00


	//----- nvinfo : EIATTR_KPARAM_INFO
	.align		4
.L_781:
        /*0068*/ 	.byte	0x04, 0x17
        /*006a*/ 	.short	(.L_783 - .L_782)
.L_782:
        /*006c*/ 	.word	0x00000000
        /*0070*/ 	.short	0x000b
        /*0072*/ 	.short	0x0038
        /*0074*/ 	.byte	0x00, 0xf0, 0x11, 0x00


	//----- nvinfo : EIATTR_KPARAM_INFO
	.align		4
.L_783:
        /*0078*/ 	.byte	0x04, 0x17
        /*007a*/ 	.short	(.L_785 - .L_784)
.L_784:
        /*007c*/ 	.word	0x00000000
        /*0080*/ 	.short	0x000a
        /*0082*/ 	.short	0x0034
        /*0084*/ 	.byte	0x00, 0xf0, 0x11, 0x00


	//----- nvinfo : EIATTR_KPARAM_INFO
	.align		4
.L_785:
        /*0088*/ 	.byte	0x04, 0x17
        /*008a*/ 	.short	(.L_787 - .L_786)
.L_786:
        /*008c*/ 	.word	0x00000000
        /*0090*/ 	.short	0x0009
        /*0092*/ 	.short	0x0030
        /*0094*/ 	.byte	0x00, 0xf0, 0x11, 0x00


	//----- nvinfo : EIATTR_KPARAM_INFO
	.align		4
.L_787:
        /*0098*/ 	.byte	0x04, 0x17
        /*009a*/ 	.short	(.L_789 - .L_788)
.L_788:
        /*009c*/ 	.word	0x00000000
        /*00a0*/ 	.short	0x0008
        /*00a2*/ 	.short	0x002c
        /*00a4*/ 	.byte	0x00, 0xf0, 0x11, 0x00


	//----- nvinfo : EIATTR_KPARAM_INFO
	.align		4
.L_789:
        /*00a8*/ 	.byte	0x04, 0x17
        /*00aa*/ 	.short	(.L_791 - .L_790)
.L_790:
        /*00ac*/ 	.word	0x00000000
        /*00b0*/ 	.short	0x0007
        /*00b2*/ 	.short	0x0028
        /*00b4*/ 	.byte	0x00, 0xf0, 0x11, 0x00


	//----- nvinfo : EIATTR_KPARAM_INFO
	.align		4
.L_791:
        /*00b8*/ 	.byte	0x04, 0x17
        /*00ba*/ 	.short	(.L_793 - .L_792)
.L_792:
        /*00bc*/ 	.word	0x00000000
        /*00c0*/ 	.short	0x0006
        /*00c2*/ 	.short	0x0024
        /*00c4*/ 	.byte	0x00, 0xf0, 0x11, 0x00


	//----- nvinfo : EIATTR_KPARAM_INFO
	.align		4
.L_793:
        /*00c8*/ 	.byte	0x04, 0x17
        /*00ca*/ 	.short	(.L_795 - .L_794)
.L_794:
        /*00cc*/ 	.word	0x00000000
        /*00d0*/ 	.short	0x0005
        /*00d2*/ 	.short	0x0020
        /*00d4*/ 	.byte	0x00, 0xf0, 0x11, 0x00


	//----- nvinfo : EIATTR_KPARAM_INFO
	.align		4
.L_795:
        /*00d8*/ 	.byte	0x04, 0x17
        /*00da*/ 	.short	(.L_797 - .L_796)
.L_796:
        /*00dc*/ 	.word	0x00000000
        /*00e0*/ 	.short	0x0004
        /*00e2*/ 	.short	0x001c
        /*00e4*/ 	.byte	0x00, 0xf0, 0x11, 0x00


	//----- nvinfo : EIATTR_KPARAM_INFO
	.align		4
.L_797:
        /*00e8*/ 	.byte	0x04, 0x17
        /*00ea*/ 	.short	(.L_799 - .L_798)
.L_798:
        /*00ec*/ 	.word	0x00000000
        /*00f0*/ 	.short	0x0003
        /*00f2*/ 	.short	0x0018
        /*00f4*/ 	.byte	0x00, 0xf0, 0x11, 0x00


	//----- nvinfo : EIATTR_KPARAM_INFO
	.align		4
.L_799:
        /*00f8*/ 	.byte	0x04, 0x17
        /*00fa*/ 	.short	(.L_801 - .L_800)
.L_800:
        /*00fc*/ 	.word	0x00000000
        /*0100*/ 	.short	0x0002
        /*0102*/ 	.short	0x0010
        /*0104*/ 	.byte	0x00, 0xf5, 0x21, 0x00


	//----- nvinfo : EIATTR_KPARAM_INFO
	.align		4
.L_801:
        /*0108*/ 	.byte	0x04, 0x17
        /*010a*/ 	.short	(.L_803 - .L_802)
.L_802:
        /*010c*/ 	.word	0x00000000
        /*0110*/ 	.short	0x0001
        /*0112*/ 	.short	0x0008
        /*0114*/ 	.byte	0x00, 0xf5, 0x21, 0x00


	//----- nvinfo : EIATTR_KPARAM_INFO
	.align		4
.L_803:
        /*0118*/ 	.byte	0x04, 0x17
        /*011a*/ 	.short	(.L_805 - .L_804)
.L_804:
        /*011c*/ 	.word	0x00000000
        /*0120*/ 	.short	0x0000
        /*0122*/ 	.short	0x0000
        /*0124*/ 	.byte	0x00, 0xf5, 0x21, 0x00


	//----- nvinfo : EIATTR_SPARSE_MMA_MASK
	.align		4
.L_805:
        /*0128*/ 	.byte	0x03, 0x50
        /*012a*/ 	.short	0x0000


	//----- nvinfo : EIATTR_MAXREG_COUNT
	.align		4
        /*012c*/ 	.byte	0x03, 0x1b
        /*012e*/ 	.short	0x00ff


	//----- nvinfo : EIATTR_NUM_BARRIERS
	.align		4
        /*0130*/ 	.byte	0x02, 0x4c
        /*0132*/ 	.byte	0x01
	.zero		1


	//----- nvinfo : EIATTR_MERCURY_ISA_VERSION
	.align		4
        /*0134*/ 	.byte	0x03, 0x5f
        /*0136*/ 	.short	0x0101


	//----- nvinfo : EIATTR_VRC_CTA_INIT_COUNT
	.align		4
        /*0138*/ 	.byte	0x02, 0x4a
	.zero		1
	.zero		1


	//----- nvinfo : EIATTR_EXIT_INSTR_OFFSETS
	.align		4
        /*013c*/ 	.byte	0x04, 0x1c
        /*013e*/ 	.short	(.L_807 - .L_806)


	//   ....[0]....
.L_806:
        /*0140*/ 	.word	0x000017c0


	//----- nvinfo : EIATTR_CRS_STACK_SIZE
	.align		4
.L_807:
        /*0144*/ 	.byte	0x04, 0x1e
        /*0146*/ 	.short	(.L_809 - .L_808)
.L_808:
        /*0148*/ 	.word	0x00000000


	//----- nvinfo : EIATTR_CBANK_PARAM_SIZE
	.align		4
.L_809:
        /*014c*/ 	.byte	0x03, 0x19
        /*014e*/ 	.short	0x0054


	//----- nvinfo : EIATTR_PARAM_CBANK
	.align		4
        /*0150*/ 	.byte	0x04, 0x0a
        /*0152*/ 	.short	(.L_811 - .L_810)
	.align		4
.L_810:
        /*0154*/ 	.word	index@(.nv.constant0._Z21filterActs_YxX_sparseILi4ELi32ELi1ELi4ELi2ELb0ELb0EEvPfS0_S0_iiiiiiiiiiiiffi)
        /*0158*/ 	.short	0x0380
        /*015a*/ 	.short	0x0054


	//----- nvinfo : EIATTR_SW_WAR
	.align		4
.L_811:
        /*015c*/ 	.byte	0x04, 0x36
        /*015e*/ 	.short	(.L_813 - .L_812)
.L_812:
        /*0160*/ 	.word	0x00000008
.L_813:


//--------------------- .nv.info._Z21filterActs_YxX_sparseILi4ELi32ELi1ELi8ELi2ELb0ELb0EEvPfS0_S0_iiiiiiiiiiiiffi --------------------------
	.section	.nv.info._Z21filterActs_YxX_sparseILi4ELi32ELi1ELi8ELi2ELb0ELb0EEvPfS0_S0_iiiiiiiiiiiiffi,"",@"SHT_CUDA_INFO"
	.sectionflags	@""
	.align	4


	//----- nvinfo : EIATTR_CUDA_API_VERSION
	.align		4
        /*0000*/ 	.byte	0x04, 0x37
        /*0002*/ 	.short	(.L_815 - .L_814)
.L_814:
        /*0004*/ 	.word	0x00000082


	//----- nvinfo : EIATTR_KPARAM_INFO
	.align		4
.L_815:
        /*0008*/ 	.byte	0x04, 0x17
        /*000a*/ 	.short	(.L_817 - .L_816)
.L_816:
        /*000c*/ 	.word	0x00000000
        /*0010*/ 	.short	0x0011
        /*0012*/ 	.short	0x0050
        /*0014*/ 	.byte	0x00, 0xf0, 0x11, 0x00


	//----- nvinfo : EIATTR_KPARAM_INFO
	.align		4
.L_817:
        /*0018*/ 	.byte	0x04, 0x17
        /*001a*/ 	.short	(.L_819 - .L_818)
.L_818:
        /*001c*/ 	.word	0x00000000
        /*0020*/ 	.short	0x0010
        /*0022*/ 	.short	0x004c
        /*0024*/ 	.byte	0x00, 0xf0, 0x11, 0x00


	//----- nvinfo : EIATTR_KPARAM_INFO
	.align		4
.L_819:
        /*0028*/ 	.byte	0x04, 0x17
        /*002a*/ 	.short	(.L_821 - .L_820)
.L_820:
        /*002c*/ 	.word	0x00000000
        /*0030*/ 	.short	0x000f
        /*0032*/ 	.short	0x0048
        /*0034*/ 	.byte	0x00, 0xf0, 0x11, 0x00


	//----- nvinfo : EIATTR_KPARAM_INFO
	.align		4
.L_821:
        /*0038*/ 	.byte	0x04, 0x17
        /*003a*/ 	.short	(.L_823 - .L_822)
.L_822:
        /*003c*/ 	.word	0x00000000
        /*0040*/ 	.short	0x000e
        /*0042*/ 	.short	0x0044
        /*0044*/ 	.byte	0x00, 0xf0, 0x11, 0x00


	//----- nvinfo : EIATTR_KPARAM_INFO
	.align		4
.L_823:
        /*0048*/ 	.byte	0x04, 0x17
        /*004a*/ 	.short	(.L_825 - .L_824)
.L_824:
        /*004c*/ 	.word	0x00000000
        /*0050*/ 	.short	0x000d
        /*0052*/ 	.short	0x0040
        /*0054*/ 	.byte	0x00, 0xf0, 0x11, 0x00


	//----- nvinfo : EIATTR_KPARAM_INFO
	.align		4
.L_825:
        /*0058*/ 	.byte	0x04, 0x17
        /*005a*/ 	.short	(.L_827 - .L_826)
.L_826:
        /*005c*/ 	.word	0x00000000
        /*0060*/ 	.short	0x000c
        /*0062*/ 	.short	0x003c
        /*0064*/ 	.byte	0x00, 0xf0, 0x11, 0x00


	//----- nvinfo : EIATTR_KPARAM_INFO
	.align		4
.L_827:
        /*0068*/ 	.byte	0x04, 0x17
        /*006a*/ 	.short	(.L_829 - .L_828)
.L_828:
        /*006c*/ 	.word	0x00000000
        /*0070*/ 	.short	0x000b
        /*0072*/ 	.short	0x0038
        /*0074*/ 	.byte	0x00, 0xf0, 0x11, 0x00


	//----- nvinfo : EIATTR_KPARAM_INFO
	.align		4
.L_829:
        /*0078*/ 	.byte	0x04, 0x17
        /*007a*/ 	.short	(.L_831 - .L_830)
.L_830:
        /*007c*/ 	.word	0x00000000
        /*0080*/ 	.short	0x000a
        /*0082*/ 	.short	0x0034
        /*0084*/ 	.byte	0x00, 0xf0, 0x11, 0x00


	//----- nvinfo : EIATTR_KPARAM_INFO
	.align		4
.L_831:
        /*0088*/ 	.byte	0x04, 0x17
        /*008a*/ 	.short	(.L_833 - .L_832)
.L_832:
        /*008c*/ 	.word	0x00000000
        /*0090*/ 	.short	0x0009
        /*0092*/ 	.short	0x0030
        /*0094*/ 	.byte	0x00, 0xf0, 0x11, 0x00


	//----- nvinfo : EIATTR_KPARAM_INFO
	.align		4
.L_833:
        /*0098*/ 	.byte	0x04, 0x17
        /*009a*/ 	.short	(.L_835 - .L_834)
.L_834:
        /*009c*/ 	.word	0x00000000
        /*00a0*/ 	.short	0x0008
        /*00a2*/ 	.short	0x002c
        /*00a4*/ 	.byte	0x00, 0xf0, 0x11, 0x00


	//----- nvinfo : EIATTR_KPARAM_INFO
	.align		4
.L_835:
        /*00a8*/ 	.byte	0x04, 0x17
        /*00aa*/ 	.short	(.L_837 - .L_836)
.L_836:
        /*00ac*/ 	.word	0x00000000
        /*00b0*/ 	.short	0x0007
        /*00b2*/ 	.short	0x0028
        /*00b4*/ 	.byte	0x00, 0xf0, 0x11, 0x00


	//----- nvinfo : EIATTR_KPARAM_INFO
	.align		4
.L_837:
        /*00b8*/ 	.byte	0x04, 0x17
        /*00ba*/ 	.short	(.L_839 - .L_838)
.L_838:
        /*00bc*/ 	.word	0x00000000
        /*00c0*/ 	.short	0x0006
        /*00c2*/ 	.short	0x0024
        /*00c4*/ 	.byte	0x00, 0xf0, 0x11, 0x00


	//----- nvinfo : EIATTR_KPARAM_INFO
	.align		4
.L_839:
        /*00c8*/ 	.byte	0x04, 0x17
        /*00ca*/ 	.short	(.L_841 - .L_840)
.L_840:
        /*00cc*/ 	.word	0x00000000
        /*00d0*/ 	.short	0x0005
        /*00d2*/ 	.short	0x0020
        /*00d4*/ 	.byte	0x00, 0xf0, 0x11, 0x00


	//----- nvinfo : EIATTR_KPARAM_INFO
	.align		4
.L_841:
        /*00d8*/ 	.byte	0x04, 0x17
        /*00da*/ 	.short	(.L_843 - .L_842)
.L_842:
        /*00dc*/ 	.word	0x00000000
        /*00e0*/ 	.short	0x0004
        /*00e2*/ 	.short	0x001c
        /*00e4*/ 	.byte	0x00, 0xf0, 0x11, 0x00


	//----- nvinfo : EIATTR_KPARAM_INFO
	.align		4
.L_843:
        /*00e8*/ 	.byte	0x04, 0x17
        /*00ea*/ 	.short	(.L_845 - .L_844)
.L_844:
        /*00ec*/ 	.word	0x00000000
        /*00f0*/ 	.short	0x0003
        /*00f2*/ 	.short	0x0018
        /*00f4*/ 	.byte	0x00, 0xf0, 0x11, 0x00


	//----- nvinfo : EIATTR_KPARAM_INFO
	.align		4
.L_845:
        /*00f8*/ 	.byte	0x04, 0x17
        /*00fa*/ 	.short	(.L_847 - .L_846)
.L_846:
        /*00fc*/ 	.word	0x00000000
        /*0100*/ 	.short	0x0002
        /*0102*/ 	.short	0x0010
        /*0104*/ 	.byte	0x00, 0xf5, 0x21, 0x00


	//----- nvinfo : EIATTR_KPARAM_INFO
	.align		4
.L_847:
        /*0108*/ 	.byte	0x04, 0x17
        /*010a*/ 	.short	(.L_849 - .L_848)
.L_848:
        /*010c*/ 	.word	0x00000000
        /*0110*/ 	.short	0x0001
        /*0112*/ 	.short	0x0008
        /*0114*/ 	.byte	0x00, 0xf5, 0x21, 0x00


	//----- nvinfo : EIATTR_KPARAM_INFO
	.align		4
.L_849:
        /*0118*/ 	.byte	0x04, 0x17
        /*011a*/ 	.short	(.L_851 - .L_850)
.L_850:
        /*011c*/ 	.word	0x00000000
        /*0120*/ 	.short	0x0000
        /*0122*/ 	.short	0x0000
        /*0124*/ 	.byte	0x00, 0xf5, 0x21, 0x00


	//----- nvinfo : EIATTR_SPARSE_MMA_MASK
	.align		4
.L_851:
        /*0128*/ 	.byte	0x03, 0x50
        /*012a*/ 	.short	0x0000


	//----- nvinfo : EIATTR_MAXREG_COUNT
	.align		4
        /*012c*/ 	.byte	0x03, 0x1b
        /*012e*/ 	.short	0x00ff


	//----- nvinfo : EIATTR_NUM_BARRIERS
	.align		4
        /*0130*/ 	.byte	0x02, 0x4c
        /*0132*/ 	.byte	0x01
	.zero		1


	//----- nvinfo : EIATTR_MERCURY_ISA_VERSION
	.align		4
        /*0134*/ 	.byte	0x03, 0x5f
        /*0136*/ 	.short	0x0101


	//----- nvinfo : EIATTR_VRC_CTA_INIT_COUNT
	.align		4
        /*0138*/ 	.byte	0x02, 0x4a
	.zero		1
	.zero		1


	//----- nvinfo : EIATTR_EXIT_INSTR_OFFSETS
	.align		4
        /*013c*/ 	.byte	0x04, 0x1c
        /*013e*/ 	.short	(.L_853 - .L_852)


	//   ....[0]....
.L_852:
        /*0140*/ 	.word	0x00001d20


	//----- nvinfo : EIATTR_CRS_STACK_SIZE
	.align		4
.L_853:
        /*0144*/ 	.byte	0x04, 0x1e
        /*0146*/ 	.short	(.L_855 - .L_854)
.L_854:
        /*0148*/ 	.word	0x00000000


	//----- nvinfo : EIATTR_CBANK_PARAM_SIZE
	.align		4
.L_855:
        /*014c*/ 	.byte	0x03, 0x19
        /*014e*/ 	.short	0x0054


	//----- nvinfo : EIATTR_PARAM_CBANK
	.align		4
        /*0150*/ 	.byte	0x04, 0x0a
        /*0152*/ 	.short	(.L_857 - .L_856)
	.align		4
.L_856:
        /*0154*/ 	.word	index@(.nv.constant0._Z21filterActs_YxX_sparseILi4ELi32ELi1ELi8ELi2ELb0ELb0EEvPfS0_S0_iiiiiiiiiiiiffi)
        /*0158*/ 	.short	0x0380
        /*015a*/ 	.short	0x0054


	//----- nvinfo : EIATTR_SW_WAR
	.align		4
.L_857:
        /*015c*/ 	.byte	0x04, 0x36
        /*015e*/ 	.short	(.L_859 - .L_858)
.L_858:
        /*0160*/ 	.word	0x00000008
.L_859:


//--------------------- .nv.info._Z21filterActs_YxX_sparseILi4ELi32ELi1ELi4ELi2ELb0ELb1EEvPfS0_S0_iiiiiiiiiiiiffi --------------------------
	.section	.nv.info._Z21filterActs_YxX_sparseILi4ELi32ELi1ELi4ELi2ELb0ELb1EEvPfS0_S0_iiiiiiiiiiiiffi,"",@"SHT_CUDA_INFO"
	.sectionflags	@""
	.align	4


	//----- nvinfo : EIATTR_CUDA_API_VERSION
	.align		4
        /*0000*/ 	.byte	0x04, 0x37
        /*0002*/ 	.short	(.L_861 - .L_860)
.L_860:
        /*0004*/ 	.word	0x00000082


	//----- nvinfo : EIATTR_KPARAM_INFO
	.align		4
.L_861:
        /*0008*/ 	.byte	0x04, 0x17
        /*000a*/ 	.short	(.L_863 - .L_862)
.L_862:
        /*000c*/ 	.word	0x00000000
        /*0010*/ 	.short	0x0011
        /*0012*/ 	.short	0x0050
        /*0014*/ 	.byte	0x00, 0xf0, 0x11, 0x00


	//----- nvinfo : EIATTR_KPARAM_INFO
	.align		4
.L_863:
        /*0018*/ 	.byte	0x04, 0x17
        /*001a*/ 	.short	(.L_865 - .L_864)
.L_864:
        /*001c*/ 	.word	0x00000000
        /*0020*/ 	.short	0x0010
        /*0022*/ 	.short	0x004c
        /*0024*/ 	.byte	0x00, 0xf0, 0x11, 0x00


	//----- nvinfo : EIATTR_KPARAM_INFO
	.align		4
.L_865:
        /*0028*/ 	.byte	0x04, 0x17
        /*002a*/ 	.short	(.L_867 - .L_866)
.L_866:
        /*002c*/ 	.word	0x00000000
        /*0030*/ 	.short	0x000f
        /*0032*/ 	.short	0x0048
        /*0034*/ 	.byte	0x00, 0xf0, 0x11, 0x00


	//----- nvinfo : EIATTR_KPARAM_INFO
	.align		4
.L_867:
        /*0038*/ 	.byte	0x04, 0x17
        /*003a*/ 	.short	(.L_869 - .L_868)
.L_868:
        /*003c*/ 	.word	0x00000000
        /*0040*/ 	.short	0x000e
        /*0042*/ 	.short	0x0044
        /*0044*/ 	.byte	0x00, 0xf0, 0x11, 0x00


	//----- nvinfo : EIATTR_KPARAM_INFO
	.align		4
.L_869:
        /*0048*/ 	.byte	0x04, 0x17
        /*004a*/ 	.short	(.L_871 - .L_870)
.L_870:
        /*004c*/ 	.word	0x00000000
        /*0050*/ 	.short	0x000d
        /*0052*/ 	.short	0x0040
        /*0054*/ 	.byte	0x00, 0xf0, 0x11, 0x00


	//----- nvinfo : EIATTR_KPARAM_INFO
	.align		4
.L_871:
        /*0058*/ 	.byte	0x04, 0x17
        /*005a*/ 	.short	(.L_873 - .L_872)
.L_872:
        /*005c*/ 	.word	0x00000000
        /*0060*/ 	.short	0x000c
        /*0062*/ 	.short	0x003c
        /*0064*/ 	.byte	0x00, 0xf0, 0x11, 0x00


	//----- nvinfo : EIATTR_KPARAM_INFO
	.align		4
.L_873:
        /*0068*/ 	.byte	0x04, 0x17
        /*006a*/ 	.short	(.L_875 - .L_874)
.L_874:
        /*006c*/ 	.word	0x00000000
        /*0070*/ 	.short	0x000b
        /*0072*/ 	.short	0x0038
        /*0074*/ 	.byte	0x00, 0xf0, 0x11, 0x00


	//----- nvinfo : EIATTR_KPARAM_INFO
	.align		4
.L_875:
        /*0078*/ 	.byte	0x04, 0x17
        /*007a*/ 	.short	(.L_877 - .L_876)
.L_876:
        /*007c*/ 	.word	0x00000000
        /*0080*/ 	.short	0x000a
        /*0082*/ 	.short	0x0034
        /*0084*/ 	.byte	0x00, 0xf0, 0x11, 0x00


	//----- nvinfo : EIATTR_KPARAM_INFO
	.align		4
.L_877:
        /*0088*/ 	.byte	0x04, 0x17
        /*008a*/ 	.short	(.L_879 - .L_878)
.L_878:
        /*008c*/ 	.word	0x00000000
        /*0090*/ 	.short	0x0009
        /*0092*/ 	.short	0x0030
        /*0094*/ 	.byte	0x00, 0xf0, 0x11, 0x00


	//----- nvinfo : EIATTR_KPARAM_INFO
	.align		4
.L_879:
        /*0098*/ 	.byte	0x04, 0x17
        /*009a*/ 	.short	(.L_881 - .L_880)
.L_880:
        /*009c*/ 	.word	0x00000000
        /*00a0*/ 	.short	0x0008
        /*00a2*/ 	.short	0x002c
        /*00a4*/ 	.byte	0x00, 0xf0, 0x11, 0x00


	//----- nvinfo : EIATTR_KPARAM_INFO
	.align		4
.L_881:
        /*00a8*/ 	.byte	0x04, 0x17
        /*00aa*/ 	.short	(.L_883 - .L_882)
.L_882:
        /*00ac*/ 	.word	0x00000000
        /*00b0*/ 	.short	0x0007
        /*00b2*/ 	.short	0x0028
        /*00b4*/ 	.byte	0x00, 0xf0, 0x11, 0x00


	//----- nvinfo : EIATTR_KPARAM_INFO
	.align		4
.L_883:
        /*00b8*/ 	.byte	0x04, 0x17
        /*00ba*/ 	.short	(.L_885 - .L_884)
.L_884:
        /*00bc*/ 	.word	0x00000000
        /*00c0*/ 	.short	0x0006
        /*00c2*/ 	.short	0x0024
        /*00c4*/ 	.byte	0x00, 0xf0, 0x11, 0x00


	//----- nvinfo : EIATTR_KPARAM_INFO
	.align		4
.L_885:
        /*00c8*/ 	.byte	0x04, 0x17
        /*00ca*/ 	.short	(.L_887 - .L_886)
.L_886:
        /*00cc*/ 	.word	0x00000000
        /*00d0*/ 	.short	0x0005
        /*00d2*/ 	.short	0x0020
        /*00d4*/ 	.byte	0x00, 0xf0, 0x11, 0x00


	//----- nvinfo : EIATTR_KPARAM_INFO
	.align		4
.L_887:
        /*00d8*/ 	.byte	0x04, 0x17
        /*00da*/ 	.short	(.L_889 - .L_888)
.L_888:
        /*00dc*/ 	.word	0x00000000
        /*00e0*/ 	.short	0x0004
        /*00e2*/ 	.short	0x001c
        /*00e4*/ 	.byte	0x00, 0xf0, 0x11, 0x00


	//----- nvinfo : EIATTR_KPARAM_INFO
	.align		4
.L_889:
        /*00e8*/ 	.byte	0x04, 0x17
        /*00ea*/ 	.short	(.L_891 - .L_890)
.L_890:
        /*00ec*/ 	.word	0x00000000
        /*00f0*/ 	.short	0x0003
        /*00f2*/ 	.short	0x0018
        /*00f4*/ 	.byte	0x00, 0xf0, 0x11, 0x00


	//----- nvinfo : EIATTR_KPARAM_INFO
	.align		4
.L_891:
        /*00f8*/ 	.byte	0x04, 0x17
        /*00fa*/ 	.short	(.L_893 - .L_892)
.L_892:
        /*00fc*/ 	.word	0x00000000
        /*0100*/ 	.short	0x0002
        /*0102*/ 	.short	0x0010
        /*0104*/ 	.byte	0x00, 0xf5, 0x21, 0x00


	//----- nvinfo : EIATTR_KPARAM_INFO
	.align		4
.L_893:
        /*0108*/ 	.byte	0x04, 0x17
        /*010a*/ 	.short	(.L_895 - .L_894)
.L_894:
        /*010c*/ 	.word	0x00000000
        /*0110*/ 	.short	0x0001
        /*0112*/ 	.short	0x0008
        /*0114*/ 	.byte	0x00, 0xf5, 0x21, 0x00


	//----- nvinfo : EIATTR_KPARAM_INFO
	.align		4
.L_895:
        /*0118*/ 	.byte	0x04, 0x17
        /*011a*/ 	.short	(.L_897 - .L_896)
.L_896:
        /*011c*/ 	.word	0x00000000
        /*0120*/ 	.short	0x0000
        /*0122*/ 	.short	0x0000
        /*0124*/ 	.byte	0x00, 0xf5, 0x21, 0x00


	//----- nvinfo : EIATTR_SPARSE_MMA_MASK
	.align		4
.L_897:
        /*0128*/ 	.byte	0x03, 0x50
        /*012a*/ 	.short	0x0000


	//----- nvinfo : EIATTR_MAXREG_COUNT
	.align		4
        /*012c*/ 	.byte	0x03, 0x1b
        /*012e*/ 	.short	0x00ff


	//----- nvinfo : EIATTR_NUM_BARRIERS
	.align		4
        /*0130*/ 	.byte	0x02, 0x4c
        /*0132*/ 	.byte	0x01
	.zero		1


	//----- nvinfo : EIATTR_MERCURY_ISA_VERSION
	.align		4
        /*0134*/ 	.byte	0x03, 0x5f
        /*0136*/ 	.short	0x0101


	//----- nvinfo : EIATTR_VRC_CTA_INIT_COUNT
	.align		4
        /*0138*/ 	.byte	0x02, 0x4a
	.zero		1
	.zero		1


	//----- nvinfo : EIATTR_EXIT_INSTR_OFFSETS
	.align		4
        /*013c*/ 	.byte	0x04, 0x1c
        /*013e*/ 	.short	(.L_899 - .L_898)


	//   ....[0]....
.L_898:
        /*0140*/ 	.word	0x000016d0


	//   ....[1]....
        /*0144*/ 	.word	0x00001840


	//----- nvinfo : EIATTR_CRS_STACK_SIZE
	.align		4
.L_899:
        /*0148*/ 	.byte	0x04, 0x1e
        /*014a*/ 	.short	(.L_901 - .L_900)
.L_900:
        /*014c*/ 	.word	0x00000000


	//----- nvinfo : EIATTR_CBANK_PARAM_SIZE
	.align		4
.L_901:
        /*0150*/ 	.byte	0x03, 0x19
        /*0152*/ 	.short	0x0054


	//----- nvinfo : EIATTR_PARAM_CBANK
	.align		4
        /*0154*/ 	.byte	0x04, 0x0a
        /*0156*/ 	.short	(.L_903 - .L_902)
	.align		4
.L_902:
        /*0158*/ 	.word	index@(.nv.constant0._Z21filterActs_YxX_sparseILi4ELi32ELi1ELi4ELi2ELb0ELb1EEvPfS0_S0_iiiiiiiiiiiiffi)
        /*015c*/ 	.short	0x0380
        /*015e*/ 	.short	0x0054


	//----- nvinfo : EIATTR_SW_WAR
	.align		4
.L_903:
        /*0160*/ 	.byte	0x04, 0x36
        /*0162*/ 	.short	(.L_905 - .L_904)
.L_904:
        /*0164*/ 	.word	0x00000008
.L_905:


//--------------------- .nv.info._Z21filterActs_YxX_sparseILi4ELi32ELi1ELi8ELi2ELb0ELb1EEvPfS0_S0_iiiiiiiiiiiiffi --------------------------
	.section	.nv.info._Z21filterActs_YxX_sparseILi4ELi32ELi1ELi8ELi2ELb0ELb1EEvPfS0_S0_iiiiiiiiiiiiffi,"",@"SHT_CUDA_INFO"
	.sectionflags	@""
	.align	4


	//----- nvinfo : EIATTR_CUDA_API_VERSION
	.align		4
        /*0000*/ 	.byte	0x04, 0x37
        /*0002*/ 	.short	(.L_907 - .L_906)
.L_906:
        /*0004*/ 	.word	0x00000082


	//----- nvinfo : EIATTR_KPARAM_INFO
	.align		4
.L_907:
        /*0008*/ 	.byte	0x04, 0x17
        /*000a*/ 	.short	(.L_909 - .L_908)
.L_908:
        /*000c*/ 	.word	0x00000000
        /*0010*/ 	.short	0x0011
        /*0012*/ 	.short	0x0050
        /*0014*/ 	.byte	0x00, 0xf0, 0x11, 0x00


	//----- nvinfo : EIATTR_KPARAM_INFO
	.align		4
.L_909:
        /*0018*/ 	.byte	0x04, 0x17
        /*001a*/ 	.short	(.L_911 - .L_910)
.L_910:
        /*001c*/ 	.word	0x00000000
        /*0020*/ 	.short	0x0010
        /*0022*/ 	.short	0x004c
        /*0024*/ 	.byte	0x00, 0xf0, 0x11, 0x00


	//----- nvinfo : EIATTR_KPARAM_INFO
	.align		4
.L_911:
        /*0028*/ 	.byte	0x04, 0x17
        /*002a*/ 	.short	(.L_913 - .L_912)
.L_912:
        /*002c*/ 	.word	0x00000000
        /*0030*/ 	.short	0x000f
        /*0032*/ 	.short	0x0048
        /*0034*/ 	.byte	0x00, 0xf0, 0x11, 0x00


	//----- nvinfo : EIATTR_KPARAM_INFO
	.align		4
.L_913:
        /*0038*/ 	.byte	0x04, 0x17
        /*003a*/ 	.short	(.L_915 - .L_914)
.L_914:
        /*003c*/ 	.word	0x00000000
        /*0040*/ 	.short	0x000e
        /*0042*/ 	.short	0x0044
        /*0044*/ 	.byte	0x00, 0xf0, 0x11, 0x00


	//----- nvinfo : EIATTR_KPARAM_INFO
	.align		4
.L_915:
        /*0048*/ 	.byte	0x04, 0x17
        /*004a*/ 	.short	(.L_917 - .L_916)
.L_916:
        /*004c*/ 	.word	0x00000000
        /*0050*/ 	.short	0x000d
        /*0052*/ 	.short	0x0040
        /*0054*/ 	.byte	0x00, 0xf0, 0x11, 0x00


	//----- nvinfo : EIATTR_KPARAM_INFO
	.align		4
.L_917:
        /*0058*/ 	.byte	0x04, 0x17
        /*005a*/ 	.short	(.L_919 - .L_918)
.L_918:
        /*005c*/ 	.word	0x00000000
        /*0060*/ 	.short	0x000c
        /*0062*/ 	.short	0x003c
        /*0064*/ 	.byte	0x00, 0xf0, 0x11, 0x00


	//----- nvinfo : EIATTR_KPARAM_INFO
	.align		4
.L_919:
        /*0068*/ 	.byte	0x04, 0x17
        /*006a*/ 	.short	(.L_921 - .L_920)
.L_920:
        /*006c*/ 	.word	0x00000000
        /*0070*/ 	.short	0x000b
        /*0072*/ 	.short	0x0038
        /*0074*/ 	.byte	0x00, 0xf0, 0x11, 0x00


	//----- nvinfo : EIATTR_KPARAM_INFO
	.align		4
.L_921:
        /*0078*/ 	.byte	0x04, 0x17
        /*007a*/ 	.short	(.L_923 - .L_922)
.L_922:
        /*007c*/ 	.word	0x00000000
        /*0080*/ 	.short	0x000a
        /*0082*/ 	.short	0x0034
        /*0084*/ 	.byte	0x00, 0xf0, 0x11, 0x00


	//----- nvinfo : EIATTR_KPARAM_INFO
	.align		4
.L_923:
        /*0088*/ 	.byte	0x04, 0x17
        /*008a*/ 	.short	(.L_925 - .L_924)
.L_924:
        /*008c*/ 	.word	0x00000000
        /*0090*/ 	.short	0x0009
        /*0092*/ 	.short	0x0030
        /*0094*/ 	.byte	0x00, 0xf0, 0x11, 0x00


	//----- nvinfo : EIATTR_KPARAM_INFO
	.align		4
.L_925:
        /*0098*/ 	.byte	0x04, 0x17
        /*009a*/ 	.short	(.L_927 - .L_926)
.L_926:
        /*009c*/ 	.word	0x00000000
        /*00a0*/ 	.short	0x0008
        /*00a2*/ 	.short	0x002c
        /*00a4*/ 	.byte	0x00, 0xf0, 0x11, 0x00


	//----- nvinfo : EIATTR_KPARAM_INFO
	.align		4
.L_927:
        /*00a8*/ 	.byte	0x04, 0x17
        /*00aa*/ 	.short	(.L_929 - .L_928)
.L_928:
        /*00ac*/ 	.word	0x00000000
        /*00b0*/ 	.short	0x0007
        /*00b2*/ 	.short	0x0028
        /*00b4*/ 	.byte	0x00, 0xf0, 0x11, 0x00


	//----- nvinfo : EIATTR_KPARAM_INFO
	.align		4
.L_929:
        /*00b8*/ 	.byte	0x04, 0x17
        /*00ba*/ 	.short	(.L_931 - .L_930)
.L_930:
        /*00bc*/ 	.word	0x00000000
        /*00c0*/ 	.short	0x0006
        /*00c2*/ 	.short	0x0024
        /*00c4*/ 	.byte	0x00, 0xf0, 0x11, 0x00


	//----- nvinfo : EIATTR_KPARAM_INFO
	.align		4
.L_931:
        /*00c8*/ 	.byte	0x04, 0x17
        /*00ca*/ 	.short	(.L_933 - .L_932)
.L_932:
        /*00cc*/ 	.word	0x00000000
        /*00d0*/ 	.short	0x0005
        /*00d2*/ 	.short	0x0020
        /*00d4*/ 	.byte	0x00, 0xf0, 0x11, 0x00


	//----- nvinfo : EIATTR_KPARAM_INFO
	.align		4
.L_933:
        /*00d8*/ 	.byte	0x04, 0x17
        /*00da*/ 	.short	(.L_935 - .L_934)
.L_934:
        /*00dc*/ 	.word	0x00000000
        /*00e0*/ 	.short	0x0004
        /*00e2*/ 	.short	0x001c
        /*00e4*/ 	.byte	0x00, 0xf0, 0x11, 0x00


	//----- nvinfo : EIATTR_KPARAM_INFO
	.align		4
.L_935:
        /*00e8*/ 	.byte	0x04, 0x17
        /*00ea*/ 	.short	(.L_937 - .L_936)
.L_936:
        /*00ec*/ 	.word	0x00000000
        /*00f0*/ 	.short	0x0003
        /*00f2*/ 	.short	0x0018
        /*00f4*/ 	.byte	0x00, 0xf0, 0x11, 0x00


	//----- nvinfo : EIATTR_KPARAM_INFO
	.align		4
.L_937:
        /*00f8*/ 	.byte	0x04, 0x17
        /*00fa*/ 	.short	(.L_939 - .L_938)
.L_938:
        /*00fc*/ 	.word	0x00000000
        /*0100*/ 	.short	0x0002
        /*0102*/ 	.short	0x0010
        /*0104*/ 	.byte	0x00, 0xf5, 0x21, 0x00


	//----- nvinfo : EIATTR_KPARAM_INFO
	.align		4
.L_939:
        /*0108*/ 	.byte	0x04, 0x17
        /*010a*/ 	.short	(.L_941 - .L_940)
.L_940:
        /*010c*/ 	.word	0x00000000
        /*0110*/ 	.short	0x0001
        /*0112*/ 	.short	0x0008
        /*0114*/ 	.byte	0x00, 0xf5, 0x21, 0x00


	//----- nvinfo : EIATTR_KPARAM_INFO
	.align		4
.L_941:
        /*0118*/ 	.byte	0x04, 0x17
        /*011a*/ 	.short	(.L_943 - .L_942)
.L_942:
        /*011c*/ 	.word	0x00000000
        /*0120*/ 	.short	0x0000
        /*0122*/ 	.short	0x0000
        /*0124*/ 	.byte	0x00, 0xf5, 0x21, 0x00


	//----- nvinfo : EIATTR_SPARSE_MMA_MASK
	.align		4
.L_943:
        /*0128*/ 	.byte	0x03, 0x50
        /*012a*/ 	.short	0x0000


	//----- nvinfo : EIATTR_MAXREG_COUNT
	.align		4
        /*012c*/ 	.byte	0x03, 0x1b
        /*012e*/ 	.short	0x00ff


	//----- nvinfo : EIATTR_NUM_BARRIERS
	.align		4
        /*0130*/ 	.byte	0x02, 0x4c
        /*0132*/ 	.byte	0x01
	.zero		1


	//----- nvinfo : EIATTR_MERCURY_ISA_VERSION
	.align		4
        /*0134*/ 	.byte	0x03, 0x5f
        /*0136*/ 	.short	0x0101


	//----- nvinfo : EIATTR_VRC_CTA_INIT_COUNT
	.align		4
        /*0138*/ 	.byte	0x02, 0x4a
	.zero		1
	.zero		1


	//----- nvinfo : EIATTR_EXIT_INSTR_OFFSETS
	.align		4
        /*013c*/ 	.byte	0x04, 0x1c
        /*013e*/ 	.short	(.L_945 - .L_944)


	//   ....[0]....
.L_944:
        /*0140*/ 	.word	0x00001b00


	//   ....[1]....
        /*0144*/ 	.word	0x00001d70


	//----- nvinfo : EIATTR_CRS_STACK_SIZE
	.align		4
.L_945:
        /*0148*/ 	.byte	0x04, 0x1e
        /*014a*/ 	.short	(.L_947 - .L_946)
.L_946:
        /*014c*/ 	.word	0x00000000


	//----- nvinfo : EIATTR_CBANK_PARAM_SIZE
	.align		4
.L_947:
        /*0150*/ 	.byte	0x03, 0x19
        /*0152*/ 	.short	0x0054


	//----- nvinfo : EIATTR_PARAM_CBANK
	.align		4
        /*0154*/ 	.byte	0x04, 0x0a
        /*0156*/ 	.short	(.L_949 - .L_948)
	.align		4
.L_948:
        /*0158*/ 	.word	index@(.nv.constant0._Z21filterActs_YxX_sparseILi4ELi32ELi1ELi8ELi2ELb0ELb1EEvPfS0_S0_iiiiiiiiiiiiffi)
        /*015c*/ 	.short	0x0380
        /*015e*/ 	.short	0x0054


	//----- nvinfo : EIATTR_SW_WAR
	.align		4
.L_949:
        /*0160*/ 	.byte	0x04, 0x36
        /*0162*/ 	.short	(.L_951 - .L_950)
.L_950:
        /*0164*/ 	.word	0x00000008
.L_951:


//--------------------- .nv.info._Z20filterActs_YxX_colorILi4ELi32ELi1ELi4ELi3ELb1ELb0EEvPfS0_S0_iiiiiiiiiiffi --------------------------
	.section	.nv.info._Z20filterActs_YxX_colorILi4ELi32ELi1ELi4ELi3ELb1ELb0EEvPfS0_S0_iiiiiiiiiiffi,"",@"SHT_CUDA_INFO"
	.sectionflags	@""
	.align	4


	//----- nvinfo : EIATTR_CUDA_API_VERSION
	.align		4
        /*0000*/ 	.byte	0x04, 0x37
        /*0002*/ 	.short	(.L_953 - .L_952)
.L_952:
        /*0004*/ 	.word	0x00000082


	//----- nvinfo : EIATTR_KPARAM_INFO
	.align		4
.L_953:
        /*0008*/ 	.byte	0x04, 0x17
        /*000a*/ 	.short	(.L_955 - .L_954)
.L_954:
        /*000c*/ 	.word	0x00000000
        /*0010*/ 	.short	0x000f
        /*0012*/ 	.short	0x0048
        /*0014*/ 	.byte	0x00, 0xf0, 0x11, 0x00


	//----- nvinfo : EIATTR_KPARAM_INFO
	.align		4
.L_955:
        /*0018*/ 	.byte	0x04, 0x17
        /*001a*/ 	.short	(.L_957 - .L_956)
.L_956:
        /*001c*/ 	.word	0x00000000
        /*0020*/ 	.short	0x000e
        /*0022*/ 	.short	0x0044
        /*0024*/ 	.byte	0x00, 0xf0, 0x11, 0x00


	//----- nvinfo : EIATTR_KPARAM_INFO
	.align		4
.L_957:
        /*0028*/ 	.byte	0x04, 0x17
        /*002a*/ 	.short	(.L_959 - .L_958)
.L_958:
        /*002c*/ 	.word	0x00000000
        /*0030*/ 	.short	0x000d
        /*0032*/ 	.short	0x0040
        /*0034*/ 	.byte	0x00, 0xf0, 0x11, 0x00


	//----- nvinfo : EIATTR_KPARAM_INFO
	.align		4
.L_959:
        /*0038*/ 	.byte	0x04, 0x17
        /*003a*/ 	.short	(.L_961 - .L_960)
.L_960:
        /*003c*/ 	.word	0x00000000
        /*0040*/ 	.short	0x000c
        /*0042*/ 	.short	0x003c
        /*0044*/ 	.byte	0x00, 0xf0, 0x11, 0x00


	//----- nvinfo : EIATTR_KPARAM_INFO
	.align		4
.L_961:
        /*0048*/ 	.byte	0x04, 0x17
        /*004a*/ 	.short	(.L_963 - .L_962)
.L_962:
        /*004c*/ 	.word	0x00000000
        /*0050*/ 	.short	0x000b
        /*0052*/ 	.short	0x0038
        /*0054*/ 	.byte	0x00, 0xf0, 0x11, 0x00


	//----- nvinfo : EIATTR_KPARAM_INFO
	.align		4
.L_963:
        /*0058*/ 	.byte	0x04, 0x17
        /*005a*/ 	.short	(.L_965 - .L_964)
.L_964:
        /*005c*/ 	.word	0x00000000
        /*0060*/ 	.short	0x000a
        /*0062*/ 	.short	0x0034
        /*0064*/ 	.byte	0x00, 0xf0, 0x11, 0x00


	//----- nvinfo : EIATTR_KPARAM_INFO
	.align		4
.L_965:
        /*0068*/ 	.byte	0x04, 0x17
        /*006a*/ 	.short	(.L_967 - .L_966)
.L_966:
        /*006c*/ 	.word	0x00000000
        /*0070*/ 	.short	0x0009
        /*0072*/ 	.short	0x0030
        /*0074*/ 	.byte	0x00, 0xf0, 0x11, 0x00


	//----- nvinfo : EIATTR_KPARAM_INFO
	.align		4
.L_967:
        /*0078*/ 	.byte	0x04, 0x17
        /*007a*/ 	.short	(.L_969 - .L_968)
.L_968:
        /*007c*/ 	.word	0x00000000
        /*0080*/ 	.short	0x0008
        /*0082*/ 	.short	0x002c
        /*0084*/ 	.byte	0x00, 0xf0, 0x11, 0x00


	//----- nvinfo : EIATTR_KPARAM_INFO
	.align		4
.L_969:
        /*0088*/ 	.byte	0x04, 0x17
        /*008a*/ 	.short	(.L_971 - .L_970)
.L_970:
        /*008c*/ 	.word	0x00000000
        /*0090*/ 	.short	0x0007
        /*0092*/ 	.short	0x0028
        /*0094*/ 	.byte	0x00, 0xf0, 0x11, 0x00


	//----- nvinfo : EIATTR_KPARAM_INFO
	.align		4
.L_971:
        /*0098*/ 	.byte	0x04, 0x17
        /*009a*/ 	.short	(.L_973 - .L_972)
.L_972:
        /*009c*/ 	.word	0x00000000
        /*00a0*/ 	.short	0x0006
        /*00a2*/ 	.short	0x0024
        /*00a4*/ 	.byte	0x00, 0xf0, 0x11, 0x00


	//----- nvinfo : EIATTR_KPARAM_INFO
	.align		4
.L_973:
        /*00a8*/ 	.byte	0x04, 0x17
        /*00aa*/ 	.short	(.L_975 - .L_974)
.L_974:
        /*00ac*/ 	.word	0x00000000
        /*00b0*/ 	.short	0x0005
        /*00b2*/ 	.short	0x0020
        /*00b4*/ 	.byte	0x00, 0xf0, 0x11, 0x00


	//----- nvinfo : EIATTR_KPARAM_INFO
	.align		4
.L_975:
        /*00b8*/ 	.byte	0x04, 0x17
        /*00ba*/ 	.short	(.L_977 - .L_976)
.L_976:
        /*00bc*/ 	.word	0x00000000
        /*00c0*/ 	.short	0x0004
        /*00c2*/ 	.short	0x001c
        /*00c4*/ 	.byte	0x00, 0xf0, 0x11, 0x00


	//----- nvinfo : EIATTR_KPARAM_INFO
	.align		4
.L_977:
        /*00c8*/ 	.byte	0x04, 0x17
        /*00ca*/ 	.short	(.L_979 - .L_978)
.L_978:
        /*00cc*/ 	.word	0x00000000
        /*00d0*/ 	.short	0x0003
        /*00d2*/ 	.short	0x0018
        /*00d4*/ 	.byte	0x00, 0xf0, 0x11, 0x00


	//----- nvinfo : EIATTR_KPARAM_INFO
	.align		4
.L_979:
        /*00d8*/ 	.byte	0x04, 0x17
        /*00da*/ 	.short	(.L_981 - .L_980)
.L_980:
        /*00dc*/ 	.word	0x00000000
        /*00e0*/ 	.short	0x0002
        /*00e2*/ 	.short	0x0010
        /*00e4*/ 	.byte	0x00, 0xf5, 0x21, 0x00


	//----- nvinfo : EIATTR_KPARAM_INFO
	.align		4
.L_981:
        /*00e8*/ 	.byte	0x04, 0x17
        /*00ea*/ 	.short	(.L_983 - .L_982)
.L_982:
        /*00ec*/ 	.word	0x00000000
        /*00f0*/ 	.short	0x0001
        /*00f2*/ 	.short	0x0008
        /*00f4*/ 	.byte	0x00, 0xf5, 0x21, 0x00


	//----- nvinfo : EIATTR_KPARAM_INFO
	.align		4
.L_983:
        /*00f8*/ 	.byte	0x04, 0x17
        /*00fa*/ 	.short	(.L_985 - .L_984)
.L_984:
        /*00fc*/ 	.word	0x00000000
        /*0100*/ 	.short	0x0000
        /*0102*/ 	.short	0x0000
        /*0104*/ 	.byte	0x00, 0xf5, 0x21, 0x00


	//----- nvinfo : EIATTR_SPARSE_MMA_MASK
	.align		4
.L_985:
        /*0108*/ 	.byte	0x03, 0x50
        /*010a*/ 	.short	0x0000


	//----- nvinfo : EIATTR_MAXREG_COUNT
	.align		4
        /*010c*/ 	.byte	0x03, 0x1b
        /*010e*/ 	.short	0x00ff


	//----- nvinfo : EIATTR_NUM_BARRIERS
	.align		4
        /*0110*/ 	.byte	0x02, 0x4c
        /*0112*/ 	.byte	0x01
	.zero		1


	//----- nvinfo : EIATTR_MERCURY_ISA_VERSION
	.align		4
        /*0114*/ 	.byte	0x03, 0x5f
        /*0116*/ 	.short	0x0101


	//----- nvinfo : EIATTR_VRC_CTA_INIT_COUNT
	.align		4
        /*0118*/ 	.byte	0x02, 0x4a
	.zero		1
	.zero		1


	//----- nvinfo : EIATTR_EXIT_INSTR_OFFSETS
	.align		4
        /*011c*/ 	.byte	0x04, 0x1c
        /*011e*/ 	.short	(.L_987 - .L_986)


	//   ....[0]....
.L_986:
        /*0120*/ 	.word	0x00001550


	//----- nvinfo : EIATTR_CRS_STACK_SIZE
	.align		4
.L_987:
        /*0124*/ 	.byte	0x04, 0x1e
        /*0126*/ 	.short	(.L_989 - .L_988)
.L_988:
        /*0128*/ 	.word	0x00000000


	//----- nvinfo : EIATTR_CBANK_PARAM_SIZE
	.align		4
.L_989:
        /*012c*/ 	.byte	0x03, 0x19
        /*012e*/ 	.short	0x004c


	//----- nvinfo : EIATTR_PARAM_CBANK
	.align		4
        /*0130*/ 	.byte	0x04, 0x0a
        /*0132*/ 	.short	(.L_991 - .L_990)
	.align		4
.L_990:
        /*0134*/ 	.word	index@(.nv.constant0._Z20filterActs_YxX_colorILi4ELi32ELi1ELi4ELi3ELb1ELb0EEvPfS0_S0_iiiiiiiiiiffi)
        /*0138*/ 	.short	0x0380
        /*013a*/ 	.short	0x004c


	//----- nvinfo : EIATTR_SW_WAR
	.align		4
.L_991:
        /*013c*/ 	.byte	0x04, 0x36
        /*013e*/ 	.short	(.L_993 - .L_992)
.L_992:
        /*0140*/ 	.word	0x00000008
.L_993:


//--------------------- .nv.info._Z20filterActs_YxX_colorILi4ELi32ELi1ELi8ELi3ELb1ELb0EEvPfS0_S0_iiiiiiiiiiffi --------------------------
	.section	.nv.info._Z20filterActs_YxX_colorILi4ELi32ELi1ELi8ELi3ELb1ELb0EEvPfS0_S0_iiiiiiiiiiffi,"",@"SHT_CUDA_INFO"
	.sectionflags	@""
	.align	4


	//----- nvinfo : EIATTR_CUDA_API_VERSION
	.align		4
        /*0000*/ 	.byte	0x04, 0x37
        /*0002*/ 	.short	(.L_995 - .L_994)
.L_994:
        /*0004*/ 	.word	0x00000082


	//----- nvinfo : EIATTR_KPARAM_INFO
	.align		4
.L_995:
        /*0008*/ 	.byte	0x04, 0x17
        /*000a*/ 	.short	(.L_997 - .L_996)
.L_996:
        /*000c*/ 	.word	0x00000000
        /*0010*/ 	.short	0x000f
        /*0012*/ 	.short	0x0048
        /*0014*/ 	.byte	0x00, 0xf0, 0x11, 0x00


	//----- nvinfo : EIATTR_KPARAM_INFO
	.align		4
.L_997:
        /*0018*/ 	.byte	0x04, 0x17
        /*001a*/ 	.short	(.L_999 - .L_998)
.L_998:
        /*001c*/ 	.word	0x00000000
        /*0020*/ 	.short	0x000e
        /*0022*/ 	.short	0x0044
        /*0024*/ 	.byte	0x00, 0xf0, 0x11, 0x00


	//----- nvinfo : EIATTR_KPARAM_INFO
	.align		4
.L_999:
        /*0028*/ 	.byte	0x04, 0x17
        /*002a*/ 	.short	(.L_1001 - .L_1000)
.L_1000:
        /*002c*/ 	.word	0x00000000
        /*0030*/ 	.short	0x000d
        /*0032*/ 	.short	0x0040
        /*0034*/ 	.byte	0x00, 0xf0, 0x11, 0x00


	//----- nvinfo : EIATTR_KPARAM_INFO
	.align		4
.L_1001:
        /*0038*/ 	.byte	0x04, 0x17
        /*003a*/ 	.short	(.L_1003 - .L_1002)
.L_1002:
        /*003c*/ 	.word	0x00000000
        /*0040*/ 	.short	0x000c
        /*0042*/ 	.short	0x003c
        /*0044*/ 	.byte	0x00, 0xf0, 0x11, 0x00


	//----- nvinfo : EIATTR_KPARAM_INFO
	.align		4
.L_1003:
        /*0048*/ 	.byte	0x04, 0x17
        /*004a*/ 	.short	(.L_1005 - .L_1004)
.L_1004:
        /*004c*/ 	.word	0x00000000
        /*0050*/ 	.short	0x000b
        /*0052*/ 	.short	0x0038
        /*0054*/ 	.byte	0x00, 0xf0, 0x11, 0x00


	//----- nvinfo : EIATTR_KPARAM_INFO
	.align		4
.L_1005:
        /*0058*/ 	.byte	0x04, 0x17
        /*005a*/ 	.short	(.L_1007 - .L_1006)
.L_1006:
        /*005c*/ 	.word	0x00000000
        /*0060*/ 	.short	0x000a
        /*0062*/ 	.short	0x0034
        /*0064*/ 	.byte	0x00, 0xf0, 0x11, 0x00


	//----- nvinfo : EIATTR_KPARAM_INFO
	.align		4
.L_1007:
        /*0068*/ 	.byte	0x04, 0x17
        /*006a*/ 	.short	(.L_1009 - .L_1008)
.L_1008:
        /*006c*/ 	.word	0x00000000
        /*0070*/ 	.short	0x0009
        /*0072*/ 	.short	0x0030
        /*0074*/ 	.byte	0x00, 0xf0, 0x11, 0x00


	//----- nvinfo : EIATTR_KPARAM_INFO
	.align		4
.L_1009:
        /*0078*/ 	.byte	0x04, 0x17
        /*007a*/ 	.short	(.L_1011 - .L_1010)
.L_1010:
        /*007c*/ 	.word	0x00000000
        /*0080*/ 	.short	0x0008
        /*0082*/ 	.short	0x002c
        /*0084*/ 	.byte	0x00, 0xf0, 0x11, 0x00


	//----- nvinfo : EIATTR_KPARAM_INFO
	.align		4
.L_1011:
        /*0088*/ 	.byte	0x04, 0x17
        /*008a*/ 	.short	(.L_1013 - .L_1012)
.L_1012:
        /*008c*/ 	.word	0x00000000
        /*0090*/ 	.short	0x0007
        /*0092*/ 	.short	0x0028
        /*0094*/ 	.byte	0x00, 0xf0, 0x11, 0x00


	//----- nvinfo : EIATTR_KPARAM_INFO
	.align		4
.L_1013:
        /*0098*/ 	.byte	0x04, 0x17
        /*009a*/ 	.short	(.L_1015 - .L_1014)
.L_1014:
        /*009c*/ 	.word	0x00000000
        /*00a0*/ 	.short	0x0006
        /*00a2*/ 	.short	0x0024
        /*00a4*/ 	.byte	0x00, 0xf0, 0x11, 0x00


	//----- nvinfo : EIATTR_KPARAM_INFO
	.align		4
.L_1015:
        /*00a8*/ 	.byte	0x04, 0x17
        /*00aa*/ 	.short	(.L_1017 - .L_1016)
.L_1016:
        /*00ac*/ 	.word	0x00000000
        /*00b0*/ 	.short	0x0005
        /*00b2*/ 	.short	0x0020
        /*00b4*/ 	.byte	0x00, 0xf0, 0x11, 0x00


	//----- nvinfo : EIATTR_KPARAM_INFO
	.align		4
.L_1017:
        /*00b8*/ 	.byte	0x04, 0x17
        /*00ba*/ 	.short	(.L_1019 - .L_1018)
.L_1018:
        /*00bc*/ 	.word	0x00000000
        /*00c0*/ 	.short	0x0004
        /*00c2*/ 	.short	0x001c
        /*00c4*/ 	.byte	0x00, 0xf0, 0x11, 0x00


	//----- nvinfo : EIATTR_KPARAM_INFO
	.align		4
.L_1019:
        /*00c8*/ 	.byte	0x04, 0x17
        /*00ca*/ 	.short	(.L_1021 - .L_1020)
.L_1020:
        /*00cc*/ 	.word	0x00000000
        /*00d0*/ 	.short	0x0003
        /*00d2*/ 	.short	0x0018
        /*00d4*/ 	.byte	0x00, 0xf0, 0x11, 0x00


	//----- nvinfo : EIATTR_KPARAM_INFO
	.align		4
.L_1021:
        /*00d8*/ 	.byte	0x04, 0x17
        /*00da*/ 	.short	(.L_1023 - .L_1022)
.L_1022:
        /*00dc*/ 	.word	0x00000000
        /*00e0*/ 	.short	0x0002
        /*00e2*/ 	.short	0x0010
        /*00e4*/ 	.byte	0x00, 0xf5, 0x21, 0x00


	//----- nvinfo : EIATTR_KPARAM_INFO
	.align		4
.L_1023:
        /*00e8*/ 	.byte	0x04, 0x17
        /*00ea*/ 	.short	(.L_1025 - .L_1024)
.L_1024:
        /*00ec*/ 	.word	0x00000000
        /*00f0*/ 	.short	0x0001
        /*00f2*/ 	.short	0x0008
        /*00f4*/ 	.byte	0x00, 0xf5, 0x21, 0x00


	//----- nvinfo : EIATTR_KPARAM_INFO
	.align		4
.L_1025:
        /*00f8*/ 	.byte	0x04, 0x17
        /*00fa*/ 	.short	(.L_1027 - .L_1026)
.L_1026:
        /*00fc*/ 	.word	0x00000000
        /*0100*/ 	.short	0x0000
        /*0102*/ 	.short	0x0000
        /*0104*/ 	.byte	0x00, 0xf5, 0x21, 0x00


	//----- nvinfo : EIATTR_SPARSE_MMA_MASK
	.align		4
.L_1027:
        /*0108*/ 	.byte	0x03, 0x50
        /*010a*/ 	.short	0x0000


	//----- nvinfo : EIATTR_MAXREG_COUNT
	.align		4
        /*010c*/ 	.byte	0x03, 0x1b
        /*010e*/ 	.short	0x00ff


	//----- nvinfo : EIATTR_NUM_BARRIERS
	.align		4
        /*0110*/ 	.byte	0x02, 0x4c
        /*0112*/ 	.byte	0x01
	.zero		1


	//----- nvinfo : EIATTR_MERCURY_ISA_VERSION
	.align		4
        /*0114*/ 	.byte	0x03, 0x5f
        /*0116*/ 	.short	0x0101


	//----- nvinfo : EIATTR_VRC_CTA_INIT_COUNT
	.align		4
        /*0118*/ 	.byte	0x02, 0x4a
	.zero		1
	.zero		1


	//----- nvinfo : EIATTR_EXIT_INSTR_OFFSETS
	.align		4
        /*011c*/ 	.byte	0x04, 0x1c
        /*011e*/ 	.short	(.L_1029 - .L_1028)


	//   ....[0]....
.L_1028:
        /*0120*/ 	.word	0x00001e30


	//----- nvinfo : EIATTR_CRS_STACK_SIZE
	.align		4
.L_1029:
        /*0124*/ 	.byte	0x04, 0x1e
        /*0126*/ 	.short	(.L_1031 - .L_1030)
.L_1030:
        /*0128*/ 	.word	0x00000000


	//----- nvinfo : EIATTR_CBANK_PARAM_SIZE
	.align		4
.L_1031:
        /*012c*/ 	.byte	0x03, 0x19
        /*012e*/ 	.short	0x004c


	//----- nvinfo : EIATTR_PARAM_CBANK
	.align		4
        /*0130*/ 	.byte	0x04, 0x0a
        /*0132*/ 	.short	(.L_1033 - .L_1032)
	.align		4
.L_1032:
        /*0134*/ 	.word	index@(.nv.constant0._Z20filterActs_YxX_colorILi4ELi32ELi1ELi8ELi3ELb1ELb0EEvPfS0_S0_iiiiiiiiiiffi)
        /*0138*/ 	.short	0x0380
        /*013a*/ 	.short	0x004c


	//----- nvinfo : EIATTR_SW_WAR
	.align		4
.L_1033:
        /*013c*/ 	.byte	0x04, 0x36
        /*013e*/ 	.short	(.L_1035 - .L_1034)
.L_1034:
        /*0140*/ 	.word	0x00000008
.L_1035:


//--------------------- .nv.info._Z20filterActs_YxX_colorILi4ELi32ELi1ELi4ELi3ELb1ELb1EEvPfS0_S0_iiiiiiiiiiffi --------------------------
	.section	.nv.info._Z20filterActs_YxX_colorILi4ELi32ELi1ELi4ELi3ELb1ELb1EEvPfS0_S0_iiiiiiiiiiffi,"",@"SHT_CUDA_INFO"
	.sectionflags	@""
	.align	4


	//----- nvinfo : EIATTR_CUDA_API_VERSION
	.align		4
        /*0000*/ 	.byte	0x04, 0x37
        /*0002*/ 	.short	(.L_1037 - .L_1036)
.L_1036:
        /*0004*/ 	.word	0x00000082


	//----- nvinfo : EIATTR_KPARAM_INFO
	.align		4
.L_1037:
        /*0008*/ 	.byte	0x04, 0x17
        /*000a*/ 	.short	(.L_1039 - .L_1038)
.L_1038:
        /*000c*/ 	.word	0x00000000
        /*0010*/ 	.short	0x000f
        /*0012*/ 	.short	0x0048
        /*0014*/ 	.byte	0x00, 0xf0, 0x11, 0x00


	//----- nvinfo : EIATTR_KPARAM_INFO
	.align		4
.L_1039:
        /*0018*/ 	.byte	0x04, 0x17
        /*001a*/ 	.short	(.L_1041 - .L_1040)
.L_1040:
        /*001c*/ 	.word	0x00000000
        /*0020*/ 	.short	0x000e
        /*0022*/ 	.short	0x0044
        /*0024*/ 	.byte	0x00, 0xf0, 0x11, 0x00


	//----- nvinfo : EIATTR_KPARAM_INFO
	.align		4
.L_1041:
        /*0028*/ 	.byte	0x04, 0x17
        /*002a*/ 	.short	(.L_1043 - .L_1042)
.L_1042:
        /*002c*/ 	.word	0x00000000
        /*0030*/ 	.short	0x000d
        /*0032*/ 	.short	0x0040
        /*0034*/ 	.byte	0x00, 0xf0, 0x11, 0x00


	//----- nvinfo : EIATTR_KPARAM_INFO
	.align		4
.L_1043:
        /*0038*/ 	.byte	0x04, 0x17
        /*003a*/ 	.short	(.L_1045 - .L_1044)
.L_1044:
        /*003c*/ 	.word	0x00000000
        /*0040*/ 	.short	0x000c
        /*0042*/ 	.short	0x003c
        /*0044*/ 	.byte	0x00, 0xf0, 0x11, 0x00


	//----- nvinfo : EIATTR_KPARAM_INFO
	.align		4
.L_1045:
        /*0048*/ 	.byte	0x04, 0x17
        /*004a*/ 	.short	(.L_1047 - .L_1046)
.L_1046:
        /*004c*/ 	.word	0x00000000
        /*0050*/ 	.short	0x000b
        /*0052*/ 	.short	0x0038
        /*0054*/ 	.byte	0x00, 0xf0, 0x11, 0x00


	//----- nvinfo : EIATTR_KPARAM_INFO
	.align		4
.L_1047:
        /*0058*/ 	.byte	0x04, 0x17
        /*005a*/ 	.short	(.L_1049 - .L_1048)
.L_1048:
        /*005c*/ 	.word	0x00000000
        /*0060*/ 	.short	0x000a
        /*0062*/ 	.short	0x0034
        /*0064*/ 	.byte	0x00, 0xf0, 0x11, 0x00


	//----- nvinfo : EIATTR_KPARAM_INFO
	.align		4
.L_1049:
        /*0068*/ 	.byte	0x04, 0x17
        /*006a*/ 	.short	(.L_1051 - .L_1050)
.L_1050:
        /*006c*/ 	.word	0x00000000
        /*0070*/ 	.short	0x0009
        /*0072*/ 	.short	0x0030
        /*0074*/ 	.byte	0x00, 0xf0, 0x11, 0x00


	//----- nvinfo : EIATTR_KPARAM_INFO
	.align		4
.L_1051:
        /*0078*/ 	.byte	0x04, 0x17
        /*007a*/ 	.short	(.L_1053 - .L_1052)
.L_1052:
        /*007c*/ 	.word	0x00000000
        /*0080*/ 	.short	0x0008
        /*0082*/ 	.short	0x002c
        /*0084*/ 	.byte	0x00, 0xf0, 0x11, 0x00


	//----- nvinfo : EIATTR_KPARAM_INFO
	.align		4
.L_1053:
        /*0088*/ 	.byte	0x04, 0x17
        /*008a*/ 	.short	(.L_1055 - .L_1054)
.L_1054:
        /*008c*/ 	.word	0x00000000
        /*0090*/ 	.short	0x0007
        /*0092*/ 	.short	0x0028
        /*0094*/ 	.byte	0x00, 0xf0, 0x11, 0x00


	//----- nvinfo : EIATTR_KPARAM_INFO
	.align		4
.L_1055:
        /*0098*/ 	.byte	0x04, 0x17
        /*009a*/ 	.short	(.L_1057 - .L_1056)
.L_1056:
        /*009c*/ 	.word	0x00000000
        /*00a0*/ 	.short	0x0006
        /*00a2*/ 	.short	0x0024
        /*00a4*/ 	.byte	0x00, 0xf0, 0x11, 0x00


	//----- nvinfo : EIATTR_KPARAM_INFO
	.align		4
.L_1057:
        /*00a8*/ 	.byte	0x04, 0x17
        /*00aa*/ 	.short	(.L_1059 - .L_1058)
.L_1058:
        /*00ac*/ 	.word	0x00000000
        /*00b0*/ 	.short	0x0005
        /*00b2*/ 	.short	0x0020
        /*00b4*/ 	.byte	0x00, 0xf0, 0x11, 0x00


	//----- nvinfo : EIATTR_KPARAM_INFO
	.align		4
.L_1059:
        /*00b8*/ 	.byte	0x04, 0x17
        /*00ba*/ 	.short	(.L_1061 - .L_1060)
.L_1060:
        /*00bc*/ 	.word	0x00000000
        /*00c0*/ 	.short	0x0004
        /*00c2*/ 	.short	0x001c
        /*00c4*/ 	.byte	0x00, 0xf0, 0x11, 0x00


	//----- nvinfo : EIATTR_KPARAM_INFO
	.align		4
.L_1061:
        /*00c8*/ 	.byte	0x04, 0x17
        /*00ca*/ 	.short	(.L_1063 - .L_1062)
.L_1062:
        /*00cc*/ 	.word	0x00000000
        /*00d0*/ 	.short	0x0003
        /*00d2*/ 	.short	0x0018
        /*00d4*/ 	.byte	0x00, 0xf0, 0x11, 0x00


	//----- nvinfo : EIATTR_KPARAM_INFO
	.align		4
.L_1063:
        /*00d8*/ 	.byte	0x04, 0x17
        /*00da*/ 	.short	(.L_1065 - .L_1064)
.L_1064:
        /*00dc*/ 	.word	0x00000000
        /*00e0*/ 	.short	0x0002
        /*00e2*/ 	.short	0x0010
        /*00e4*/ 	.byte	0x00, 0xf5, 0x21, 0x00


	//----- nvinfo : EIATTR_KPARAM_INFO
	.align		4
.L_1065:
        /*00e8*/ 	.byte	0x04, 0x17
        /*00ea*/ 	.short	(.L_1067 - .L_1066)
.L_1066:
        /*00ec*/ 	.word	0x00000000
        /*00f0*/ 	.short	0x0001
        /*00f2*/ 	.short	0x0008
        /*00f4*/ 	.byte	0x00, 0xf5, 0x21, 0x00


	//----- nvinfo : EIATTR_KPARAM_INFO
	.align		4
.L_1067:
        /*00f8*/ 	.byte	0x04, 0x17
        /*00fa*/ 	.short	(.L_1069 - .L_1068)
.L_1068:
        /*00fc*/ 	.word	0x00000000
        /*0100*/ 	.short	0x0000
        /*0102*/ 	.short	0x0000
        /*0104*/ 	.byte	0x00, 0xf5, 0x21, 0x00


	//----- nvinfo : EIATTR_SPARSE_MMA_MASK
	.align		4
.L_1069:
        /*0108*/ 	.byte	0x03, 0x50
        /*010a*/ 	.short	0x0000


	//----- nvinfo : EIATTR_MAXREG_COUNT
	.align		4
        /*010c*/ 	.byte	0x03, 0x1b
        /*010e*/ 	.short	0x00ff


	//----- nvinfo : EIATTR_NUM_BARRIERS
	.align		4
        /*0110*/ 	.byte	0x02, 0x4c
        /*0112*/ 	.byte	0x01
	.zero		1


	//----- nvinfo : EIATTR_MERCURY_ISA_VERSION
	.align		4
        /*0114*/ 	.byte	0x03, 0x5f
        /*0116*/ 	.short	0x0101


	//----- nvinfo : EIATTR_VRC_CTA_INIT_COUNT
	.align		4
        /*0118*/ 	.byte	0x02, 0x4a
	.zero		1
	.zero		1


	//----- nvinfo : EIATTR_EXIT_INSTR_OFFSETS
	.align		4
        /*011c*/ 	.byte	0x04, 0x1c
        /*011e*/ 	.short	(.L_1071 - .L_1070)


	//   ....[0]....
.L_1070:
        /*0120*/ 	.word	0x00001430


	//   ....[1]....
        /*0124*/ 	.word	0x000015e0


	//----- nvinfo : EIATTR_CRS_STACK_SIZE
	.align		4
.L_1071:
        /*0128*/ 	.byte	0x04, 0x1e
        /*012a*/ 	.short	(.L_1073 - .L_1072)
.L_1072:
        /*012c*/ 	.word	0x00000000


	//----- nvinfo : EIATTR_CBANK_PARAM_SIZE
	.align		4
.L_1073:
        /*0130*/ 	.byte	0x03, 0x19
        /*0132*/ 	.short	0x004c


	//----- nvinfo : EIATTR_PARAM_CBANK
	.align		4
        /*0134*/ 	.byte	0x04, 0x0a
        /*0136*/ 	.short	(.L_1075 - .L_1074)
	.align		4
.L_1074:
        /*0138*/ 	.word	index@(.nv.constant0._Z20filterActs_YxX_colorILi4ELi32ELi1ELi4ELi3ELb1ELb1EEvPfS0_S0_iiiiiiiiiiffi)
        /*013c*/ 	.short	0x0380
        /*013e*/ 	.short	0x004c


	//----- nvinfo : EIATTR_SW_WAR
	.align		4
.L_1075:
        /*0140*/ 	.byte	0x04, 0x36
        /*0142*/ 	.short	(.L_1077 - .L_1076)
.L_1076:
        /*0144*/ 	.word	0x00000008
.L_1077:


//--------------------- .nv.info._Z20filterActs_YxX_colorILi4ELi32ELi1ELi8ELi3ELb1ELb1EEvPfS0_S0_iiiiiiiiiiffi --------------------------
	.section	.nv.info._Z20filterActs_YxX_colorILi4ELi32ELi1ELi8ELi3ELb1ELb1EEvPfS0_S0_iiiiiiiiiiffi,"",@"SHT_CUDA_INFO"
	.sectionflags	@""
	.align	4


	//----- nvinfo : EIATTR_CUDA_API_VERSION
	.align		4
        /*0000*/ 	.byte	0x04, 0x37
        /*0002*/ 	.short	(.L_1079 - .L_1078)
.L_1078:
        /*0004*/ 	.word	0x00000082


	//----- nvinfo : EIATTR_KPARAM_INFO
	.align		4
.L_1079:
        /*0008*/ 	.byte	0x04, 0x17
        /*000a*/ 	.short	(.L_1081 - .L_1080)
.L_1080:
        /*000c*/ 	.word	0x00000000
        /*0010*/ 	.short	0x000f
        /*0012*/ 	.short	0x0048
        /*0014*/ 	.byte	0x00, 0xf0, 0x11, 0x00


	//----- nvinfo : EIATTR_KPARAM_INFO
	.align		4
.L_1081:
        /*0018*/ 	.byte	0x04, 0x17
        /*001a*/ 	.short	(.L_1083 - .L_1082)
.L_1082:
        /*001c*/ 	.word	0x00000000
        /*0020*/ 	.short	0x000e
        /*0022*/ 	.short	0x0044
        /*0024*/ 	.byte	0x00, 0xf0, 0x11, 0x00


	//----- nvinfo : EIATTR_KPARAM_INFO
	.align		4
.L_1083:
        /*0028*/ 	.byte	0x04, 0x17
        /*002a*/ 	.short	(.L_1085 - .L_1084)
.L_1084:
        /*002c*/ 	.word	0x00000000
        /*0030*/ 	.short	0x000d
        /*0032*/ 	.short	0x0040
        /*0034*/ 	.byte	0x00, 0xf0, 0x11, 0x00


	//----- nvinfo : EIATTR_KPARAM_INFO
	.align		4
.L_1085:
        /*0038*/ 	.byte	0x04, 0x17
        /*003a*/ 	.short	(.L_1087 - .L_1086)
.L_1086:
        /*003c*/ 	.word	0x00000000
        /*0040*/ 	.short	0x000c
        /*0042*/ 	.short	0x003c
        /*0044*/ 	.byte	0x00, 0xf0, 0x11, 0x00


	//----- nvinfo : EIATTR_KPARAM_INFO
	.align		4
.L_1087:
        /*0048*/ 	.byte	0x04, 0x17
        /*004a*/ 	.short	(.L_1089 - .L_1088)
.L_1088:
        /*004c*/ 	.word	0x00000000
        /*0050*/ 	.short	0x000b
        /*0052*/ 	.short	0x0038
        /*0054*/ 	.byte	0x00, 0xf0, 0x11, 0x00


	//----- nvinfo : EIATTR_KPARAM_INFO
	.align		4
.L_1089:
        /*0058*/ 	.byte	0x04, 0x17
        /*005a*/ 	.short	(.L_1091 - .L_1090)
.L_1090:
        /*005c*/ 	.word	0x00000000
        /*0060*/ 	.short	0x000a
        /*0062*/ 	.short	0x0034
        /*0064*/ 	.byte	0x00, 0xf0, 0x11, 0x00


	//----- nvinfo : EIATTR_KPARAM_INFO
	.align		4
.L_1091:
        /*0068*/ 	.byte	0x04, 0x17
        /*006a*/ 	.short	(.L_1093 - .L_1092)
.L_1092:
        /*006c*/ 	.word	0x00000000
        /*0070*/ 	.short	0x0009
        /*0072*/ 	.short	0x0030
        /*0074*/ 	.byte	0x00, 0xf0, 0x11, 0x00


	//----- nvinfo : EIATTR_KPARAM_INFO
	.align		4
.L_1093:
        /*0078*/ 	.byte	0x04, 0x17
        /*007a*/ 	.short	(.L_1095 - .L_1094)
.L_1094:
        /*007c*/ 	.word	0x00000000
        /*0080*/ 	.short	0x0008
        /*0082*/ 	.short	0x002c
        /*0084*/ 	.byte	0x00, 0xf0, 0x11, 0x00


	//----- nvinfo : EIATTR_KPARAM_INFO
	.align		4
.L_1095:
        /*0088*/ 	.byte	0x04, 0x17
        /*008a*/ 	.short	(.L_1097 - .L_1096)
.L_1096:
        /*008c*/ 	.word	0x00000000
        /*0090*/ 	.short	0x0007
        /*0092*/ 	.short	0x0028
        /*0094*/ 	.byte	0x00, 0xf0, 0x11, 0x00


	//----- nvinfo : EIATTR_KPARAM_INFO
	.align		4
.L_1097:
        /*0098*/ 	.byte	0x04, 0x17
        /*009a*/ 	.short	(.L_1099 - .L_1098)
.L_1098:
        /*009c*/ 	.word	0x00000000
        /*00a0*/ 	.short	0x0006
        /*00a2*/ 	.short	0x0024
        /*00a4*/ 	.byte	0x00, 0xf0, 0x11, 0x00


	//----- nvinfo : EIATTR_KPARAM_INFO
	.align		4
.L_1099:
        /*00a8*/ 	.byte	0x04, 0x17
        /*00aa*/ 	.short	(.L_1101 - .L_1100)
.L_1100:
        /*00ac*/ 	.word	0x00000000
        /*00b0*/ 	.short	0x0005
        /*00b2*/ 	.short	0x0020
        /*00b4*/ 	.byte	0x00, 0xf0, 0x11, 0x00


	//----- nvinfo : EIATTR_KPARAM_INFO
	.align		4
.L_1101:
        /*00b8*/ 	.byte	0x04, 0x17
        /*00ba*/ 	.short	(.L_1103 - .L_1102)
.L_1102:
        /*00bc*/ 	.word	0x00000000
        /*00c0*/ 	.short	0x0004
        /*00c2*/ 	.short	0x001c
        /*00c4*/ 	.byte	0x00, 0xf0, 0x11, 0x00


	//----- nvinfo : EIATTR_KPARAM_INFO
	.align		4
.L_1103:
        /*00c8*/ 	.byte	0x04, 0x17
        /*00ca*/ 	.short	(.L_1105 - .L_1104)
.L_1104:
        /*00cc*/ 	.word	0x00000000
        /*00d0*/ 	.short	0x0003
        /*00d2*/ 	.short	0x0018
        /*00d4*/ 	.byte	0x00, 0xf0, 0x11, 0x00


	//----- nvinfo : EIATTR_KPARAM_INFO
	.align		4
.L_1105:
        /*00d8*/ 	.byte	0x04, 0x17
        /*00da*/ 	.short	(.L_1107 - .L_1106)
.L_1106:
        /*00dc*/ 	.word	0x00000000
        /*00e0*/ 	.short	0x0002
        /*00e2*/ 	.short	0x0010
        /*00e4*/ 	.byte	0x00, 0xf5, 0x21, 0x00


	//----- nvinfo : EIATTR_KPARAM_INFO
	.align		4
.L_1107:
        /*00e8*/ 	.byte	0x04, 0x17
        /*00ea*/ 	.short	(.L_1109 - .L_1108)
.L_1108:
        /*00ec*/ 	.word	0x00000000
        /*00f0*/ 	.short	0x0001
        /*00f2*/ 	.short	0x0008
        /*00f4*/ 	.byte	0x00, 0xf5, 0x21, 0x00


	//----- nvinfo : EIATTR_KPARAM_INFO
	.align		4
.L_1109:
        /*00f8*/ 	.byte	0x04, 0x17
        /*00fa*/ 	.short	(.L_1111 - .L_1110)
.L_1110:
        /*00fc*/ 	.word	0x00000000
        /*0100*/ 	.short	0x0000
        /*0102*/ 	.short	0x0000
        /*0104*/ 	.byte	0x00, 0xf5, 0x21, 0x00


	//----- nvinfo : EIATTR_SPARSE_MMA_MASK
	.align		4
.L_1111:
        /*0108*/ 	.byte	0x03, 0x50
        /*010a*/ 	.short	0x0000


	//----- nvinfo : EIATTR_MAXREG_COUNT
	.align		4
        /*010c*/ 	.byte	0x03, 0x1b
        /*010e*/ 	.short	0x00ff


	//----- nvinfo : EIATTR_NUM_BARRIERS
	.align		4
        /*0110*/ 	.byte	0x02, 0x4c
        /*0112*/ 	.byte	0x01
	.zero		1


	//----- nvinfo : EIATTR_MERCURY_ISA_VERSION
	.align		4
        /*0114*/ 	.byte	0x03, 0x5f
        /*0116*/ 	.short	0x0101


	//----- nvinfo : EIATTR_VRC_CTA_INIT_COUNT
	.align		4
        /*0118*/ 	.byte	0x02, 0x4a
	.zero		1
	.zero		1


	//----- nvinfo : EIATTR_EXIT_INSTR_OFFSETS
	.align		4
        /*011c*/ 	.byte	0x04, 0x1c
        /*011e*/ 	.short	(.L_1113 - .L_1112)


	//   ....[0]....
.L_1112:
        /*0120*/ 	.word	0x00001b60


	//   ....[1]....
        /*0124*/ 	.word	0x00001ec0


	//----- nvinfo : EIATTR_CRS_STACK_SIZE
	.align		4
.L_1113:
        /*0128*/ 	.byte	0x04, 0x1e
        /*012a*/ 	.short	(.L_1115 - .L_1114)
.L_1114:
        /*012c*/ 	.word	0x00000000


	//----- nvinfo : EIATTR_CBANK_PARAM_SIZE
	.align		4
.L_1115:
        /*0130*/ 	.byte	0x03, 0x19
        /*0132*/ 	.short	0x004c


	//----- nvinfo : EIATTR_PARAM_CBANK
	.align		4
        /*0134*/ 	.byte	0x04, 0x0a
        /*0136*/ 	.short	(.L_1117 - .L_1116)
	.align		4
.L_1116:
        /*0138*/ 	.word	index@(.nv.constant0._Z20filterActs_YxX_colorILi4ELi32ELi1ELi8ELi3ELb1ELb1EEvPfS0_S0_iiiiiiiiiiffi)
        /*013c*/ 	.short	0x0380
        /*013e*/ 	.short	0x004c


	//----- nvinfo : EIATTR_SW_WAR
	.align		4
.L_1117:
        /*0140*/ 	.byte	0x04, 0x36
        /*0142*/ 	.short	(.L_1119 - .L_1118)
.L_1118:
        /*0144*/ 	.word	0x00000008
.L_1119:


//--------------------- .nv.info._Z20filterActs_YxX_colorILi4ELi32ELi1ELi4ELi2ELb1ELb0EEvPfS0_S0_iiiiiiiiiiffi --------------------------
	.section	.nv.info._Z20filterActs_YxX_colorILi4ELi32ELi1ELi4ELi2ELb1ELb0EEvPfS0_S0_iiiiiiiiiiffi,"",@"SHT_CUDA_INFO"
	.sectionflags	@""
	.align	4


	//----- nvinfo : EIATTR_CUDA_API_VERSION
	.align		4
        /*0000*/ 	.byte	0x04, 0x37
        /*0002*/ 	.short	(.L_1121 - .L_1120)
.L_1120:
        /*0004*/ 	.word	0x00000082


	//----- nvinfo : EIATTR_KPARAM_INFO
	.align		4
.L_1121:
        /*0008*/ 	.byte	0x04, 0x17
        /*000a*/ 	.short	(.L_1123 - .L_1122)
.L_1122:
        /*000c*/ 	.word	0x00000000
        /*0010*/ 	.short	0x000f
        /*0012*/ 	.short	0x0048
        /*0014*/ 	.byte	0x00, 0xf0, 0x11, 0x00


	//----- nvinfo : EIATTR_KPARAM_INFO
	.align		4
.L_1123:
        /*0018*/ 	.byte	0x04, 0x17
        /*001a*/ 	.short	(.L_1125 - .L_1124)
.L_1124:
        /*001c*/ 	.word	0x00000000
        /*0020*/ 	.short	0x000e
        /*0022*/ 	.short	0x0044
        /*0024*/ 	.byte	0x00, 0xf0, 0x11, 0x00


	//----- nvinfo : EIATTR_KPARAM_INFO
	.align		4
.L_1125:
        /*0028*/ 	.byte	0x04, 0x17
        /*002a*/ 	.short	(.L_1127 - .L_1126)
.L_1126:
        /*002c*/ 	.word	0x00000000
        /*0030*/ 	.short	0x000d
        /*0032*/ 	.short	0x0040
        /*0034*/ 	.byte	0x00, 0xf0, 0x11, 0x00


	//----- nvinfo : EIATTR_KPARAM_INFO
	.align		4
.L_1127:
        /*0038*/ 	.byte	0x04, 0x17
        /*003a*/ 	.short	(.L_1129 - .L_1128)
.L_1128:
        /*003c*/ 	.word	0x00000000
        /*0040*/ 	.short	0x000c
        /*0042*/ 	.short	0x003c
        /*0044*/ 	.byte	0x00, 0xf0, 0x11, 0x00


	//----- nvinfo : EIATTR_KPARAM_INFO
	.align		4
.L_1129:
        /*0048*/ 	.byte	0x04, 0x17
        /*004a*/ 	.short	(.L_1131 - .L_1130)
.L_1130:
        /*004c*/ 	.word	0x00000000
        /*0050*/ 	.short	0x000b
        /*0052*/ 	.short	0x0038
        /*0054*/ 	.byte	0x00, 0xf0, 0x11, 0x00


	//----- nvinfo : EIATTR_KPARAM_INFO
	.align		4
.L_1131:
        /*0058*/ 	.byte	0x04, 0x17
        /*005a*/ 	.short	(.L_1133 - .L_1132)
.L_1132:
        /*005c*/ 	.word	0x00000000
        /*0060*/ 	.short	0x000a
        /*0062*/ 	.short	0x0034
        /*0064*/ 	.byte	0x00, 0xf0, 0x11, 0x00


	//----- nvinfo : EIATTR_KPARAM_INFO
	.align		4
.L_1133:
        /*0068*/ 	.byte	0x04, 0x17
        /*006a*/ 	.short	(.L_1135 - .L_1134)
.L_1134:
        /*006c*/ 	.word	0x00000000
        /*0070*/ 	.short	0x0009
        /*0072*/ 	.short	0x0030
        /*0074*/ 	.byte	0x00, 0xf0, 0x11, 0x00


	//----- nvinfo : EIATTR_KPARAM_INFO
	.align		4
.L_1135:
        /*0078*/ 	.byte	0x04, 0x17
        /*007a*/ 	.short	(.L_1137 - .L_1136)
.L_1136:
        /*007c*/ 	.word	0x00000000
        /*0080*/ 	.short	0x0008
        /*0082*/ 	.short	0x002c
        /*0084*/ 	.byte	0x00, 0xf0, 0x11, 0x00


	//----- nvinfo : EIATTR_KPARAM_INFO
	.align		4
.L_1137:
        /*0088*/ 	.byte	0x04, 0x17
        /*008a*/ 	.short	(.L_1139 - .L_1138)
.L_1138:
        /*008c*/ 	.word	0x00000000
        /*0090*/ 	.short	0x0007
        /*0092*/ 	.short	0x0028
        /*0094*/ 	.byte	0x00, 0xf0, 0x11, 0x00


	//----- nvinfo : EIATTR_KPARAM_INFO
	.align		4
.L_1139:
        /*0098*/ 	.byte	0x04, 0x17
        /*009a*/ 	.short	(.L_1141 - .L_1140)
.L_1140:
        /*009c*/ 	.word	0x00000000
        /*00a0*/ 	.short	0x0006
        /*00a2*/ 	.short	0x0024
        /*00a4*/ 	.byte	0x00, 0xf0, 0x11, 0x00


	//----- nvinfo : EIATTR_KPARAM_INFO
	.align		4
.L_1141:
        /*00a8*/ 	.byte	0x04, 0x17
        /*00aa*/ 	.short	(.L_1143 - .L_1142)
.L_1142:
        /*00ac*/ 	.word	0x00000000
        /*00b0*/ 	.short	0x0005
        /*00b2*/ 	.short	0x0020
        /*00b4*/ 	.byte	0x00, 0xf0, 0x11, 0x00


	//----- nvinfo : EIATTR_KPARAM_INFO
	.align		4
.L_1143:
        /*00b8*/ 	.byte	0x04, 0x17
        /*00ba*/ 	.short	(.L_1145 - .L_1144)
.L_1144:
        /*00bc*/ 	.word	0x00000000
        /*00c0*/ 	.short	0x0004
        /*00c2*/ 	.short	0x001c
        /*00c4*/ 	.byte	0x00, 0xf0, 0x11, 0x00


	//----- nvinfo : EIATTR_KPARAM_INFO
	.align		4
.L_1145:
        /*00c8*/ 	.byte	0x04, 0x17
        /*00ca*/ 	.short	(.L_1147 - .L_1146)
.L_1146:
        /*00cc*/ 	.word	0x00000000
        /*00d0*/ 	.short	0x0003
        /*00d2*/ 	.short	0x0018
        /*00d4*/ 	.byte	0x00, 0xf0, 0x11, 0x00


	//----- nvinfo : EIATTR_KPARAM_INFO
	.align		4
.L_1147:
        /*00d8*/ 	.byte	0x04, 0x17
        /*00da*/ 	.short	(.L_1149 - .L_1148)
.L_1148:
        /*00dc*/ 	.word	0x00000000
        /*00e0*/ 	.short	0x0002
        /*00e2*/ 	.short	0x0010
        /*00e4*/ 	.byte	0x00, 0xf5, 0x21, 0x00


	//----- nvinfo : EIATTR_KPARAM_INFO
	.align		4
.L_1149:
        /*00e8*/ 	.byte	0x04, 0x17
        /*00ea*/ 	.short	(.L_1151 - .L_1150)
.L_1150:
        /*00ec*/ 	.word	0x00000000
        /*00f0*/ 	.short	0x0001
        /*00f2*/ 	.short	0x0008
        /*00f4*/ 	.byte	0x00, 0xf5, 0x21, 0x00


	//----- nvinfo : EIATTR_KPARAM_INFO
	.align		4
.L_1151:
        /*00f8*/ 	.byte	0x04, 0x17
        /*00fa*/ 	.short	(.L_1153 - .L_1152)
.L_1152:
        /*00fc*/ 	.word	0x00000000
        /*0100*/ 	.short	0x0000
        /*0102*/ 	.short	0x0000
        /*0104*/ 	.byte	0x00, 0xf5, 0x21, 0x00


	//----- nvinfo : EIATTR_SPARSE_MMA_MASK
	.align		4
.L_1153:
        /*0108*/ 	.byte	0x03, 0x50
        /*010a*/ 	.short	0x0000


	//----- nvinfo : EIATTR_MAXREG_COUNT
	.align		4
        /*010c*/ 	.byte	0x03, 0x1b
        /*010e*/ 	.short	0x00ff


	//----- nvinfo : EIATTR_NUM_BARRIERS
	.align		4
        /*0110*/ 	.byte	0x02, 0x4c
        /*0112*/ 	.byte	0x01
	.zero		1


	//----- nvinfo : EIATTR_MERCURY_ISA_VERSION
	.align		4
        /*0114*/ 	.byte	0x03, 0x5f
        /*0116*/ 	.short	0x0101


	//----- nvinfo : EIATTR_VRC_CTA_INIT_COUNT
	.align		4
        /*0118*/ 	.byte	0x02, 0x4a
	.zero		1
	.zero		1


	//----- nvinfo : EIATTR_EXIT_INSTR_OFFSETS
	.align		4
        /*011c*/ 	.byte	0x04, 0x1c
        /*011e*/ 	.short	(.L_1155 - .L_1154)


	//   ....[0]....
.L_1154:
        /*0120*/ 	.word	0x00001200


	//----- nvinfo : EIATTR_CRS_STACK_SIZE
	.align		4
.L_1155:
        /*0124*/ 	.byte	0x04, 0x1e
        /*0126*/ 	.short	(.L_1157 - .L_1156)
.L_1156:
        /*0128*/ 	.word	0x00000000


	//----- nvinfo : EIATTR_CBANK_PARAM_SIZE
	.align		4
.L_1157:
        /*012c*/ 	.byte	0x03, 0x19
        /*012e*/ 	.short	0x004c


	//----- nvinfo : EIATTR_PARAM_CBANK
	.align		4
        /*0130*/ 	.byte	0x04, 0x0a
        /*0132*/ 	.short	(.L_1159 - .L_1158)
	.align		4
.L_1158:
        /*0134*/ 	.word	index@(.nv.constant0._Z20filterActs_YxX_colorILi4ELi32ELi1ELi4ELi2ELb1ELb0EEvPfS0_S0_iiiiiiiiiiffi)
        /*0138*/ 	.short	0x0380
        /*013a*/ 	.short	0x004c


	//----- nvinfo : EIATTR_SW_WAR
	.align		4
.L_1159:
        /*013c*/ 	.byte	0x04, 0x36
        /*013e*/ 	.short	(.L_1161 - .L_1160)
.L_1160:
        /*0140*/ 	.word	0x00000008
.L_1161:


//--------------------- .nv.info._Z20filterActs_YxX_colorILi4ELi32ELi1ELi8ELi2ELb1ELb0EEvPfS0_S0_iiiiiiiiiiffi --------------------------
	.section	.nv.info._Z20filterActs_YxX_colorILi4ELi32ELi1ELi8ELi2ELb1ELb0EEvPfS0_S0_iiiiiiiiiiffi,"",@"SHT_CUDA_INFO"
	.sectionflags	@""
	.align	4


	//----- nvinfo : EIATTR_CUDA_API_VERSION
	.align		4
        /*0000*/ 	.byte	0x04, 0x37
        /*0002*/ 	.short	(.L_1163 - .L_1162)
.L_1162:
        /*0004*/ 	.word	0x00000082


	//----- nvinfo : EIATTR_KPARAM_INFO
	.align		4
.L_1163:
        /*0008*/ 	.byte	0x04, 0x17
        /*000a*/ 	.short	(.L_1165 - .L_1164)
.L_1164:
        /*000c*/ 	.word	0x00000000
        /*0010*/ 	.short	0x000f
        /*0012*/ 	.short	0x0048
        /*0014*/ 	.byte	0x00, 0xf0, 0x11, 0x00


	//----- nvinfo : EIATTR_KPARAM_INFO
	.align		4
.L_1165:
        /*0018*/ 	.byte	0x04, 0x17
        /*001a*/ 	.short	(.L_1167 - .L_1166)
.L_1166:
        /*001c*/ 	.word	0x00000000
        /*0020*/ 	.short	0x000e
        /*0022*/ 	.short	0x0044
        /*0024*/ 	.byte	0x00, 0xf0, 0x11, 0x00


	//----- nvinfo : EIATTR_KPARAM_INFO
	.align		4
.L_1167:
        /*0028*/ 	.byte	0x04, 0x17
        /*002a*/ 	.short	(.L_1169 - .L_1168)
.L_1168:
        /*002c*/ 	.word	0x00000000
        /*0030*/ 	.short	0x000d
        /*0032*/ 	.short	0x0040
        /*0034*/ 	.byte	0x00, 0xf0, 0x11, 0x00


	//----- nvinfo : EIATTR_KPARAM_INFO
	.align		4
.L_1169:
        /*0038*/ 	.byte	0x04, 0x17
        /*003a*/ 	.short	(.L_1171 - .L_1170)
.L_1170:
        /*003c*/ 	.word	0x00000000
        /*0040*/ 	.short	0x000c
        /*0042*/ 	.short	0x003c
        /*0044*/ 	.byte	0x00, 0xf0, 0x11, 0x00


	//----- nvinfo : EIATTR_KPARAM_INFO
	.align		4
.L_1171:
        /*0048*/ 	.byte	0x04, 0x17
        /*004a*/ 	.short	(.L_1173 - .L_1172)
.L_1172:
        /*004c*/ 	.word	0x00000000
        /*0050*/ 	.short	0x000b
        /*0052*/ 	.short	0x0038
        /*0054*/ 	.byte	0x00, 0xf0, 0x11, 0x00


	//----- nvinfo : EIATTR_KPARAM_INFO
	.align		4
.L_1173:
        /*0058*/ 	.byte	0x04, 0x17
        /*005a*/ 	.short	(.L_1175 - .L_1174)
.L_1174:
        /*005c*/ 	.word	0x00000000
        /*0060*/ 	.short	0x000a
        /*0062*/ 	.short	0x0034
        /*0064*/ 	.byte	0x00, 0xf0, 0x11, 0x00


	//----- nvinfo : EIATTR_KPARAM_INFO
	.align		4
.L_1175:
        /*0068*/ 	.byte	0x04, 0x17
        /*006a*/ 	.short	(.L_1177 - .L_1176)
.L_1176:
        /*006c*/ 	.word	0x00000000
        /*0070*/ 	.short	0x0009
        /*0072*/ 	.short	0x0030
        /*0074*/ 	.byte	0x00, 0xf0, 0x11, 0x00


	//----- nvinfo : EIATTR_KPARAM_INFO
	.align		4
.L_1177:
        /*0078*/ 	.byte	0x04, 0x17
        /*007a*/ 	.short	(.L_1179 - .L_1178)
.L_1178:
        /*007c*/ 	.word	0x00000000
        /*0080*/ 	.short	0x0008
        /*0082*/ 	.short	0x002c
        /*0084*/ 	.byte	0x00, 0xf0, 0x11, 0x00


	//----- nvinfo : EIATTR_KPARAM_INFO
	.align		4
.L_1179:
        /*0088*/ 	.byte	0x04, 0x17
        /*008a*/ 	.short	(.L_1181 - .L_1180)
.L_1180:
        /*008c*/ 	.word	0x00000000
        /*0090*/ 	.short	0x0007
        /*0092*/ 	.short	0x0028
        /*0094*/ 	.byte	0x00, 0xf0, 0x11, 0x00


	//----- nvinfo : EIATTR_KPARAM_INFO
	.align		4
.L_1181:
        /*0098*/ 	.byte	0x04, 0x17
        /*009a*/ 	.short	(.L_1183 - .L_1182)
.L_1182:
        /*009c*/ 	.word	0x00000000
        /*00a0*/ 	.short	0x0006
        /*00a2*/ 	.short	0x0024
        /*00a4*/ 	.byte	0x00, 0xf0, 0x11, 0x00


	//----- nvinfo : EIATTR_KPARAM_INFO
	.align		4
.L_1183:
        /*00a8*/ 	.byte	0x04, 0x17
        /*00aa*/ 	.short	(.L_1185 - .L_1184)
.L_1184:
        /*00ac*/ 	.word	0x00000000
        /*00b0*/ 	.short	0x0005
        /*00b2*/ 	.short	0x0020
        /*00b4*/ 	.byte	0x00, 0xf0, 0x11, 0x00


	//----- nvinfo : EIATTR_KPARAM_INFO
	.align		4
.L_1185:
        /*00b8*/ 	.byte	0x04, 0x17
        /*00ba*/ 	.short	(.L_1187 - .L_1186)
.L_1186:
        /*00bc*/ 	.word	0x00000000
        /*00c0*/ 	.short	0x0004
        /*00c2*/ 	.short	0x001c
        /*00c4*/ 	.byte	0x00, 0xf0, 0x11, 0x00


	//----- nvinfo : EIATTR_KPARAM_INFO
	.align		4
.L_1187:
        /*00c8*/ 	.byte	0x04, 0x17
        /*00ca*/ 	.short	(.L_1189 - .L_1188)
.L_1188:
        /*00cc*/ 	.word	0x00000000
        /*00d0*/ 	.short	0x0003
        /*00d2*/ 	.short	0x0018
        /*00d4*/ 	.byte	0x00, 0xf0, 0x11, 0x00


	//----- nvinfo : EIATTR_KPARAM_INFO
	.align		4
.L_1189:
        /*00d8*/ 	.byte	0x04, 0x17
        /*00da*/ 	.short	(.L_1191 - .L_1190)
.L_1190:
        /*00dc*/ 	.word	0x00000000
        /*00e0*/ 	.short	0x0002
        /*00e2*/ 	.short	0x0010
        /*00e4*/ 	.byte	0x00, 0xf5, 0x21, 0x00


	//----- nvinfo : EIATTR_KPARAM_INFO
	.align		4
.L_1191:
        /*00e8*/ 	.byte	0x04, 0x17
        /*00ea*/ 	.short	(.L_1193 - .L_1192)
.L_1192:
        /*00ec*/ 	.word	0x00000000
        /*00f0*/ 	.short	0x0001
        /*00f2*/ 	.short	0x0008
        /*00f4*/ 	.byte	0x00, 0xf5, 0x21, 0x00


	//----- nvinfo : EIATTR_KPARAM_INFO
	.align		4
.L_1193:
        /*00f8*/ 	.byte	0x04, 0x17
        /*00fa*/ 	.short	(.L_1195 - .L_1194)
.L_1194:
        /*00fc*/ 	.word	0x00000000
        /*0100*/ 	.short	0x0000
        /*0102*/ 	.short	0x0000
        /*0104*/ 	.byte	0x00, 0xf5, 0x21, 0x00


	//----- nvinfo : EIATTR_SPARSE_MMA_MASK
	.align		4
.L_1195:
        /*0108*/ 	.byte	0x03, 0x50
        /*010a*/ 	.short	0x0000


	//----- nvinfo : EIATTR_MAXREG_COUNT
	.align		4
        /*010c*/ 	.byte	0x03, 0x1b
        /*010e*/ 	.short	0x00ff


	//----- nvinfo : EIATTR_NUM_BARRIERS
	.align		4
        /*0110*/ 	.byte	0x02, 0x4c
        /*0112*/ 	.byte	0x01
	.zero		1


	//----- nvinfo : EIATTR_MERCURY_ISA_VERSION
	.align		4
        /*0114*/ 	.byte	0x03, 0x5f
        /*0116*/ 	.short	0x0101


	//----- nvinfo : EIATTR_VRC_CTA_INIT_COUNT
	.align		4
        /*0118*/ 	.byte	0x02, 0x4a
	.zero		1
	.zero		1


	//----- nvinfo : EIATTR_EXIT_INSTR_OFFSETS
	.align		4
        /*011c*/ 	.byte	0x04, 0x1c
        /*011e*/ 	.short	(.L_1197 - .L_1196)


	//   ....[0]....
.L_1196:
        /*0120*/ 	.word	0x000017a0


	//----- nvinfo : EIATTR_CRS_STACK_SIZE
	.align		4
.L_1197:
        /*0124*/ 	.byte	0x04, 0x1e
        /*0126*/ 	.short	(.L_1199 - .L_1198)
.L_1198:
        /*0128*/ 	.word	0x00000000


	//----- nvinfo : EIATTR_CBANK_PARAM_SIZE
	.align		4
.L_1199:
        /*012c*/ 	.byte	0x03, 0x19
        /*012e*/ 	.short	0x004c


	//----- nvinfo : EIATTR_PARAM_CBANK
	.align		4
        /*0130*/ 	.byte	0x04, 0x0a
        /*0132*/ 	.short	(.L_1201 - .L_1200)
	.align		4
.L_1200:
        /*0134*/ 	.word	index@(.nv.constant0._Z20filterActs_YxX_colorILi4ELi32ELi1ELi8ELi2ELb1ELb0EEvPfS0_S0_iiiiiiiiiiffi)
        /*0138*/ 	.short	0x0380
        /*013a*/ 	.short	0x004c


	//----- nvinfo : EIATTR_SW_WAR
	.align		4
.L_1201:
        /*013c*/ 	.byte	0x04, 0x36
        /*013e*/ 	.short	(.L_1203 - .L_1202)
.L_1202:
        /*0140*/ 	.word	0x00000008
.L_1203:


//--------------------- .nv.info._Z20filterActs_YxX_colorILi4ELi32ELi1ELi4ELi2ELb1ELb1EEvPfS0_S0_iiiiiiiiiiffi --------------------------
	.section	.nv.info._Z20filterActs_YxX_colorILi4ELi32ELi1ELi4ELi2ELb1ELb1EEvPfS0_S0_iiiiiiiiiiffi,"",@"SHT_CUDA_INFO"
	.sectionflags	@""
	.align	4


	//----- nvinfo : EIATTR_CUDA_API_VERSION
	.align		4
        /*0000*/ 	.byte	0x04, 0x37
        /*0002*/ 	.short	(.L_1205 - .L_1204)
.L_1204:
        /*0004*/ 	.word	0x00000082


	//----- nvinfo : EIATTR_KPARAM_INFO
	.align		4
.L_1205:
        /*0008*/ 	.byte	0x04, 0x17
        /*000a*/ 	.short	(.L_1207 - .L_1206)
.L_1206:
        /*000c*/ 	.word	0x00000000
        /*0010*/ 	.short	0x000f
        /*0012*/ 	.short	0x0048
        /*0014*/ 	.byte	0x00, 0xf0, 0x11, 0x00


	//----- nvinfo : EIATTR_KPARAM_INFO
	.align		4
.L_1207:
        /*0018*/ 	.byte	0x04, 0x17
        /*001a*/ 	.short	(.L_1209 - .L_1208)
.L_1208:
        /*001c*/ 	.word	0x00000000
        /*0020*/ 	.short	0x000e
        /*0022*/ 	.short	0x0044
        /*0024*/ 	.byte	0x00, 0xf0, 0x11, 0x00


	//----- nvinfo : EIATTR_KPARAM_INFO
	.align		4
.L_1209:
        /*0028*/ 	.byte	0x04, 0x17
        /*002a*/ 	.short	(.L_1211 - .L_1210)
.L_1210:
        /*002c*/ 	.word	0x00000000
        /*0030*/ 	.short	0x000d
        /*0032*/ 	.short	0x0040
        /*0034*/ 	.byte	0x00, 0xf0, 0x11, 0x00


	//----- nvinfo : EIATTR_KPARAM_INFO
	.align		4
.L_1211:
        /*0038*/ 	.byte	0x04, 0x17
        /*003a*/ 	.short	(.L_1213 - .L_1212)
.L_1212:
        /*003c*/ 	.word	0x00000000
        /*0040*/ 	.short	0x000c
        /*0042*/ 	.short	0x003c
        /*0044*/ 	.byte	0x00, 0xf0, 0x11, 0x00


	//----- nvinfo : EIATTR_KPARAM_INFO
	.align		4
.L_1213:
        /*0048*/ 	.byte	0x04, 0x17
        /*004a*/ 	.short	(.L_1215 - .L_1214)
.L_1214:
        /*004c*/ 	.word	0x00000000
        /*0050*/ 	.short	0x000b
        /*0052*/ 	.short	0x0038
        /*0054*/ 	.byte	0x00, 0xf0, 0x11, 0x00


	//----- nvinfo : EIATTR_KPARAM_INFO
	.align		4
.L_1215:
        /*0058*/ 	.byte	0x04, 0x17
        /*005a*/ 	.short	(.L_1217 - .L_1216)
.L_1216:
        /*005c*/ 	.word	0x00000000
        /*0060*/ 	.short	0x000a
        /*0062*/ 	.short	0x0034
        /*0064*/ 	.byte	0x00, 0xf0, 0x11, 0x00


	//----- nvinfo : EIATTR_KPARAM_INFO
	.align		4
.L_1217:
        /*0068*/ 	.byte	0x04, 0x17
        /*006a*/ 	.short	(.L_1219 - .L_1218)
.L_1218:
        /*006c*/ 	.word	0x00000000
        /*0070*/ 	.short	0x0009
        /*0072*/ 	.short	0x0030
        /*0074*/ 	.byte	0x00, 0xf0, 0x11, 0x00


	//----- nvinfo : EIATTR_KPARAM_INFO
	.align		4
.L_1219:
        /*0078*/ 	.byte	0x04, 0x17
        /*007a*/ 	.short	(.L_1221 - .L_1220)
.L_1220:
        /*007c*/ 	.word	0x00000000
        /*0080*/ 	.short	0x0008
        /*0082*/ 	.short	0x002c
        /*0084*/ 	.byte	0x00, 0xf0, 0x11, 0x00


	//----- nvinfo : EIATTR_KPARAM_INFO
	.align		4
.L_1221:
        /*0088*/ 	.byte	0x04, 0x17
        /*008a*/ 	.short	(.L_1223 - .L_1222)
.L_1222:
        /*008c*/ 	.word	0x00000000
        /*0090*/ 	.short	0x0007
        /*0092*/ 	.short	0x0028
        /*0094*/ 	.byte	0x00, 0xf0, 0x11, 0x00


	//----- nvinfo : EIATTR_KPARAM_INFO
	.align		4
.L_1223:
        /*0098*/ 	.byte	0x04, 0x17
        /*009a*/ 	.short	(.L_1225 - .L_1224)
.L_1224:
        /*009c*/ 	.word	0x00000000
        /*00a0*/ 	.short	0x0006
        /*00a2*/ 	.short	0x0024
        /*00a4*/ 	.byte	0x00, 0xf0, 0x11, 0x00


	//----- nvinfo : EIATTR_KPARAM_INFO
	.align		4
.L_1225:
        /*00a8*/ 	.byte	0x04, 0x17
        /*00aa*/ 	.short	(.L_1227 - .L_1226)
.L_1226:
        /*00ac*/ 	.word	0x00000000
        /*00b0*/ 	.short	0x0005
        /*00b2*/ 	.short	0x0020
        /*00b4*/ 	.byte	0x00, 0xf0, 0x11, 0x00


	//----- nvinfo : EIATTR_KPARAM_INFO
	.align		4
.L_1227:
        /*00b8*/ 	.byte	0x04, 0x17
        /*00ba*/ 	.short	(.L_1229 - .L_1228)
.L_1228:
        /*00bc*/ 	.word	0x00000000
        /*00c0*/ 	.short	0x0004
        /*00c2*/ 	.short	0x001c
        /*00c4*/ 	.byte	0x00, 0xf0, 0x11, 0x00


	//----- nvinfo : EIATTR_KPARAM_INFO
	.align		4
.L_1229:
        /*00c8*/ 	.byte	0x04, 0x17
        /*00ca*/ 	.short	(.L_1231 - .L_1230)
.L_1230:
        /*00cc*/ 	.word	0x00000000
        /*00d0*/ 	.short	0x0003
        /*00d2*/ 	.short	0x0018
        /*00d4*/ 	.byte	0x00, 0xf0, 0x11, 0x00


	//----- nvinfo : EIATTR_KPARAM_INFO
	.align		4
.L_1231:
        /*00d8*/ 	.byte	0x04, 0x17
        /*00da*/ 	.short	(.L_1233 - .L_1232)
.L_1232:
        /*00dc*/ 	.word	0x00000000
        /*00e0*/ 	.short	0x0002
        /*00e2*/ 	.short	0x0010
        /*00e4*/ 	.byte	0x00, 0xf5, 0x21, 0x00


	//----- nvinfo : EIATTR_KPARAM_INFO
	.align		4
.L_1233:
        /*00e8*/ 	.byte	0x04, 0x17
        /*00ea*/ 	.short	(.L_1235 - .L_1234)
.L_1234:
        /*00ec*/ 	.word	0x00000000
        /*00f0*/ 	.short	0x0001
        /*00f2*/ 	.short	0x0008
        /*00f4*/ 	.byte	0x00, 0xf5, 0x21, 0x00


	//----- nvinfo : EIATTR_KPARAM_INFO
	.align		4
.L_1235:
        /*00f8*/ 	.byte	0x04, 0x17
        /*00fa*/ 	.short	(.L_1237 - .L_1236)
.L_1236:
        /*00fc*/ 	.word	0x00000000
        /*0100*/ 	.short	0x0000
        /*0102*/ 	.short	0x0000
        /*0104*/ 	.byte	0x00, 0xf5, 0x21, 0x00


	//----- nvinfo : EIATTR_SPARSE_MMA_MASK
	.align		4
.L_1237:
        /*0108*/ 	.byte	0x03, 0x50
        /*010a*/ 	.short	0x0000


	//----- nvinfo : EIATTR_MAXREG_COUNT
	.align		4
        /*010c*/ 	.byte	0x03, 0x1b
        /*010e*/ 	.short	0x00ff


	//----- nvinfo : EIATTR_NUM_BARRIERS
	.align		4
        /*0110*/ 	.byte	0x02, 0x4c
        /*0112*/ 	.byte	0x01
	.zero		1


	//----- nvinfo : EIATTR_MERCURY_ISA_VERSION
	.align		4
        /*0114*/ 	.byte	0x03, 0x5f
        /*0116*/ 	.short	0x0101


	//----- nvinfo : EIATTR_VRC_CTA_INIT_COUNT
	.align		4
        /*0118*/ 	.byte	0x02, 0x4a
	.zero		1
	.zero		1


	//----- nvinfo : EIATTR_EXIT_INSTR_OFFSETS
	.align		4
        /*011c*/ 	.byte	0x04, 0x1c
        /*011e*/ 	.short	(.L_1239 - .L_1238)


	//   ....[0]....
.L_1238:
        /*0120*/ 	.word	0x000010d0


	//   ....[1]....
        /*0124*/ 	.word	0x00001280


	//----- nvinfo : EIATTR_CRS_STACK_SIZE
	.align		4
.L_1239:
        /*0128*/ 	.byte	0x04, 0x1e
        /*012a*/ 	.short	(.L_1241 - .L_1240)
.L_1240:
        /*012c*/ 	.word	0x00000000


	//----- nvinfo : EIATTR_CBANK_PARAM_SIZE
	.align		4
.L_1241:
        /*0130*/ 	.byte	0x03, 0x19
        /*0132*/ 	.short	0x004c


	//----- nvinfo : EIATTR_PARAM_CBANK
	.align		4
        /*0134*/ 	.byte	0x04, 0x0a
        /*0136*/ 	.short	(.L_1243 - .L_1242)
	.align		4
.L_1242:
        /*0138*/ 	.word	index@(.nv.constant0._Z20filterActs_YxX_colorILi4ELi32ELi1ELi4ELi2ELb1ELb1EEvPfS0_S0_iiiiiiiiiiffi)
        /*013c*/ 	.short	0x0380
        /*013e*/ 	.short	0x004c


	//----- nvinfo : EIATTR_SW_WAR
	.align		4
.L_1243:
        /*0140*/ 	.byte	0x04, 0x36
        /*0142*/ 	.short	(.L_1245 - .L_1244)
.L_1244:
        /*0144*/ 	.word	0x00000008
.L_1245:


//--------------------- .nv.info._Z20filterActs_YxX_colorILi4ELi32ELi1ELi8ELi2ELb1ELb1EEvPfS0_S0_iiiiiiiiiiffi --------------------------
	.section	.nv.info._Z20filterActs_YxX_colorILi4ELi32ELi1ELi8ELi2ELb1ELb1EEvPfS0_S0_iiiiiiiiiiffi,"",@"SHT_CUDA_INFO"
	.sectionflags	@""
	.align	4


	//----- nvinfo : EIATTR_CUDA_API_VERSION
	.align		4
        /*0000*/ 	.byte	0x04, 0x37
        /*0002*/ 	.short	(.L_1247 - .L_1246)
.L_1246:
        /*0004*/ 	.word	0x00000082


	//----- nvinfo : EIATTR_KPARAM_INFO
	.align		4
.L_1247:
        /*0008*/ 	.byte	0x04, 0x17
        /*000a*/ 	.short	(.L_1249 - .L_1248)
.L_1248:
        /*000c*/ 	.word	0x00000000
        /*0010*/ 	.short	0x000f
        /*0012*/ 	.short	0x0048
        /*0014*/ 	.byte	0x00, 0xf0, 0x11, 0x00


	//----- nvinfo : EIATTR_KPARAM_INFO
	.align		4
.L_1249:
        /*0018*/ 	.byte	0x04, 0x17
        /*001a*/ 	.short	(.L_1251 - .L_1250)
.L_1250:
        /*001c*/ 	.word	0x00000000
        /*0020*/ 	.short	0x000e
        /*0022*/ 	.short	0x0044
        /*0024*/ 	.byte	0x00, 0xf0, 0x11, 0x00


	//----- nvinfo : EIATTR_KPARAM_INFO
	.align		4
.L_1251:
        /*0028*/ 	.byte	0x04, 0x17
        /*002a*/ 	.short	(.L_1253 - .L_1252)
.L_1252:
        /*002c*/ 	.word	0x00000000
        /*0030*/ 	.short	0x000d
        /*0032*/ 	.short	0x0040
        /*0034*/ 	.byte	0x00, 0xf0, 0x11, 0x00


	//----- nvinfo : EIATTR_KPARAM_INFO
	.align		4
.L_1253:
        /*0038*/ 	.byte	0x04, 0x17
        /*003a*/ 	.short	(.L_1255 - .L_1254)
.L_1254:
        /*003c*/ 	.word	0x00000000
        /*0040*/ 	.short	0x000c
        /*0042*/ 	.short	0x003c
        /*0044*/ 	.byte	0x00, 0xf0, 0x11, 0x00


	//----- nvinfo : EIATTR_KPARAM_INFO
	.align		4
.L_1255:
        /*0048*/ 	.byte	0x04, 0x17
        /*004a*/ 	.short	(.L_1257 - .L_1256)
.L_1256:
        /*004c*/ 	.word	0x00000000
        /*0050*/ 	.short	0x000b
        /*0052*/ 	.short	0x0038
        /*0054*/ 	.byte	0x00, 0xf0, 0x11, 0x00


	//----- nvinfo : EIATTR_KPARAM_INFO
	.align		4
.L_1257:
        /*0058*/ 	.byte	0x04, 0x17
        /*005a*/ 	.short	(.L_1259 - .L_1258)
.L_1258:
        /*005c*/ 	.word	0x00000000
        /*0060*/ 	.short	0x000a
        /*0062*/ 	.short	0x0034
        /*0064*/ 	.byte	0x00, 0xf0, 0x11, 0x00


	//----- nvinfo : EIATTR_KPARAM_INFO
	.align		4
.L_1259:
        /*0068*/ 	.byte	0x04, 0x17
        /*006a*/ 	.short	(.L_1261 - .L_1260)
.L_1260:
        /*006c*/ 	.word	0x00000000
        /*0070*/ 	.short	0x0009
        /*0072*/ 	.short	0x0030
        /*0074*/ 	.byte	0x00, 0xf0, 0x11, 0x00


	//----- nvinfo : EIATTR_KPARAM_INFO
	.align		4
.L_1261:
        /*0078*/ 	.byte	0x04, 0x17
        /*007a*/ 	.short	(.L_1263 - .L_1262)
.L_1262:
        /*007c*/ 	.word	0x00000000
        /*0080*/ 	.short	0x0008
        /*0082*/ 	.short	0x002c
        /*0084*/ 	.byte	0x00, 0xf0, 0x11, 0x00


	//----- nvinfo : EIATTR_KPARAM_INFO
	.align		4
.L_1263:
        /*0088*/ 	.byte	0x04, 0x17
        /*008a*/ 	.short	(.L_1265 - .L_1264)
.L_1264:
        /*008c*/ 	.word	0x00000000
        /*0090*/ 	.short	0x0007
        /*0092*/ 	.short	0x0028
        /*0094*/ 	.byte	0x00, 0xf0, 0x11, 0x00


	//----- nvinfo : EIATTR_KPARAM_INFO
	.align		4
.L_1265:
        /*0098*/ 	.byte	0x04, 0x17
        /*009a*/ 	.short	(.L_1267 - .L_1266)
.L_1266:
        /*009c*/ 	.word	0x00000000
        /*00a0*/ 	.short	0x0006
        /*00a2*/ 	.short	0x0024
        /*00a4*/ 	.byte	0x00, 0xf0, 0x11, 0x00


	//----- nvinfo : EIATTR_KPARAM_INFO
	.align		4
.L_1267:
        /*00a8*/ 	.byte	0x04, 0x17
        /*00aa*/ 	.short	(.L_1269 - .L_1268)
.L_1268:
        /*00ac*/ 	.word	0x00000000
        /*00b0*/ 	.short	0x0005
        /*00b2*/ 	.short	0x0020
        /*00b4*/ 	.byte	0x00, 0xf0, 0x11, 0x00


	//----- nvinfo : EIATTR_KPARAM_INFO
	.align		4
.L_1269:
        /*00b8*/ 	.byte	0x04, 0x17
        /*00ba*/ 	.short	(.L_1271 - .L_1270)
.L_1270:
        /*00bc*/ 	.word	0x00000000
        /*00c0*/ 	.short	0x0004
        /*00c2*/ 	.short	0x001c
        /*00c4*/ 	.byte	0x00, 0xf0, 0x11, 0x00


	//----- nvinfo : EIATTR_KPARAM_INFO
	.align		4
.L_1271:
        /*00c8*/ 	.byte	0x04, 0x17
        /*00ca*/ 	.short	(.L_1273 - .L_1272)
.L_1272:
        /*00cc*/ 	.word	0x00000000
        /*00d0*/ 	.short	0x0003
        /*00d2*/ 	.short	0x0018
        /*00d4*/ 	.byte	0x00, 0xf0, 0x11, 0x00


	//----- nvinfo : EIATTR_KPARAM_INFO
	.align		4
.L_1273:
        /*00d8*/ 	.byte	0x04, 0x17
        /*00da*/ 	.short	(.L_1275 - .L_1274)
.L_1274:
        /*00dc*/ 	.word	0x00000000
        /*00e0*/ 	.short	0x0002
        /*00e2*/ 	.short	0x0010
        /*00e4*/ 	.byte	0x00, 0xf5, 0x21, 0x00


	//----- nvinfo : EIATTR_KPARAM_INFO
	.align		4
.L_1275:
        /*00e8*/ 	.byte	0x04, 0x17
        /*00ea*/ 	.short	(.L_1277 - .L_1276)
.L_1276:
        /*00ec*/ 	.word	0x00000000
        /*00f0*/ 	.short	0x0001
        /*00f2*/ 	.short	0x0008
        /*00f4*/ 	.byte	0x00, 0xf5, 0x21, 0x00


	//----- nvinfo : EIATTR_KPARAM_INFO
	.align		4
.L_1277:
        /*00f8*/ 	.byte	0x04, 0x17
        /*00fa*/ 	.short	(.L_1279 - .L_1278)
.L_1278:
        /*00fc*/ 	.word	0x00000000
        /*0100*/ 	.short	0x0000
        /*0102*/ 	.short	0x0000
        /*0104*/ 	.byte	0x00, 0xf5, 0x21, 0x00


	//----- nvinfo : EIATTR_SPARSE_MMA_MASK
	.align		4
.L_1279:
        /*0108*/ 	.byte	0x03, 0x50
        /*010a*/ 	.short	0x0000


	//----- nvinfo : EIATTR_MAXREG_COUNT
	.align		4
        /*010c*/ 	.byte	0x03, 0x1b
        /*010e*/ 	.short	0x00ff


	//----- nvinfo : EIATTR_NUM_BARRIERS
	.align		4
        /*0110*/ 	.byte	0x02, 0x4c
        /*0112*/ 	.byte	0x01
	.zero		1


	//----- nvinfo : EIATTR_MERCURY_ISA_VERSION
	.align		4
        /*0114*/ 	.byte	0x03, 0x5f
        /*0116*/ 	.short	0x0101


	//----- nvinfo : EIATTR_VRC_CTA_INIT_COUNT
	.align		4
        /*0118*/ 	.byte	0x02, 0x4a
	.zero		1
	.zero		1


	//----- nvinfo : EIATTR_EXIT_INSTR_OFFSETS
	.align		4
        /*011c*/ 	.byte	0x04, 0x1c
        /*011e*/ 	.short	(.L_1281 - .L_1280)


	//   ....[0]....
.L_1280:
        /*0120*/ 	.word	0x000014f0


	//   ....[1]....
        /*0124*/ 	.word	0x00001820


	//----- nvinfo : EIATTR_CRS_STACK_SIZE
	.align		4
.L_1281:
        /*0128*/ 	.byte	0x04, 0x1e
        /*012a*/ 	.short	(.L_1283 - .L_1282)
.L_1282:
        /*012c*/ 	.word	0x00000000


	//----- nvinfo : EIATTR_CBANK_PARAM_SIZE
	.align		4
.L_1283:
        /*0130*/ 	.byte	0x03, 0x19
        /*0132*/ 	.short	0x004c


	//----- nvinfo : EIATTR_PARAM_CBANK
	.align		4
        /*0134*/ 	.byte	0x04, 0x0a
        /*0136*/ 	.short	(.L_1285 - .L_1284)
	.align		4
.L_1284:
        /*0138*/ 	.word	index@(.nv.constant0._Z20filterActs_YxX_colorILi4ELi32ELi1ELi8ELi2ELb1ELb1EEvPfS0_S0_iiiiiiiiiiffi)
        /*013c*/ 	.short	0x0380
        /*013e*/ 	.short	0x004c


	//----- nvinfo : EIATTR_SW_WAR
	.align		4
.L_1285:
        /*0140*/ 	.byte	0x04, 0x36
        /*0142*/ 	.short	(.L_1287 - .L_1286)
.L_1286:
        /*0144*/ 	.word	0x00000008
.L_1287:


//--------------------- .nv.info._Z20filterActs_YxX_colorILi4ELi32ELi1ELi4ELi1ELb1ELb0EEvPfS0_S0_iiiiiiiiiiffi --------------------------
	.section	.nv.info._Z20filterActs_YxX_colorILi4ELi32ELi1ELi4ELi1ELb1ELb0EEvPfS0_S0_iiiiiiiiiiffi,"",@"SHT_CUDA_INFO"
	.sectionflags	@""
	.align	4


	//----- nvinfo : EIATTR_CUDA_API_VERSION
	.align		4
        /*0000*/ 	.byte	0x04, 0x37
        /*0002*/ 	.short	(.L_1289 - .L_1288)
.L_1288:
        /*0004*/ 	.word	0x00000082


	//----- nvinfo : EIATTR_KPARAM_INFO
	.align		4
.L_1289:
        /*0008*/ 	.byte	0x04, 0x17
        /*000a*/ 	.short	(.L_1291 - .L_1290)
.L_1290:
        /*000c*/ 	.word	0x00000000
        /*0010*/ 	.short	0x000f
        /*0012*/ 	.short	0x0048
        /*0014*/ 	.byte	0x00, 0xf0, 0x11, 0x00


	//----- nvinfo : EIATTR_KPARAM_INFO
	.align		4
.L_1291:
        /*0018*/ 	.byte	0x04, 0x17
        /*001a*/ 	.short	(.L_1293 - .L_1292)
.L_1292:
        /*001c*/ 	.word	0x00000000
        /*0020*/ 	.short	0x000e
        /*0022*/ 	.short	0x0044
        /*0024*/ 	.byte	0x00, 0xf0, 0x11, 0x00


	//----- nvinfo : EIATTR_KPARAM_INFO
	.align		4
.L_1293:
        /*0028*/ 	.byte	0x04, 0x17
        /*002a*/ 	.short	(.L_1295 - .L_1294)
.L_1294:
        /*002c*/ 	.word	0x00000000
        /*0030*/ 	.short	0x000d
        /*0032*/ 	.short	0x0040
        /*0034*/ 	.byte	0x00, 0xf0, 0x11, 0x00


	//----- nvinfo : EIATTR_KPARAM_INFO
	.align		4
.L_1295:
        /*0038*/ 	.byte	0x04, 0x17
        /*003a*/ 	.short	(.L_1297 - .L_1296)
.L_1296:
        /*003c*/ 	.word	0x00000000
        /*0040*/ 	.short	0x000c
        /*0042*/ 	.short	0x003c
        /*0044*/ 	.byte	0x00, 0xf0, 0x11, 0x00


	//----- nvinfo : EIATTR_KPARAM_INFO
	.align		4
.L_1297:
        /*0048*/ 	.byte	0x04, 0x17
        /*004a*/ 	.short	(.L_1299 - .L_1298)
.L_1298:
        /*004c*/ 	.word	0x00000000
        /*0050*/ 	.short	0x000b
        /*0052*/ 	.short	0x0038
        /*0054*/ 	.byte	0x00, 0xf0, 0x11, 0x00


	//----- nvinfo : EIATTR_KPARAM_INFO
	.align		4
.L_1299:
        /*0058*/ 	.byte	0x04, 0x17
        /*005a*/ 	.short	(.L_1301 - .L_1300)
.L_1300:
        /*005c*/ 	.word	0x00000000
        /*0060*/ 	.short	0x000a
        /*0062*/ 	.short	0x0034
        /*0064*/ 	.byte	0x00, 0xf0, 0x11, 0x00


	//----- nvinfo : EIATTR_KPARAM_INFO
	.align		4
.L_1301:
        /*0068*/ 	.byte	0x04, 0x17
        /*006a*/ 	.short	(.L_1303 - .L_1302)
.L_1302:
        /*006c*/ 	.word	0x00000000
        /*0070*/ 	.short	0x0009
        /*0072*/ 	.short	0x0030
        /*0074*/ 	.byte	0x00, 0xf0, 0x11, 0x00


	//----- nvinfo : EIATTR_KPARAM_INFO
	.align		4
.L_1303:
        /*0078*/ 	.byte	0x04, 0x17
        /*007a*/ 	.short	(.L_1305 - .L_1304)
.L_1304:
        /*007c*/ 	.word	0x00000000
        /*0080*/ 	.short	0x0008
        /*0082*/ 	.short	0x002c
        /*0084*/ 	.byte	0x00, 0xf0, 0x11, 0x00


	//----- nvinfo : EIATTR_KPARAM_INFO
	.align		4
.L_1305:
        /*0088*/ 	.byte	0x04, 0x17
        /*008a*/ 	.short	(.L_1307 - .L_1306)
.L_1306:
        /*008c*/ 	.word	0x00000000
        /*0090*/ 	.short	0x0007
        /*0092*/ 	.short	0x0028
        /*0094*/ 	.byte	0x00, 0xf0, 0x11, 0x00


	//----- nvinfo : EIATTR_KPARAM_INFO
	.align		4
.L_1307:
        /*0098*/ 	.byte	0x04, 0x17
        /*009a*/ 	.short	(.L_1309 - .L_1308)
.L_1308:
        /*009c*/ 	.word	0x00000000
        /*00a0*/ 	.short	0x0006
        /*00a2*/ 	.short	0x0024
        /*00a4*/ 	.byte	0x00, 0xf0, 0x11, 0x00


	//----- nvinfo : EIATTR_KPARAM_INFO
	.align		4
.L_1309:
        /*00a8*/ 	.byte	0x04, 0x17
        /*00aa*/ 	.short	(.L_1311 - .L_1310)
.L_1310:
        /*00ac*/ 	.word	0x00000000
        /*00b0*/ 	.short	0x0005
        /*00b2*/ 	.short	0x0020
        /*00b4*/ 	.byte	0x00, 0xf0, 0x11, 0x00


	//----- nvinfo : EIATTR_KPARAM_INFO
	.align		4
.L_1311:
        /*00b8*/ 	.byte	0x04, 0x17
        /*00ba*/ 	.short	(.L_1313 - .L_1312)
.L_1312:
        /*00bc*/ 	.word	0x00000000
        /*00c0*/ 	.short	0x0004
        /*00c2*/ 	.short	0x001c
        /*00c4*/ 	.byte	0x00, 0xf0, 0x11, 0x00


	//----- nvinfo : EIATTR_KPARAM_INFO
	.align		4
.L_1313:
        /*00c8*/ 	.byte	0x04, 0x17
        /*00ca*/ 	.short	(.L_1315 - .L_1314)
.L_1314:
        /*00cc*/ 	.word	0x00000000
        /*00d0*/ 	.short	0x0003
        /*00d2*/ 	.short	0x0018
        /*00d4*/ 	.byte	0x00, 0xf0, 0x11, 0x00


	//----- nvinfo : EIATTR_KPARAM_INFO
	.align		4
.L_1315:
        /*00d8*/ 	.byte	0x04, 0x17
        /*00da*/ 	.short	(.L_1317 - .L_1316)
.L_1316:
        /*00dc*/ 	.word	0x00000000
        /*00e0*/ 	.short	0x0002
        /*00e2*/ 	.short	0x0010
        /*00e4*/ 	.byte	0x00, 0xf5, 0x21, 0x00


	//----- nvinfo : EIATTR_KPARAM_INFO
	.align		4
.L_1317:
        /*00e8*/ 	.byte	0x04, 0x17
        /*00ea*/ 	.short	(.L_1319 - .L_1318)
.L_1318:
        /*00ec*/ 	.word	0x00000000
        /*00f0*/ 	.short	0x0001
        /*00f2*/ 	.short	0x0008
        /*00f4*/ 	.byte	0x00, 0xf5, 0x21, 0x00


	//----- nvinfo : EIATTR_KPARAM_INFO
	.align		4
.L_1319:
        /*00f8*/ 	.byte	0x04, 0x17
        /*00fa*/ 	.short	(.L_1321 - .L_1320)
.L_1320:
        /*00fc*/ 	.word	0x00000000
        /*0100*/ 	.short	0x0000
        /*0102*/ 	.short	0x0000
        /*0104*/ 	.byte	0x00, 0xf5, 0x21, 0x00


	//----- nvinfo : EIATTR_SPARSE_MMA_MASK
	.align		4
.L_1321:
        /*0108*/ 	.byte	0x03, 0x50
        /*010a*/ 	.short	0x0000


	//----- nvinfo : EIATTR_MAXREG_COUNT
	.align		4
        /*010c*/ 	.byte	0x03, 0x1b
        /*010e*/ 	.short	0x00ff


	//----- nvinfo : EIATTR_NUM_BARRIERS
	.align		4
        /*0110*/ 	.byte	0x02, 0x4c
        /*0112*/ 	.byte	0x01
	.zero		1


	//----- nvinfo : EIATTR_MERCURY_ISA_VERSION
	.align		4
        /*0114*/ 	.byte	0x03, 0x5f
        /*0116*/ 	.short	0x0101


	//----- nvinfo : EIATTR_VRC_CTA_INIT_COUNT
	.align		4
        /*0118*/ 	.byte	0x02, 0x4a
	.zero		1
	.zero		1


	//----- nvinfo : EIATTR_EXIT_INSTR_OFFSETS
	.align		4
        /*011c*/ 	.byte	0x04, 0x1c
        /*011e*/ 	.short	(.L_1323 - .L_1322)


	//   ....[0]....
.L_1322:
        /*0120*/ 	.word	0x00000f20


	//----- nvinfo : EIATTR_CRS_STACK_SIZE
	.align		4
.L_1323:
        /*0124*/ 	.byte	0x04, 0x1e
        /*0126*/ 	.short	(.L_1325 - .L_1324)
.L_1324:
        /*0128*/ 	.word	0x00000000


	//----- nvinfo : EIATTR_CBANK_PARAM_SIZE
	.align		4
.L_1325:
        /*012c*/ 	.byte	0x03, 0x19
        /*012e*/ 	.short	0x004c


	//----- nvinfo : EIATTR_PARAM_CBANK
	.align		4
        /*0130*/ 	.byte	0x04, 0x0a
        /*0132*/ 	.short	(.L_1327 - .L_1326)
	.align		4
.L_1326:
        /*0134*/ 	.word	index@(.nv.constant0._Z20filterActs_YxX_colorILi4ELi32ELi1ELi4ELi1ELb1ELb0EEvPfS0_S0_iiiiiiiiiiffi)
        /*0138*/ 	.short	0x0380
        /*013a*/ 	.short	0x004c


	//----- nvinfo : EIATTR_SW_WAR
	.align		4
.L_1327:
        /*013c*/ 	.byte	0x04, 0x36
        /*013e*/ 	.short	(.L_1329 - .L_1328)
.L_1328:
        /*0140*/ 	.word	0x00000008
.L_1329:


//--------------------- .nv.info._Z20filterActs_YxX_colorILi4ELi32ELi1ELi8ELi1ELb1ELb0EEvPfS0_S0_iiiiiiiiiiffi --------------------------
	.section	.nv.info._Z20filterActs_YxX_colorILi4ELi32ELi1ELi8ELi1ELb1ELb0EEvPfS0_S0_iiiiiiiiiiffi,"",@"SHT_CUDA_INFO"
	.sectionflags	@""
	.align	4


	//----- nvinfo : EIATTR_CUDA_API_VERSION
	.align		4
        /*0000*/ 	.byte	0x04, 0x37
        /*0002*/ 	.short	(.L_1331 - .L_1330)
.L_1330:
        /*0004*/ 	.word	0x00000082


	//----- nvinfo : EIATTR_KPARAM_INFO
	.align		4
.L_1331:
        /*0008*/ 	.byte	0x04, 0x17
        /*000a*/ 	.short	(.L_1333 - .L_1332)
.L_1332:
        /*000c*/ 	.word	0x00000000
        /*0010*/ 	.short	0x000f
        /*0012*/ 	.short	0x0048
        /*0014*/ 	.byte	0x00, 0xf0, 0x11, 0x00


	//----- nvinfo : EIATTR_KPARAM_INFO
	.align		4
.L_1333:
        /*0018*/ 	.byte	0x04, 0x17
        /*001a*/ 	.short	(.L_1335 - .L_1334)
.L_1334:
        /*001c*/ 	.word	0x00000000
        /*0020*/ 	.short	0x000e
        /*0022*/ 	.short	0x0044
        /*0024*/ 	.byte	0x00, 0xf0, 0x11, 0x00


	//----- nvinfo : EIATTR_KPARAM_INFO
	.align		4
.L_1335:
        /*0028*/ 	.byte	0x04, 0x17
        /*002a*/ 	.short	(.L_1337 - .L_1336)
.L_1336:
        /*002c*/ 	.word	0x00000000
        /*0030*/ 	.short	0x000d
        /*0032*/ 	.short	0x0040
        /*0034*/ 	.byte	0x00, 0xf0, 0x11, 0x00


	//----- nvinfo : EIATTR_KPARAM_INFO
	.align		4
.L_1337:
        /*0038*/ 	.byte	0x04, 0x17
        /*003a*/ 	.short	(.L_1339 - .L_1338)
.L_1338:
        /*003c*/ 	.word	0x00000000
        /*0040*/ 	.short	0x000c
        /*0042*/ 	.short	0x003c
        /*0044*/ 	.byte	0x00, 0xf0, 0x11, 0x00


	//----- nvinfo : EIATTR_KPARAM_INFO
	.align		4
.L_1339:
        /*0048*/ 	.byte	0x04, 0x17
        /*004a*/ 	.short	(.L_1341 - .L_1340)
.L_1340:
        /*004c*/ 	.word	0x00000000
        /*0050*/ 	.short	0x000b
        /*0052*/ 	.short	0x0038
        /*0054*/ 	.byte	0x00, 0xf0, 0x11, 0x00


	//----- nvinfo : EIATTR_KPARAM_INFO
	.align		4
.L_1341:
        /*0058*/ 	.byte	0x04, 0x17
        /*005a*/ 	.short	(.L_1343 - .L_1342)
.L_1342:
        /*005c*/ 	.word	0x00000000
        /*0060*/ 	.short	0x000a
        /*0062*/ 	.short	0x0034
        /*0064*/ 	.byte	0x00, 0xf0, 0x11, 0x00


	//----- nvinfo : EIATTR_KPARAM_INFO
	.align		4
.L_1343:
        /*0068*/ 	.byte	0x04, 0x17
        /*006a*/ 	.short	(.L_1345 - .L_1344)
.L_1344:
        /*006c*/ 	.word	0x00000000
        /*0070*/ 	.short	0x0009
        /*0072*/ 	.short	0x0030
        /*0074*/ 	.byte	0x00, 0xf0, 0x11, 0x00


	//----- nvinfo : EIATTR_KPARAM_INFO
	.align		4
.L_1345:
        /*0078*/ 	.byte	0x04, 0x17
        /*007a*/ 	.short	(.L_1347 - .L_1346)
.L_1346:
        /*007c*/ 	.word	0x00000000
        /*0080*/ 	.short	0x0008
        /*0082*/ 	.short	0x002c
        /*0084*/ 	.byte	0x00, 0xf0, 0x11, 0x00


	//----- nvinfo : EIATTR_KPARAM_INFO
	.align		4
.L_1347:
        /*0088*/ 	.byte	0x04, 0x17
        /*008a*/ 	.short	(.L_1349 - .L_1348)
.L_1348:
        /*008c*/ 	.word	0x00000000
        /*0090*/ 	.short	0x0007
        /*0092*/ 	.short	0x0028
        /*0094*/ 	.byte	0x00, 0xf0, 0x11, 0x00


	//----- nvinfo : EIATTR_KPARAM_INFO
	.align		4
.L_1349:
        /*0098*/ 	.byte	0x04, 0x17
        /*009a*/ 	.short	(.L_1351 - .L_1350)
.L_1350:
        /*009c*/ 	.word	0x00000000
        /*00a0*/ 	.short	0x0006
        /*00a2*/ 	.short	0x0024
        /*00a4*/ 	.byte	0x00, 0xf0, 0x11, 0x00


	//----- nvinfo : EIATTR_KPARAM_INFO
	.align		4
.L_1351:
        /*00a8*/ 	.byte	0x04, 0x17
        /*00aa*/ 	.short	(.L_1353 - .L_1352)
.L_1352:
        /*00ac*/ 	.word	0x00000000
        /*00b0*/ 	.short	0x0005
        /*00b2*/ 	.short	0x0020
        /*00b4*/ 	.byte	0x00, 0xf0, 0x11, 0x00


	//----- nvinfo : EIATTR_KPARAM_INFO
	.align		4
.L_1353:
        /*00b8*/ 	.byte	0x04, 0x17
        /*00ba*/ 	.short	(.L_1355 - .L_1354)
.L_1354:
        /*00bc*/ 	.word	0x00000000
        /*00c0*/ 	.short	0x0004
        /*00c2*/ 	.short	0x001c
        /*00c4*/ 	.byte	0x00, 0xf0, 0x11, 0x00


	//----- nvinfo : EIATTR_KPARAM_INFO
	.align		4
.L_1355:
        /*00c8*/ 	.byte	0x04, 0x17
        /*00ca*/ 	.short	(.L_1357 - .L_1356)
.L_1356:
        /*00cc*/ 	.word	0x00000000
        /*00d0*/ 	.short	0x0003
        /*00d2*/ 	.short	0x0018
        /*00d4*/ 	.byte	0x00, 0xf0, 0x11, 0x00


	//----- nvinfo : EIATTR_KPARAM_INFO
	.align		4
.L_1357:
        /*00d8*/ 	.byte	0x04, 0x17
        /*00da*/ 	.short	(.L_1359 - .L_1358)
.L_1358:
        /*00dc*/ 	.word	0x00000000
        /*00e0*/ 	.short	0x0002
        /*00e2*/ 	.short	0x0010
        /*00e4*/ 	.byte	0x00, 0xf5, 0x21, 0x00


	//----- nvinfo : EIATTR_KPARAM_INFO
	.align		4
.L_1359:
        /*00e8*/ 	.byte	0x04, 0x17
        /*00ea*/ 	.short	(.L_1361 - .L_1360)
.L_1360:
        /*00ec*/ 	.word	0x00000000
        /*00f0*/ 	.short	0x0001
        /*00f2*/ 	.short	0x0008
        /*00f4*/ 	.byte	0x00, 0xf5, 0x21, 0x00


	//----- nvinfo : EIATTR_KPARAM_INFO
	.align		4
.L_1361:
        /*00f8*/ 	.byte	0x04, 0x17
        /*00fa*/ 	.short	(.L_1363 - .L_1362)
.L_1362:
        /*00fc*/ 	.word	0x00000000
        /*0100*/ 	.short	0x0000
        /*0102*/ 	.short	0x0000
        /*0104*/ 	.byte	0x00, 0xf5, 0x21, 0x00


	//----- nvinfo : EIATTR_SPARSE_MMA_MASK
	.align		4
.L_1363:
        /*0108*/ 	.byte	0x03, 0x50
        /*010a*/ 	.short	0x0000


	//----- nvinfo : EIATTR_MAXREG_COUNT
	.align		4
        /*010c*/ 	.byte	0x03, 0x1b
        /*010e*/ 	.short	0x00ff


	//----- nvinfo : EIATTR_NUM_BARRIERS
	.align		4
        /*0110*/ 	.byte	0x02, 0x4c
        /*0112*/ 	.byte	0x01
	.zero		1


	//----- nvinfo : EIATTR_MERCURY_ISA_VERSION
	.align		4
        /*0114*/ 	.byte	0x03, 0x5f
        /*0116*/ 	.short	0x0101


	//----- nvinfo : EIATTR_VRC_CTA_INIT_COUNT
	.align		4
        /*0118*/ 	.byte	0x02, 0x4a
	.zero		1
	.zero		1


	//----- nvinfo : EIATTR_EXIT_INSTR_OFFSETS
	.align		4
        /*011c*/ 	.byte	0x04, 0x1c
        /*011e*/ 	.short	(.L_1365 - .L_1364)


	//   ....[0]....
.L_1364:
        /*0120*/ 	.word	0x00001400


	//----- nvinfo : EIATTR_CRS_STACK_SIZE
	.align		4
.L_1365:
        /*0124*/ 	.byte	0x04, 0x1e
        /*0126*/ 	.short	(.L_1367 - .L_1366)
.L_1366:
        /*0128*/ 	.word	0x00000000


	//----- nvinfo : EIATTR_CBANK_PARAM_SIZE
	.align		4
.L_1367:
        /*012c*/ 	.byte	0x03, 0x19
        /*012e*/ 	.short	0x004c


	//----- nvinfo : EIATTR_PARAM_CBANK
	.align		4
        /*0130*/ 	.byte	0x04, 0x0a
        /*0132*/ 	.short	(.L_1369 - .L_1368)
	.align		4
.L_1368:
        /*0134*/ 	.word	index@(.nv.constant0._Z20filterActs_YxX_colorILi4ELi32ELi1ELi8ELi1ELb1ELb0EEvPfS0_S0_iiiiiiiiiiffi)
        /*0138*/ 	.short	0x0380
        /*013a*/ 	.short	0x004c


	//----- nvinfo : EIATTR_SW_WAR
	.align		4
.L_1369:
        /*013c*/ 	.byte	0x04, 0x36
        /*013e*/ 	.short	(.L_1371 - .L_1370)
.L_1370:
        /*0140*/ 	.word	0x00000008
.L_1371:


//--------------------- .nv.info._Z20filterActs_YxX_colorILi4ELi32ELi1ELi4ELi1ELb1ELb1EEvPfS0_S0_iiiiiiiiiiffi --------------------------
	.section	.nv.info._Z20filterActs_YxX_colorILi4ELi32ELi1ELi4ELi1ELb1ELb1EEvPfS0_S0_iiiiiiiiiiffi,"",@"SHT_CUDA_INFO"
	.sectionflags	@""
	.align	4


	//----- nvinfo : EIATTR_CUDA_API_VERSION
	.align		4
        /*0000*/ 	.byte	0x04, 0x37
        /*0002*/ 	.short	(.L_1373 - .L_1372)
.L_1372:
        /*0004*/ 	.word	0x00000082


	//----- nvinfo : EIATTR_KPARAM_INFO
	.align		4
.L_1373:
        /*0008*/ 	.byte	0x04, 0x17
        /*000a*/ 	.short	(.L_1375 - .L_1374)
.L_1374:
        /*000c*/ 	.word	0x00000000
        /*0010*/ 	.short	0x000f
        /*0012*/ 	.short	0x0048
        /*0014*/ 	.byte	0x00, 0xf0, 0x11, 0x00


	//----- nvinfo : EIATTR_KPARAM_INFO
	.align		4
.L_1375:
        /*0018*/ 	.byte	0x04, 0x17
        /*001a*/ 	.short	(.L_1377 - .L_1376)
.L_1376:
        /*001c*/ 	.word	0x00000000
        /*0020*/ 	.short	0x000e
        /*0022*/ 	.short	0x0044
        /*0024*/ 	.byte	0x00, 0xf0, 0x11, 0x00


	//----- nvinfo : EIATTR_KPARAM_INFO
	.align		4
.L_1377:
        /*0028*/ 	.byte	0x04, 0x17
        /*002a*/ 	.short	(.L_1379 - .L_1378)
.L_1378:
        /*002c*/ 	.word	0x00000000
        /*0030*/ 	.short	0x000d
        /*0032*/ 	.short	0x0040
        /*0034*/ 	.byte	0x00, 0xf0, 0x11, 0x00


	//----- nvinfo : EIATTR_KPARAM_INFO
	.align		4
.L_1379:
        /*0038*/ 	.byte	0x04, 0x17
        /*003a*/ 	.short	(.L_1381 - .L_1380)
.L_1380:
        /*003c*/ 	.word	0x00000000
        /*0040*/ 	.short	0x000c
        /*0042*/ 	.short	0x003c
        /*0044*/ 	.byte	0x00, 0xf0, 0x11, 0x00


	//----- nvinfo : EIATTR_KPARAM_INFO
	.align		4
.L_1381:
        /*0048*/ 	.byte	0x04, 0x17
        /*004a*/ 	.short	(.L_1383 - .L_1382)
.L_1382:
        /*004c*/ 	.word	0x00000000
        /*0050*/ 	.short	0x000b
        /*0052*/ 	.short	0x0038
        /*0054*/ 	.byte	0x00, 0xf0, 0x11, 0x00


	//----- nvinfo : EIATTR_KPARAM_INFO
	.align		4
.L_1383:
        /*0058*/ 	.byte	0x04, 0x17
        /*005a*/ 	.short	(.L_1385 - .L_1384)
.L_1384:
        /*005c*/ 	.word	0x00000000
        /*0060*/ 	.short	0x000a
        /*0062*/ 	.short	0x0034
        /*0064*/ 	.byte	0x00, 0xf0, 0x11, 0x00


	//----- nvinfo : EIATTR_KPARAM_INFO
	.align		4
.L_1385:
        /*0068*/ 	.byte	0x04, 0x17
        /*006a*/ 	.short	(.L_1387 - .L_1386)
.L_1386:
        /*006c*/ 	.word	0x00000000
        /*0070*/ 	.short	0x0009
        /*0072*/ 	.short	0x0030
        /*0074*/ 	.byte	0x00, 0xf0, 0x11, 0x00


	//----- nvinfo : EIATTR_KPARAM_INFO
	.align		4
.L_1387:
        /*0078*/ 	.byte	0x04, 0x17
        /*007a*/ 	.short	(.L_1389 - .L_1388)
.L_1388:
        /*007c*/ 	.word	0x00000000
        /*0080*/ 	.short	0x0008
        /*0082*/ 	.short	0x002c
        /*0084*/ 	.byte	0x00, 0xf0, 0x11, 0x00


	//----- nvinfo : EIATTR_KPARAM_INFO
	.align		4
.L_1389:
        /*0088*/ 	.byte	0x04, 0x17
        /*008a*/ 	.short	(.L_1391 - .L_1390)
.L_1390:
        /*008c*/ 	.word	0x00000000
        /*0090*/ 	.short	0x0007
        /*0092*/ 	.short	0x0028
        /*0094*/ 	.byte	0x00, 0xf0, 0x11, 0x00


	//----- nvinfo : EIATTR_KPARAM_INFO
	.align		4
.L_1391:
        /*0098*/ 	.byte	0x04, 0x17
        /*009a*/ 	.short	(.L_1393 - .L_1392)
.L_1392:
        /*009c*/ 	.word	0x00000000
        /*00a0*/ 	.short	0x0006
        /*00a2*/ 	.short	0x0024
        /*00a4*/ 	.byte	0x00, 0xf0, 0x11, 0x00


	//----- nvinfo : EIATTR_KPARAM_INFO
	.align		4
.L_1393:
        /*00a8*/ 	.byte	0x04, 0x17
        /*00aa*/ 	.short	(.L_1395 - .L_1394)
.L_1394:
        /*00ac*/ 	.word	0x00000000
        /*00b0*/ 	.short	0x0005
        /*00b2*/ 	.short	0x0020
        /*00b4*/ 	.byte	0x00, 0xf0, 0x11, 0x00


	//----- nvinfo : EIATTR_KPARAM_INFO
	.align		4
.L_1395:
        /*00b8*/ 	.byte	0x04, 0x17
        /*00ba*/ 	.short	(.L_1397 - .L_1396)
.L_1396:
        /*00bc*/ 	.word	0x00000000
        /*00c0*/ 	.short	0x0004
        /*00c2*/ 	.short	0x001c
        /*00c4*/ 	.byte	0x00, 0xf0, 0x11, 0x00


	//----- nvinfo : EIATTR_KPARAM_INFO
	.align		4
.L_1397:
        /*00c8*/ 	.byte	0x04, 0x17
        /*00ca*/ 	.short	(.L_1399 - .L_1398)
.L_1398:
        /*00cc*/ 	.word	0x00000000
        /*00d0*/ 	.short	0x0003
        /*00d2*/ 	.short	0x0018
        /*00d4*/ 	.byte	0x00, 0xf0, 0x11, 0x00


	//----- nvinfo : EIATTR_KPARAM_INFO
	.align		4
.L_1399:
        /*00d8*/ 	.byte	0x04, 0x17
        /*00da*/ 	.short	(.L_1401 - .L_1400)
.L_1400:
        /*00dc*/ 	.word	0x00000000
        /*00e0*/ 	.short	0x0002
        /*00e2*/ 	.short	0x0010
        /*00e4*/ 	.byte	0x00, 0xf5, 0x21, 0x00


	//----- nvinfo : EIATTR_KPARAM_INFO
	.align		4
.L_1401:
        /*00e8*/ 	.byte	0x04, 0x17
        /*00ea*/ 	.short	(.L_1403 - .L_1402)
.L_1402:
        /*00ec*/ 	.word	0x00000000
        /*00f0*/ 	.short	0x0001
        /*00f2*/ 	.short	0x0008
        /*00f4*/ 	.byte	0x00, 0xf5, 0x21, 0x00


	//----- nvinfo : EIATTR_KPARAM_INFO
	.align		4
.L_1403:
        /*00f8*/ 	.byte	0x04, 0x17
        /*00fa*/ 	.short	(.L_1405 - .L_1404)
.L_1404:
        /*00fc*/ 	.word	0x00000000
        /*0100*/ 	.short	0x0000
        /*0102*/ 	.short	0x0000
        /*0104*/ 	.byte	0x00, 0xf5, 0x21, 0x00


	//----- nvinfo : EIATTR_SPARSE_MMA_MASK
	.align		4
.L_1405:
        /*0108*/ 	.byte	0x03, 0x50
        /*010a*/ 	.short	0x0000


	//----- nvinfo : EIATTR_MAXREG_COUNT
	.align		4
        /*010c*/ 	.byte	0x03, 0x1b
        /*010e*/ 	.short	0x00ff


	//----- nvinfo : EIATTR_NUM_BARRIERS
	.align		4
        /*0110*/ 	.byte	0x02, 0x4c
        /*0112*/ 	.byte	0x01
	.zero		1


	//----- nvinfo : EIATTR_MERCURY_ISA_VERSION
	.align		4
        /*0114*/ 	.byte	0x03, 0x5f
        /*0116*/ 	.short	0x0101


	//----- nvinfo : EIATTR_VRC_CTA_INIT_COUNT
	.align		4
        /*0118*/ 	.byte	0x02, 0x4a
	.zero		1
	.zero		1


	//----- nvinfo : EIATTR_EXIT_INSTR_OFFSETS
	.align		4
        /*011c*/ 	.byte	0x04, 0x1c
        /*011e*/ 	.short	(.L_1407 - .L_1406)


	//   ....[0]....
.L_1406:
        /*0120*/ 	.word	0x00000d90


	//   ....[1]....
        /*0124*/ 	.word	0x00000fa0


	//----- nvinfo : EIATTR_CRS_STACK_SIZE
	.align		4
.L_1407:
        /*0128*/ 	.byte	0x04, 0x1e
        /*012a*/ 	.short	(.L_1409 - .L_1408)
.L_1408:
        /*012c*/ 	.word	0x00000000


	//----- nvinfo : EIATTR_CBANK_PARAM_SIZE
	.align		4
.L_1409:
        /*0130*/ 	.byte	0x03, 0x19
        /*0132*/ 	.short	0x004c


	//----- nvinfo : EIATTR_PARAM_CBANK
	.align		4
        /*0134*/ 	.byte	0x04, 0x0a
        /*0136*/ 	.short	(.L_1411 - .L_1410)
	.align		4
.L_1410:
        /*0138*/ 	.word	index@(.nv.constant0._Z20filterActs_YxX_colorILi4ELi32ELi1ELi4ELi1ELb1ELb1EEvPfS0_S0_iiiiiiiiiiffi)
        /*013c*/ 	.short	0x0380
        /*013e*/ 	.short	0x004c


	//----- nvinfo : EIATTR_SW_WAR
	.align		4
.L_1411:
        /*0140*/ 	.byte	0x04, 0x36
        /*0142*/ 	.short	(.L_1413 - .L_1412)
.L_1412:
        /*0144*/ 	.word	0x00000008
.L_1413:


//--------------------- .nv.info._Z20filterActs_YxX_colorILi4ELi32ELi1ELi8ELi1ELb1ELb1EEvPfS0_S0_iiiiiiiiiiffi --------------------------
	.section	.nv.info._Z20filterActs_YxX_colorILi4ELi32ELi1ELi8ELi1ELb1ELb1EEvPfS0_S0_iiiiiiiiiiffi,"",@"SHT_CUDA_INFO"
	.sectionflags	@""
	.align	4


	//----- nvinfo : EIATTR_CUDA_API_VERSION
	.align		4
        /*0000*/ 	.byte	0x04, 0x37
        /*0002*/ 	.short	(.L_1415 - .L_1414)
.L_1414:
        /*0004*/ 	.word	0x00000082


	//----- nvinfo : EIATTR_KPARAM_INFO
	.align		4
.L_1415:
        /*0008*/ 	.byte	0x04, 0x17
        /*000a*/ 	.short	(.L_1417 - .L_1416)
.L_1416:
        /*000c*/ 	.word	0x00000000
        /*0010*/ 	.short	0x000f
        /*0012*/ 	.short	0x0048
        /*0014*/ 	.byte	0x00, 0xf0, 0x11, 0x00


	//----- nvinfo : EIATTR_KPARAM_INFO
	.align		4
.L_1417:
        /*0018*/ 	.byte	0x04, 0x17
        /*001a*/ 	.short	(.L_1419 - .L_1418)
.L_1418:
        /*001c*/ 	.word	0x00000000
        /*0020*/ 	.short	0x000e
        /*0022*/ 	.short	0x0044
        /*0024*/ 	.byte	0x00, 0xf0, 0x11, 0x00


	//----- nvinfo : EIATTR_KPARAM_INFO
	.align		4
.L_1419:
        /*0028*/ 	.byte	0x04, 0x17
        /*002a*/ 	.short	(.L_1421 - .L_1420)
.L_1420:
        /*002c*/ 	.word	0x00000000
        /*0030*/ 	.short	0x000d
        /*0032*/ 	.short	0x0040
        /*0034*/ 	.byte	0x00, 0xf0, 0x11, 0x00


	//----- nvinfo : EIATTR_KPARAM_INFO
	.align		4
.L_1421:
        /*0038*/ 	.byte	0x04, 0x17
        /*003a*/ 	.short	(.L_1423 - .L_1422)
.L_1422:
        /*003c*/ 	.word	0x00000000
        /*0040*/ 	.short	0x000c
        /*0042*/ 	.short	0x003c
        /*0044*/ 	.byte	0x00, 0xf0, 0x11, 0x00


	//----- nvinfo : EIATTR_KPARAM_INFO
	.align		4
.L_1423:
        /*0048*/ 	.byte	0x04, 0x17
        /*004a*/ 	.short	(.L_1425 - .L_1424)
.L_1424:
        /*004c*/ 	.word	0x00000000
        /*0050*/ 	.short	0x000b
        /*0052*/ 	.short	0x0038
        /*0054*/ 	.byte	0x00, 0xf0, 0x11, 0x00


	//----- nvinfo : EIATTR_KPARAM_INFO
	.align		4
.L_1425:
        /*0058*/ 	.byte	0x04, 0x17
        /*005a*/ 	.short	(.L_1427 - .L_1426)
.L_1426:
        /*005c*/ 	.word	0x00000000
        /*0060*/ 	.short	0x000a
        /*0062*/ 	.short	0x0034
        /*0064*/ 	.byte	0x00, 0xf0, 0x11, 0x00


	//----- nvinfo : EIATTR_KPARAM_INFO
	.align		4
.L_1427:
        /*0068*/ 	.byte	0x04, 0x17
        /*006a*/ 	.short	(.L_1429 - .L_1428)
.L_1428:
        /*006c*/ 	.word	0x00000000
        /*0070*/ 	.short	0x0009
        /*0072*/ 	.short	0x0030
        /*0074*/ 	.byte	0x00, 0xf0, 0x11, 0x00


	//----- nvinfo : EIATTR_KPARAM_INFO
	.align		4
.L_1429:
        /*0078*/ 	.byte	0x04, 0x17
        /*007a*/ 	.short	(.L_1431 - .L_1430)
.L_1430:
        /*007c*/ 	.word	0x00000000
        /*0080*/ 	.short	0x0008
        /*0082*/ 	.short	0x002c
        /*0084*/ 	.byte	0x00, 0xf0, 0x11, 0x00


	//----- nvinfo : EIATTR_KPARAM_INFO
	.align		4
.L_1431:
        /*0088*/ 	.byte	0x04, 0x17
        /*008a*/ 	.short	(.L_1433 - .L_1432)
.L_1432:
        /*008c*/ 	.word	0x00000000
        /*0090*/ 	.short	0x0007
        /*0092*/ 	.short	0x0028
        /*0094*/ 	.byte	0x00, 0xf0, 0x11, 0x00


	//----- nvinfo : EIATTR_KPARAM_INFO
	.align		4
.L_1433:
        /*0098*/ 	.byte	0x04, 0x17
        /*009a*/ 	.short	(.L_1435 - .L_1434)
.L_1434:
        /*009c*/ 	.word	0x00000000
        /*00a0*/ 	.short	0x0006
        /*00a2*/ 	.short	0x0024
        /*00a4*/ 	.byte	0x00, 0xf0, 0x11, 0x00


	//----- nvinfo : EIATTR_KPARAM_INFO
	.align		4
.L_1435:
        /*00a8*/ 	.byte	0x04, 0x17
        /*00aa*/ 	.short	(.L_1437 - .L_1436)
.L_1436:
        /*00ac*/ 	.word	0x00000000
        /*00b0*/ 	.short	0x0005
        /*00b2*/ 	.short	0x0020
        /*00b4*/ 	.byte	0x00, 0xf0, 0x11, 0x00


	//----- nvinfo : EIATTR_KPARAM_INFO
	.align		4
.L_1437:
        /*00b8*/ 	.byte	0x04, 0x17
        /*00ba*/ 	.short	(.L_1439 - .L_1438)
.L_1438:
        /*00bc*/ 	.word	0x00000000
        /*00c0*/ 	.short	0x0004
        /*00c2*/ 	.short	0x001c
        /*00c4*/ 	.byte	0x00, 0xf0, 0x11, 0x00


	//----- nvinfo : EIATTR_KPARAM_INFO
	.align		4
.L_1439:
        /*00c8*/ 	.byte	0x04, 0x17
        /*00ca*/ 	.short	(.L_1441 - .L_1440)
.L_1440:
        /*00cc*/ 	.word	0x00000000
        /*00d0*/ 	.short	0x0003
        /*00d2*/ 	.short	0x0018
        /*00d4*/ 	.byte	0x00, 0xf0, 0x11, 0x00


	//----- nvinfo : EIATTR_KPARAM_INFO
	.align		4
.L_1441:
        /*00d8*/ 	.byte	0x04, 0x17
        /*00da*/ 	.short	(.L_1443 - .L_1442)
.L_1442:
        /*00dc*/ 	.word	0x00000000
        /*00e0*/ 	.short	0x0002
        /*00e2*/ 	.short	0x0010
        /*00e4*/ 	.byte	0x00, 0xf5, 0x21, 0x00


	//----- nvinfo : EIATTR_KPARAM_INFO
	.align		4
.L_1443:
        /*00e8*/ 	.byte	0x04, 0x17
        /*00ea*/ 	.short	(.L_1445 - .L_1444)
.L_1444:
        /*00ec*/ 	.word	0x00000000
        /*00f0*/ 	.short	0x0001
        /*00f2*/ 	.short	0x0008
        /*00f4*/ 	.byte	0x00, 0xf5, 0x21, 0x00


	//----- nvinfo : EIATTR_KPARAM_INFO
	.align		4
.L_1445:
        /*00f8*/ 	.byte	0x04, 0x17
        /*00fa*/ 	.short	(.L_1447 - .L_1446)
.L_1446:
        /*00fc*/ 	.word	0x00000000
        /*0100*/ 	.short	0x0000
        /*0102*/ 	.short	0x0000
        /*0104*/ 	.byte	0x00, 0xf5, 0x21, 0x00


	//----- nvinfo : EIATTR_SPARSE_MMA_MASK
	.align		4
.L_1447:
        /*0108*/ 	.byte	0x03, 0x50
        /*010a*/ 	.short	0x0000


	//----- nvinfo : EIATTR_MAXREG_COUNT
	.align		4
        /*010c*/ 	.byte	0x03, 0x1b
        /*010e*/ 	.short	0x00ff


	//----- nvinfo : EIATTR_NUM_BARRIERS
	.align		4
        /*0110*/ 	.byte	0x02, 0x4c
        /*0112*/ 	.byte	0x01
	.zero		1


	//----- nvinfo : EIATTR_MERCURY_ISA_VERSION
	.align		4
        /*0114*/ 	.byte	0x03, 0x5f
        /*0116*/ 	.short	0x0101


	//----- nvinfo : EIATTR_VRC_CTA_INIT_COUNT
	.align		4
        /*0118*/ 	.byte	0x02, 0x4a
	.zero		1
	.zero		1


	//----- nvinfo : EIATTR_EXIT_INSTR_OFFSETS
	.align		4
        /*011c*/ 	.byte	0x04, 0x1c
        /*011e*/ 	.short	(.L_1449 - .L_1448)


	//   ....[0]....
.L_1448:
        /*0120*/ 	.word	0x00001090


	//   ....[1]....
        /*0124*/ 	.word	0x00001440


	//----- nvinfo : EIATTR_CRS_STACK_SIZE
	.align		4
.L_1449:
        /*0128*/ 	.byte	0x04, 0x1e
        /*012a*/ 	.short	(.L_1451 - .L_1450)
.L_1450:
        /*012c*/ 	.word	0x00000000


	//----- nvinfo : EIATTR_CBANK_PARAM_SIZE
	.align		4
.L_1451:
        /*0130*/ 	.byte	0x03, 0x19
        /*0132*/ 	.short	0x004c


	//----- nvinfo : EIATTR_PARAM_CBANK
	.align		4
        /*0134*/ 	.byte	0x04, 0x0a
        /*0136*/ 	.short	(.L_1453 - .L_1452)
	.align		4
.L_1452:
        /*0138*/ 	.word	index@(.nv.constant0._Z20filterActs_YxX_colorILi4ELi32ELi1ELi8ELi1ELb1ELb1EEvPfS0_S0_iiiiiiiiiiffi)
        /*013c*/ 	.short	0x0380
        /*013e*/ 	.short	0x004c


	//----- nvinfo : EIATTR_SW_WAR
	.align		4
.L_1453:
        /*0140*/ 	.byte	0x04, 0x36
        /*0142*/ 	.short	(.L_1455 - .L_1454)
.L_1454:
        /*0144*/ 	.word	0x00000008
.L_1455:


//--------------------- .nv.info._Z20filterActs_YxX_colorILi4ELi32ELi1ELi4ELi3ELb0ELb0EEvPfS0_S0_iiiiiiiiiiffi --------------------------
	.section	.nv.info._Z20filterActs_YxX_colorILi4ELi32ELi1ELi4ELi3ELb0ELb0EEvPfS0_S0_iiiiiiiiiiffi,"",@"SHT_CUDA_INFO"
	.sectionflags	@""
	.align	4


	//----- nvinfo : EIATTR_CUDA_API_VERSION
	.align		4
        /*0000*/ 	.byte	0x04, 0x37
        /*0002*/ 	.short	(.L_1457 - .L_1456)
.L_1456:
        /*0004*/ 	.word	0x00000082


	//----- nvinfo : EIATTR_KPARAM_INFO
	.align		4
.L_1457:
        /*0008*/ 	.byte	0x04, 0x17
        /*000a*/ 	.short	(.L_1459 - .L_1458)
.L_1458:
        /*000c*/ 	.word	0x00000000
        /*0010*/ 	.short	0x000f
        /*0012*/ 	.short	0x0048
        /*0014*/ 	.byte	0x00, 0xf0, 0x11, 0x00


	//----- nvinfo : EIATTR_KPARAM_INFO
	.align		4
.L_1459:
        /*0018*/ 	.byte	0x04, 0x17
        /*001a*/ 	.short	(.L_1461 - .L_1460)
.L_1460:
        /*001c*/ 	.word	0x00000000
        /*0020*/ 	.short	0x000e
        /*0022*/ 	.short	0x0044
        /*0024*/ 	.byte	0x00, 0xf0, 0x11, 0x00


	//----- nvinfo : EIATTR_KPARAM_INFO
	.align		4
.L_1461:
        /*0028*/ 	.byte	0x04, 0x17
        /*002a*/ 	.short	(.L_1463 - .L_1462)
.L_1462:
        /*002c*/ 	.word	0x00000000
        /*0030*/ 	.short	0x000d
        /*0032*/ 	.short	0x0040
        /*0034*/ 	.byte	0x00, 0xf0, 0x11, 0x00


	//----- nvinfo : EIATTR_KPARAM_INFO
	.align		4
.L_1463:
        /*0038*/ 	.byte	0x04, 0x17
        /*003a*/ 	.short	(.L_1465 - .L_1464)
.L_1464:
        /*003c*/ 	.word	0x00000000
        /*0040*/ 	.short	0x000c
        /*0042*/ 	.short	0x003c
        /*0044*/ 	.byte	0x00, 0xf0, 0x11, 0x00


	//----- nvinfo : EIATTR_KPARAM_INFO
	.align		4
.L_1465:
        /*0048*/ 	.byte	0x04, 0x17
        /*004a*/ 	.short	(.L_1467 - .L_1466)
.L_1466:
        /*004c*/ 	.word	0x00000000
        /*0050*/ 	.short	0x000b
        /*0052*/ 	.short	0x0038
        /*0054*/ 	.byte	0x00, 0xf0, 0x11, 0x00


	//----- nvinfo : EIATTR_KPARAM_INFO
	.align		4
.L_1467:
        /*0058*/ 	.byte	0x04, 0x17
        /*005a*/ 	.short	(.L_1469 - .L_1468)
.L_1468:
        /*005c*/ 	.word	0x00000000
        /*0060*/ 	.short	0x000a
        /*0062*/ 	.short	0x0034
        /*0064*/ 	.byte	0x00, 0xf0, 0x11, 0x00


	//----- nvinfo : EIATTR_KPARAM_INFO
	.align		4
.L_1469:
        /*0068*/ 	.byte	0x04, 0x17
        /*006a*/ 	.short	(.L_1471 - .L_1470)
.L_1470:
        /*006c*/ 	.word	0x00000000
        /*0070*/ 	.short	0x0009
        /*0072*/ 	.short	0x0030
        /*0074*/ 	.byte	0x00, 0xf0, 0x11, 0x00


	//----- nvinfo : EIATTR_KPARAM_INFO
	.align		4
.L_1471:
        /*0078*/ 	.byte	0x04, 0x17
        /*007a*/ 	.short	(.L_1473 - .L_1472)
.L_1472:
        /*007c*/ 	.word	0x00000000
        /*0080*/ 	.short	0x0008
        /*0082*/ 	.short	0x002c
        /*0084*/ 	.byte	0x00, 0xf0, 0x11, 0x00


	//----- nvinfo : EIATTR_KPARAM_INFO
	.align		4
.L_1473:
        /*0088*/ 	.byte	0x04, 0x17
        /*008a*/ 	.short	(.L_1475 - .L_1474)
.L_1474:
        /*008c*/ 	.word	0x00000000
        /*0090*/ 	.short	0x0007
        /*0092*/ 	.short	0x0028
        /*0094*/ 	.byte	0x00, 0xf0, 0x11, 0x00


	//----- nvinfo : EIATTR_KPARAM_INFO
	.align		4
.L_1475:
        /*0098*/ 	.byte	0x04, 0x17
        /*009a*/ 	.short	(.L_1477 - .L_1476)
.L_1476:
        /*009c*/ 	.word	0x00000000
        /*00a0*/ 	.short	0x0006
        /*00a2*/ 	.short	0x0024
        /*00a4*/ 	.byte	0x00, 0xf0, 0x11, 0x00


	//----- nvinfo : EIATTR_KPARAM_INFO
	.align		4
.L_1477:
        /*00a8*/ 	.byte	0x04, 0x17
        /*00aa*/ 	.short	(.L_1479 - .L_1478)
.L_1478:
        /*00ac*/ 	.word	0x00000000
        /*00b0*/ 	.short	0x0005
        /*00b2*/ 	.short	0x0020
        /*00b4*/ 	.byte	0x00, 0xf0, 0x11, 0x00


	//----- nvinfo : EIATTR_KPARAM_INFO
	.align		4
.L_1479:
        /*00b8*/ 	.byte	0x04, 0x17
        /*00ba*/ 	.short	(.L_1481 - .L_1480)
.L_1480:
        /*00bc*/ 	.word	0x00000000
        /*00c0*/ 	.short	0x0004
        /*00c2*/ 	.short	0x001c
        /*00c4*/ 	.byte	0x00, 0xf0, 0x11, 0x00


	//----- nvinfo : EIATTR_KPARAM_INFO
	.align		4
.L_1481:
        /*00c8*/ 	.byte	0x04, 0x17
        /*00ca*/ 	.short	(.L_1483 - .L_1482)
.L_1482:
        /*00cc*/ 	.word	0x00000000
        /*00d0*/ 	.short	0x0003
        /*00d2*/ 	.short	0x0018
        /*00d4*/ 	.byte	0x00, 0xf0, 0x11, 0x00


	//----- nvinfo : EIATTR_KPARAM_INFO
	.align		4
.L_1483:
        /*00d8*/ 	.byte	0x04, 0x17
        /*00da*/ 	.short	(.L_1485 - .L_1484)
.L_1484:
        /*00dc*/ 	.word	0x00000000
        /*00e0*/ 	.short	0x0002
        /*00e2*/ 	.short	0x0010
        /*00e4*/ 	.byte	0x00, 0xf5, 0x21, 0x00


	//----- nvinfo : EIATTR_KPARAM_INFO
	.align		4
.L_1485:
        /*00e8*/ 	.byte	0x04, 0x17
        /*00ea*/ 	.short	(.L_1487 - .L_1486)
.L_1486:
        /*00ec*/ 	.word	0x00000000
        /*00f0*/ 	.short	0x0001
        /*00f2*/ 	.short	0x0008
        /*00f4*/ 	.byte	0x00, 0xf5, 0x21, 0x00


	//----- nvinfo : EIATTR_KPARAM_INFO
	.align		4
.L_1487:
        /*00f8*/ 	.byte	0x04, 0x17
        /*00fa*/ 	.short	(.L_1489 - .L_1488)
.L_1488:
        /*00fc*/ 	.word	0x00000000
        /*0100*/ 	.short	0x0000
        /*0102*/ 	.short	0x0000
        /*0104*/ 	.byte	0x00, 0xf5, 0x21, 0x00


	//----- nvinfo : EIATTR_SPARSE_MMA_MASK
	.align		4
.L_1489:
        /*0108*/ 	.byte	0x03, 0x50
        /*010a*/ 	.short	0x0000


	//----- nvinfo : EIATTR_MAXREG_COUNT
	.align		4
        /*010c*/ 	.byte	0x03, 0x1b
        /*010e*/ 	.short	0x00ff


	//----- nvinfo : EIATTR_NUM_BARRIERS
	.align		4
        /*0110*/ 	.byte	0x02, 0x4c
        /*0112*/ 	.byte	0x01
	.zero		1


	//----- nvinfo : EIATTR_MERCURY_ISA_VERSION
	.align		4
        /*0114*/ 	.byte	0x03, 0x5f
        /*0116*/ 	.short	0x0101


	//----- nvinfo : EIATTR_VRC_CTA_INIT_COUNT
	.align		4
        /*0118*/ 	.byte	0x02, 0x4a
	.zero		1
	.zero		1


	//----- nvinfo : EIATTR_EXIT_INSTR_OFFSETS
	.align		4
        /*011c*/ 	.byte	0x04, 0x1c
        /*011e*/ 	.short	(.L_1491 - .L_1490)


	//   ....[0]....
.L_1490:
        /*0120*/ 	.word	0x000014d0


	//----- nvinfo : EIATTR_CRS_STACK_SIZE
	.align		4
.L_1491:
        /*0124*/ 	.byte	0x04, 0x1e
        /*0126*/ 	.short	(.L_1493 - .L_1492)
.L_1492:
        /*0128*/ 	.word	0x00000000


	//----- nvinfo : EIATTR_CBANK_PARAM_SIZE
	.align		4
.L_1493:
        /*012c*/ 	.byte	0x03, 0x19
        /*012e*/ 	.short	0x004c


	//----- nvinfo : EIATTR_PARAM_CBANK
	.align		4
        /*0130*/ 	.byte	0x04, 0x0a
        /*0132*/ 	.short	(.L_1495 - .L_1494)
	.align		4
.L_1494:
        /*0134*/ 	.word	index@(.nv.constant0._Z20filterActs_YxX_colorILi4ELi32ELi1ELi4ELi3ELb0ELb0EEvPfS0_S0_iiiiiiiiiiffi)
        /*0138*/ 	.short	0x0380
        /*013a*/ 	.short	0x004c


	//----- nvinfo : EIATTR_SW_WAR
	.align		4
.L_1495:
        /*013c*/ 	.byte	0x04, 0x36
        /*013e*/ 	.short	(.L_1497 - .L_1496)
.L_1496:
        /*0140*/ 	.word	0x00000008
.L_1497:


//--------------------- .nv.info._Z20filterActs_YxX_colorILi4ELi32ELi1ELi8ELi3ELb0ELb0EEvPfS0_S0_iiiiiiiiiiffi --------------------------
	.section	.nv.info._Z20filterActs_YxX_colorILi4ELi32ELi1ELi8ELi3ELb0ELb0EEvPfS0_S0_iiiiiiiiiiffi,"",@"SHT_CUDA_INFO"
	.sectionflags	@""
	.align	4


	//----- nvinfo : EIATTR_CUDA_API_VERSION
	.align		4
        /*0000*/ 	.byte	0x04, 0x37
        /*0002*/ 	.short	(.L_1499 - .L_1498)
.L_1498:
        /*0004*/ 	.word	0x00000082


	//----- nvinfo : EIATTR_KPARAM_INFO
	.align		4
.L_1499:
        /*0008*/ 	.byte	0x04, 0x17
        /*000a*/ 	.short	(.L_1501 - .L_1500)
.L_1500:
        /*000c*/ 	.word	0x00000000
        /*0010*/ 	.short	0x000f
        /*0012*/ 	.short	0x0048
        /*0014*/ 	.byte	0x00, 0xf0, 0x11, 0x00


	//----- nvinfo : EIATTR_KPARAM_INFO
	.align		4
.L_1501:
        /*0018*/ 	.byte	0x04, 0x17
        /*001a*/ 	.short	(.L_1503 - .L_1502)
.L_1502:
        /*001c*/ 	.word	0x00000000
        /*0020*/ 	.short	0x000e
        /*0022*/ 	.short	0x0044
        /*0024*/ 	.byte	0x00, 0xf0, 0x11, 0x00


	//----- nvinfo : EIATTR_KPARAM_INFO
	.align		4
.L_1503:
        /*0028*/ 	.byte	0x04, 0x17
        /*002a*/ 	.short	(.L_1505 - .L_1504)
.L_1504:
        /*002c*/ 	.word	0x00000000
        /*0030*/ 	.short	0x000d
        /*0032*/ 	.short	0x0040
        /*0034*/ 	.byte	0x00, 0xf0, 0x11, 0x00


	//----- nvinfo : EIATTR_KPARAM_INFO
	.align		4
.L_1505:
        /*0038*/ 	.byte	0x04, 0x17
        /*003a*/ 	.short	(.L_1507 - .L_1506)
.L_1506:
        /*003c*/ 	.word	0x00000000
        /*0040*/ 	.short	0x000c
        /*0042*/ 	.short	0x003c
        /*0044*/ 	.byte	0x00, 0xf0, 0x11, 0x00


	//----- nvinfo : EIATTR_KPARAM_INFO
	.align		4
.L_1507:
        /*0048*/ 	.byte	0x04, 0x17
        /*004a*/ 	.short	(.L_1509 - .L_1508)
.L_1508:
        /*004c*/ 	.word	0x00000000
        /*0050*/ 	.short	0x000b
        /*0052*/ 	.short	0x0038
        /*0054*/ 	.byte	0x00, 0xf0, 0x11, 0x00


	//----- nvinfo : EIATTR_KPARAM_INFO
	.align		4
.L_1509:
        /*0058*/ 	.byte	0x04, 0x17
        /*005a*/ 	.short	(.L_1511 - .L_1510)
.L_1510:
        /*005c*/ 	.word	0x00000000
        /*0060*/ 	.short	0x000a
        /*0062*/ 	.short	0x0034
        /*0064*/ 	.byte	0x00, 0xf0, 0x11, 0x00


	//----- nvinfo : EIATTR_KPARAM_INFO
	.align		4
.L_1511:
        /*0068*/ 	.byte	0x04, 0x17
        /*006a*/ 	.short	(.L_1513 - .L_1512)
.L_1512:
        /*006c*/ 	.word	0x00000000
        /*0070*/ 	.short	0x0009
        /*0072*/ 	.short	0x0030
        /*0074*/ 	.byte	0x00, 0xf0, 0x11, 0x00


	//----- nvinfo : EIATTR_KPARAM_INFO
	.align		4
.L_1513:
        /*0078*/ 	.byte	0x04, 0x17
        /*007a*/ 	.short	(.L_1515 - .L_1514)
.L_1514:
        /*007c*/ 	.word	0x00000000
        /*0080*/ 	.short	0x0008
        /*0082*/ 	.short	0x002c
        /*0084*/ 	.byte	0x00, 0xf0, 0x11, 0x00


	//----- nvinfo : EIATTR_KPARAM_INFO
	.align		4
.L_1515:
        /*0088*/ 	.byte	0x04, 0x17
        /*008a*/ 	.short	(.L_1517 - .L_1516)
.L_1516:
        /*008c*/ 	.word	0x00000000
        /*0090*/ 	.short	0x0007
        /*0092*/ 	.short	0x0028
        /*0094*/ 	.byte	0x00, 0xf0, 0x11, 0x00


	//----- nvinfo : EIATTR_KPARAM_INFO
	.align		4
.L_1517:
        /*0098*/ 	.byte	0x04, 0x17
        /*009a*/ 	.short	(.L_1519 - .L_1518)
.L_1518:
        /*009c*/ 	.word	0x00000000
        /*00a0*/ 	.short	0x0006
        /*00a2*/ 	.short	0x0024
        /*00a4*/ 	.byte	0x00, 0xf0, 0x11, 0x00


	//----- nvinfo : EIATTR_KPARAM_INFO
	.align		4
.L_1519:
        /*00a8*/ 	.byte	0x04, 0x17
        /*00aa*/ 	.short	(.L_1521 - .L_1520)
.L_1520:
        /*00ac*/ 	.word	0x00000000
        /*00b0*/ 	.short	0x0005
        /*00b2*/ 	.short	0x0020
        /*00b4*/ 	.byte	0x00, 0xf0, 0x11, 0x00


	//----- nvinfo : EIATTR_KPARAM_INFO
	.align		4
.L_1521:
        /*00b8*/ 	.byte	0x04, 0x17
        /*00ba*/ 	.short	(.L_1523 - .L_1522)
.L_1522:
        /*00bc*/ 	.word	0x00000000
        /*00c0*/ 	.short	0x0004
        /*00c2*/ 	.short	0x001c
        /*00c4*/ 	.byte	0x00, 0xf0, 0x11, 0x00


	//----- nvinfo : EIATTR_KPARAM_INFO
	.align		4
.L_1523:
        /*00c8*/ 	.byte	0x04, 0x17
        /*00ca*/ 	.short	(.L_1525 - .L_1524)
.L_1524:
        /*00cc*/ 	.word	0x00000000
        /*00d0*/ 	.short	0x0003
        /*00d2*/ 	.short	0x0018
        /*00d4*/ 	.byte	0x00, 0xf0, 0x11, 0x00


	//----- nvinfo : EIATTR_KPARAM_INFO
	.align		4
.L_1525:
        /*00d8*/ 	.byte	0x04, 0x17
        /*00da*/ 	.short	(.L_1527 - .L_1526)
.L_1526:
        /*00dc*/ 	.word	0x00000000
        /*00e0*/ 	.short	0x0002
        /*00e2*/ 	.short	0x0010
        /*00e4*/ 	.byte	0x00, 0xf5, 0x21, 0x00


	//----- nvinfo : EIATTR_KPARAM_INFO
	.align		4
.L_1527:
        /*00e8*/ 	.byte	0x04, 0x17
        /*00ea*/ 	.short	(.L_1529 - .L_1528)
.L_1528:
        /*00ec*/ 	.word	0x00000000
        /*00f0*/ 	.short	0x0001
        /*00f2*/ 	.short	0x0008
        /*00f4*/ 	.byte	0x00, 0xf5, 0x21, 0x00


	//----- nvinfo : EIATTR_KPARAM_INFO
	.align		4
.L_1529:
        /*00f8*/ 	.byte	0x04, 0x17
        /*00fa*/ 	.short	(.L_1531 - .L_1530)
.L_1530:
        /*00fc*/ 	.word	0x00000000
        /*0100*/ 	.short	0x0000
        /*0102*/ 	.short	0x0000
        /*0104*/ 	.byte	0x00, 0xf5, 0x21, 0x00


	//----- nvinfo : EIATTR_SPARSE_MMA_MASK
	.align		4
.L_1531:
        /*0108*/ 	.byte	0x03, 0x50
        /*010a*/ 	.short	0x0000


	//----- nvinfo : EIATTR_MAXREG_COUNT
	.align		4
        /*010c*/ 	.byte	0x03, 0x1b
        /*010e*/ 	.short	0x00ff


	//----- nvinfo : EIATTR_NUM_BARRIERS
	.align		4
        /*0110*/ 	.byte	0x02, 0x4c
        /*0112*/ 	.byte	0x01
	.zero		1


	//----- nvinfo : EIATTR_MERCURY_ISA_VERSION
	.align		4
        /*0114*/ 	.byte	0x03, 0x5f
        /*0116*/ 	.short	0x0101


	//----- nvinfo : EIATTR_VRC_CTA_INIT_COUNT
	.align		4
        /*0118*/ 	.byte	0x02, 0x4a
	.zero		1
	.zero		1


	//----- nvinfo : EIATTR_EXIT_INSTR_OFFSETS
	.align		4
        /*011c*/ 	.byte	0x04, 0x1c
        /*011e*/ 	.short	(.L_1533 - .L_1532)


	//   ....[0]....
.L_1532:
        /*0120*/ 	.word	0x00001d30


	//----- nvinfo : EIATTR_CRS_STACK_SIZE
	.align		4
.L_1533:
        /*0124*/ 	.byte	0x04, 0x1e
        /*0126*/ 	.short	(.L_1535 - .L_1534)
.L_1534:
        /*0128*/ 	.word	0x00000000


	//----- nvinfo : EIATTR_CBANK_PARAM_SIZE
	.align		4
.L_1535:
        /*012c*/ 	.byte	0x03, 0x19
        /*012e*/ 	.short	0x004c


	//----- nvinfo : EIATTR_PARAM_CBANK
	.align		4
        /*0130*/ 	.byte	0x04, 0x0a
        /*0132*/ 	.short	(.L_1537 - .L_1536)
	.align		4
.L_1536:
        /*0134*/ 	.word	index@(.nv.constant0._Z20filterActs_YxX_colorILi4ELi32ELi1ELi8ELi3ELb0ELb0EEvPfS0_S0_iiiiiiiiiiffi)
        /*0138*/ 	.short	0x0380
        /*013a*/ 	.short	0x004c


	//----- nvinfo : EIATTR_SW_WAR
	.align		4
.L_1537:
        /*013c*/ 	.byte	0x04, 0x36
        /*013e*/ 	.short	(.L_1539 - .L_1538)
.L_1538:
        /*0140*/ 	.word	0x00000008
.L_1539:


//--------------------- .nv.info._Z20filterActs_YxX_colorILi4ELi32ELi1ELi4ELi3ELb0ELb1EEvPfS0_S0_iiiiiiiiiiffi --------------------------
	.section	.nv.info._Z20filterActs_YxX_colorILi4ELi32ELi1ELi4ELi3ELb0ELb1EEvPfS0_S0_iiiiiiiiiiffi,"",@"SHT_CUDA_INFO"
	.sectionflags	@""
	.align	4


	//----- nvinfo : EIATTR_CUDA_API_VERSION
	.align		4
        /*0000*/ 	.byte	0x04, 0x37
        /*0002*/ 	.short	(.L_1541 - .L_1540)
.L_1540:
        /*0004*/ 	.word	0x00000082


	//----- nvinfo : EIATTR_KPARAM_INFO
	.align		4
.L_1541:
        /*0008*/ 	.byte	0x04, 0x17
        /*000a*/ 	.short	(.L_1543 - .L_1542)
.L_1542:
        /*000c*/ 	.word	0x00000000
        /*0010*/ 	.short	0x000f
        /*0012*/ 	.short	0x0048
        /*0014*/ 	.byte	0x00, 0xf0, 0x11, 0x00


	//----- nvinfo : EIATTR_KPARAM_INFO
	.align		4
.L_1543:
        /*0018*/ 	.byte	0x04, 0x17
        /*001a*/ 	.short	(.L_1545 - .L_1544)
.L_1544:
        /*001c*/ 	.word	0x00000000
        /*0020*/ 	.short	0x000e
        /*0022*/ 	.short	0x0044
        /*0024*/ 	.byte	0x00, 0xf0, 0x11, 0x00


	//----- nvinfo : EIATTR_KPARAM_INFO
	.align		4
.L_1545:
        /*0028*/ 	.byte	0x04, 0x17
        /*002a*/ 	.short	(.L_1547 - .L_1546)
.L_1546:
        /*002c*/ 	.word	0x00000000
        /*0030*/ 	.short	0x000d
        /*0032*/ 	.short	0x0040
        /*0034*/ 	.byte	0x00, 0xf0, 0x11, 0x00


	//----- nvinfo : EIATTR_KPARAM_INFO
	.align		4
.L_1547:
        /*0038*/ 	.byte	0x04, 0x17
        /*003a*/ 	.short	(.L_1549 - .L_1548)
.L_1548:
        /*003c*/ 	.word	0x00000000
        /*0040*/ 	.short	0x000c
        /*0042*/ 	.short	0x003c
        /*0044*/ 	.byte	0x00, 0xf0, 0x11, 0x00


	//----- nvinfo : EIATTR_KPARAM_INFO
	.align		4
.L_1549:
        /*0048*/ 	.byte	0x04, 0x17
        /*004a*/ 	.short	(.L_1551 - .L_1550)
.L_1550:
        /*004c*/ 	.word	0x00000000
        /*0050*/ 	.short	0x000b
        /*0052*/ 	.short	0x0038
        /*0054*/ 	.byte	0x00, 0xf0, 0x11, 0x00


	//----- nvinfo : EIATTR_KPARAM_INFO
	.align		4
.L_1551:
        /*0058*/ 	.byte	0x04, 0x17
        /*005a*/ 	.short	(.L_1553 - .L_1552)
.L_1552:
        /*005c*/ 	.word	0x00000000
        /*0060*/ 	.short	0x000a
        /*0062*/ 	.short	0x0034
        /*0064*/ 	.byte	0x00, 0xf0, 0x11, 0x00


	//----- nvinfo : EIATTR_KPARAM_INFO
	.align		4
.L_1553:
        /*0068*/ 	.byte	0x04, 0x17
        /*006a*/ 	.short	(.L_1555 - .L_1554)
.L_1554:
        /*006c*/ 	.word	0x00000000
        /*0070*/ 	.short	0x0009
        /*0072*/ 	.short	0x0030
        /*0074*/ 	.byte	0x00, 0xf0, 0x11, 0x00


	//----- nvinfo : EIATTR_KPARAM_INFO
	.align		4
.L_1555:
        /*0078*/ 	.byte	0x04, 0x17
        /*007a*/ 	.short	(.L_1557 - .L_1556)
.L_1556:
        /*007c*/ 	.word	0x00000000
        /*0080*/ 	.short	0x0008
        /*0082*/ 	.short	0x002c
        /*0084*/ 	.byte	0x00, 0xf0, 0x11, 0x00


	//----- nvinfo : EIATTR_KPARAM_INFO
	.align		4
.L_1557:
        /*0088*/ 	.byte	0x04, 0x17
        /*008a*/ 	.short	(.L_1559 - .L_1558)
.L_1558:
        /*008c*/ 	.word	0x00000000
        /*0090*/ 	.short	0x0007
        /*0092*/ 	.short	0x0028
        /*0094*/ 	.byte	0x00, 0xf0, 0x11, 0x00


	//----- nvinfo : EIATTR_KPARAM_INFO
	.align		4
.L_1559:
        /*0098*/ 	.byte	0x04, 0x17
        /*009a*/ 	.short	(.L_1561 - .L_1560)
.L_1560:
        /*009c*/ 	.word	0x00000000
        /*00a0*/ 	.short	0x0006
        /*00a2*/ 	.short	0x0024
        /*00a4*/ 	.byte	0x00, 0xf0, 0x11, 0x00


	//----- nvinfo : EIATTR_KPARAM_INFO
	.align		4
.L_1561:
        /*00a8*/ 	.byte	0x04, 0x17
        /*00aa*/ 	.short	(.L_1563 - .L_1562)
.L_1562:
        /*00ac*/ 	.word	0x00000000
        /*00b0*/ 	.short	0x0005
        /*00b2*/ 	.short	0x0020
        /*00b4*/ 	.byte	0x00, 0xf0, 0x11, 0x00


	//----- nvinfo : EIATTR_KPARAM_INFO
	.align		4
.L_1563:
        /*00b8*/ 	.byte	0x04, 0x17
        /*00ba*/ 	.short	(.L_1565 - .L_1564)
.L_1564:
        /*00bc*/ 	.word	0x00000000
        /*00c0*/ 	.short	0x0004
        /*00c2*/ 	.short	0x001c
        /*00c4*/ 	.byte	0x00, 0xf0, 0x11, 0x00


	//----- nvinfo : EIATTR_KPARAM_INFO
	.align		4
.L_1565:
        /*00c8*/ 	.byte	0x04, 0x17
        /*00ca*/ 	.short	(.L_1567 - .L_1566)
.L_1566:
        /*00cc*/ 	.word	0x00000000
        /*00d0*/ 	.short	0x0003
        /*00d2*/ 	.short	0x0018
        /*00d4*/ 	.byte	0x00, 0xf0, 0x11, 0x00


	//----- nvinfo : EIATTR_KPARAM_INFO
	.align		4
.L_1567:
        /*00d8*/ 	.byte	0x04, 0x17
        /*00da*/ 	.short	(.L_1569 - .L_1568)
.L_1568:
        /*00dc*/ 	.word	0x00000000
        /*00e0*/ 	.short	0x0002
        /*00e2*/ 	.short	0x0010
        /*00e4*/ 	.byte	0x00, 0xf5, 0x21, 0x00


	//----- nvinfo : EIATTR_KPARAM_INFO
	.align		4
.L_1569:
        /*00e8*/ 	.byte	0x04, 0x17
        /*00ea*/ 	.short	(.L_1571 - .L_1570)
.L_1570:
        /*00ec*/ 	.word	0x00000000
        /*00f0*/ 	.short	0x0001
        /*00f2*/ 	.short	0x0008
        /*00f4*/ 	.byte	0x00, 0xf5, 0x21, 0x00


	//----- nvinfo : EIATTR_KPARAM_INFO
	.align		4
.L_1571:
        /*00f8*/ 	.byte	0x04, 0x17
        /*00fa*/ 	.short	(.L_1573 - .L_1572)
.L_1572:
        /*00fc*/ 	.word	0x00000000
        /*0100*/ 	.short	0x0000
        /*0102*/ 	.short	0x0000
        /*0104*/ 	.byte	0x00, 0xf5, 0x21, 0x00


	//----- nvinfo : EIATTR_SPARSE_MMA_MASK
	.align		4
.L_1573:
        /*0108*/ 	.byte	0x03, 0x50
        /*010a*/ 	.short	0x0000


	//----- nvinfo : EIATTR_MAXREG_COUNT
	.align		4
        /*010c*/ 	.byte	0x03, 0x1b
        /*010e*/ 	.short	0x00ff


	//----- nvinfo : EIATTR_NUM_BARRIERS
	.align		4
        /*0110*/ 	.byte	0x02, 0x4c
        /*0112*/ 	.byte	0x01
	.zero		1


	//----- nvinfo : EIATTR_MERCURY_ISA_VERSION
	.align		4
        /*0114*/ 	.byte	0x03, 0x5f
        /*0116*/ 	.short	0x0101


	//----- nvinfo : EIATTR_VRC_CTA_INIT_COUNT
	.align		4
        /*0118*/ 	.byte	0x02, 0x4a
	.zero		1
	.zero		1


	//----- nvinfo : EIATTR_EXIT_INSTR_OFFSETS
	.align		4
        /*011c*/ 	.byte	0x04, 0x1c
        /*011e*/ 	.short	(.L_1575 - .L_1574)


	//   ....[0]....
.L_1574:
        /*0120*/ 	.word	0x00001430


	//   ....[1]....
        /*0124*/ 	.word	0x00001560


	//----- nvinfo : EIATTR_CRS_STACK_SIZE
	.align		4
.L_1575:
        /*0128*/ 	.byte	0x04, 0x1e
        /*012a*/ 	.short	(.L_1577 - .L_1576)
.L_1576:
        /*012c*/ 	.word	0x00000000


	//----- nvinfo : EIATTR_CBANK_PARAM_SIZE
	.align		4
.L_1577:
        /*0130*/ 	.byte	0x03, 0x19
        /*0132*/ 	.short	0x004c


	//----- nvinfo : EIATTR_PARAM_CBANK
	.align		4
        /*0134*/ 	.byte	0x04, 0x0a
        /*0136*/ 	.short	(.L_1579 - .L_1578)
	.align		4
.L_1578:
        /*0138*/ 	.word	index@(.nv.constant0._Z20filterActs_YxX_colorILi4ELi32ELi1ELi4ELi3ELb0ELb1EEvPfS0_S0_iiiiiiiiiiffi)
        /*013c*/ 	.short	0x0380
        /*013e*/ 	.short	0x004c


	//----- nvinfo : EIATTR_SW_WAR
	.align		4
.L_1579:
        /*0140*/ 	.byte	0x04, 0x36
        /*0142*/ 	.short	(.L_1581 - .L_1580)
.L_1580:
        /*0144*/ 	.word	0x00000008
.L_1581:


//--------------------- .nv.info._Z20filterActs_YxX_colorILi4ELi32ELi1ELi8ELi3ELb0ELb1EEvPfS0_S0_iiiiiiiiiiffi --------------------------
	.section	.nv.info._Z20filterActs_YxX_colorILi4ELi32ELi1ELi8ELi3ELb0ELb1EEvPfS0_S0_iiiiiiiiiiffi,"",@"SHT_CUDA_INFO"
	.sectionflags	@""
	.align	4


	//----- nvinfo : EIATTR_CUDA_API_VERSION
	.align		4
        /*0000*/ 	.byte	0x04, 0x37
        /*0002*/ 	.short	(.L_1583 - .L_1582)
.L_1582:
        /*0004*/ 	.word	0x00000082


	//----- nvinfo : EIATTR_KPARAM_INFO
	.align		4
.L_1583:
        /*0008*/ 	.byte	0x04, 0x17
        /*000a*/ 	.short	(.L_1585 - .L_1584)
.L_1584:
        /*000c*/ 	.word	0x00000000
        /*0010*/ 	.short	0x000f
        /*0012*/ 	.short	0x0048
        /*0014*/ 	.byte	0x00, 0xf0, 0x11, 0x00


	//----- nvinfo : EIATTR_KPARAM_INFO
	.align		4
.L_1585:
        /*0018*/ 	.byte	0x04, 0x17
        /*001a*/ 	.short	(.L_1587 - .L_1586)
.L_1586:
        /*001c*/ 	.word	0x00000000
        /*0020*/ 	.short	0x000e
        /*0022*/ 	.short	0x0044
        /*0024*/ 	.byte	0x00, 0xf0, 0x11, 0x00


	//----- nvinfo : EIATTR_KPARAM_INFO
	.align		4
.L_1587:
        /*0028*/ 	.byte	0x04, 0x17
        /*002a*/ 	.short	(.L_1589 - .L_1588)
.L_1588:
        /*002c*/ 	.word	0x00000000
        /*0030*/ 	.short	0x000d
        /*0032*/ 	.short	0x0040
        /*0034*/ 	.byte	0x00, 0xf0, 0x11, 0x00


	//----- nvinfo : EIATTR_KPARAM_INFO
	.align		4
.L_1589:
        /*0038*/ 	.byte	0x04, 0x17
        /*003a*/ 	.short	(.L_1591 - .L_1590)
.L_1590:
        /*003c*/ 	.word	0x00000000
        /*0040*/ 	.short	0x000c
        /*0042*/ 	.short	0x003c
        /*0044*/ 	.byte	0x00, 0xf0, 0x11, 0x00


	//----- nvinfo : EIATTR_KPARAM_INFO
	.align		4
.L_1591:
        /*0048*/ 	.byte	0x04, 0x17
        /*004a*/ 	.short	(.L_1593 - .L_1592)
.L_1592:
        /*004c*/ 	.word	0x00000000
        /*0050*/ 	.short	0x000b
        /*0052*/ 	.short	0x0038
        /*0054*/ 	.byte	0x00, 0xf0, 0x11, 0x00


	//----- nvinfo : EIATTR_KPARAM_INFO
	.align		4
.L_1593:
        /*0058*/ 	.byte	0x04, 0x17
        /*005a*/ 	.short	(.L_1595 - .L_1594)
.L_1594:
        /*005c*/ 	.word	0x00000000
        /*0060*/ 	.short	0x000a
        /*0062*/ 	.short	0x0034
        /*0064*/ 	.byte	0x00, 0xf0, 0x11, 0x00


	//----- nvinfo : EIATTR_KPARAM_INFO
	.align		4
.L_1595:
        /*0068*/ 	.byte	0x04, 0x17
        /*006a*/ 	.short	(.L_1597 - .L_1596)
.L_1596:
        /*006c*/ 	.word	0x00000000
        /*0070*/ 	.short	0x0009
        /*0072*/ 	.short	0x0030
        /*0074*/ 	.byte	0x00, 0xf0, 0x11, 0x00


	//----- nvinfo : EIATTR_KPARAM_INFO
	.align		4
.L_1597:
        /*0078*/ 	.byte	0x04, 0x17
        /*007a*/ 	.short	(.L_1599 - .L_1598)
.L_1598:
        /*007c*/ 	.word	0x00000000
        /*0080*/ 	.short	0x0008
        /*0082*/ 	.short	0x002c
        /*0084*/ 	.byte	0x00, 0xf0, 0x11, 0x00


	//----- nvinfo : EIATTR_KPARAM_INFO
	.align		4
.L_1599:
        /*0088*/ 	.byte	0x04, 0x17
        /*008a*/ 	.short	(.L_1601 - .L_1600)
.L_1600:
        /*008c*/ 	.word	0x00000000
        /*0090*/ 	.short	0x0007
        /*0092*/ 	.short	0x0028
        /*0094*/ 	.byte	0x00, 0xf0, 0x11, 0x00


	//----- nvinfo : EIATTR_KPARAM_INFO
	.align		4
.L_1601:
        /*0098*/ 	.byte	0x04, 0x17
        /*009a*/ 	.short	(.L_1603 - .L_1602)
.L_1602:
        /*009c*/ 	.word	0x00000000
        /*00a0*/ 	.short	0x0006
        /*00a2*/ 	.short	0x0024
        /*00a4*/ 	.byte	0x00, 0xf0, 0x11, 0x00


	//----- nvinfo : EIATTR_KPARAM_INFO
	.align		4
.L_1603:
        /*00a8*/ 	.byte	0x04, 0x17
        /*00aa*/ 	.short	(.L_1605 - .L_1604)
.L_1604:
        /*00ac*/ 	.word	0x00000000
        /*00b0*/ 	.short	0x0005
        /*00b2*/ 	.short	0x0020
        /*00b4*/ 	.byte	0x00, 0xf0, 0x11, 0x00


	//----- nvinfo : EIATTR_KPARAM_INFO
	.align		4
.L_1605:
        /*00b8*/ 	.byte	0x04, 0x17
        /*00ba*/ 	.short	(.L_1607 - .L_1606)
.L_1606:
        /*00bc*/ 	.word	0x00000000
        /*00c0*/ 	.short	0x0004
        /*00c2*/ 	.short	0x001c
        /*00c4*/ 	.byte	0x00, 0xf0, 0x11, 0x00


	//----- nvinfo : EIATTR_KPARAM_INFO
	.align		4
.L_1607:
        /*00c8*/ 	.byte	0x04, 0x17
        /*00ca*/ 	.short	(.L_1609 - .L_1608)
.L_1608:
        /*00cc*/ 	.word	0x00000000
        /*00d0*/ 	.short	0x0003
        /*00d2*/ 	.short	0x0018
        /*00d4*/ 	.byte	0x00, 0xf0, 0x11, 0x00


	//----- nvinfo : EIATTR_KPARAM_INFO
	.align		4
.L_1609:
        /*00d8*/ 	.byte	0x04, 0x17
        /*00da*/ 	.short	(.L_1611 - .L_1610)
.L_1610:
        /*00dc*/ 	.word	0x00000000
        /*00e0*/ 	.short	0x0002
        /*00e2*/ 	.short	0x0010
        /*00e4*/ 	.byte	0x00, 0xf5, 0x21, 0x00


	//----- nvinfo : EIATTR_KPARAM_INFO
	.align		4
.L_1611:
        /*00e8*/ 	.byte	0x04, 0x17
        /*00ea*/ 	.short	(.L_1613 - .L_1612)
.L_1612:
        /*00ec*/ 	.word	0x00000000
        /*00f0*/ 	.short	0x0001
        /*00f2*/ 	.short	0x0008
        /*00f4*/ 	.byte	0x00, 0xf5, 0x21, 0x00


	//----- nvinfo : EIATTR_KPARAM_INFO
	.align		4
.L_1613:
        /*00f8*/ 	.byte	0x04, 0x17
        /*00fa*/ 	.short	(.L_1615 - .L_1614)
.L_1614:
        /*00fc*/ 	.word	0x00000000
        /*0100*/ 	.short	0x0000
        /*0102*/ 	.short	0x0000
        /*0104*/ 	.byte	0x00, 0xf5, 0x21, 0x00


	//----- nvinfo : EIATTR_SPARSE_MMA_MASK
	.align		4
.L_1615:
        /*0108*/ 	.byte	0x03, 0x50
        /*010a*/ 	.short	0x0000


	//----- nvinfo : EIATTR_MAXREG_COUNT
	.align		4
        /*010c*/ 	.byte	0x03, 0x1b
        /*010e*/ 	.short	0x00ff


	//----- nvinfo : EIATTR_NUM_BARRIERS
	.align		4
        /*0110*/ 	.byte	0x02, 0x4c
        /*0112*/ 	.byte	0x01
	.zero		1


	//----- nvinfo : EIATTR_MERCURY_ISA_VERSION
	.align		4
        /*0114*/ 	.byte	0x03, 0x5f
        /*0116*/ 	.short	0x0101


	//----- nvinfo : EIATTR_VRC_CTA_INIT_COUNT
	.align		4
        /*0118*/ 	.byte	0x02, 0x4a
	.zero		1
	.zero		1


	//----- nvinfo : EIATTR_EXIT_INSTR_OFFSETS
	.align		4
        /*011c*/ 	.byte	0x04, 0x1c
        /*011e*/ 	.short	(.L_1617 - .L_1616)


	//   ....[0]....
.L_1616:
        /*0120*/ 	.word	0x00001b60


	//   ....[1]....
        /*0124*/ 	.word	0x00001dc0


	//----- nvinfo : EIATTR_CRS_STACK_SIZE
	.align		4
.L_1617:
        /*0128*/ 	.byte	0x04, 0x1e
        /*012a*/ 	.short	(.L_1619 - .L_1618)
.L_1618:
        /*012c*/ 	.word	0x00000000


	//----- nvinfo : EIATTR_CBANK_PARAM_SIZE
	.align		4
.L_1619:
        /*0130*/ 	.byte	0x03, 0x19
        /*0132*/ 	.short	0x004c


	//----- nvinfo : EIATTR_PARAM_CBANK
	.align		4
        /*0134*/ 	.byte	0x04, 0x0a
        /*0136*/ 	.short	(.L_1621 - .L_1620)
	.align		4
.L_1620:
        /*0138*/ 	.word	index@(.nv.constant0._Z20filterActs_YxX_colorILi4ELi32ELi1ELi8ELi3ELb0ELb1EEvPfS0_S0_iiiiiiiiiiffi)
        /*013c*/ 	.short	0x0380
        /*013e*/ 	.short	0x004c


	//----- nvinfo : EIATTR_SW_WAR
	.align		4
.L_1621:
        /*0140*/ 	.byte	0x04, 0x36
        /*0142*/ 	.short	(.L_1623 - .L_1622)
.L_1622:
        /*0144*/ 	.word	0x00000008
.L_1623:


//--------------------- .nv.info._Z20filterActs_YxX_colorILi4ELi32ELi1ELi4ELi2ELb0ELb0EEvPfS0_S0_iiiiiiiiiiffi --------------------------
	.section	.nv.info._Z20filterActs_YxX_colorILi4ELi32ELi1ELi4ELi2ELb0ELb0EEvPfS0_S0_iiiiiiiiiiffi,"",@"SHT_CUDA_INFO"
	.sectionflags	@""
	.align	4


	//----- nvinfo : EIATTR_CUDA_API_VERSION
	.align		4
        /*0000*/ 	.byte	0x04, 0x37
        /*0002*/ 	.short	(.L_1625 - .L_1624)
.L_1624:
        /*0004*/ 	.word	0x00000082


	//----- nvinfo : EIATTR_KPARAM_INFO
	.align		4
.L_1625:
        /*0008*/ 	.byte	0x04, 0x17
        /*000a*/ 	.short	(.L_1627 - .L_1626)
.L_1626:
        /*000c*/ 	.word	0x00000000
        /*0010*/ 	.short	0x000f
        /*0012*/ 	.short	0x0048
        /*0014*/ 	.byte	0x00, 0xf0, 0x11, 0x00


	//----- nvinfo : EIATTR_KPARAM_INFO
	.align		4
.L_1627:
        /*0018*/ 	.byte	0x04, 0x17
        /*001a*/ 	.short	(.L_1629 - .L_1628)
.L_1628:
        /*001c*/ 	.word	0x00000000
        /*0020*/ 	.short	0x000e
        /*0022*/ 	.short	0x0044
        /*0024*/ 	.byte	0x00, 0xf0, 0x11, 0x00


	//----- nvinfo : EIATTR_KPARAM_INFO
	.align		4
.L_1629:
        /*0028*/ 	.byte	0x04, 0x17
        /*002a*/ 	.short	(.L_1631 - .L_1630)
.L_1630:
        /*002c*/ 	.word	0x00000000
        /*0030*/ 	.short	0x000d
        /*0032*/ 	.short	0x0040
        /*0034*/ 	.byte	0x00, 0xf0, 0x11, 0x00


	//----- nvinfo : EIATTR_KPARAM_INFO
	.align		4
.L_1631:
        /*0038*/ 	.byte	0x04, 0x17
        /*003a*/ 	.short	(.L_1633 - .L_1632)
.L_1632:
        /*003c*/ 	.word	0x00000000
        /*0040*/ 	.short	0x000c
        /*0042*/ 	.short	0x003c
        /*0044*/ 	.byte	0x00, 0xf0, 0x11, 0x00


	//----- nvinfo : EIATTR_KPARAM_INFO
	.align		4
.L_1633:
        /*0048*/ 	.byte	0x04, 0x17
        /*004a*/ 	.short	(.L_1635 - .L_1634)
.L_1634:
        /*004c*/ 	.word	0x00000000
        /*0050*/ 	.short	0x000b
        /*0052*/ 	.short	0x0038
        /*0054*/ 	.byte	0x00, 0xf0, 0x11, 0x00


	//----- nvinfo : EIATTR_KPARAM_INFO
	.align		4
.L_1635:
        /*0058*/ 	.byte	0x04, 0x17
        /*005a*/ 	.short	(.L_1637 - .L_1636)
.L_1636:
        /*005c*/ 	.word	0x00000000
        /*0060*/ 	.short	0x000a
        /*0062*/ 	.short	0x0034
        /*0064*/ 	.byte	0x00, 0xf0, 0x11, 0x00


	//----- nvinfo : EIATTR_KPARAM_INFO
	.align		4
.L_1637:
        /*0068*/ 	.byte	0x04, 0x17
        /*006a*/ 	.short	(.L_1639 - .L_1638)
.L_1638:
        /*006c*/ 	.word	0x00000000
        /*0070*/ 	.short	0x0009
        /*0072*/ 	.short	0x0030
        /*0074*/ 	.byte	0x00, 0xf0, 0x11, 0x00


	//----- nvinfo : EIATTR_KPARAM_INFO
	.align		4
.L_1639:
        /*0078*/ 	.byte	0x04, 0x17
        /*007a*/ 	.short	(.L_1641 - .L_1640)
.L_1640:
        /*007c*/ 	.word	0x00000000
        /*0080*/ 	.short	0x0008
        /*0082*/ 	.short	0x002c
        /*0084*/ 	.byte	0x00, 0xf0, 0x11, 0x00


	//----- nvinfo : EIATTR_KPARAM_INFO
	.align		4
.L_1641:
        /*0088*/ 	.byte	0x04, 0x17
        /*008a*/ 	.short	(.L_1643 - .L_1642)
.L_1642:
        /*008c*/ 	.word	0x00000000
        /*0090*/ 	.short	0x0007
        /*0092*/ 	.short	0x0028
        /*0094*/ 	.byte	0x00, 0xf0, 0x11, 0x00


	//----- nvinfo : EIATTR_KPARAM_INFO
	.align		4
.L_1643:
        /*0098*/ 	.byte	0x04, 0x17
        /*009a*/ 	.short	(.L_1645 - .L_1644)
.L_1644:
        /*009c*/ 	.word	0x00000000
        /*00a0*/ 	.short	0x0006
        /*00a2*/ 	.short	0x0024
        /*00a4*/ 	.byte	0x00, 0xf0, 0x11, 0x00


	//----- nvinfo : EIATTR_KPARAM_INFO
	.align		4
.L_1645:
        /*00a8*/ 	.byte	0x04, 0x17
        /*00aa*/ 	.short	(.L_1647 - .L_1646)
.L_1646:
        /*00ac*/ 	.word	0x00000000
        /*00b0*/ 	.short	0x0005
        /*00b2*/ 	.short	0x0020
        /*00b4*/ 	.byte	0x00, 0xf0, 0x11, 0x00


	//----- nvinfo : EIATTR_KPARAM_INFO
	.align		4
.L_1647:
        /*00b8*/ 	.byte	0x04, 0x17
        /*00ba*/ 	.short	(.L_1649 - .L_1648)
.L_1648:
        /*00bc*/ 	.word	0x00000000
        /*00c0*/ 	.short	0x0004
        /*00c2*/ 	.short	0x001c
        /*00c4*/ 	.byte	0x00, 0xf0, 0x11, 0x00


	//----- nvinfo : EIATTR_KPARAM_INFO
	.align		4
.L_1649:
        /*00c8*/ 	.byte	0x04, 0x17
        /*00ca*/ 	.short	(.L_1651 - .L_1650)
.L_1650:
        /*00cc*/ 	.word	0x00000000
        /*00d0*/ 	.short	0x0003
        /*00d2*/ 	.short	0x0018
        /*00d4*/ 	.byte	0x00, 0xf0, 0x11, 0x00


	//----- nvinfo : EIATTR_KPARAM_INFO
	.align		4
.L_1651:
        /*00d8*/ 	.byte	0x04, 0x17
        /*00da*/ 	.short	(.L_1653 - .L_1652)
.L_1652:
        /*00dc*/ 	.word	0x00000000
        /*00e0*/ 	.short	0x0002
        /*00e2*/ 	.short	0x0010
        /*00e4*/ 	.byte	0x00, 0xf5, 0x21, 0x00


	//----- nvinfo : EIATTR_KPARAM_INFO
	.align		4
.L_1653:
        /*00e8*/ 	.byte	0x04, 0x17
        /*00ea*/ 	.short	(.L_1655 - .L_1654)
.L_1654:
        /*00ec*/ 	.word	0x00000000
        /*00f0*/ 	.short	0x0001
        /*00f2*/ 	.short	0x0008
        /*00f4*/ 	.byte	0x00, 0xf5, 0x21, 0x00


	//----- nvinfo : EIATTR_KPARAM_INFO
	.align		4
.L_1655:
        /*00f8*/ 	.byte	0x04, 0x17
        /*00fa*/ 	.short	(.L_1657 - .L_1656)
.L_1656:
        /*00fc*/ 	.word	0x00000000
        /*0100*/ 	.short	0x0000
        /*0102*/ 	.short	0x0000
        /*0104*/ 	.byte	0x00, 0xf5, 0x21, 0x00


	//----- nvinfo : EIATTR_SPARSE_MMA_MASK
	.align		4
.L_1657:
        /*0108*/ 	.byte	0x03, 0x50
        /*010a*/ 	.short	0x0000


	//----- nvinfo : EIATTR_MAXREG_COUNT
	.align		4
        /*010c*/ 	.byte	0x03, 0x1b
        /*010e*/ 	.short	0x00ff


	//----- nvinfo : EIATTR_NUM_BARRIERS
	.align		4
        /*0110*/ 	.byte	0x02, 0x4c
        /*0112*/ 	.byte	0x01
	.zero		1


	//----- nvinfo : EIATTR_MERCURY_ISA_VERSION
	.align		4
        /*0114*/ 	.byte	0x03, 0x5f
        /*0116*/ 	.short	0x0101


	//----- nvinfo : EIATTR_VRC_CTA_INIT_COUNT
	.align		4
        /*0118*/ 	.byte	0x02, 0x4a
	.zero		1
	.zero		1


	//----- nvinfo : EIATTR_EXIT_INSTR_OFFSETS
	.align		4
        /*011c*/ 	.byte	0x04, 0x1c
        /*011e*/ 	.short	(.L_1659 - .L_1658)


	//   ....[0]....
.L_1658:
        /*0120*/ 	.word	0x00001180


	//----- nvinfo : EIATTR_CRS_STACK_SIZE
	.align		4
.L_1659:
        /*0124*/ 	.byte	0x04, 0x1e
        /*0126*/ 	.short	(.L_1661 - .L_1660)
.L_1660:
        /*0128*/ 	.word	0x00000000


	//----- nvinfo : EIATTR_CBANK_PARAM_SIZE
	.align		4
.L_1661:
        /*012c*/ 	.byte	0x03, 0x19
        /*012e*/ 	.short	0x004c


	//----- nvinfo : EIATTR_PARAM_CBANK
	.align		4
        /*0130*/ 	.byte	0x04, 0x0a
        /*0132*/ 	.short	(.L_1663 - .L_1662)
	.align		4
.L_1662:
        /*0134*/ 	.word	index@(.nv.constant0._Z20filterActs_YxX_colorILi4ELi32ELi1ELi4ELi2ELb0ELb0EEvPfS0_S0_iiiiiiiiiiffi)
        /*0138*/ 	.short	0x0380
        /*013a*/ 	.short	0x004c


	//----- nvinfo : EIATTR_SW_WAR
	.align		4
.L_1663:
        /*013c*/ 	.byte	0x04, 0x36
        /*013e*/ 	.short	(.L_1665 - .L_1664)
.L_1664:
        /*0140*/ 	.word	0x00000008
.L_1665:


//--------------------- .nv.info._Z20filterActs_YxX_colorILi4ELi32ELi1ELi8ELi2ELb0ELb0EEvPfS0_S0_iiiiiiiiiiffi --------------------------
	.section	.nv.info._Z20filterActs_YxX_colorILi4ELi32ELi1ELi8ELi2ELb0ELb0EEvPfS0_S0_iiiiiiiiiiffi,"",@"SHT_CUDA_INFO"
	.sectionflags	@""
	.align	4


	//----- nvinfo : EIATTR_CUDA_API_VERSION
	.align		4
        /*0000*/ 	.byte	0x04, 0x37
        /*0002*/ 	.short	(.L_1667 - .L_1666)
.L_1666:
        /*0004*/ 	.word	0x00000082


	//----- nvinfo : EIATTR_KPARAM_INFO
	.align		4
.L_1667:
        /*0008*/ 	.byte	0x04, 0x17
        /*000a*/ 	.short	(.L_1669 - .L_1668)
.L_1668:
        /*000c*/ 	.word	0x00000000
        /*0010*/ 	.short	0x000f
        /*0012*/ 	.short	0x0048
        /*0014*/ 	.byte	0x00, 0xf0, 0x11, 0x00


	//----- nvinfo : EIATTR_KPARAM_INFO
	.align		4
.L_1669:
        /*0018*/ 	.byte	0x04, 0x17
        /*001a*/ 	.short	(.L_1671 - .L_1670)
.L_1670:
        /*001c*/ 	.word	0x00000000
        /*0020*/ 	.short	0x000e
        /*0022*/ 	.short	0x0044
        /*0024*/ 	.byte	0x00, 0xf0, 0x11, 0x00


	//----- nvinfo : EIATTR_KPARAM_INFO
	.align		4
.L_1671:
        /*0028*/ 	.byte	0x04, 0x17
        /*002a*/ 	.short	(.L_1673 - .L_1672)
.L_1672:
        /*002c*/ 	.word	0x00000000
        /*0030*/ 	.short	0x000d
        /*0032*/ 	.short	0x0040
        /*0034*/ 	.byte	0x00, 0xf0, 0x11, 0x00


	//----- nvinfo : EIATTR_KPARAM_INFO
	.align		4
.L_1673:
        /*0038*/ 	.byte	0x04, 0x17
        /*003a*/ 	.short	(.L_1675 - .L_1674)
.L_1674:
        /*003c*/ 	.word	0x00000000
        /*0040*/ 	.short	0x000c
        /*0042*/ 	.short	0x003c
        /*0044*/ 	.byte	0x00, 0xf0, 0x11, 0x00


	//----- nvinfo : EIATTR_KPARAM_INFO
	.align		4
.L_1675:
        /*0048*/ 	.byte	0x04, 0x17
        /*004a*/ 	.short	(.L_1677 - .L_1676)
.L_1676:
        /*004c*/ 	.word	0x00000000
        /*0050*/ 	.short	0x000b
        /*0052*/ 	.short	0x0038
        /*0054*/ 	.byte	0x00, 0xf0, 0x11, 0x00


	//----- nvinfo : EIATTR_KPARAM_INFO
	.align		4
.L_1677:
        /*0058*/ 	.byte	0x04, 0x17
        /*005a*/ 	.short	(.L_1679 - .L_1678)
.L_1678:
        /*005c*/ 	.word	0x00000000
        /*0060*/ 	.short	0x000a
        /*0062*/ 	.short	0x0034
        /*0064*/ 	.byte	0x00, 0xf0, 0x11, 0x00


	//----- nvinfo : EIATTR_KPARAM_INFO
	.align		4
.L_1679:
        /*0068*/ 	.byte	0x04, 0x17
        /*006a*/ 	.short	(.L_1681 - .L_1680)
.L_1680:
        /*006c*/ 	.word	0x00000000
        /*0070*/ 	.short	0x0009
        /*0072*/ 	.short	0x0030
        /*0074*/ 	.byte	0x00, 0xf0, 0x11, 0x00


	//----- nvinfo : EIATTR_KPARAM_INFO
	.align		4
.L_1681:
        /*0078*/ 	.byte	0x04, 0x17
        /*007a*/ 	.short	(.L_1683 - .L_1682)
.L_1682:
        /*007c*/ 	.word	0x00000000
        /*0080*/ 	.short	0x0008
        /*0082*/ 	.short	0x002c
        /*0084*/ 	.byte	0x00, 0xf0, 0x11, 0x00


	//----- nvinfo : EIATTR_KPARAM_INFO
	.align		4
.L_1683:
        /*0088*/ 	.byte	0x04, 0x17
        /*008a*/ 	.short	(.L_1685 - .L_1684)
.L_1684:
        /*008c*/ 	.word	0x00000000
        /*0090*/ 	.short	0x0007
        /*0092*/ 	.short	0x0028
        /*0094*/ 	.byte	0x00, 0xf0, 0x11, 0x00


	//----- nvinfo : EIATTR_KPARAM_INFO
	.align		4
.L_1685:
        /*0098*/ 	.byte	0x04, 0x17
        /*009a*/ 	.short	(.L_1687 - .L_1686)
.L_1686:
        /*009c*/ 	.word	0x00000000
        /*00a0*/ 	.short	0x0006
        /*00a2*/ 	.short	0x0024
        /*00a4*/ 	.byte	0x00, 0xf0, 0x11, 0x00


	//----- nvinfo : EIATTR_KPARAM_INFO
	.align		4
.L_1687:
        /*00a8*/ 	.byte	0x04, 0x17
        /*00aa*/ 	.short	(.L_1689 - .L_1688)
.L_1688:
        /*00ac*/ 	.word	0x00000000
        /*00b0*/ 	.short	0x0005
        /*00b2*/ 	.short	0x0020
        /*00b4*/ 	.byte	0x00, 0xf0, 0x11, 0x00


	//----- nvinfo : EIATTR_KPARAM_INFO
	.align		4
.L_1689:
        /*00b8*/ 	.byte	0x04, 0x17
        /*00ba*/ 	.short	(.L_1691 - .L_1690)
.L_1690:
        /*00bc*/ 	.word	0x00000000
        /*00c0*/ 	.short	0x0004
        /*00c2*/ 	.short	0x001c
        /*00c4*/ 	.byte	0x00, 0xf0, 0x11, 0x00


	//----- nvinfo : EIATTR_KPARAM_INFO
	.align		4
.L_1691:
        /*00c8*/ 	.byte	0x04, 0x17
        /*00ca*/ 	.short	(.L_1693 - .L_1692)
.L_1692:
        /*00cc*/ 	.word	0x00000000
        /*00d0*/ 	.short	0x0003
        /*00d2*/ 	.short	0x0018
        /*00d4*/ 	.byte	0x00, 0xf0, 0x11, 0x00


	//----- nvinfo : EIATTR_KPARAM_INFO
	.align		4
.L_1693:
        /*00d8*/ 	.byte	0x04, 0x17
        /*00da*/ 	.short	(.L_1695 - .L_1694)
.L_1694:
        /*00dc*/ 	.word	0x00000000
        /*00e0*/ 	.short	0x0002
        /*00e2*/ 	.short	0x0010
        /*00e4*/ 	.byte	0x00, 0xf5, 0x21, 0x00


	//----- nvinfo : EIATTR_KPARAM_INFO
	.align		4
.L_1695:
        /*00e8*/ 	.byte	0x04, 0x17
        /*00ea*/ 	.short	(.L_1697 - .L_1696)
.L_1696:
        /*00ec*/ 	.word	0x00000000
        /*00f0*/ 	.short	0x0001
        /*00f2*/ 	.short	0x0008
        /*00f4*/ 	.byte	0x00, 0xf5, 0x21, 0x00


	//----- nvinfo : EIATTR_KPARAM_INFO
	.align		4
.L_1697:
        /*00f8*/ 	.byte	0x04, 0x17
        /*00fa*/ 	.short	(.L_1699 - .L_1698)
.L_1698:
        /*00fc*/ 	.word	0x00000000
        /*0100*/ 	.short	0x0000
        /*0102*/ 	.short	0x0000
        /*0104*/ 	.byte	0x00, 0xf5, 0x21, 0x00


	//----- nvinfo : EIATTR_SPARSE_MMA_MASK
	.align		4
.L_1699:
        /*0108*/ 	.byte	0x03, 0x50
        /*010a*/ 	.short	0x0000


	//----- nvinfo : EIATTR_MAXREG_COUNT
	.align		4
        /*010c*/ 	.byte	0x03, 0x1b
        /*010e*/ 	.short	0x00ff


	//----- nvinfo : EIATTR_NUM_BARRIERS
	.align		4
        /*0110*/ 	.byte	0x02, 0x4c
        /*0112*/ 	.byte	0x01
	.zero		1


	//----- nvinfo : EIATTR_MERCURY_ISA_VERSION
	.align		4
        /*0114*/ 	.byte	0x03, 0x5f
        /*0116*/ 	.short	0x0101


	//----- nvinfo : EIATTR_VRC_CTA_INIT_COUNT
	.align		4
        /*0118*/ 	.byte	0x02, 0x4a
	.zero		1
	.zero		1


	//----- nvinfo : EIATTR_EXIT_INSTR_OFFSETS
	.align		4
        /*011c*/ 	.byte	0x04, 0x1c
        /*011e*/ 	.short	(.L_1701 - .L_1700)


	//   ....[0]....
.L_1700:
        /*0120*/ 	.word	0x000016a0


	//----- nvinfo : EIATTR_CRS_STACK_SIZE
	.align		4
.L_1701:
        /*0124*/ 	.byte	0x04, 0x1e
        /*0126*/ 	.short	(.L_1703 - .L_1702)
.L_1702:
        /*0128*/ 	.word	0x00000000


	//----- nvinfo : EIATTR_CBANK_PARAM_SIZE
	.align		4
.L_1703:
        /*012c*/ 	.byte	0x03, 0x19
        /*012e*/ 	.short	0x004c


	//----- nvinfo : EIATTR_PARAM_CBANK
	.align		4
        /*0130*/ 	.byte	0x04, 0x0a
        /*0132*/ 	.short	(.L_1705 - .L_1704)
	.align		4
.L_1704:
        /*0134*/ 	.word	index@(.nv.constant0._Z20filterActs_YxX_colorILi4ELi32ELi1ELi8ELi2ELb0ELb0EEvPfS0_S0_iiiiiiiiiiffi)
        /*0138*/ 	.short	0x0380
        /*013a*/ 	.short	0x004c


	//----- nvinfo : EIATTR_SW_WAR
	.align		4
.L_1705:
        /*013c*/ 	.byte	0x04, 0x36
        /*013e*/ 	.short	(.L_1707 - .L_1706)
.L_1706:
        /*0140*/ 	.word	0x00000008
.L_1707:


//--------------------- .nv.info._Z20filterActs_YxX_colorILi4ELi32ELi1ELi4ELi2ELb0ELb1EEvPfS0_S0_iiiiiiiiiiffi --------------------------
	.section	.nv.info._Z20filterActs_YxX_colorILi4ELi32ELi1ELi4ELi2ELb0ELb1EEvPfS0_S0_iiiiiiiiiiffi,"",@"SHT_CUDA_INFO"
	.sectionflags	@""
	.align	4


	//----- nvinfo : EIATTR_CUDA_API_VERSION
	.align		4
        /*0000*/ 	.byte	0x04, 0x37
        /*0002*/ 	.short	(.L_1709 - .L_1708)
.L_1708:
        /*0004*/ 	.word	0x00000082


	//----- nvinfo : EIATTR_KPARAM_INFO
	.align		4
.L_1709:
        /*0008*/ 	.byte	0x04, 0x17
        /*000a*/ 	.short	(.L_1711 - .L_1710)
.L_1710:
        /*000c*/ 	.word	0x00000000
        /*0010*/ 	.short	0x000f
        /*0012*/ 	.short	0x0048
        /*0014*/ 	.byte	0x00, 0xf0, 0x11, 0x00


	//----- nvinfo : EIATTR_KPARAM_INFO
	.align		4
.L_1711:
        /*0018*/ 	.byte	0x04, 0x17
        /*001a*/ 	.short	(.L_1713 - .L_1712)
.L_1712:
        /*001c*/ 	.word	0x00000000
        /*0020*/ 	.short	0x000e
        /*0022*/ 	.short	0x0044
        /*0024*/ 	.byte	0x00, 0xf0, 0x11, 0x00


	//----- nvinfo : EIATTR_KPARAM_INFO
	.align		4
.L_1713:
        /*0028*/ 	.byte	0x04, 0x17
        /*002a*/ 	.short	(.L_1715 - .L_1714)
.L_1714:
        /*002c*/ 	.word	0x00000000
        /*0030*/ 	.short	0x000d
        /*0032*/ 	.short	0x0040
        /*0034*/ 	.byte	0x00, 0xf0, 0x11, 0x00


	//----- nvinfo : EIATTR_KPARAM_INFO
	.align		4
.L_1715:
        /*0038*/ 	.byte	0x04, 0x17
        /*003a*/ 	.short	(.L_1717 - .L_1716)
.L_1716:
        /*003c*/ 	.word	0x00000000
        /*0040*/ 	.short	0x000c
        /*0042*/ 	.short	0x003c
        /*0044*/ 	.byte	0x00, 0xf0, 0x11, 0x00


	//----- nvinfo : EIATTR_KPARAM_INFO
	.align		4
.L_1717:
        /*0048*/ 	.byte	0x04, 0x17
        /*004a*/ 	.short	(.L_1719 - .L_1718)
.L_1718:
        /*004c*/ 	.word	0x00000000
        /*0050*/ 	.short	0x000b
        /*0052*/ 	.short	0x0038
        /*0054*/ 	.byte	0x00, 0xf0, 0x11, 0x00


	//----- nvinfo : EIATTR_KPARAM_INFO
	.align		4
.L_1719:
        /*0058*/ 	.byte	0x04, 0x17
        /*005a*/ 	.short	(.L_1721 - .L_1720)
.L_1720:
        /*005c*/ 	.word	0x00000000
        /*0060*/ 	.short	0x000a
        /*0062*/ 	.short	0x0034
        /*0064*/ 	.byte	0x00, 0xf0, 0x11, 0x00


	//----- nvinfo : EIATTR_KPARAM_INFO
	.align		4
.L_1721:
        /*0068*/ 	.byte	0x04, 0x17
        /*006a*/ 	.short	(.L_1723 - .L_1722)
.L_1722:
        /*006c*/ 	.word	0x00000000
        /*0070*/ 	.short	0x0009
        /*0072*/ 	.short	0x0030
        /*0074*/ 	.byte	0x00, 0xf0, 0x11, 0x00


	//----- nvinfo : EIATTR_KPARAM_INFO
	.align		4
.L_1723:
        /*0078*/ 	.byte	0x04, 0x17
        /*007a*/ 	.short	(.L_1725 - .L_1724)
.L_1724:
        /*007c*/ 	.word	0x00000000
        /*0080*/ 	.short	0x0008
        /*0082*/ 	.short	0x002c
        /*0084*/ 	.byte	0x00, 0xf0, 0x11, 0x00


	//----- nvinfo : EIATTR_KPARAM_INFO
	.align		4
.L_1725:
        /*0088*/ 	.byte	0x04, 0x17
        /*008a*/ 	.short	(.L_1727 - .L_1726)
.L_1726:
        /*008c*/ 	.word	0x00000000
        /*0090*/ 	.short	0x0007
        /*0092*/ 	.short	0x0028
        /*0094*/ 	.byte	0x00, 0xf0, 0x11, 0x00


	//----- nvinfo : EIATTR_KPARAM_INFO
	.align		4
.L_1727:
        /*0098*/ 	.byte	0x04, 0x17
        /*009a*/ 	.short	(.L_1729 - .L_1728)
.L_1728:
        /*009c*/ 	.word	0x00000000
        /*00a0*/ 	.short	0x0006
        /*00a2*/ 	.short	0x0024
        /*00a4*/ 	.byte	0x00, 0xf0, 0x11, 0x00


	//----- nvinfo : EIATTR_KPARAM_INFO
	.align		4
.L_1729:
        /*00a8*/ 	.byte	0x04, 0x17
        /*00aa*/ 	.short	(.L_1731 - .L_1730)
.L_1730:
        /*00ac*/ 	.word	0x00000000
        /*00b0*/ 	.short	0x0005
        /*00b2*/ 	.short	0x0020
        /*00b4*/ 	.byte	0x00, 0xf0, 0x11, 0x00


	//----- nvinfo : EIATTR_KPARAM_INFO
	.align		4
.L_1731:
        /*00b8*/ 	.byte	0x04, 0x17
        /*00ba*/ 	.short	(.L_1733 - .L_1732)
.L_1732:
        /*00bc*/ 	.word	0x00000000
        /*00c0*/ 	.short	0x0004
        /*00c2*/ 	.short	0x001c
        /*00c4*/ 	.byte	0x00, 0xf0, 0x11, 0x00


	//----- nvinfo : EIATTR_KPARAM_INFO
	.align		4
.L_1733:
        /*00c8*/ 	.byte	0x04, 0x17
        /*00ca*/ 	.short	(.L_1735 - .L_1734)
.L_1734:
        /*00cc*/ 	.word	0x00000000
        /*00d0*/ 	.short	0x0003
        /*00d2*/ 	.short	0x0018
        /*00d4*/ 	.byte	0x00, 0xf0, 0x11, 0x00


	//----- nvinfo : EIATTR_KPARAM_INFO
	.align		4
.L_1735:
        /*00d8*/ 	.byte	0x04, 0x17
        /*00da*/ 	.short	(.L_1737 - .L_1736)
.L_1736:
        /*00dc*/ 	.word	0x00000000
        /*00e0*/ 	.short	0x0002
        /*00e2*/ 	.short	0x0010
        /*00e4*/ 	.byte	0x00, 0xf5, 0x21, 0x00


	//----- nvinfo : EIATTR_KPARAM_INFO
	.align		4
.L_1737:
        /*00e8*/ 	.byte	0x04, 0x17
        /*00ea*/ 	.short	(.L_1739 - .L_1738)
.L_1738:
        /*00ec*/ 	.word	0x00000000
        /*00f0*/ 	.short	0x0001
        /*00f2*/ 	.short	0x0008
        /*00f4*/ 	.byte	0x00, 0xf5, 0x21, 0x00


	//----- nvinfo : EIATTR_KPARAM_INFO
	.align		4
.L_1739:
        /*00f8*/ 	.byte	0x04, 0x17
        /*00fa*/ 	.short	(.L_1741 - .L_1740)
.L_1740:
        /*00fc*/ 	.word	0x00000000
        /*0100*/ 	.short	0x0000
        /*0102*/ 	.short	0x0000
        /*0104*/ 	.byte	0x00, 0xf5, 0x21, 0x00


	//----- nvinfo : EIATTR_SPARSE_MMA_MASK
	.align		4
.L_1741:
        /*0108*/ 	.byte	0x03, 0x50
        /*010a*/ 	.short	0x0000


	//----- nvinfo : EIATTR_MAXREG_COUNT
	.align		4
        /*010c*/ 	.byte	0x03, 0x1b
        /*010e*/ 	.short	0x00ff


	//----- nvinfo : EIATTR_NUM_BARRIERS
	.align		4
        /*0110*/ 	.byte	0x02, 0x4c
        /*0112*/ 	.byte	0x01
	.zero		1


	//----- nvinfo : EIATTR_MERCURY_ISA_VERSION
	.align		4
        /*0114*/ 	.byte	0x03, 0x5f
        /*0116*/ 	.short	0x0101


	//----- nvinfo : EIATTR_VRC_CTA_INIT_COUNT
	.align		4
        /*0118*/ 	.byte	0x02, 0x4a
	.zero		1
	.zero		1


	//----- nvinfo : EIATTR_EXIT_INSTR_OFFSETS
	.align		4
        /*011c*/ 	.byte	0x04, 0x1c
        /*011e*/ 	.short	(.L_1743 - .L_1742)


	//   ....[0]....
.L_1742:
        /*0120*/ 	.word	0x000010d0


	//   ....[1]....
        /*0124*/ 	.word	0x00001200


	//----- nvinfo : EIATTR_CRS_STACK_SIZE
	.align		4
.L_1743:
        /*0128*/ 	.byte	0x04, 0x1e
        /*012a*/ 	.short	(.L_1745 - .L_1744)
.L_1744:
        /*012c*/ 	.word	0x00000000


	//----- nvinfo : EIATTR_CBANK_PARAM_SIZE
	.align		4
.L_1745:
        /*0130*/ 	.byte	0x03, 0x19
        /*0132*/ 	.short	0x004c


	//----- nvinfo : EIATTR_PARAM_CBANK
	.align		4
        /*0134*/ 	.byte	0x04, 0x0a
        /*0136*/ 	.short	(.L_1747 - .L_1746)
	.align		4
.L_1746:
        /*0138*/ 	.word	index@(.nv.constant0._Z20filterActs_YxX_colorILi4ELi32ELi1ELi4ELi2ELb0ELb1EEvPfS0_S0_iiiiiiiiiiffi)
        /*013c*/ 	.short	0x0380
        /*013e*/ 	.short	0x004c


	//----- nvinfo : EIATTR_SW_WAR
	.align		4
.L_1747:
        /*0140*/ 	.byte	0x04, 0x36
        /*0142*/ 	.short	(.L_1749 - .L_1748)
.L_1748:
        /*0144*/ 	.word	0x00000008
.L_1749:


//--------------------- .nv.info._Z20filterActs_YxX_colorILi4ELi32ELi1ELi8ELi2ELb0ELb1EEvPfS0_S0_iiiiiiiiiiffi --------------------------
	.section	.nv.info._Z20filterActs_YxX_colorILi4ELi32ELi1ELi8ELi2ELb0ELb1EEvPfS0_S0_iiiiiiiiiiffi,"",@"SHT_CUDA_INFO"
	.sectionflags	@""
	.align	4


	//----- nvinfo : EIATTR_CUDA_API_VERSION
	.align		4
        /*0000*/ 	.byte	0x04, 0x37
        /*0002*/ 	.short	(.L_1751 - .L_1750)
.L_1750:
        /*0004*/ 	.word	0x00000082


	//----- nvinfo : EIATTR_KPARAM_INFO
	.align		4
.L_1751:
        /*0008*/ 	.byte	0x04, 0x17
        /*000a*/ 	.short	(.L_1753 - .L_1752)
.L_1752:
        /*000c*/ 	.word	0x00000000
        /*0010*/ 	.short	0x000f
        /*0012*/ 	.short	0x0048
        /*0014*/ 	.byte	0x00, 0xf0, 0x11, 0x00


	//----- nvinfo : EIATTR_KPARAM_INFO
	.align		4
.L_1753:
        /*0018*/ 	.byte	0x04, 0x17
        /*001a*/ 	.short	(.L_1755 - .L_1754)
.L_1754:
        /*001c*/ 	.word	0x00000000
        /*0020*/ 	.short	0x000e
        /*0022*/ 	.short	0x0044
        /*0024*/ 	.byte	0x00, 0xf0, 0x11, 0x00


	//----- nvinfo : EIATTR_KPARAM_INFO
	.align		4
.L_1755:
        /*0028*/ 	.byte	0x04, 0x17
        /*002a*/ 	.short	(.L_1757 - .L_1756)
.L_1756:
        /*002c*/ 	.word	0x00000000
        /*0030*/ 	.short	0x000d
        /*0032*/ 	.short	0x0040
        /*0034*/ 	.byte	0x00, 0xf0, 0x11, 0x00


	//----- nvinfo : EIATTR_KPARAM_INFO
	.align		4
.L_1757:
        /*0038*/ 	.byte	0x04, 0x17
        /*003a*/ 	.short	(.L_1759 - .L_1758)
.L_1758:
        /*003c*/ 	.word	0x00000000
        /*0040*/ 	.short	0x000c
        /*0042*/ 	.short	0x003c
        /*0044*/ 	.byte	0x00, 0xf0, 0x11, 0x00


	//----- nvinfo : EIATTR_KPARAM_INFO
	.align		4
.L_1759:
        /*0048*/ 	.byte	0x04, 0x17
        /*004a*/ 	.short	(.L_1761 - .L_1760)
.L_1760:
        /*004c*/ 	.word	0x00000000
        /*0050*/ 	.short	0x000b
        /*0052*/ 	.short	0x0038
        /*0054*/ 	.byte	0x00, 0xf0, 0x11, 0x00


	//----- nvinfo : EIATTR_KPARAM_INFO
	.align		4
.L_1761:
        /*0058*/ 	.byte	0x04, 0x17
        /*005a*/ 	.short	(.L_1763 - .L_1762)
.L_1762:
        /*005c*/ 	.word	0x00000000
        /*0060*/ 	.short	0x000a
        /*0062*/ 	.short	0x0034
        /*0064*/ 	.byte	0x00, 0xf0, 0x11, 0x00


	//----- nvinfo : EIATTR_KPARAM_INFO
	.align		4
.L_1763:
        /*0068*/ 	.byte	0x04, 0x17
        /*006a*/ 	.short	(.L_1765 - .L_1764)
.L_1764:
        /*006c*/ 	.word	0x00000000
        /*0070*/ 	.short	0x0009
        /*0072*/ 	.short	0x0030
        /*0074*/ 	.byte	0x00, 0xf0, 0x11, 0x00


	//----- nvinfo : EIATTR_KPARAM_INFO
	.align		4
.L_1765:
        /*0078*/ 	.byte	0x04, 0x17
        /*007a*/ 	.short	(.L_1767 - .L_1766)
.L_1766:
        /*007c*/ 	.word	0x00000000
        /*0080*/ 	.short	0x0008
        /*0082*/ 	.short	0x002c
        /*0084*/ 	.byte	0x00, 0xf0, 0x11, 0x00


	//----- nvinfo : EIATTR_KPARAM_INFO
	.align		4
.L_1767:
        /*0088*/ 	.byte	0x04, 0x17
        /*008a*/ 	.short	(.L_1769 - .L_1768)
.L_1768:
        /*008c*/ 	.word	0x00000000
        /*0090*/ 	.short	0x0007
        /*0092*/ 	.short	0x0028
        /*0094*/ 	.byte	0x00, 0xf0, 0x11, 0x00


	//----- nvinfo : EIATTR_KPARAM_INFO
	.align		4
.L_1769:
        /*0098*/ 	.byte	0x04, 0x17
        /*009a*/ 	.short	(.L_1771 - .L_1770)
.L_1770:
        /*009c*/ 	.word	0x00000000
        /*00a0*/ 	.short	0x0006
        /*00a2*/ 	.short	0x0024
        /*00a4*/ 	.byte	0x00, 0xf0, 0x11, 0x00


	//----- nvinfo : EIATTR_KPARAM_INFO
	.align		4
.L_1771:
        /*00a8*/ 	.byte	0x04, 0x17
        /*00aa*/ 	.short	(.L_1773 - .L_1772)
.L_1772:
        /*00ac*/ 	.word	0x00000000
        /*00b0*/ 	.short	0x0005
        /*00b2*/ 	.short	0x0020
        /*00b4*/ 	.byte	0x00, 0xf0, 0x11, 0x00


	//----- nvinfo : EIATTR_KPARAM_INFO
	.align		4
.L_1773:
        /*00b8*/ 	.byte	0x04, 0x17
        /*00ba*/ 	.short	(.L_1775 - .L_1774)
.L_1774:
        /*00bc*/ 	.word	0x00000000
        /*00c0*/ 	.short	0x0004
        /*00c2*/ 	.short	0x001c
        /*00c4*/ 	.byte	0x00, 0xf0, 0x11, 0x00


	//----- nvinfo : EIATTR_KPARAM_INFO
	.align		4
.L_1775:
        /*00c8*/ 	.byte	0x04, 0x17
        /*00ca*/ 	.short	(.L_1777 - .L_1776)
.L_1776:
        /*00cc*/ 	.word	0x00000000
        /*00d0*/ 	.short	0x0003
        /*00d2*/ 	.short	0x0018
        /*00d4*/ 	.byte	0x00, 0xf0, 0x11, 0x00


	//----- nvinfo : EIATTR_KPARAM_INFO
	.align		4
.L_1777:
        /*00d8*/ 	.byte	0x04, 0x17
        /*00da*/ 	.short	(.L_1779 - .L_1778)
.L_1778:
        /*00dc*/ 	.word	0x00000000
        /*00e0*/ 	.short	0x0002
        /*00e2*/ 	.short	0x0010
        /*00e4*/ 	.byte	0x00, 0xf5, 0x21, 0x00


	//----- nvinfo : EIATTR_KPARAM_INFO
	.align		4
.L_1779:
        /*00e8*/ 	.byte	0x04, 0x17
        /*00ea*/ 	.short	(.L_1781 - .L_1780)
.L_1780:
        /*00ec*/ 	.word	0x00000000
        /*00f0*/ 	.short	0x0001
        /*00f2*/ 	.short	0x0008
        /*00f4*/ 	.byte	0x00, 0xf5, 0x21, 0x00


	//----- nvinfo : EIATTR_KPARAM_INFO
	.align		4
.L_1781:
        /*00f8*/ 	.byte	0x04, 0x17
        /*00fa*/ 	.short	(.L_1783 - .L_1782)
.L_1782:
        /*00fc*/ 	.word	0x00000000
        /*0100*/ 	.short	0x0000
        /*0102*/ 	.short	0x0000
        /*0104*/ 	.byte	0x00, 0xf5, 0x21, 0x00


	//----- nvinfo : EIATTR_SPARSE_MMA_MASK
	.align		4
.L_1783:
        /*0108*/ 	.byte	0x03, 0x50
        /*010a*/ 	.short	0x0000


	//----- nvinfo : EIATTR_MAXREG_COUNT
	.align		4
        /*010c*/ 	.byte	0x03, 0x1b
        /*010e*/ 	.short	0x00ff


	//----- nvinfo : EIATTR_NUM_BARRIERS
	.align		4
        /*0110*/ 	.byte	0x02, 0x4c
        /*0112*/ 	.byte	0x01
	.zero		1


	//----- nvinfo : EIATTR_MERCURY_ISA_VERSION
	.align		4
        /*0114*/ 	.byte	0x03, 0x5f
        /*0116*/ 	.short	0x0101


	//----- nvinfo : EIATTR_VRC_CTA_INIT_COUNT
	.align		4
        /*0118*/ 	.byte	0x02, 0x4a
	.zero		1
	.zero		1


	//----- nvinfo : EIATTR_EXIT_INSTR_OFFSETS
	.align		4
        /*011c*/ 	.byte	0x04, 0x1c
        /*011e*/ 	.short	(.L_1785 - .L_1784)


	//   ....[0]....
.L_1784:
        /*0120*/ 	.word	0x000014f0


	//   ....[1]....
        /*0124*/ 	.word	0x00001720


	//----- nvinfo : EIATTR_CRS_STACK_SIZE
	.align		4
.L_1785:
        /*0128*/ 	.byte	0x04, 0x1e
        /*012a*/ 	.short	(.L_1787 - .L_1786)
.L_1786:
        /*012c*/ 	.word	0x00000000


	//----- nvinfo : EIATTR_CBANK_PARAM_SIZE
	.align		4
.L_1787:
        /*0130*/ 	.byte	0x03, 0x19
        /*0132*/ 	.short	0x004c


	//----- nvinfo : EIATTR_PARAM_CBANK
	.align		4
        /*0134*/ 	.byte	0x04, 0x0a
        /*0136*/ 	.short	(.L_1789 - .L_1788)
	.align		4
.L_1788:
        /*0138*/ 	.word	index@(.nv.constant0._Z20filterActs_YxX_colorILi4ELi32ELi1ELi8ELi2ELb0ELb1EEvPfS0_S0_iiiiiiiiiiffi)
        /*013c*/ 	.short	0x0380
        /*013e*/ 	.short	0x004c


	//----- nvinfo : EIATTR_SW_WAR
	.align		4
.L_1789:
        /*0140*/ 	.byte	0x04, 0x36
        /*0142*/ 	.short	(.L_1791 - .L_1790)
.L_1790:
        /*0144*/ 	.word	0x00000008
.L_1791:


//--------------------- .nv.info._Z20filterActs_YxX_colorILi4ELi32ELi1ELi4ELi1ELb0ELb0EEvPfS0_S0_iiiiiiiiiiffi --------------------------
	.section	.nv.info._Z20filterActs_YxX_colorILi4ELi32ELi1ELi4ELi1ELb0ELb0EEvPfS0_S0_iiiiiiiiiiffi,"",@"SHT_CUDA_INFO"
	.sectionflags	@""
	.align	4


	//----- nvinfo : EIATTR_CUDA_API_VERSION
	.align		4
        /*0000*/ 	.byte	0x04, 0x37
        /*0002*/ 	.short	(.L_1793 - .L_1792)
.L_1792:
        /*0004*/ 	.word	0x00000082


	//----- nvinfo : EIATTR_KPARAM_INFO
	.align		4
.L_1793:
        /*0008*/ 	.byte	0x04, 0x17
        /*000a*/ 	.short	(.L_1795 - .L_1794)
.L_1794:
        /*000c*/ 	.word	0x00000000
        /*0010*/ 	.short	0x000f
        /*0012*/ 	.short	0x0048
        /*0014*/ 	.byte	0x00, 0xf0, 0x11, 0x00


	//----- nvinfo : EIATTR_KPARAM_INFO
	.align		4
.L_1795:
        /*0018*/ 	.byte	0x04, 0x17
        /*001a*/ 	.short	(.L_1797 - .L_1796)
.L_1796:
        /*001c*/ 	.word	0x00000000
        /*0020*/ 	.short	0x000e
        /*0022*/ 	.short	0x0044
        /*0024*/ 	.byte	0x00, 0xf0, 0x11, 0x00


	//----- nvinfo : EIATTR_KPARAM_INFO
	.align		4
.L_1797:
        /*0028*/ 	.byte	0x04, 0x17
        /*002a*/ 	.short	(.L_1799 - .L_1798)
.L_1798:
        /*002c*/ 	.word	0x00000000
        /*0030*/ 	.short	0x000d
        /*0032*/ 	.short	0x0040
        /*0034*/ 	.byte	0x00, 0xf0, 0x11, 0x00


	//----- nvinfo : EIATTR_KPARAM_INFO
	.align		4
.L_1799:
        /*0038*/ 	.byte	0x04, 0x17
        /*003a*/ 	.short	(.L_1801 - .L_1800)
.L_1800:
        /*003c*/ 	.word	0x00000000
        /*0040*/ 	.short	0x000c
        /*0042*/ 	.short	0x003c
        /*0044*/ 	.byte	0x00, 0xf0, 0x11, 0x00


	//----- nvinfo : EIATTR_KPARAM_INFO
	.align		4
.L_1801:
        /*0048*/ 	.byte	0x04, 0x17
        /*004a*/ 	.short	(.L_1803 - .L_1802)
.L_1802:
        /*004c*/ 	.word	0x00000000
        /*0050*/ 	.short	0x000b
        /*0052*/ 	.short	0x0038
        /*0054*/ 	.byte	0x00, 0xf0, 0x11, 0x00


	//----- nvinfo : EIATTR_KPARAM_INFO
	.align		4
.L_1803:
        /*0058*/ 	.byte	0x04, 0x17
        /*005a*/ 	.short	(.L_1805 - .L_1804)
.L_1804:
        /*005c*/ 	.word	0x00000000
        /*0060*/ 	.short	0x000a
        /*0062*/ 	.short	0x0034
        /*0064*/ 	.byte	0x00, 0xf0, 0x11, 0x00


	//----- nvinfo : EIATTR_KPARAM_INFO
	.align		4
.L_1805:
        /*0068*/ 	.byte	0x04, 0x17
        /*006a*/ 	.short	(.L_1807 - .L_1806)
.L_1806:
        /*006c*/ 	.word	0x00000000
        /*0070*/ 	.short	0x0009
        /*0072*/ 	.short	0x0030
        /*0074*/ 	.byte	0x00, 0xf0, 0x11, 0x00


	//----- nvinfo : EIATTR_KPARAM_INFO
	.align		4
.L_1807:
        /*0078*/ 	.byte	0x04, 0x17
        /*007a*/ 	.short	(.L_1809 - .L_1808)
.L_1808:
        /*007c*/ 	.word	0x00000000
        /*0080*/ 	.short	0x0008
        /*0082*/ 	.short	0x002c
        /*0084*/ 	.byte	0x00, 0xf0, 0x11, 0x00


	//----- nvinfo : EIATTR_KPARAM_INFO
	.align		4
.L_1809:
        /*0088*/ 	.byte	0x04, 0x17
        /*008a*/ 	.short	(.L_1811 - .L_1810)
.L_1810:
        /*008c*/ 	.word	0x00000000
        /*0090*/ 	.short	0x0007
        /*0092*/ 	.short	0x0028
        /*0094*/ 	.byte	0x00, 0xf0, 0x11, 0x00


	//----- nvinfo : EIATTR_KPARAM_INFO
	.align		4
.L_1811:
        /*0098*/ 	.byte	0x04, 0x17
        /*009a*/ 	.short	(.L_1813 - .L_1812)
.L_1812:
        /*009c*/ 	.word	0x00000000
        /*00a0*/ 	.short	0x0006
        /*00a2*/ 	.short	0x0024
        /*00a4*/ 	.byte	0x00, 0xf0, 0x11, 0x00


	//----- nvinfo : EIATTR_KPARAM_INFO
	.align		4
.L_1813:
        /*00a8*/ 	.byte	0x04, 0x17
        /*00aa*/ 	.short	(.L_1815 - .L_1814)
.L_1814:
        /*00ac*/ 	.word	0x00000000
        /*00b0*/ 	.short	0x0005
        /*00b2*/ 	.short	0x0020
        /*00b4*/ 	.byte	0x00, 0xf0, 0x11, 0x00


	//----- nvinfo : EIATTR_KPARAM_INFO
	.align		4
.L_1815:
        /*00b8*/ 	.byte	0x04, 0x17
        /*00ba*/ 	.short	(.L_1817 - .L_1816)
.L_1816:
        /*00bc*/ 	.word	0x00000000
        /*00c0*/ 	.short	0x0004
        /*00c2*/ 	.short	0x001c
        /*00c4*/ 	.byte	0x00, 0xf0, 0x11, 0x00


	//----- nvinfo : EIATTR_KPARAM_INFO
	.align		4
.L_1817:
        /*00c8*/ 	.byte	0x04, 0x17
        /*00ca*/ 	.short	(.L_1819 - .L_1818)
.L_1818:
        /*00cc*/ 	.word	0x00000000
        /*00d0*/ 	.short	0x0003
        /*00d2*/ 	.short	0x0018
        /*00d4*/ 	.byte	0x00, 0xf0, 0x11, 0x00


	//----- nvinfo : EIATTR_KPARAM_INFO
	.align		4
.L_1819:
        /*00d8*/ 	.byte	0x04, 0x17
        /*00da*/ 	.short	(.L_1821 - .L_1820)
.L_1820:
        /*00dc*/ 	.word	0x00000000
        /*00e0*/ 	.short	0x0002
        /*00e2*/ 	.short	0x0010
        /*00e4*/ 	.byte	0x00, 0xf5, 0x21, 0x00


	//----- nvinfo : EIATTR_KPARAM_INFO
	.align		4
.L_1821:
        /*00e8*/ 	.byte	0x04, 0x17
        /*00ea*/ 	.short	(.L_1823 - .L_1822)
.L_1822:
        /*00ec*/ 	.word	0x00000000
        /*00f0*/ 	.short	0x0001
        /*00f2*/ 	.short	0x0008
        /*00f4*/ 	.byte	0x00, 0xf5, 0x21, 0x00


	//----- nvinfo : EIATTR_KPARAM_INFO
	.align		4
.L_1823:
        /*00f8*/ 	.byte	0x04, 0x17
        /*00fa*/ 	.short	(.L_1825 - .L_1824)
.L_1824:
        /*00fc*/ 	.word	0x00000000
        /*0100*/ 	.short	0x0000
        /*0102*/ 	.short	0x0000
        /*0104*/ 	.byte	0x00, 0xf5, 0x21, 0x00


	//----- nvinfo : EIATTR_SPARSE_MMA_MASK
	.align		4
.L_1825:
        /*0108*/ 	.byte	0x03, 0x50
        /*010a*/ 	.short	0x0000


	//----- nvinfo : EIATTR_MAXREG_COUNT
	.align		4
        /*010c*/ 	.byte	0x03, 0x1b
        /*010e*/ 	.short	0x00ff


	//----- nvinfo : EIATTR_NUM_BARRIERS
	.align		4
        /*0110*/ 	.byte	0x02, 0x4c
        /*0112*/ 	.byte	0x01
	.zero		1


	//----- nvinfo : EIATTR_MERCURY_ISA_VERSION
	.align		4
        /*0114*/ 	.byte	0x03, 0x5f
        /*0116*/ 	.short	0x0101


	//----- nvinfo : EIATTR_VRC_CTA_INIT_COUNT
	.align		4
        /*0118*/ 	.byte	0x02, 0x4a
	.zero		1
	.zero		1


	//----- nvinfo : EIATTR_EXIT_INSTR_OFFSETS
	.align		4
        /*011c*/ 	.byte	0x04, 0x1c
        /*011e*/ 	.short	(.L_1827 - .L_1826)


	//   ....[0]....
.L_1826:
        /*0120*/ 	.word	0x00000ea0


	//----- nvinfo : EIATTR_CRS_STACK_SIZE
	.align		4
.L_1827:
        /*0124*/ 	.byte	0x04, 0x1e
        /*0126*/ 	.short	(.L_1829 - .L_1828)
.L_1828:
        /*0128*/ 	.word	0x00000000


	//----- nvinfo : EIATTR_CBANK_PARAM_SIZE
	.align		4
.L_1829:
        /*012c*/ 	.byte	0x03, 0x19
        /*012e*/ 	.short	0x004c


	//----- nvinfo : EIATTR_PARAM_CBANK
	.align		4
        /*0130*/ 	.byte	0x04, 0x0a
        /*0132*/ 	.short	(.L_1831 - .L_1830)
	.align		4
.L_1830:
        /*0134*/ 	.word	index@(.nv.constant0._Z20filterActs_YxX_colorILi4ELi32ELi1ELi4ELi1ELb0ELb0EEvPfS0_S0_iiiiiiiiiiffi)
        /*0138*/ 	.short	0x0380
        /*013a*/ 	.short	0x004c


	//----- nvinfo : EIATTR_SW_WAR
	.align		4
.L_1831:
        /*013c*/ 	.byte	0x04, 0x36
        /*013e*/ 	.short	(.L_1833 - .L_1832)
.L_1832:
        /*0140*/ 	.word	0x00000008
.L_1833:


//--------------------- .nv.info._Z20filterActs_YxX_colorILi4ELi32ELi1ELi8ELi1ELb0ELb0EEvPfS0_S0_iiiiiiiiiiffi --------------------------
	.section	.nv.info._Z20filterActs_YxX_colorILi4ELi32ELi1ELi8ELi1ELb0ELb0EEvPfS0_S0_iiiiiiiiiiffi,"",@"SHT_CUDA_INFO"
	.sectionflags	@""
	.align	4


	//----- nvinfo : EIATTR_CUDA_API_VERSION
	.align		4
        /*0000*/ 	.byte	0x04, 0x37
        /*0002*/ 	.short	(.L_1835 - .L_1834)
.L_1834:
        /*0004*/ 	.word	0x00000082


	//----- nvinfo : EIATTR_KPARAM_INFO
	.align		4
.L_1835:
        /*0008*/ 	.byte	0x04, 0x17
        /*000a*/ 	.short	(.L_1837 - .L_1836)
.L_1836:
        /*000c*/ 	.word	0x00000000
        /*0010*/ 	.short	0x000f
        /*0012*/ 	.short	0x0048
        /*0014*/ 	.byte	0x00, 0xf0, 0x11, 0x00


	//----- nvinfo : EIATTR_KPARAM_INFO
	.align		4
.L_1837:
        /*0018*/ 	.byte	0x04, 0x17
        /*001a*/ 	.short	(.L_1839 - .L_1838)
.L_1838:
        /*001c*/ 	.word	0x00000000
        /*0020*/ 	.short	0x000e
        /*0022*/ 	.short	0x0044
        /*0024*/ 	.byte	0x00, 0xf0, 0x11, 0x00


	//----- nvinfo : EIATTR_KPARAM_INFO
	.align		4
.L_1839:
        /*0028*/ 	.byte	0x04, 0x17
        /*002a*/ 	.short	(.L_1841 - .L_1840)
.L_1840:
        /*002c*/ 	.word	0x00000000
        /*0030*/ 	.short	0x000d
        /*0032*/ 	.short	0x0040
        /*0034*/ 	.byte	0x00, 0xf0, 0x11, 0x00


	//----- nvinfo : EIATTR_KPARAM_INFO
	.align		4
.L_1841:
        /*0038*/ 	.byte	0x04, 0x17
        /*003a*/ 	.short	(.L_1843 - .L_1842)
.L_1842:
        /*003c*/ 	.word	0x00000000
        /*0040*/ 	.short	0x000c
        /*0042*/ 	.short	0x003c
        /*0044*/ 	.byte	0x00, 0xf0, 0x11, 0x00


	//----- nvinfo : EIATTR_KPARAM_INFO
	.align		4
.L_1843:
        /*0048*/ 	.byte	0x04, 0x17
        /*004a*/ 	.short	(.L_1845 - .L_1844)
.L_1844:
        /*004c*/ 	.word	0x00000000
        /*0050*/ 	.short	0x000b
        /*0052*/ 	.short	0x0038
        /*0054*/ 	.byte	0x00, 0xf0, 0x11, 0x00


	//----- nvinfo : EIATTR_KPARAM_INFO
	.align		4
.L_1845:
        /*0058*/ 	.byte	0x04, 0x17
        /*005a*/ 	.short	(.L_1847 - .L_1846)
.L_1846:
        /*005c*/ 	.word	0x00000000
        /*0060*/ 	.short	0x000a
        /*0062*/ 	.short	0x0034
        /*0064*/ 	.byte	0x00, 0xf0, 0x11, 0x00


	//----- nvinfo : EIATTR_KPARAM_INFO
	.align		4
.L_1847:
        /*0068*/ 	.byte	0x04, 0x17
        /*006a*/ 	.short	(.L_1849 - .L_1848)
.L_1848:
        /*006c*/ 	.word	0x00000000
        /*0070*/ 	.short	0x0009
        /*0072*/ 	.short	0x0030
        /*0074*/ 	.byte	0x00, 0xf0, 0x11, 0x00


	//----- nvinfo : EIATTR_KPARAM_INFO
	.align		4
.L_1849:
        /*0078*/ 	.byte	0x04, 0x17
        /*007a*/ 	.short	(.L_1851 - .L_1850)
.L_1850:
        /*007c*/ 	.word	0x00000000
        /*0080*/ 	.short	0x0008
        /*0082*/ 	.short	0x002c
        /*0084*/ 	.byte	0x00, 0xf0, 0x11, 0x00


	//----- nvinfo : EIATTR_KPARAM_INFO
	.align		4
.L_1851:
        /*0088*/ 	.byte	0x04, 0x17
        /*008a*/ 	.short	(.L_1853 - .L_1852)
.L_1852:
        /*008c*/ 	.word	0x00000000
        /*0090*/ 	.short	0x0007
        /*0092*/ 	.short	0x0028
        /*0094*/ 	.byte	0x00, 0xf0, 0x11, 0x00


	//----- nvinfo : EIATTR_KPARAM_INFO
	.align		4
.L_1853:
        /*0098*/ 	.byte	0x04, 0x17
        /*009a*/ 	.short	(.L_1855 - .L_1854)
.L_1854:
        /*009c*/ 	.word	0x00000000
        /*00a0*/ 	.short	0x0006
        /*00a2*/ 	.short	0x0024
        /*00a4*/ 	.byte	0x00, 0xf0, 0x11, 0x00


	//----- nvinfo : EIATTR_KPARAM_INFO
	.align		4
.L_1855:
        /*00a8*/ 	.byte	0x04, 0x17
        /*00aa*/ 	.short	(.L_1857 - .L_1856)
.L_1856:
        /*00ac*/ 	.word	0x00000000
        /*00b0*/ 	.short	0x0005
        /*00b2*/ 	.short	0x0020
        /*00b4*/ 	.byte	0x00, 0xf0, 0x11, 0x00


	//----- nvinfo : EIATTR_KPARAM_INFO
	.align		4
.L_1857:
        /*00b8*/ 	.byte	0x04, 0x17
        /*00ba*/ 	.short	(.L_1859 - .L_1858)
.L_1858:
        /*00bc*/ 	.word	0x00000000
        /*00c0*/ 	.short	0x0004
        /*00c2*/ 	.short	0x001c
        /*00c4*/ 	.byte	0x00, 0xf0, 0x11, 0x00


	//----- nvinfo : EIATTR_KPARAM_INFO
	.align		4
.L_1859:
        /*00c8*/ 	.byte	0x04, 0x17
        /*00ca*/ 	.short	(.L_1861 - .L_1860)
.L_1860:
        /*00cc*/ 	.word	0x00000000
        /*00d0*/ 	.short	0x0003
        /*00d2*/ 	.short	0x0018
        /*00d4*/ 	.byte	0x00, 0xf0, 0x11, 0x00


	//----- nvinfo : EIATTR_KPARAM_INFO
	.align		4
.L_1861:
        /*00d8*/ 	.byte	0x04, 0x17
        /*00da*/ 	.short	(.L_1863 - .L_1862)
.L_1862:
        /*00dc*/ 	.word	0x00000000
        /*00e0*/ 	.short	0x0002
        /*00e2*/ 	.short	0x0010
        /*00e4*/ 	.byte	0x00, 0xf5, 0x21, 0x00


	//----- nvinfo : EIATTR_KPARAM_INFO
	.align		4
.L_1863:
        /*00e8*/ 	.byte	0x04, 0x17
        /*00ea*/ 	.short	(.L_1865 - .L_1864)
.L_1864:
        /*00ec*/ 	.word	0x00000000
        /*00f0*/ 	.short	0x0001
        /*00f2*/ 	.short	0x0008
        /*00f4*/ 	.byte	0x00, 0xf5, 0x21, 0x00


	//----- nvinfo : EIATTR_KPARAM_INFO
	.align		4
.L_1865:
        /*00f8*/ 	.byte	0x04, 0x17
        /*00fa*/ 	.short	(.L_1867 - .L_1866)
.L_1866:
        /*00fc*/ 	.word	0x00000000
        /*0100*/ 	.short	0x0000
        /*0102*/ 	.short	0x0000
        /*0104*/ 	.byte	0x00, 0xf5, 0x21, 0x00


	//----- nvinfo : EIATTR_SPARSE_MMA_MASK
	.align		4
.L_1867:
        /*0108*/ 	.byte	0x03, 0x50
        /*010a*/ 	.short	0x0000


	//----- nvinfo : EIATTR_MAXREG_COUNT
	.align		4
        /*010c*/ 	.byte	0x03, 0x1b
        /*010e*/ 	.short	0x00ff


	//----- nvinfo : EIATTR_NUM_BARRIERS
	.align		4
        /*0110*/ 	.byte	0x02, 0x4c
        /*0112*/ 	.byte	0x01
	.zero		1


	//----- nvinfo : EIATTR_MERCURY_ISA_VERSION
	.align		4
        /*0114*/ 	.byte	0x03, 0x5f
        /*0116*/ 	.short	0x0101


	//----- nvinfo : EIATTR_VRC_CTA_INIT_COUNT
	.align		4
        /*0118*/ 	.byte	0x02, 0x4a
	.zero		1
	.zero		1


	//----- nvinfo : EIATTR_EXIT_INSTR_OFFSETS
	.align		4
        /*011c*/ 	.byte	0x04, 0x1c
        /*011e*/ 	.short	(.L_1869 - .L_1868)


	//   ....[0]....
.L_1868:
        /*0120*/ 	.word	0x00001300


	//----- nvinfo : EIATTR_CRS_STACK_SIZE
	.align		4
.L_1869:
        /*0124*/ 	.byte	0x04, 0x1e
        /*0126*/ 	.short	(.L_1871 - .L_1870)
.L_1870:
        /*0128*/ 	.word	0x00000000


	//----- nvinfo : EIATTR_CBANK_PARAM_SIZE
	.align		4
.L_1871:
        /*012c*/ 	.byte	0x03, 0x19
        /*012e*/ 	.short	0x004c


	//----- nvinfo : EIATTR_PARAM_CBANK
	.align		4
        /*0130*/ 	.byte	0x04, 0x0a
        /*0132*/ 	.short	(.L_1873 - .L_1872)
	.align		4
.L_1872:
        /*0134*/ 	.word	index@(.nv.constant0._Z20filterActs_YxX_colorILi4ELi32ELi1ELi8ELi1ELb0ELb0EEvPfS0_S0_iiiiiiiiiiffi)
        /*0138*/ 	.short	0x0380
        /*013a*/ 	.short	0x004c


	//----- nvinfo : EIATTR_SW_WAR
	.align		4
.L_1873:
        /*013c*/ 	.byte	0x04, 0x36
        /*013e*/ 	.short	(.L_1875 - .L_1874)
.L_1874:
        /*0140*/ 	.word	0x00000008
.L_1875:


//--------------------- .nv.info._Z20filterActs_YxX_colorILi4ELi32ELi1ELi4ELi1ELb0ELb1EEvPfS0_S0_iiiiiiiiiiffi --------------------------
	.section	.nv.info._Z20filterActs_YxX_colorILi4ELi32ELi1ELi4ELi1ELb0ELb1EEvPfS0_S0_iiiiiiiiiiffi,"",@"SHT_CUDA_INFO"
	.sectionflags	@""
	.align	4


	//----- nvinfo : EIATTR_CUDA_API_VERSION
	.align		4
        /*0000*/ 	.byte	0x04, 0x37
        /*0002*/ 	.short	(.L_1877 - .L_1876)
.L_1876:
        /*0004*/ 	.word	0x00000082


	//----- nvinfo : EIATTR_KPARAM_INFO
	.align		4
.L_1877:
        /*0008*/ 	.byte	0x04, 0x17
        /*000a*/ 	.short	(.L_1879 - .L_1878)
.L_1878:
        /*000c*/ 	.word	0x00000000
        /*0010*/ 	.short	0x000f
        /*0012*/ 	.short	0x0048
        /*0014*/ 	.byte	0x00, 0xf0, 0x11, 0x00


	//----- nvinfo : EIATTR_KPARAM_INFO
	.align		4
.L_1879:
        /*0018*/ 	.byte	0x04, 0x17
        /*001a*/ 	.short	(.L_1881 - .L_1880)
.L_1880:
        /*001c*/ 	.word	0x00000000
        /*0020*/ 	.short	0x000e
        /*0022*/ 	.short	0x0044
        /*0024*/ 	.byte	0x00, 0xf0, 0x11, 0x00


	//----- nvinfo : EIATTR_KPARAM_INFO
	.align		4
.L_1881:
        /*0028*/ 	.byte	0x04, 0x17
        /*002a*/ 	.short	(.L_1883 - .L_1882)
.L_1882:
        /*002c*/ 	.word	0x00000000
        /*0030*/ 	.short	0x000d
        /*0032*/ 	.short	0x0040
        /*0034*/ 	.byte	0x00, 0xf0, 0x11, 0x00


	//----- nvinfo : EIATTR_KPARAM_INFO
	.align		4
.L_1883:
        /*0038*/ 	.byte	0x04, 0x17
        /*003a*/ 	.short	(.L_1885 - .L_1884)
.L_1884:
        /*003c*/ 	.word	0x00000000
        /*0040*/ 	.short	0x000c
        /*0042*/ 	.short	0x003c
        /*0044*/ 	.byte	0x00, 0xf0, 0x11, 0x00


	//----- nvinfo : EIATTR_KPARAM_INFO
	.align		4
.L_1885:
        /*0048*/ 	.byte	0x04, 0x17
        /*004a*/ 	.short	(.L_1887 - .L_1886)
.L_1886:
        /*004c*/ 	.word	0x00000000
        /*0050*/ 	.short	0x000b
        /*0052*/ 	.short	0x0038
        /*0054*/ 	.byte	0x00, 0xf0, 0x11, 0x00


	//----- nvinfo : EIATTR_KPARAM_INFO
	.align		4
.L_1887:
        /*0058*/ 	.byte	0x04, 0x17
        /*005a*/ 	.short	(.L_1889 - .L_1888)
.L_1888:
        /*005c*/ 	.word	0x00000000
        /*0060*/ 	.short	0x000a
        /*0062*/ 	.short	0x0034
        /*0064*/ 	.byte	0x00, 0xf0, 0x11, 0x00


	//----- nvinfo : EIATTR_KPARAM_INFO
	.align		4
.L_1889:
        /*0068*/ 	.byte	0x04, 0x17
        /*006a*/ 	.short	(.L_1891 - .L_1890)
.L_1890:
        /*006c*/ 	.word	0x00000000
        /*0070*/ 	.short	0x0009
        /*0072*/ 	.short	0x0030
        /*0074*/ 	.byte	0x00, 0xf0, 0x11, 0x00


	//----- nvinfo : EIATTR_KPARAM_INFO
	.align		4
.L_1891:
        /*0078*/ 	.byte	0x04, 0x17
        /*007a*/ 	.short	(.L_1893 - .L_1892)
.L_1892:
        /*007c*/ 	.word	0x00000000
        /*0080*/ 	.short	0x0008
        /*0082*/ 	.short	0x002c
        /*0084*/ 	.byte	0x00, 0xf0, 0x11, 0x00


	//----- nvinfo : EIATTR_KPARAM_INFO
	.align		4
.L_1893:
        /*0088*/ 	.byte	0x04, 0x17
        /*008a*/ 	.short	(.L_1895 - .L_1894)
.L_1894:
        /*008c*/ 	.word	0x00000000
        /*0090*/ 	.short	0x0007
        /*0092*/ 	.short	0x0028
        /*0094*/ 	.byte	0x00, 0xf0, 0x11, 0x00


	//----- nvinfo : EIATTR_KPARAM_INFO
	.align		4
.L_1895:
        /*0098*/ 	.byte	0x04, 0x17
        /*009a*/ 	.short	(.L_1897 - .L_1896)
.L_1896:
        /*009c*/ 	.word	0x00000000
        /*00a0*/ 	.short	0x0006
        /*00a2*/ 	.short	0x0024
        /*00a4*/ 	.byte	0x00, 0xf0, 0x11, 0x00


	//----- nvinfo : EIATTR_KPARAM_INFO
	.align		4
.L_1897:
        /*00a8*/ 	.byte	0x04, 0x17
        /*00aa*/ 	.short	(.L_1899 - .L_1898)
.L_1898:
        /*00ac*/ 	.word	0x00000000
        /*00b0*/ 	.short	0x0005
        /*00b2*/ 	.short	0x0020
        /*00b4*/ 	.byte	0x00, 0xf0, 0x11, 0x00


	//----- nvinfo : EIATTR_KPARAM_INFO
	.align		4
.L_1899:
        /*00b8*/ 	.byte	0x04, 0x17
        /*00ba*/ 	.short	(.L_1901 - .L_1900)
.L_1900:
        /*00bc*/ 	.word	0x00000000
        /*00c0*/ 	.short	0x0004
        /*00c2*/ 	.short	0x001c
        /*00c4*/ 	.byte	0x00, 0xf0, 0x11, 0x00


	//----- nvinfo : EIATTR_KPARAM_INFO
	.align		4
.L_1901:
        /*00c8*/ 	.byte	0x04, 0x17
        /*00ca*/ 	.short	(.L_1903 - .L_1902)
.L_1902:
        /*00cc*/ 	.word	0x00000000
        /*00d0*/ 	.short	0x0003
        /*00d2*/ 	.short	0x0018
        /*00d4*/ 	.byte	0x00, 0xf0, 0x11, 0x00


	//----- nvinfo : EIATTR_KPARAM_INFO
	.align		4
.L_1903:
        /*00d8*/ 	.byte	0x04, 0x17
        /*00da*/ 	.short	(.L_1905 - .L_1904)
.L_1904:
        /*00dc*/ 	.word	0x00000000
        /*00e0*/ 	.short	0x0002
        /*00e2*/ 	.short	0x0010
        /*00e4*/ 	.byte	0x00, 0xf5, 0x21, 0x00


	//----- nvinfo : EIATTR_KPARAM_INFO
	.align		4
.L_1905:
        /*00e8*/ 	.byte	0x04, 0x17
        /*00ea*/ 	.short	(.L_1907 - .L_1906)
.L_1906:
        /*00ec*/ 	.word	0x00000000
        /*00f0*/ 	.short	0x0001
        /*00f2*/ 	.short	0x0008
        /*00f4*/ 	.byte	0x00, 0xf5, 0x21, 0x00


	//----- nvinfo : EIATTR_KPARAM_INFO
	.align		4
.L_1907:
        /*00f8*/ 	.byte	0x04, 0x17
        /*00fa*/ 	.short	(.L_1909 - .L_1908)
.L_1908:
        /*00fc*/ 	.word	0x00000000
        /*0100*/ 	.short	0x0000
        /*0102*/ 	.short	0x0000
        /*0104*/ 	.byte	0x00, 0xf5, 0x21, 0x00


	//----- nvinfo : EIATTR_SPARSE_MMA_MASK
	.align		4
.L_1909:
        /*0108*/ 	.byte	0x03, 0x50
        /*010a*/ 	.short	0x0000


	//----- nvinfo : EIATTR_MAXREG_COUNT
	.align		4
        /*010c*/ 	.byte	0x03, 0x1b
        /*010e*/ 	.short	0x00ff


	//----- nvinfo : EIATTR_NUM_BARRIERS
	.align		4
        /*0110*/ 	.byte	0x02, 0x4c
        /*0112*/ 	.byte	0x01
	.zero		1


	//----- nvinfo : EIATTR_MERCURY_ISA_VERSION
	.align		4
        /*0114*/ 	.byte	0x03, 0x5f
        /*0116*/ 	.short	0x0101


	//----- nvinfo : EIATTR_VRC_CTA_INIT_COUNT
	.align		4
        /*0118*/ 	.byte	0x02, 0x4a
	.zero		1
	.zero		1


	//----- nvinfo : EIATTR_EXIT_INSTR_OFFSETS
	.align		4
        /*011c*/ 	.byte	0x04, 0x1c
        /*011e*/ 	.short	(.L_1911 - .L_1910)


	//   ....[0]....
.L_1910:
        /*0120*/ 	.word	0x00000d90


	//   ....[1]....
        /*0124*/ 	.word	0x00000f20


	//----- nvinfo : EIATTR_CRS_STACK_SIZE
	.align		4
.L_1911:
        /*0128*/ 	.byte	0x04, 0x1e
        /*012a*/ 	.short	(.L_1913 - .L_1912)
.L_1912:
        /*012c*/ 	.word	0x00000000


	//----- nvinfo : EIATTR_CBANK_PARAM_SIZE
	.align		4
.L_1913:
        /*0130*/ 	.byte	0x03, 0x19
        /*0132*/ 	.short	0x004c


	//----- nvinfo : EIATTR_PARAM_CBANK
	.align		4
        /*0134*/ 	.byte	0x04, 0x0a
        /*0136*/ 	.short	(.L_1915 - .L_1914)
	.align		4
.L_1914:
        /*0138*/ 	.word	index@(.nv.constant0._Z20filterActs_YxX_colorILi4ELi32ELi1ELi4ELi1ELb0ELb1EEvPfS0_S0_iiiiiiiiiiffi)
        /*013c*/ 	.short	0x0380
        /*013e*/ 	.short	0x004c


	//----- nvinfo : EIATTR_SW_WAR
	.align		4
.L_1915:
        /*0140*/ 	.byte	0x04, 0x36
        /*0142*/ 	.short	(.L_1917 - .L_1916)
.L_1916:
        /*0144*/ 	.word	0x00000008
.L_1917:


//--------------------- .nv.info._Z20filterActs_YxX_colorILi4ELi32ELi1ELi8ELi1ELb0ELb1EEvPfS0_S0_iiiiiiiiiiffi --------------------------
	.section	.nv.info._Z20filterActs_YxX_colorILi4ELi32ELi1ELi8ELi1ELb0ELb1EEvPfS0_S0_iiiiiiiiiiffi,"",@"SHT_CUDA_INFO"
	.sectionflags	@""
	.align	4


	//----- nvinfo : EIATTR_CUDA_API_VERSION
	.align		4
        /*0000*/ 	.byte	0x04, 0x37
        /*0002*/ 	.short	(.L_1919 - .L_1918)
.L_1918:
        /*0004*/ 	.word	0x00000082


	//----- nvinfo : EIATTR_KPARAM_INFO
	.align		4
.L_1919:
        /*0008*/ 	.byte	0x04, 0x17
        /*000a*/ 	.short	(.L_1921 - .L_1920)
.L_1920:
        /*000c*/ 	.word	0x00000000
        /*0010*/ 	.short	0x000f
        /*0012*/ 	.short	0x0048
        /*0014*/ 	.byte	0x00, 0xf0, 0x11, 0x00


	//----- nvinfo : EIATTR_KPARAM_INFO
	.align		4
.L_1921:
        /*0018*/ 	.byte	0x04, 0x17
        /*001a*/ 	.short	(.L_1923 - .L_1922)
.L_1922:
        /*001c*/ 	.word	0x00000000
        /*0020*/ 	.short	0x000e
        /*0022*/ 	.short	0x0044
        /*0024*/ 	.byte	0x00, 0xf0, 0x11, 0x00


	//----- nvinfo : EIATTR_KPARAM_INFO
	.align		4
.L_1923:
        /*0028*/ 	.byte	0x04, 0x17
        /*002a*/ 	.short	(.L_1925 - .L_1924)
.L_1924:
        /*002c*/ 	.word	0x00000000
        /*0030*/ 	.short	0x000d
        /*0032*/ 	.short	0x0040
        /*0034*/ 	.byte	0x00, 0xf0, 0x11, 0x00


	//----- nvinfo : EIATTR_KPARAM_INFO
	.align		4
.L_1925:
        /*0038*/ 	.byte	0x04, 0x17
        /*003a*/ 	.short	(.L_1927 - .L_1926)
.L_1926:
        /*003c*/ 	.word	0x00000000
        /*0040*/ 	.short	0x000c
        /*0042*/ 	.short	0x003c
        /*0044*/ 	.byte	0x00, 0xf0, 0x11, 0x00


	//----- nvinfo : EIATTR_KPARAM_INFO
	.align		4
.L_1927:
        /*0048*/ 	.byte	0x04, 0x17
        /*004a*/ 	.short	(.L_1929 - .L_1928)
.L_1928:
        /*004c*/ 	.word	0x00000000
        /*0050*/ 	.short	0x000b
        /*0052*/ 	.short	0x0038
        /*0054*/ 	.byte	0x00, 0xf0, 0x11, 0x00


	//----- nvinfo : EIATTR_KPARAM_INFO
	.align		4
.L_1929:
        /*0058*/ 	.byte	0x04, 0x17
        /*005a*/ 	.short	(.L_1931 - .L_1930)
.L_1930:
        /*005c*/ 	.word	0x00000000
        /*0060*/ 	.short	0x000a
        /*0062*/ 	.short	0x0034
        /*0064*/ 	.byte	0x00, 0xf0, 0x11, 0x00


	//----- nvinfo : EIATTR_KPARAM_INFO
	.align		4
.L_1931:
        /*0068*/ 	.byte	0x04, 0x17
        /*006a*/ 	.short	(.L_1933 - .L_1932)
.L_1932:
        /*006c*/ 	.word	0x00000000
        /*0070*/ 	.short	0x0009
        /*0072*/ 	.short	0x0030
        /*0074*/ 	.byte	0x00, 0xf0, 0x11, 0x00


	//----- nvinfo : EIATTR_KPARAM_INFO
	.align		4
.L_1933:
        /*0078*/ 	.byte	0x04, 0x17
        /*007a*/ 	.short	(.L_1935 - .L_1934)
.L_1934:
        /*007c*/ 	.word	0x00000000
        /*0080*/ 	.short	0x0008
        /*0082*/ 	.short	0x002c
        /*0084*/ 	.byte	0x00, 0xf0, 0x11, 0x00


	//----- nvinfo : EIATTR_KPARAM_INFO
	.align		4
.L_1935:
        /*0088*/ 	.byte	0x04, 0x17
        /*008a*/ 	.short	(.L_1937 - .L_1936)
.L_1936:
        /*008c*/ 	.word	0x00000000
        /*0090*/ 	.short	0x0007
        /*0092*/ 	.short	0x0028
        /*0094*/ 	.byte	0x00, 0xf0, 0x11, 0x00


	//----- nvinfo : EIATTR_KPARAM_INFO
	.align		4
.L_1937:
        /*0098*/ 	.byte	0x04, 0x17
        /*009a*/ 	.short	(.L_1939 - .L_1938)
.L_1938:
        /*009c*/ 	.word	0x00000000
        /*00a0*/ 	.short	0x0006
        /*00a2*/ 	.short	0x0024
        /*00a4*/ 	.byte	0x00, 0xf0, 0x11, 0x00


	//----- nvinfo : EIATTR_KPARAM_INFO
	.align		4
.L_1939:
        /*00a8*/ 	.byte	0x04, 0x17
        /*00aa*/ 	.short	(.L_1941 - .L_1940)
.L_1940:
        /*00ac*/ 	.word	0x00000000
        /*00b0*/ 	.short	0x0005
        /*00b2*/ 	.short	0x0020
        /*00b4*/ 	.byte	0x00, 0xf0, 0x11, 0x00


	//----- nvinfo : EIATTR_KPARAM_INFO
	.align		4
.L_1941:
        /*00b8*/ 	.byte	0x04, 0x17
        /*00ba*/ 	.short	(.L_1943 - .L_1942)
.L_1942:
        /*00bc*/ 	.word	0x00000000
        /*00c0*/ 	.short	0x0004
        /*00c2*/ 	.short	0x001c
        /*00c4*/ 	.byte	0x00, 0xf0, 0x11, 0x00


	//----- nvinfo : EIATTR_KPARAM_INFO
	.align		4
.L_1943:
        /*00c8*/ 	.byte	0x04, 0x17
        /*00ca*/ 	.short	(.L_1945 - .L_1944)
.L_1944:
        /*00cc*/ 	.word	0x00000000
        /*00d0*/ 	.short	0x0003
        /*00d2*/ 	.short	0x0018
        /*00d4*/ 	.byte	0x00, 0xf0, 0x11, 0x00


	//----- nvinfo : EIATTR_KPARAM_INFO
	.align		4
.L_1945:
        /*00d8*/ 	.byte	0x04, 0x17
        /*00da*/ 	.short	(.L_1947 - .L_1946)
.L_1946:
        /*00dc*/ 	.word	0x00000000
        /*00e0*/ 	.short	0x0002
        /*00e2*/ 	.short	0x0010
        /*00e4*/ 	.byte	0x00, 0xf5, 0x21, 0x00


	//----- nvinfo : EIATTR_KPARAM_INFO
	.align		4
.L_1947:
        /*00e8*/ 	.byte	0x04, 0x17
        /*00ea*/ 	.short	(.L_1949 - .L_1948)
.L_1948:
        /*00ec*/ 	.word	0x00000000
        /*00f0*/ 	.short	0x0001
        /*00f2*/ 	.short	0x0008
        /*00f4*/ 	.byte	0x00, 0xf5, 0x21, 0x00


	//----- nvinfo : EIATTR_KPARAM_INFO
	.align		4
.L_1949:
        /*00f8*/ 	.byte	0x04, 0x17
        /*00fa*/ 	.short	(.L_1951 - .L_1950)
.L_1950:
        /*00fc*/ 	.word	0x00000000
        /*0100*/ 	.short	0x0000
        /*0102*/ 	.short	0x0000
        /*0104*/ 	.byte	0x00, 0xf5, 0x21, 0x00


	//----- nvinfo : EIATTR_SPARSE_MMA_MASK
	.align		4
.L_1951:
        /*0108*/ 	.byte	0x03, 0x50
        /*010a*/ 	.short	0x0000


	//----- nvinfo : EIATTR_MAXREG_COUNT
	.align		4
        /*010c*/ 	.byte	0x03, 0x1b
        /*010e*/ 	.short	0x00ff


	//----- nvinfo : EIATTR_NUM_BARRIERS
	.align		4
        /*0110*/ 	.byte	0x02, 0x4c
        /*0112*/ 	.byte	0x01
	.zero		1


	//----- nvinfo : EIATTR_MERCURY_ISA_VERSION
	.align		4
        /*0114*/ 	.byte	0x03, 0x5f
        /*0116*/ 	.short	0x0101


	//----- nvinfo : EIATTR_VRC_CTA_INIT_COUNT
	.align		4
        /*0118*/ 	.byte	0x02, 0x4a
	.zero		1
	.zero		1


	//----- nvinfo : EIATTR_EXIT_INSTR_OFFSETS
	.align		4
        /*011c*/ 	.byte	0x04, 0x1c
        /*011e*/ 	.short	(.L_1953 - .L_1952)


	//   ....[0]....
.L_1952:
        /*0120*/ 	.word	0x00001090


	//   ....[1]....
        /*0124*/ 	.word	0x00001340


	//----- nvinfo : EIATTR_CRS_STACK_SIZE
	.align		4
.L_1953:
        /*0128*/ 	.byte	0x04, 0x1e
        /*012a*/ 	.short	(.L_1955 - .L_1954)
.L_1954:
        /*012c*/ 	.word	0x00000000


	//----- nvinfo : EIATTR_CBANK_PARAM_SIZE
	.align		4
.L_1955:
        /*0130*/ 	.byte	0x03, 0x19
        /*0132*/ 	.short	0x004c


	//----- nvinfo : EIATTR_PARAM_CBANK
	.align		4
        /*0134*/ 	.byte	0x04, 0x0a
        /*0136*/ 	.short	(.L_1957 - .L_1956)
	.align		4
.L_1956:
        /*0138*/ 	.word	index@(.nv.constant0._Z20filterActs_YxX_colorILi4ELi32ELi1ELi8ELi1ELb0ELb1EEvPfS0_S0_iiiiiiiiiiffi)
        /*013c*/ 	.short	0x0380
        /*013e*/ 	.short	0x004c


	//----- nvinfo : EIATTR_SW_WAR
	.align		4
.L_1957:
        /*0140*/ 	.byte	0x04, 0x36
        /*0142*/ 	.short	(.L_1959 - .L_1958)
.L_1958:
        /*0144*/ 	.word	0x00000008
.L_1959:


//--------------------- .nv.info._Z21filterActs_YxX_sparseILi4ELi32ELi2ELi4ELi2ELb1ELb0EEvPfS0_S0_iiiiiiiiiiiiffi --------------------------
	.section	.nv.info._Z21filterActs_YxX_sparseILi4ELi32ELi2ELi4ELi2ELb1ELb0EEvPfS0_S0_iiiiiiiiiiiiffi,"",@"SHT_CUDA_INFO"
	.sectionflags	@""
	.align	4


	//----- nvinfo : EIATTR_CUDA_API_VERSION
	.align		4
        /*0000*/ 	.byte	0x04, 0x37
        /*0002*/ 	.short	(.L_1961 - .L_1960)
.L_1960:
        /*0004*/ 	.word	0x00000082


	//----- nvinfo : EIATTR_KPARAM_INFO
	.align		4
.L_1961:
        /*0008*/ 	.byte	0x04, 0x17
        /*000a*/ 	.short	(.L_1963 - .L_1962)
.L_1962:
        /*000c*/ 	.word	0x00000000
        /*0010*/ 	.short	0x0011
        /*0012*/ 	.short	0x0050
        /*0014*/ 	.byte	0x00, 0xf0, 0x11, 0x00


	//----- nvinfo : EIATTR_KPARAM_INFO
	.align		4
.L_1963:
        /*0018*/ 	.byte	0x04, 0x17
        /*001a*/ 	.short	(.L_1965 - .L_1964)
.L_1964:
        /*001c*/ 	.word	0x00000000
        /*0020*/ 	.short	0x0010
        /*0022*/ 	.short	0x004c
        /*0024*/ 	.byte	0x00, 0xf0, 0x11, 0x00


	//----- nvinfo : EIATTR_KPARAM_INFO
	.align		4
.L_1965:
        /*0028*/ 	.byte	0x04, 0x17
        /*002a*/ 	.short	(.L_1967 - .L_1966)
.L_1966:
        /*002c*/ 	.word	0x00000000
        /*0030*/ 	.short	0x000f
        /*0032*/ 	.short	0x0048
        /*0034*/ 	.byte	0x00, 0xf0, 0x11, 0x00


	//----- nvinfo : EIATTR_KPARAM_INFO
	.align		4
.L_1967:
        /*0038*/ 	.byte	0x04, 0x17
        /*003a*/ 	.short	(.L_1969 - .L_1968)
.L_1968:
        /*003c*/ 	.word	0x00000000
        /*0040*/ 	.short	0x000e
        /*0042*/ 	.short	0x0044
        /*0044*/ 	.byte	0x00, 0xf0, 0x11, 0x00


	//----- nvinfo : EIATTR_KPARAM_INFO
	.align		4
.L_1969:
        /*0048*/ 	.byte	0x04, 0x17
        /*004a*/ 	.short	(.L_1971 - .L_1970)
.L_1970:
        /*004c*/ 	.word	0x00000000
        /*0050*/ 	.short	0x000d
        /*0052*/ 	.short	0x0040
        /*0054*/ 	.byte	0x00, 0xf0, 0x11, 0x00


	//----- nvinfo : EIATTR_KPARAM_INFO
	.align		4
.L_1971:
        /*0058*/ 	.byte	0x04, 0x17
        /*005a*/ 	.short	(.L_1973 - .L_1972)
.L_1972:
        /*005c*/ 	.word	0x00000000
        /*0060*/ 	.short	0x000c
        /*0062*/ 	.short	0x003c
        /*0064*/ 	.byte	0x00, 0xf0, 0x11, 0x00


	//----- nvinfo : EIATTR_KPARAM_INFO
	.align		4
.L_1973:
        /*0068*/ 	.byte	0x04, 0x17
        /*006a*/ 	.short	(.L_1975 - .L_1974)
.L_1974:
        /*006c*/ 	.word	0x00000000
        /*0070*/ 	.short	0x000b
        /*0072*/ 	.short	0x0038
        /*0074*/ 	.byte	0x00, 0xf0, 0x11, 0x00


	//----- nvinfo : EIATTR_KPARAM_INFO
	.align		4
.L_1975:
        /*0078*/ 	.byte	0x04, 0x17
        /*007a*/ 	.short	(.L_1977 - .L_1976)
.L_1976:
        /*007c*/ 	.word	0x00000000
        /*0080*/ 	.short	0x000a
        /*0082*/ 	.short	0x0034
        /*0084*/ 	.byte	0x00, 0xf0, 0x11, 0x00


	//----- nvinfo : EIATTR_KPARAM_INFO
	.align		4
.L_1977:
        /*0088*/ 	.byte	0x04, 0x17
        /*008a*/ 	.short	(.L_1979 - .L_1978)
.L_1978:
        /*008c*/ 	.word	0x00000000
        /*0090*/ 	.short	0x0009
        /*0092*/ 	.short	0x0030
        /*0094*/ 	.byte	0x00, 0xf0, 0x11, 0x00


	//----- nvinfo : EIATTR_KPARAM_INFO
	.align		4
.L_1979:
        /*0098*/ 	.byte	0x04, 0x17
        /*009a*/ 	.short	(.L_1981 - .L_1980)
.L_1980:
        /*009c*/ 	.word	0x00000000
        /*00a0*/ 	.short	0x0008
        /*00a2*/ 	.short	0x002c
        /*00a4*/ 	.byte	0x00, 0xf0, 0x11, 0x00


	//----- nvinfo : EIATTR_KPARAM_INFO
	.align		4
.L_1981:
        /*00a8*/ 	.byte	0x04, 0x17
        /*00aa*/ 	.short	(.L_1983 - .L_1982)
.L_1982:
        /*00ac*/ 	.word	0x00000000
        /*00b0*/ 	.short	0x0007
        /*00b2*/ 	.short	0x0028
        /*00b4*/ 	.byte	0x00, 0xf0, 0x11, 0x00


	//----- nvinfo : EIATTR_KPARAM_INFO
	.align		4
.L_1983:
        /*00b8*/ 	.byte	0x04, 0x17
        /*00ba*/ 	.short	(.L_1985 - .L_1984)
.L_1984:
        /*00bc*/ 	.word	0x00000000
        /*00c0*/ 	.short	0x0006
        /*00c2*/ 	.short	0x0024
        /*00c4*/ 	.byte	0x00, 0xf0, 0x11, 0x00


	//----- nvinfo : EIATTR_KPARAM_INFO
	.align		4
.L_1985:
        /*00c8*/ 	.byte	0x04, 0x17
        /*00ca*/ 	.short	(.L_1987 - .L_1986)
.L_1986:
        /*00cc*/ 	.word	0x00000000
        /*00d0*/ 	.short	0x0005
        /*00d2*/ 	.short	0x0020
        /*00d4*/ 	.byte	0x00, 0xf0, 0x11, 0x00


	//----- nvinfo : EIATTR_KPARAM_INFO
	.align		4
.L_1987:
        /*00d8*/ 	.byte	0x04, 0x17
        /*00da*/ 	.short	(.L_1989 - .L_1988)
.L_1988:
        /*00dc*/ 	.word	0x00000000
        /*00e0*/ 	.short	0x0004
        /*00e2*/ 	.short	0x001c
        /*00e4*/ 	.byte	0x00, 0xf0, 0x11, 0x00


	//----- nvinfo : EIATTR_KPARAM_INFO
	.align		4
.L_1989:
        /*00e8*/ 	.byte	0x04, 0x17
        /*00ea*/ 	.short	(.L_1991 - .L_1990)
.L_1990:
        /*00ec*/ 	.word	0x00000000
        /*00f0*/ 	.short	0x0003
        /*00f2*/ 	.short	0x0018
        /*00f4*/ 	.byte	0x00, 0xf0, 0x11, 0x00


	//----- nvinfo : EIATTR_KPARAM_INFO
	.align		4
.L_1991:
        /*00f8*/ 	.byte	0x04, 0x17
        /*00fa*/ 	.short	(.L_1993 - .L_1992)
.L_1992:
        /*00fc*/ 	.word	0x00000000
        /*0100*/ 	.short	0x0002
        /*0102*/ 	.short	0x0010
        /*0104*/ 	.byte	0x00, 0xf5, 0x21, 0x00


	//----- nvinfo : EIATTR_KPARAM_INFO
	.align		4
.L_1993:
        /*0108*/ 	.byte	0x04, 0x17
        /*010a*/ 	.short	(.L_1995 - .L_1994)
.L_1994:
        /*010c*/ 	.word	0x00000000
        /*0110*/ 	.short	0x0001
        /*0112*/ 	.short	0x0008
        /*0114*/ 	.byte	0x00, 0xf5, 0x21, 0x00


	//----- nvinfo : EIATTR_KPARAM_INFO
	.align		4
.L_1995:
        /*0118*/ 	.byte	0x04, 0x17
        /*011a*/ 	.short	(.L_1997 - .L_1996)
.L_1996:
        /*011c*/ 	.word	0x00000000
        /*0120*/ 	.short	0x0000
        /*0122*/ 	.short	0x0000
        /*0124*/ 	.byte	0x00, 0xf5, 0x21, 0x00


	//----- nvinfo : EIATTR_SPARSE_MMA_MASK
	.align		4
.L_1997:
        /*0128*/ 	.byte	0x03, 0x50
        /*012a*/ 	.short	0x0000


	//----- nvinfo : EIATTR_MAXREG_COUNT
	.align		4
        /*012c*/ 	.byte	0x03, 0x1b
        /*012e*/ 	.short	0x00ff


	//----- nvinfo : EIATTR_NUM_BARRIERS
	.align		4
        /*0130*/ 	.byte	0x02, 0x4c
        /*0132*/ 	.byte	0x01
	.zero		1


	//----- nvinfo : EIATTR_MERCURY_ISA_VERSION
	.align		4
        /*0134*/ 	.byte	0x03, 0x5f
        /*0136*/ 	.short	0x0101


	//----- nvinfo : EIATTR_VRC_CTA_INIT_COUNT
	.align		4
        /*0138*/ 	.byte	0x02, 0x4a
	.zero		1
	.zero		1


	//----- nvinfo : EIATTR_EXIT_INSTR_OFFSETS
	.align		4
        /*013c*/ 	.byte	0x04, 0x1c
        /*013e*/ 	.short	(.L_1999 - .L_1998)


	//   ....[0]....
.L_1998:
        /*0140*/ 	.word	0x00001c30


	//----- nvinfo : EIATTR_CRS_STACK_SIZE
	.align		4
.L_1999:
        /*0144*/ 	.byte	0x04, 0x1e
        /*0146*/ 	.short	(.L_2001 - .L_2000)
.L_2000:
        /*0148*/ 	.word	0x00000000


	//----- nvinfo : EIATTR_CBANK_PARAM_SIZE
	.align		4
.L_2001:
        /*014c*/ 	.byte	0x03, 0x19
        /*014e*/ 	.short	0x0054


	//----- nvinfo : EIATTR_PARAM_CBANK
	.align		4
        /*0150*/ 	.byte	0x04, 0x0a
        /*0152*/ 	.short	(.L_2003 - .L_2002)
	.align		4
.L_2002:
        /*0154*/ 	.word	index@(.nv.constant0._Z21filterActs_YxX_sparseILi4ELi32ELi2ELi4ELi2ELb1ELb0EEvPfS0_S0_iiiiiiiiiiiiffi)
        /*0158*/ 	.short	0x0380
        /*015a*/ 	.short	0x0054


	//----- nvinfo : EIATTR_SW_WAR
	.align		4
.L_2003:
        /*015c*/ 	.byte	0x04, 0x36
        /*015e*/ 	.short	(.L_2005 - .L_2004)
.L_2004:
        /*0160*/ 	.word	0x00000008
.L_2005:


//--------------------- .nv.info._Z21filterActs_YxX_sparseILi4ELi32ELi2ELi8ELi2ELb1ELb0EEvPfS0_S0_iiiiiiiiiiiiffi --------------------------
	.section	.nv.info._Z21filterActs_YxX_sparseILi4ELi32ELi2ELi8ELi2ELb1ELb0EEvPfS0_S0_iiiiiiiiiiiiffi,"",@"SHT_CUDA_INFO"
	.sectionflags	@""
	.align	4


	//----- nvinfo : EIATTR_CUDA_API_VERSION
	.align		4
        /*0000*/ 	.byte	0x04, 0x37
        /*0002*/ 	.short	(.L_2007 - .L_2006)
.L_2006:
        /*0004*/ 	.word	0x00000082


	//----- nvinfo : EIATTR_KPARAM_INFO
	.align		4
.L_2007:
        /*0008*/ 	.byte	0x04, 0x17
        /*000a*/ 	.short	(.L_2009 - .L_2008)
.L_2008:
        /*000c*/ 	.word	0x00000000
        /*0010*/ 	.short	0x0011
        /*0012*/ 	.short	0x0050
        /*0014*/ 	.byte	0x00, 0xf0, 0x11, 0x00


	//----- nvinfo : EIATTR_KPARAM_INFO
	.align		4
.L_2009:
        /*0018*/ 	.byte	0x04, 0x17
        /*001a*/ 	.short	(.L_2011 - .L_2010)
.L_2010:
        /*001c*/ 	.word	0x00000000
        /*0020*/ 	.short	0x0010
        /*0022*/ 	.short	0x004c
        /*0024*/ 	.byte	0x00, 0xf0, 0x11, 0x00


	//----- nvinfo : EIATTR_KPARAM_INFO
	.align		4
.L_2011:
        /*0028*/ 	.byte	0x04, 0x17
        /*002a*/ 	.short	(.L_2013 - .L_2012)
.L_2012:
        /*002c*/ 	.word	0x00000000
        /*0030*/ 	.short	0x000f
        /*0032*/ 	.short	0x0048
        /*0034*/ 	.byte	0x00, 0xf0, 0x11, 0x00


	//----- nvinfo : EIATTR_KPARAM_INFO
	.align		4
.L_2013:
        /*0038*/ 	.byte	0x04, 0x17
        /*003a*/ 	.short	(.L_2015 - .L_2014)
.L_2014:
        /*003c*/ 	.word	0x00000000
        /*0040*/ 	.short	0x000e
        /*0042*/ 	.short	0x0044
        /*0044*/ 	.byte	0x00, 0xf0, 0x11, 0x00


	//----- nvinfo : EIATTR_KPARAM_INFO
	.align		4
.L_2015:
        /*0048*/ 	.byte	0x04, 0x17
        /*004a*/ 	.short	(.L_2017 - .L_2016)
.L_2016:
        /*004c*/ 	.word	0x00000000
        /*0050*/ 	.short	0x000d
        /*0052*/ 	.short	0x0040
        /*0054*/ 	.byte	0x00, 0xf0, 0x11, 0x00


	//----- nvinfo : EIATTR_KPARAM_INFO
	.align		4
.L_2017:
        /*0058*/ 	.byte	0x04, 0x17
        /*005a*/ 	.short	(.L_2019 - .L_2018)
.L_2018:
        /*005c*/ 	.word	0x00000000
        /*0060*/ 	.short	0x000c
        /*0062*/ 	.short	0x003c
        /*0064*/ 	.byte	0x00, 0xf0, 0x11, 0x00


	//----- nvinfo : EIATTR_KPARAM_INFO
	.align		4
.L_2019:
        /*0068*/ 	.byte	0x04, 0x17
        /*006a*/ 	.short	(.L_2021 - .L_2020)
.L_2020:
        /*006c*/ 	.word	0x00000000
        /*0070*/ 	.short	0x000b
        /*0072*/ 	.short	0x0038
        /*0074*/ 	.byte	0x00, 0xf0, 0x11, 0x00


	//----- nvinfo : EIATTR_KPARAM_INFO
	.align		4
.L_2021:
        /*0078*/ 	.byte	0x04, 0x17
        /*007a*/ 	.short	(.L_2023 - .L_2022)
.L_2022:
        /*007c*/ 	.word	0x00000000
        /*0080*/ 	.short	0x000a
        /*0082*/ 	.short	0x0034
        /*0084*/ 	.byte	0x00, 0xf0, 0x11, 0x00


	//----- nvinfo : EIATTR_KPARAM_INFO
	.align		4
.L_2023:
        /*0088*/ 	.byte	0x04, 0x17
        /*008a*/ 	.short	(.L_2025 - .L_2024)
.L_2024:
        /*008c*/ 	.word	0x00000000
        /*0090*/ 	.short	0x0009
        /*0092*/ 	.short	0x0030
        /*0094*/ 	.byte	0x00, 0xf0, 0x11, 0x00


	//----- nvinfo : EIATTR_KPARAM_INFO
	.align		4
.L_2025:
        /*0098*/ 	.byte	0x04, 0x17
        /*009a*/ 	.short	(.L_2027 - .L_2026)
.L_2026:
        /*009c*/ 	.word	0x00000000
        /*00a0*/ 	.short	0x0008
        /*00a2*/ 	.short	0x002c
        /*00a4*/ 	.byte	0x00, 0xf0, 0x11, 0x00


	//----- nvinfo : EIATTR_KPARAM_INFO
	.align		4
.L_2027:
        /*00a8*/ 	.byte	0x04, 0x17
        /*00aa*/ 	.short	(.L_2029 - .L_2028)
.L_2028:
        /*00ac*/ 	.word	0x00000000
        /*00b0*/ 	.short	0x0007
        /*00b2*/ 	.short	0x0028
        /*00b4*/ 	.byte	0x00, 0xf0, 0x11, 0x00


	//----- nvinfo : EIATTR_KPARAM_INFO
	.align		4
.L_2029:
        /*00b8*/ 	.byte	0x04, 0x17
        /*00ba*/ 	.short	(.L_2031 - .L_2030)
.L_2030:
        /*00bc*/ 	.word	0x00000000
        /*00c0*/ 	.short	0x0006
        /*00c2*/ 	.short	0x0024
        /*00c4*/ 	.byte	0x00, 0xf0, 0x11, 0x00


	//----- nvinfo : EIATTR_KPARAM_INFO
	.align		4
.L_2031:
        /*00c8*/ 	.byte	0x04, 0x17
        /*00ca*/ 	.short	(.L_2033 - .L_2032)
.L_2032:
        /*00cc*/ 	.word	0x00000000
        /*00d0*/ 	.short	0x0005
        /*00d2*/ 	.short	0x0020
        /*00d4*/ 	.byte	0x00, 0xf0, 0x11, 0x00


	//----- nvinfo : EIATTR_KPARAM_INFO
	.align		4
.L_2033:
        /*00d8*/ 	.byte	0x04, 0x17
        /*00da*/ 	.short	(.L_2035 - .L_2034)
.L_2034:
        /*00dc*/ 	.word	0x00000000
        /*00e0*/ 	.short	0x0004
        /*00e2*/ 	.short	0x001c
        /*00e4*/ 	.byte	0x00, 0xf0, 0x11, 0x00


	//----- nvinfo : EIATTR_KPARAM_INFO
	.align		4
.L_2035:
        /*00e8*/ 	.byte	0x04, 0x17
        /*00ea*/ 	.short	(.L_2037 - .L_2036)
.L_2036:
        /*00ec*/ 	.word	0x00000000
        /*00f0*/ 	.short	0x0003
        /*00f2*/ 	.short	0x0018
        /*00f4*/ 	.byte	0x00, 0xf0, 0x11, 0x00


	//----- nvinfo : EIATTR_KPARAM_INFO
	.align		4
.L_2037:
        /*00f8*/ 	.byte	0x04, 0x17
        /*00fa*/ 	.short	(.L_2039 - .L_2038)
.L_2038:
        /*00fc*/ 	.word	0x00000000
        /*0100*/ 	.short	0x0002
        /*0102*/ 	.short	0x0010
        /*0104*/ 	.byte	0x00, 0xf5, 0x21, 0x00


	//----- nvinfo : EIATTR_KPARAM_INFO
	.align		4
.L_2039:
        /*0108*/ 	.byte	0x04, 0x17
        /*010a*/ 	.short	(.L_2041 - .L_2040)
.L_2040:
        /*010c*/ 	.word	0x00000000
        /*0110*/ 	.short	0x0001
        /*0112*/ 	.short	0x0008
        /*0114*/ 	.byte	0x00, 0xf5, 0x21, 0x00


	//----- nvinfo : EIATTR_KPARAM_INFO
	.align		4
.L_2041:
        /*0118*/ 	.byte	0x04, 0x17
        /*011a*/ 	.short	(.L_2043 - .L_2042)
.L_2042:
        /*011c*/ 	.word	0x00000000
        /*0120*/ 	.short	0x0000
        /*0122*/ 	.short	0x0000
        /*0124*/ 	.byte	0x00, 0xf5, 0x21, 0x00


	//----- nvinfo : EIATTR_SPARSE_MMA_MASK
	.align		4
.L_2043:
        /*0128*/ 	.byte	0x03, 0x50
        /*012a*/ 	.short	0x0000


	//----- nvinfo : EIATTR_MAXREG_COUNT
	.align		4
        /*012c*/ 	.byte	0x03, 0x1b
        /*012e*/ 	.short	0x00ff


	//----- nvinfo : EIATTR_NUM_BARRIERS
	.align		4
        /*0130*/ 	.byte	0x02, 0x4c
        /*0132*/ 	.byte	0x01
	.zero		1


	//----- nvinfo : EIATTR_MERCURY_ISA_VERSION
	.align		4
        /*0134*/ 	.byte	0x03, 0x5f
        /*0136*/ 	.short	0x0101


	//----- nvinfo : EIATTR_VRC_CTA_INIT_COUNT
	.align		4
        /*0138*/ 	.byte	0x02, 0x4a
	.zero		1
	.zero		1


	//----- nvinfo : EIATTR_EXIT_INSTR_OFFSETS
	.align		4
        /*013c*/ 	.byte	0x04, 0x1c
        /*013e*/ 	.short	(.L_2045 - .L_2044)


	//   ....[0]....
.L_2044:
        /*0140*/ 	.word	0x00002570


	//----- nvinfo : EIATTR_CRS_STACK_SIZE
	.align		4
.L_2045:
        /*0144*/ 	.byte	0x04, 0x1e
        /*0146*/ 	.short	(.L_2047 - .L_2046)
.L_2046:
        /*0148*/ 	.word	0x00000000


	//----- nvinfo : EIATTR_CBANK_PARAM_SIZE
	.align		4
.L_2047:
        /*014c*/ 	.byte	0x03, 0x19
        /*014e*/ 	.short	0x0054


	//----- nvinfo : EIATTR_PARAM_CBANK
	.align		4
        /*0150*/ 	.byte	0x04, 0x0a
        /*0152*/ 	.short	(.L_2049 - .L_2048)
	.align		4
.L_2048:
        /*0154*/ 	.word	index@(.nv.constant0._Z21filterActs_YxX_sparseILi4ELi32ELi2ELi8ELi2ELb1ELb0EEvPfS0_S0_iiiiiiiiiiiiffi)
        /*0158*/ 	.short	0x0380
        /*015a*/ 	.short	0x0054


	//----- nvinfo : EIATTR_SW_WAR
	.align		4
.L_2049:
        /*015c*/ 	.byte	0x04, 0x36
        /*015e*/ 	.short	(.L_2051 - .L_2050)
.L_2050:
        /*0160*/ 	.word	0x00000008
.L_2051:


//--------------------- .nv.info._Z21filterActs_YxX_sparseILi4ELi32ELi2ELi4ELi2ELb1ELb1EEvPfS0_S0_iiiiiiiiiiiiffi --------------------------
	.section	.nv.info._Z21filterActs_YxX_sparseILi4ELi32ELi2ELi4ELi2ELb1ELb1EEvPfS0_S0_iiiiiiiiiiiiffi,"",@"SHT_CUDA_INFO"
	.sectionflags	@""
	.align	4


	//----- nvinfo : EIATTR_CUDA_API_VERSION
	.align		4
        /*0000*/ 	.byte	0x04, 0x37
        /*0002*/ 	.short	(.L_2053 - .L_2052)
.L_2052:
        /*0004*/ 	.word	0x00000082


	//----- nvinfo : EIATTR_KPARAM_INFO
	.align		4
.L_2053:
        /*0008*/ 	.byte	0x04, 0x17
        /*000a*/ 	.short	(.L_2055 - .L_2054)
.L_2054:
        /*000c*/ 	.word	0x00000000
        /*0010*/ 	.short	0x0011
        /*0012*/ 	.short	0x0050
        /*0014*/ 	.byte	0x00, 0xf0, 0x11, 0x00


	//----- nvinfo : EIATTR_KPARAM_INFO
	.align		4
.L_2055:
        /*0018*/ 	.byte	0x04, 0x17
        /*001a*/ 	.short	(.L_2057 - .L_2056)
.L_2056:
        /*001c*/ 	.word	0x00000000
        /*0020*/ 	.short	0x0010
        /*0022*/ 	.short	0x004c
        /*0024*/ 	.byte	0x00, 0xf0, 0x11, 0x00


	//----- nvinfo : EIATTR_KPARAM_INFO
	.align		4
.L_2057:
        /*0028*/ 	.byte	0x04, 0x17
        /*002a*/ 	.short	(.L_2059 - .L_2058)
.L_2058:
        /*002c*/ 	.word	0x00000000
        /*0030*/ 	.short	0x000f
        /*0032*/ 	.short	0x0048
        /*0034*/ 	.byte	0x00, 0xf0, 0x11, 0x00


	//----- nvinfo : EIATTR_KPARAM_INFO
	.align		4
.L_2059:
        /*0038*/ 	.byte	0x04, 0x17
        /*003a*/ 	.short	(.L_2061 - .L_2060)
.L_2060:
        /*003c*/ 	.word	0x00000000
        /*0040*/ 	.short	0x000e
        /*0042*/ 	.short	0x0044
        /*0044*/ 	.byte	0x00, 0xf0, 0x11, 0x00


	//----- nvinfo : EIATTR_KPARAM_INFO
	.align		4
.L_2061:
        /*0048*/ 	.byte	0x04, 0x17
        /*004a*/ 	.short	(.L_2063 - .L_2062)
.L_2062:
        /*004c*/ 	.word	0x00000000
        /*0050*/ 	.short	0x000d
        /*0052*/ 	.short	0x0040
        /*0054*/ 	.byte	0x00, 0xf0, 0x11, 0x00


	//----- nvinfo : EIATTR_KPARAM_INFO
	.align		4
.L_2063:
        /*0058*/ 	.byte	0x04, 0x17
        /*005a*/ 	.short	(.L_2065 - .L_2064)
.L_2064:
        /*005c*/ 	.word	0x00000000
        /*0060*/ 	.short	0x000c
        /*0062*/ 	.short	0x003c
        /*0064*/ 	.byte	0x00, 0xf0, 0x11, 0x00


	//----- nvinfo : EIATTR_KPARAM_INFO
	.align		4
.L_2065:
        /*0068*/ 	.byte	0x04, 0x17
        /*006a*/ 	.short	(.L_2067 - .L_2066)
.L_2066:
        /*006c*/ 	.word	0x00000000
        /*0070*/ 	.short	0x000b
        /*0072*/ 	.short	0x0038
        /*0074*/ 	.byte	0x00, 0xf0, 0x11, 0x00


	//----- nvinfo : EIATTR_KPARAM_INFO
	.align		4
.L_2067:
        /*0078*/ 	.byte	0x04, 0x17
        /*007a*/ 	.short	(.L_2069 - .L_2068)
.L_2068:
        /*007c*/ 	.word	0x00000000
        /*0080*/ 	.short	0x000a
        /*0082*/ 	.short	0x0034
        /*0084*/ 	.byte	0x00, 0xf0, 0x11, 0x00


	//----- nvinfo : EIATTR_KPARAM_INFO
	.align		4
.L_2069:
        /*0088*/ 	.byte	0x04, 0x17
        /*008a*/ 	.short	(.L_2071 - .L_2070)
.L_2070:
        /*008c*/ 	.word	0x00000000
        /*0090*/ 	.short	0x0009
        /*0092*/ 	.short	0x0030
        /*0094*/ 	.byte	0x00, 0xf0, 0x11, 0x00


	//----- nvinfo : EIATTR_KPARAM_INFO
	.align		4
.L_2071:
        /*0098*/ 	.byte	0x04, 0x17
        /*009a*/ 	.short	(.L_2073 - .L_2072)
.L_2072:
        /*009c*/ 	.word	0x00000000
        /*00a0*/ 	.short	0x0008
        /*00a2*/ 	.short	0x002c
        /*00a4*/ 	.byte	0x00, 0xf0, 0x11, 0x00


	//----- nvinfo : EIATTR_KPARAM_INFO
	.align		4
.L_2073:
        /*00a8*/ 	.byte	0x04, 0x17
        /*00aa*/ 	.short	(.L_2075 - .L_2074)
.L_2074:
        /*00ac*/ 	.word	0x00000000
        /*00b0*/ 	.short	0x0007
        /*00b2*/ 	.short	0x0028
        /*00b4*/ 	.byte	0x00, 0xf0, 0x11, 0x00


	//----- nvinfo : EIATTR_KPARAM_INFO
	.align		4
.L_2075:
        /*00b8*/ 	.byte	0x04, 0x17
        /*00ba*/ 	.short	(.L_2077 - .L_2076)
.L_2076:
        /*00bc*/ 	.word	0x00000000
        /*00c0*/ 	.short	0x0006
        /*00c2*/ 	.short	0x0024
        /*00c4*/ 	.byte	0x00, 0xf0, 0x11, 0x00


	//----- nvinfo : EIATTR_KPARAM_INFO
	.align		4
.L_2077:
        /*00c8*/ 	.byte	0x04, 0x17
        /*00ca*/ 	.short	(.L_2079 - .L_2078)
.L_2078:
        /*00cc*/ 	.word	0x00000000
        /*00d0*/ 	.short	0x0005
        /*00d2*/ 	.short	0x0020
        /*00d4*/ 	.byte	0x00, 0xf0, 0x11, 0x00


	//----- nvinfo : EIATTR_KPARAM_INFO
	.align		4
.L_2079:
        /*00d8*/ 	.byte	0x04, 0x17
        /*00da*/ 	.short	(.L_2081 - .L_2080)
.L_2080:
        /*00dc*/ 	.word	0x00000000
        /*00e0*/ 	.short	0x0004
        /*00e2*/ 	.short	0x001c
        /*00e4*/ 	.byte	0x00, 0xf0, 0x11, 0x00


	//----- nvinfo : EIATTR_KPARAM_INFO
	.align		4
.L_2081:
        /*00e8*/ 	.byte	0x04, 0x17
        /*00ea*/ 	.short	(.L_2083 - .L_2082)
.L_2082:
        /*00ec*/ 	.word	0x00000000
        /*00f0*/ 	.short	0x0003
        /*00f2*/ 	.short	0x0018
        /*00f4*/ 	.byte	0x00, 0xf0, 0x11, 0x00


	//----- nvinfo : EIATTR_KPARAM_INFO
	.align		4
.L_2083:
        /*00f8*/ 	.byte	0x04, 0x17
        /*00fa*/ 	.short	(.L_2085 - .L_2084)
.L_2084:
        /*00fc*/ 	.word	0x00000000
        /*0100*/ 	.short	0x0002
        /*0102*/ 	.short	0x0010
        /*0104*/ 	.byte	0x00, 0xf5, 0x21, 0x00


	//----- nvinfo : EIATTR_KPARAM_INFO
	.align		4
.L_2085:
        /*0108*/ 	.byte	0x04, 0x17
        /*010a*/ 	.short	(.L_2087 - .L_2086)
.L_2086:
        /*010c*/ 	.word	0x00000000
        /*0110*/ 	.short	0x0001
        /*0112*/ 	.short	0x0008
        /*0114*/ 	.byte	0x00, 0xf5, 0x21, 0x00


	//----- nvinfo : EIATTR_KPARAM_INFO
	.align		4
.L_2087:
        /*0118*/ 	.byte	0x04, 0x17
        /*011a*/ 	.short	(.L_2089 - .L_2088)
.L_2088:
        /*011c*/ 	.word	0x00000000
        /*0120*/ 	.short	0x0000
        /*0122*/ 	.short	0x0000
        /*0124*/ 	.byte	0x00, 0xf5, 0x21, 0x00


	//----- nvinfo : EIATTR_SPARSE_MMA_MASK
	.align		4
.L_2089:
        /*0128*/ 	.byte	0x03, 0x50
        /*012a*/ 	.short	0x0000


	//----- nvinfo : EIATTR_MAXREG_COUNT
	.align		4
        /*012c*/ 	.byte	0x03, 0x1b
        /*012e*/ 	.short	0x00ff


	//----- nvinfo : EIATTR_NUM_BARRIERS
	.align		4
        /*0130*/ 	.byte	0x02, 0x4c
        /*0132*/ 	.byte	0x01
	.zero		1


	//----- nvinfo : EIATTR_MERCURY_ISA_VERSION
	.align		4
        /*0134*/ 	.byte	0x03, 0x5f
        /*0136*/ 	.short	0x0101


	//----- nvinfo : EIATTR_VRC_CTA_INIT_COUNT
	.align		4
        /*0138*/ 	.byte	0x02, 0x4a
	.zero		1
	.zero		1


	//----- nvinfo : EIATTR_EXIT_INSTR_OFFSETS
	.align		4
        /*013c*/ 	.byte	0x04, 0x1c
        /*013e*/ 	.short	(.L_2091 - .L_2090)


	//   ....[0]....
.L_2090:
        /*0140*/ 	.word	0x00001bc0


	//   ....[1]....
        /*0144*/ 	.word	0x00001ce0


	//----- nvinfo : EIATTR_CRS_STACK_SIZE
	.align		4
.L_2091:
        /*0148*/ 	.byte	0x04, 0x1e
        /*014a*/ 	.short	(.L_2093 - .L_2092)
.L_2092:
        /*014c*/ 	.word	0x00000000


	//----- nvinfo : EIATTR_CBANK_PARAM_SIZE
	.align		4
.L_2093:
        /*0150*/ 	.byte	0x03, 0x19
        /*0152*/ 	.short	0x0054


	//----- nvinfo : EIATTR_PARAM_CBANK
	.align		4
        /*0154*/ 	.byte	0x04, 0x0a
        /*0156*/ 	.short	(.L_2095 - .L_2094)
	.align		4
.L_2094:
        /*0158*/ 	.word	index@(.nv.constant0._Z21filterActs_YxX_sparseILi4ELi32ELi2ELi4ELi2ELb1ELb1EEvPfS0_S0_iiiiiiiiiiiiffi)
        /*015c*/ 	.short	0x0380
        /*015e*/ 	.short	0x0054


	//----- nvinfo : EIATTR_SW_WAR
	.align		4
.L_2095:
        /*0160*/ 	.byte	0x04, 0x36
        /*0162*/ 	.short	(.L_2097 - .L_2096)
.L_2096:
        /*0164*/ 	.word	0x00000008
.L_2097:


//--------------------- .nv.info._Z21filterActs_YxX_sparseILi4ELi32ELi2ELi8ELi2ELb1ELb1EEvPfS0_S0_iiiiiiiiiiiiffi --------------------------
	.section	.nv.info._Z21filterActs_YxX_sparseILi4ELi32ELi2ELi8ELi2ELb1ELb1EEvPfS0_S0_iiiiiiiiiiiiffi,"",@"SHT_CUDA_INFO"
	.sectionflags	@""
	.align	4


	//----- nvinfo : EIATTR_CUDA_API_VERSION
	.align		4
        /*0000*/ 	.byte	0x04, 0x37
        /*0002*/ 	.short	(.L_2099 - .L_2098)
.L_2098:
        /*0004*/ 	.word	0x00000082


	//----- nvinfo : EIATTR_KPARAM_INFO
	.align		4
.L_2099:
        /*0008*/ 	.byte	0x04, 0x17
        /*000a*/ 	.short	(.L_2101 - .L_2100)
.L_2100:
        /*000c*/ 	.word	0x00000000
        /*0010*/ 	.short	0x0011
        /*0012*/ 	.short	0x0050
        /*0014*/ 	.byte	0x00, 0xf0, 0x11, 0x00


	//----- nvinfo : EIATTR_KPARAM_INFO
	.align		4
.L_2101:
        /*0018*/ 	.byte	0x04, 0x17
        /*001a*/ 	.short	(.L_2103 - .L_2102)
.L_2102:
        /*001c*/ 	.word	0x00000000
        /*0020*/ 	.short	0x0010
        /*0022*/ 	.short	0x004c
        /*0024*/ 	.byte	0x00, 0xf0, 0x11, 0x00


	//----- nvinfo : EIATTR_KPARAM_INFO
	.align		4
.L_2103:
        /*0028*/ 	.byte	0x04, 0x17
        /*002a*/ 	.short	(.L_2105 - .L_2104)
.L_2104:
        /*002c*/ 	.word	0x00000000
        /*0030*/ 	.short	0x000f
        /*0032*/ 	.short	0x0048
        /*0034*/ 	.byte	0x00, 0xf0, 0x11, 0x00


	//----- nvinfo : EIATTR_KPARAM_INFO
	.align		4
.L_2105:
        /*0038*/ 	.byte	0x04, 0x17
        /*003a*/ 	.short	(.L_2107 - .L_2106)
.L_2106:
        /*003c*/ 	.word	0x00000000
        /*0040*/ 	.short	0x000e
        /*0042*/ 	.short	0x0044
        /*0044*/ 	.byte	0x00, 0xf0, 0x11, 0x00


	//----- nvinfo : EIATTR_KPARAM_INFO
	.align		4
.L_2107:
        /*0048*/ 	.byte	0x04, 0x17
        /*004a*/ 	.short	(.L_2109 - .L_2108)
.L_2108:
        /*004c*/ 	.word	0x00000000
        /*0050*/ 	.short	0x000d
        /*0052*/ 	.short	0x0040
        /*0054*/ 	.byte	0x00, 0xf0, 0x11, 0x00


	//----- nvinfo : EIATTR_KPARAM_INFO
	.align		4
.L_2109:
        /*0058*/ 	.byte	0x04, 0x17
        /*005a*/ 	.short	(.L_2111 - .L_2110)
.L_2110:
        /*005c*/ 	.word	0x00000000
        /*0060*/ 	.short	0x000c
        /*0062*/ 	.short	0x003c
        /*0064*/ 	.byte	0x00, 0xf0, 0x11, 0x00


	//----- nvinfo : EIATTR_KPARAM_INFO
	.align		4
.L_2111:
        /*0068*/ 	.byte	0x04, 0x17
        /*006a*/ 	.short	(.L_2113 - .L_2112)
.L_2112:
        /*006c*/ 	.word	0x00000000
        /*0070*/ 	.short	0x000b
        /*0072*/ 	.short	0x0038
        /*0074*/ 	.byte	0x00, 0xf0, 0x11, 0x00


	//----- nvinfo : EIATTR_KPARAM_INFO
	.align		4
.L_2113:
        /*0078*/ 	.byte	0x04, 0x17
        /*007a*/ 	.short	(.L_2115 - .L_2114)
.L_2114:
        /*007c*/ 	.word	0x00000000
        /*0080*/ 	.short	0x000a
        /*0082*/ 	.short	0x0034
        /*0084*/ 	.byte	0x00, 0xf0, 0x11, 0x00


	//----- nvinfo : EIATTR_KPARAM_INFO
	.align		4
.L_2115:
        /*0088*/ 	.byte	0x04, 0x17
        /*008a*/ 	.short	(.L_2117 - .L_2116)
.L_2116:
        /*008c*/ 	.word	0x00000000
        /*0090*/ 	.short	0x0009
        /*0092*/ 	.short	0x0030
        /*0094*/ 	.byte	0x00, 0xf0, 0x11, 0x00


	//----- nvinfo : EIATTR_KPARAM_INFO
	.align		4
.L_2117:
        /*0098*/ 	.byte	0x04, 0x17
        /*009a*/ 	.short	(.L_2119 - .L_2118)
.L_2118:
        /*009c*/ 	.word	0x00000000
        /*00a0*/ 	.short	0x0008
        /*00a2*/ 	.short	0x002c
        /*00a4*/ 	.byte	0x00, 0xf0, 0x11, 0x00


	//----- nvinfo : EIATTR_KPARAM_INFO
	.align		4
.L_2119:
        /*00a8*/ 	.byte	0x04, 0x17
        /*00aa*/ 	.short	(.L_2121 - .L_2120)
.L_2120:
        /*00ac*/ 	.word	0x00000000
        /*00b0*/ 	.short	0x0007
        /*00b2*/ 	.short	0x0028
        /*00b4*/ 	.byte	0x00, 0xf0, 0x11, 0x00


	//----- nvinfo : EIATTR_KPARAM_INFO
	.align		4
.L_2121:
        /*00b8*/ 	.byte	0x04, 0x17
        /*00ba*/ 	.short	(.L_2123 - .L_2122)
.L_2122:
        /*00bc*/ 	.word	0x00000000
        /*00c0*/ 	.short	0x0006
        /*00c2*/ 	.short	0x0024
        /*00c4*/ 	.byte	0x00, 0xf0, 0x11, 0x00


	//----- nvinfo : EIATTR_KPARAM_INFO
	.align		4
.L_2123:
        /*00c8*/ 	.byte	0x04, 0x17
        /*00ca*/ 	.short	(.L_2125 - .L_2124)
.L_2124:
        /*00cc*/ 	.word	0x00000000
        /*00d0*/ 	.short	0x0005
        /*00d2*/ 	.short	0x0020
        /*00d4*/ 	.byte	0x00, 0xf0, 0x11, 0x00


	//----- nvinfo : EIATTR_KPARAM_INFO
	.align		4
.L_2125:
        /*00d8*/ 	.byte	0x04, 0x17
        /*00da*/ 	.short	(.L_2127 - .L_2126)
.L_2126:
        /*00dc*/ 	.word	0x00000000
        /*00e0*/ 	.short	0x0004
        /*00e2*/ 	.short	0x001c
        /*00e4*/ 	.byte	0x00, 0xf0, 0x11, 0x00


	//----- nvinfo : EIATTR_KPARAM_INFO
	.align		4
.L_2127:
        /*00e8*/ 	.byte	0x04, 0x17
        /*00ea*/ 	.short	(.L_2129 - .L_2128)
.L_2128:
        /*00ec*/ 	.word	0x00000000
        /*00f0*/ 	.short	0x0003
        /*00f2*/ 	.short	0x0018
        /*00f4*/ 	.byte	0x00, 0xf0, 0x11, 0x00


	//----- nvinfo : EIATTR_KPARAM_INFO
	.align		4
.L_2129:
        /*00f8*/ 	.byte	0x04, 0x17
        /*00fa*/ 	.short	(.L_2131 - .L_2130)
.L_2130:
        /*00fc*/ 	.word	0x00000000
        /*0100*/ 	.short	0x0002
        /*0102*/ 	.short	0x0010
        /*0104*/ 	.byte	0x00, 0xf5, 0x21, 0x00


	//----- nvinfo : EIATTR_KPARAM_INFO
	.align		4
.L_2131:
        /*0108*/ 	.byte	0x04, 0x17
        /*010a*/ 	.short	(.L_2133 - .L_2132)
.L_2132:
        /*010c*/ 	.word	0x00000000
        /*0110*/ 	.short	0x0001
        /*0112*/ 	.short	0x0008
        /*0114*/ 	.byte	0x00, 0xf5, 0x21, 0x00


	//----- nvinfo : EIATTR_KPARAM_INFO
	.align		4
.L_2133:
        /*0118*/ 	.byte	0x04, 0x17
        /*011a*/ 	.short	(.L_2135 - .L_2134)
.L_2134:
        /*011c*/ 	.word	0x00000000
        /*0120*/ 	.short	0x0000
        /*0122*/ 	.short	0x0000
        /*0124*/ 	.byte	0x00, 0xf5, 0x21, 0x00


	//----- nvinfo : EIATTR_SPARSE_MMA_MASK
	.align		4
.L_2135:
        /*0128*/ 	.byte	0x03, 0x50
        /*012a*/ 	.short	0x0000


	//----- nvinfo : EIATTR_MAXREG_COUNT
	.align		4
        /*012c*/ 	.byte	0x03, 0x1b
        /*012e*/ 	.short	0x00ff


	//----- nvinfo : EIATTR_NUM_BARRIERS
	.align		4
        /*0130*/ 	.byte	0x02, 0x4c
        /*0132*/ 	.byte	0x01
	.zero		1


	//----- nvinfo : EIATTR_MERCURY_ISA_VERSION
	.align		4
        /*0134*/ 	.byte	0x03, 0x5f
        /*0136*/ 	.short	0x0101


	//----- nvinfo : EIATTR_VRC_CTA_INIT_COUNT
	.align		4
        /*0138*/ 	.byte	0x02, 0x4a
	.zero		1
	.zero		1


	//----- nvinfo : EIATTR_EXIT_INSTR_OFFSETS
	.align		4
        /*013c*/ 	.byte	0x04, 0x1c
        /*013e*/ 	.short	(.L_2137 - .L_2136)


	//   ....[0]....
.L_2136:
        /*0140*/ 	.word	0x00002370


	//   ....[1]....
        /*0144*/ 	.word	0x00002590


	//----- nvinfo : EIATTR_CRS_STACK_SIZE
	.align		4
.L_2137:
        /*0148*/ 	.byte	0x04, 0x1e
        /*014a*/ 	.short	(.L_2139 - .L_2138)
.L_2138:
        /*014c*/ 	.word	0x00000000


	//----- nvinfo : EIATTR_CBANK_PARAM_SIZE
	.align		4
.L_2139:
        /*0150*/ 	.byte	0x03, 0x19
        /*0152*/ 	.short	0x0054


	//----- nvinfo : EIATTR_PARAM_CBANK
	.align		4
        /*0154*/ 	.byte	0x04, 0x0a
        /*0156*/ 	.short	(.L_2141 - .L_2140)
	.align		4
.L_2140:
        /*0158*/ 	.word	index@(.nv.constant0._Z21filterActs_YxX_sparseILi4ELi32ELi2ELi8ELi2ELb1ELb1EEvPfS0_S0_iiiiiiiiiiiiffi)
        /*015c*/ 	.short	0x0380
        /*015e*/ 	.short	0x0054


	//----- nvinfo : EIATTR_SW_WAR
	.align		4
.L_2141:
        /*0160*/ 	.byte	0x04, 0x36
        /*0162*/ 	.short	(.L_2143 - .L_2142)
.L_2142:
        /*0164*/ 	.word	0x00000008
.L_2143:


//--------------------- .nv.info._Z21filterActs_YxX_sparseILi4ELi32ELi2ELi4ELi2ELb0ELb0EEvPfS0_S0_iiiiiiiiiiiiffi --------------------------
	.section	.nv.info._Z21filterActs_YxX_sparseILi4ELi32ELi2ELi4ELi2ELb0ELb0EEvPfS0_S0_iiiiiiiiiiiiffi,"",@"SHT_CUDA_INFO"
	.sectionflags	@""
	.align	4


	//----- nvinfo : EIATTR_CUDA_API_VERSION
	.align		4
        /*0000*/ 	.byte	0x04, 0x37
        /*0002*/ 	.short	(.L_2145 - .L_2144)
.L_2144:
        /*0004*/ 	.word	0x00000082


	//----- nvinfo : EIATTR_KPARAM_INFO
	.align		4
.L_2145:
        /*0008*/ 	.byte	0x04, 0x17
        /*000a*/ 	.short	(.L_2147 - .L_2146)
.L_2146:
        /*000c*/ 	.word	0x00000000
        /*0010*/ 	.short	0x0011
        /*0012*/ 	.short	0x0050
        /*0014*/ 	.byte	0x00, 0xf0, 0x11, 0x00


	//----- nvinfo : EIATTR_KPARAM_INFO
	.align		4
.L_2147:
        /*0018*/ 	.byte	0x04, 0x17
        /*001a*/ 	.short	(.L_2149 - .L_2148)
.L_2148:
        /*001c*/ 	.word	0x00000000
        /*0020*/ 	.short	0x0010
        /*0022*/ 	.short	0x004c
        /*0024*/ 	.byte	0x00, 0xf0, 0x11, 0x00


	//----- nvinfo : EIATTR_KPARAM_INFO
	.align		4
.L_2149:
        /*0028*/ 	.byte	0x04, 0x17
        /*002a*/ 	.short	(.L_2151 - .L_2150)
.L_2150:
        /*002c*/ 	.word	0x00000000
        /*0030*/ 	.short	0x000f
        /*0032*/ 	.short	0x0048
        /*0034*/ 	.byte	0x00, 0xf0, 0x11, 0x00


	//----- nvinfo : EIATTR_KPARAM_INFO
	.align		4
.L_2151:
        /*0038*/ 	.byte	0x04, 0x17
        /*003a*/ 	.short	(.L_2153 - .L_2152)
.L_2152:
        /*003c*/ 	.word	0x00000000
        /*0040*/ 	.short	0x000e
        /*0042*/ 	.short	0x0044
        /*0044*/ 	.byte	0x00, 0xf0, 0x11, 0x00


	//----- nvinfo : EIATTR_KPARAM_INFO
	.align		4
.L_2153:
        /*0048*/ 	.byte	0x04, 0x17
        /*004a*/ 	.short	(.L_2155 - .L_2154)
.L_2154:
        /*004c*/ 	.word	0x00000000
        /*0050*/ 	.short	0x000d
        /*0052*/ 	.short	0x0040
        /*0054*/ 	.byte	0x00, 0xf0, 0x11, 0x00


	//----- nvinfo : EIATTR_KPARAM_INFO
	.align		4
.L_2155:
        /*0058*/ 	.byte	0x04, 0x17
        /*005a*/ 	.short	(.L_2157 - .L_2156)
.L_2156:
        /*005c*/ 	.word	0x00000000
        /*0060*/ 	.short	0x000c
        /*0062*/ 	.short	0x003c
        /*0064*/ 	.byte	0x00, 0xf0, 0x11, 0x00


	//----- nvinfo : EIATTR_KPARAM_INFO
	.align		4
.L_2157:
        /*0068*/ 	.byte	0x04, 0x17
        /*006a*/ 	.short	(.L_2159 - .L_2158)
.L_2158:
        /*006c*/ 	.word	0x00000000
        /*0070*/ 	.short	0x000b
        /*0072*/ 	.short	0x0038
        /*0074*/ 	.byte	0x00, 0xf0, 0x11, 0x00


	//----- nvinfo : EIATTR_KPARAM_INFO
	.align		4
.L_2159:
        /*0078*/ 	.byte	0x04, 0x17
        /*007a*/ 	.short	(.L_2161 - .L_2160)
.L_2160:
        /*007c*/ 	.word	0x00000000
        /*0080*/ 	.short	0x000a
        /*0082*/ 	.short	0x0034
        /*0084*/ 	.byte	0x00, 0xf0, 0x11, 0x00


	//----- nvinfo : EIATTR_KPARAM_INFO
	.align		4
.L_2161:
        /*0088*/ 	.byte	0x04, 0x17
        /*008a*/ 	.short	(.L_2163 - .L_2162)
.L_2162:
        /*008c*/ 	.word	0x00000000
        /*0090*/ 	.short	0x0009
        /*0092*/ 	.short	0x0030
        /*0094*/ 	.byte	0x00, 0xf0, 0x11, 0x00


	//----- nvinfo : EIATTR_KPARAM_INFO
	.align		4
.L_2163:
        /*0098*/ 	.byte	0x04, 0x17
        /*009a*/ 	.short	(.L_2165 - .L_2164)
.L_2164:
        /*009c*/ 	.word	0x00000000
        /*00a0*/ 	.short	0x0008
        /*00a2*/ 	.short	0x002c
        /*00a4*/ 	.byte	0x00, 0xf0, 0x11, 0x00


	//----- nvinfo : EIATTR_KPARAM_INFO
	.align		4
.L_2165:
        /*00a8*/ 	.byte	0x04, 0x17
        /*00aa*/ 	.short	(.L_2167 - .L_2166)
.L_2166:
        /*00ac*/ 	.word	0x00000000
        /*00b0*/ 	.short	0x0007
        /*00b2*/ 	.short	0x0028
        /*00b4*/ 	.byte	0x00, 0xf0, 0x11, 0x00


	//----- nvinfo : EIATTR_KPARAM_INFO
	.align		4
.L_2167:
        /*00b8*/ 	.byte	0x04, 0x17
        /*00ba*/ 	.short	(.L_2169 - .L_2168)
.L_2168:
        /*00bc*/ 	.word	0x00000000
        /*00c0*/ 	.short	0x0006
        /*00c2*/ 	.short	0x0024
        /*00c4*/ 	.byte	0x00, 0xf0, 0x11, 0x00


	//----- nvinfo : EIATTR_KPARAM_INFO
	.align		4
.L_2169:
        /*00c8*/ 	.byte	0x04, 0x17
        /*00ca*/ 	.short	(.L_2171 - .L_2170)
.L_2170:
        /*00cc*/ 	.word	0x00000000
        /*00d0*/ 	.short	0x0005
        /*00d2*/ 	.short	0x0020
        /*00d4*/ 	.byte	0x00, 0xf0, 0x11, 0x00


	//----- nvinfo : EIATTR_KPARAM_INFO
	.align		4
.L_2171:
        /*00d8*/ 	.byte	0x04, 0x17
        /*00da*/ 	.short	(.L_2173 - .L_2172)
.L_2172:
        /*00dc*/ 	.word	0x00000000
        /*00e0*/ 	.short	0x0004
        /*00e2*/ 	.short	0x001c
        /*00e4*/ 	.byte	0x00, 0xf0, 0x11, 0x00


	//----- nvinfo : EIATTR_KPARAM_INFO
	.align		4
.L_2173:
        /*00e8*/ 	.byte	0x04, 0x17
        /*00ea*/ 	.short	(.L_2175 - .L_2174)
.L_2174:
        /*00ec*/ 	.word	0x00000000
        /*00f0*/ 	.short	0x0003
        /*00f2*/ 	.short	0x0018
        /*00f4*/ 	.byte	0x00, 0xf0, 0x11, 0x00


	//----- nvinfo : EIATTR_KPARAM_INFO
	.align		4
.L_2175:
        /*00f8*/ 	.byte	0x04, 0x17
        /*00fa*/ 	.short	(.L_2177 - .L_2176)
.L_2176:
        /*00fc*/ 	.word	0x00000000
        /*0100*/ 	.short	0x0002
        /*0102*/ 	.short	0x0010
        /*0104*/ 	.byte	0x00, 0xf5, 0x21, 0x00


	//----- nvinfo : EIATTR_KPARAM_INFO
	.align		4
.L_2177:
        /*0108*/ 	.byte	0x04, 0x17
        /*010a*/ 	.short	(.L_2179 - .L_2178)
.L_2178:
        /*010c*/ 	.word	0x00000000
        /*0110*/ 	.short	0x0001
        /*0112*/ 	.short	0x0008
        /*0114*/ 	.byte	0x00, 0xf5, 0x21, 0x00


	//----- nvinfo : EIATTR_KPARAM_INFO
	.align		4
.L_2179:
        /*0118*/ 	.byte	0x04, 0x17
        /*011a*/ 	.short	(.L_2181 - .L_2180)
.L_2180:
        /*011c*/ 	.word	0x00000000
        /*0120*/ 	.short	0x0000
        /*0122*/ 	.short	0x0000
        /*0124*/ 	.byte	0x00, 0xf5, 0x21, 0x00


	//----- nvinfo : EIATTR_SPARSE_MMA_MASK
	.align		4
.L_2181:
        /*0128*/ 	.byte	0x03, 0x50
        /*012a*/ 	.short	0x0000


	//----- nvinfo : EIATTR_MAXREG_COUNT
	.align		4
        /*012c*/ 	.byte	0x03, 0x1b
        /*012e*/ 	.short	0x00ff


	//----- nvinfo : EIATTR_NUM_BARRIERS
	.align		4
        /*0130*/ 	.byte	0x02, 0x4c
        /*0132*/ 	.byte	0x01
	.zero		1


	//----- nvinfo : EIATTR_MERCURY_ISA_VERSION
	.align		4
        /*0134*/ 	.byte	0x03, 0x5f
        /*0136*/ 	.short	0x0101


	//----- nvinfo : EIATTR_VRC_CTA_INIT_COUNT
	.align		4
        /*0138*/ 	.byte	0x02, 0x4a
	.zero		1
	.zero		1


	//----- nvinfo : EIATTR_EXIT_INSTR_OFFSETS
	.align		4
        /*013c*/ 	.byte	0x04, 0x1c
        /*013e*/ 	.short	(.L_2183 - .L_2182)


	//   ....[0]....
.L_2182:
        /*0140*/ 	.word	0x00001b30


	//----- nvinfo : EIATTR_CRS_STACK_SIZE
	.align		4
.L_2183:
        /*0144*/ 	.byte	0x04, 0x1e
        /*0146*/ 	.short	(.L_2185 - .L_2184)
.L_2184:
        /*0148*/ 	.word	0x00000000


	//----- nvinfo : EIATTR_CBANK_PARAM_SIZE
	.align		4
.L_2185:
        /*014c*/ 	.byte	0x03, 0x19
        /*014e*/ 	.short	0x0054


	//----- nvinfo : EIATTR_PARAM_CBANK
	.align		4
        /*0150*/ 	.byte	0x04, 0x0a
        /*0152*/ 	.short	(.L_2187 - .L_2186)
	.align		4
.L_2186:
        /*0154*/ 	.word	index@(.nv.constant0._Z21filterActs_YxX_sparseILi4ELi32ELi2ELi4ELi2ELb0ELb0EEvPfS0_S0_iiiiiiiiiiiiffi)
        /*0158*/ 	.short	0x0380
        /*015a*/ 	.short	0x0054


	//----- nvinfo : EIATTR_SW_WAR
	.align		4
.L_2187:
        /*015c*/ 	.byte	0x04, 0x36
        /*015e*/ 	.short	(.L_2189 - .L_2188)
.L_2188:
        /*0160*/ 	.word	0x00000008
.L_2189:


//--------------------- .nv.info._Z21filterActs_YxX_sparseILi4ELi32ELi2ELi8ELi2ELb0ELb0EEvPfS0_S0_iiiiiiiiiiiiffi --------------------------
	.section	.nv.info._Z21filterActs_YxX_sparseILi4ELi32ELi2ELi8ELi2ELb0ELb0EEvPfS0_S0_iiiiiiiiiiiiffi,"",@"SHT_CUDA_INFO"
	.sectionflags	@""
	.align	4


	//----- nvinfo : EIATTR_CUDA_API_VERSION
	.align		4
        /*0000*/ 	.byte	0x04, 0x37
        /*0002*/ 	.short	(.L_2191 - .L_2190)
.L_2190:
        /*0004*/ 	.word	0x00000082


	//----- nvinfo : EIATTR_KPARAM_INFO
	.align		4
.L_2191:
        /*0008*/ 	.byte	0x04, 0x17
        /*000a*/ 	.short	(.L_2193 - .L_2192)
.L_2192:
        /*000c*/ 	.word	0x00000000
        /*0010*/ 	.short	0x0011
        /*0012*/ 	.short	0x0050
        /*0014*/ 	.byte	0x00, 0xf0, 0x11, 0x00


	//----- nvinfo : EIATTR_KPARAM_INFO
	.align		4
.L_2193:
        /*0018*/ 	.byte	0x04, 0x17
        /*001a*/ 	.short	(.L_2195 - .L_2194)
.L_2194:
        /*001c*/ 	.word	0x00000000
        /*0020*/ 	.short	0x0010
        /*0022*/ 	.short	0x004c
        /*0024*/ 	.byte	0x00, 0xf0, 0x11, 0x00


	//----- nvinfo : EIATTR_KPARAM_INFO
	.align		4
.L_2195:
        /*0028*/ 	.byte	0x04, 0x17
        /*002a*/ 	.short	(.L_2197 - .L_2196)
.L_2196:
        /*002c*/ 	.word	0x00000000
        /*0030*/ 	.short	0x000f
        /*0032*/ 	.short	0x0048
        /*0034*/ 	.byte	0x00, 0xf0, 0x11, 0x00


	//----- nvinfo : EIATTR_KPARAM_INFO
	.align		4
.L_2197:
        /*0038*/ 	.byte	0x04, 0x17
        /*003a*/ 	.short	(.L_2199 - .L_2198)
.L_2198:
        /*003c*/ 	.word	0x00000000
        /*0040*/ 	.short	0x000e
        /*0042*/ 	.short	0x0044
        /*0044*/ 	.byte	0x00, 0xf0, 0x11, 0x00


	//----- nvinfo : EIATTR_KPARAM_INFO
	.align		4
.L_2199:
        /*0048*/ 	.byte	0x04, 0x17
        /*004a*/ 	.short	(.L_2201 - .L_2200)
.L_2200:
        /*004c*/ 	.word	0x00000000
        /*0050*/ 	.short	0x000d
        /*0052*/ 	.short	0x0040
        /*0054*/ 	.byte	0x00, 0xf0, 0x11, 0x00


	//----- nvinfo : EIATTR_KPARAM_INFO
	.align		4
.L_2201:
        /*0058*/ 	.byte	0x04, 0x17
        /*005a*/ 	.short	(.L_2203 - .L_2202)
.L_2202:
        /*005c*/ 	.word	0x00000000
        /*0060*/ 	.short	0x000c
        /*0062*/ 	.short	0x003c
        /*0064*/ 	.byte	0x00, 0xf0, 0x11, 0x00


	//----- nvinfo : EIATTR_KPARAM_INFO
	.align		4
.L_2203:
        /*0068*/ 	.byte	0x04, 0x17
        /*006a*/ 	.short	(.L_2205 - .L_2204)
.L_2204:
        /*006c*/ 	.word	0x00000000
        /*0070*/ 	.short	0x000b
        /*0072*/ 	.short	0x0038
        /*0074*/ 	.byte	0x00, 0xf0, 0x11, 0x00


	//----- nvinfo : EIATTR_KPARAM_INFO
	.align		4
.L_2205:
        /*0078*/ 	.byte	0x04, 0x17
        /*007a*/ 	.short	(.L_2207 - .L_2206)
.L_2206:
        /*007c*/ 	.word	0x00000000
        /*0080*/ 	.short	0x000a
        /*0082*/ 	.short	0x0034
        /*0084*/ 	.byte	0x00, 0xf0, 0x11, 0x00


	//----- nvinfo : EIATTR_KPARAM_INFO
	.align		4
.L_2207:
        /*0088*/ 	.byte	0x04, 0x17
        /*008a*/ 	.short	(.L_2209 - .L_2208)
.L_2208:
        /*008c*/ 	.word	0x00000000
        /*0090*/ 	.short	0x0009
        /*0092*/ 	.short	0x0030
        /*0094*/ 	.byte	0x00, 0xf0, 0x11, 0x00


	//----- nvinfo : EIATTR_KPARAM_INFO
	.align		4
.L_2209:
        /*0098*/ 	.byte	0x04, 0x17
        /*009a*/ 	.short	(.L_2211 - .L_2210)
.L_2210:
        /*009c*/ 	.word	0x00000000
        /*00a0*/ 	.short	0x0008
        /*00a2*/ 	.short	0x002c
        /*00a4*/ 	.byte	0x00, 0xf0, 0x11, 0x00


	//----- nvinfo : EIATTR_KPARAM_INFO
	.align		4
.L_2211:
        /*00a8*/ 	.byte	0x04, 0x17
        /*00aa*/ 	.short	(.L_2213 - .L_2212)
.L_2212:
        /*00ac*/ 	.word	0x00000000
        /*00b0*/ 	.short	0x0007
        /*00b2*/ 	.short	0x0028
        /*00b4*/ 	.byte	0x00, 0xf0, 0x11, 0x00


	//----- nvinfo : EIATTR_KPARAM_INFO
	.align		4
.L_2213:
        /*00b8*/ 	.byte	0x04, 0x17
        /*00ba*/ 	.short	(.L_2215 - .L_2214)
.L_2214:
        /*00bc*/ 	.word	0x00000000
        /*00c0*/ 	.short	0x0006
        /*00c2*/ 	.short	0x0024
        /*00c4*/ 	.byte	0x00, 0xf0, 0x11, 0x00


	//----- nvinfo : EIATTR_KPARAM_INFO
	.align		4
.L_2215:
        /*00c8*/ 	.byte	0x04, 0x17
        /*00ca*/ 	.short	(.L_2217 - .L_2216)
.L_2216:
        /*00cc*/ 	.word	0x00000000
        /*00d0*/ 	.short	0x0005
        /*00d2*/ 	.short	0x0020
        /*00d4*/ 	.byte	0x00, 0xf0, 0x11, 0x00


	//----- nvinfo : EIATTR_KPARAM_INFO
	.align		4
.L_2217:
        /*00d8*/ 	.byte	0x04, 0x17
        /*00da*/ 	.short	(.L_2219 - .L_2218)
.L_2218:
        /*00dc*/ 	.word	0x00000000
        /*00e0*/ 	.short	0x0004
        /*00e2*/ 	.short	0x001c
        /*00e4*/ 	.byte	0x00, 0xf0, 0x11, 0x00


	//----- nvinfo : EIATTR_KPARAM_INFO
	.align		4
.L_2219:
        /*00e8*/ 	.byte	0x04, 0x17
        /*00ea*/ 	.short	(.L_2221 - .L_2220)
.L_2220:
        /*00ec*/ 	.word	0x00000000
        /*00f0*/ 	.short	0x0003
        /*00f2*/ 	.short	0x0018
        /*00f4*/ 	.byte	0x00, 0xf0, 0x11, 0x00


	//----- nvinfo : EIATTR_KPARAM_INFO
	.align		4
.L_2221:
        /*00f8*/ 	.byte	0x04, 0x17
        /*00fa*/ 	.short	(.L_2223 - .L_2222)
.L_2222:
        /*00fc*/ 	.word	0x00000000
        /*0100*/ 	.short	0x0002
        /*0102*/ 	.short	0x0010
        /*0104*/ 	.byte	0x00, 0xf5, 0x21, 0x00


	//----- nvinfo : EIATTR_KPARAM_INFO
	.align		4
.L_2223:
        /*0108*/ 	.byte	0x04, 0x17
        /*010a*/ 	.short	(.L_2225 - .L_2224)
.L_2224:
        /*010c*/ 	.word	0x00000000
        /*0110*/ 	.short	0x0001
        /*0112*/ 	.short	0x0008
        /*0114*/ 	.byte	0x00, 0xf5, 0x21, 0x00


	//----- nvinfo : EIATTR_KPARAM_INFO
	.align		4
.L_2225:
        /*0118*/ 	.byte	0x04, 0x17
        /*011a*/ 	.short	(.L_2227 - .L_2226)
.L_2226:
        /*011c*/ 	.word	0x00000000
        /*0120*/ 	.short	0x0000
        /*0122*/ 	.short	0x0000
        /*0124*/ 	.byte	0x00, 0xf5, 0x21, 0x00


	//----- nvinfo : EIATTR_SPARSE_MMA_MASK
	.align		4
.L_2227:
        /*0128*/ 	.byte	0x03, 0x50
        /*012a*/ 	.short	0x0000


	//----- nvinfo : EIATTR_MAXREG_COUNT
	.align		4
        /*012c*/ 	.byte	0x03, 0x1b
        /*012e*/ 	.short	0x00ff


	//----- nvinfo : EIATTR_NUM_BARRIERS
	.align		4
        /*0130*/ 	.byte	0x02, 0x4c
        /*0132*/ 	.byte	0x01
	.zero		1


	//----- nvinfo : EIATTR_MERCURY_ISA_VERSION
	.align		4
        /*0134*/ 	.byte	0x03, 0x5f
        /*0136*/ 	.short	0x0101


	//----- nvinfo : EIATTR_VRC_CTA_INIT_COUNT
	.align		4
        /*0138*/ 	.byte	0x02, 0x4a
	.zero		1
	.zero		1


	//----- nvinfo : EIATTR_EXIT_INSTR_OFFSETS
	.align		4
        /*013c*/ 	.byte	0x04, 0x1c
        /*013e*/ 	.short	(.L_2229 - .L_2228)


	//   ....[0]....
.L_2228:
        /*0140*/ 	.word	0x00002370


	//----- nvinfo : EIATTR_CRS_STACK_SIZE
	.align		4
.L_2229:
        /*0144*/ 	.byte	0x04, 0x1e
        /*0146*/ 	.short	(.L_2231 - .L_2230)
.L_2230:
        /*0148*/ 	.word	0x00000000


	//----- nvinfo : EIATTR_CBANK_PARAM_SIZE
	.align		4
.L_2231:
        /*014c*/ 	.byte	0x03, 0x19
        /*014e*/ 	.short	0x0054


	//----- nvinfo : EIATTR_PARAM_CBANK
	.align		4
        /*0150*/ 	.byte	0x04, 0x0a
        /*0152*/ 	.short	(.L_2233 - .L_2232)
	.align		4
.L_2232:
        /*0154*/ 	.word	index@(.nv.constant0._Z21filterActs_YxX_sparseILi4ELi32ELi2ELi8ELi2ELb0ELb0EEvPfS0_S0_iiiiiiiiiiiiffi)
        /*0158*/ 	.short	0x0380
        /*015a*/ 	.short	0x0054


	//----- nvinfo : EIATTR_SW_WAR
	.align		4
.L_2233:
        /*015c*/ 	.byte	0x04, 0x36
        /*015e*/ 	.short	(.L_2235 - .L_2234)
.L_2234:
        /*0160*/ 	.word	0x00000008
.L_2235:


//--------------------- .nv.info._Z21filterActs_YxX_sparseILi4ELi32ELi2ELi4ELi2ELb0ELb1EEvPfS0_S0_iiiiiiiiiiiiffi --------------------------
	.section	.nv.info._Z21filterActs_YxX_sparseILi4ELi32ELi2ELi4ELi2ELb0ELb1EEvPfS0_S0_iiiiiiiiiiiiffi,"",@"SHT_CUDA_INFO"
	.sectionflags	@""
	.align	4


	//----- nvinfo : EIATTR_CUDA_API_VERSION
	.align		4
        /*0000*/ 	.byte	0x04, 0x37
        /*0002*/ 	.short	(.L_2237 - .L_2236)
.L_2236:
        /*0004*/ 	.word	0x00000082


	//----- nvinfo : EIATTR_KPARAM_INFO
	.align		4
.L_2237:
        /*0008*/ 	.byte	0x04, 0x17
        /*000a*/ 	.short	(.L_2239 - .L_2238)
.L_2238:
        /*000c*/ 	.word	0x00000000
        /*0010*/ 	.short	0x0011
        /*0012*/ 	.short	0x0050
        /*0014*/ 	.byte	0x00, 0xf0, 0x11, 0x00


	//----- nvinfo : EIATTR_KPARAM_INFO
	.align		4
.L_2239:
        /*0018*/ 	.byte	0x04, 0x17
        /*001a*/ 	.short	(.L_2241 - .L_2240)
.L_2240:
        /*001c*/ 	.word	0x00000000
        /*0020*/ 	.short	0x0010
        /*0022*/ 	.short	0x004c
        /*0024*/ 	.byte	0x00, 0xf0, 0x11, 0x00


	//----- nvinfo : EIATTR_KPARAM_INFO
	.align		4
.L_2241:
        /*0028*/ 	.byte	0x04, 0x17
        /*002a*/ 	.short	(.L_2243 - .L_2242)
.L_2242:
        /*002c*/ 	.word	0x00000000
        /*0030*/ 	.short	0x000f
        /*0032*/ 	.short	0x0048
        /*0034*/ 	.byte	0x00, 0xf0, 0x11, 0x00


	//----- nvinfo : EIATTR_KPARAM_INFO
	.align		4
.L_2243:
        /*0038*/ 	.byte	0x04, 0x17
        /*003a*/ 	.short	(.L_2245 - .L_2244)
.L_2244:
        /*003c*/ 	.word	0x00000000
        /*0040*/ 	.short	0x000e
        /*0042*/ 	.short	0x0044
        /*0044*/ 	.byte	0x00, 0xf0, 0x11, 0x00


	//----- nvinfo : EIATTR_KPARAM_INFO
	.align		4
.L_2245:
        /*0048*/ 	.byte	0x04, 0x17
        /*004a*/ 	.short	(.L_2247 - .L_2246)
.L_2246:
        /*004c*/ 	.word	0x00000000
        /*0050*/ 	.short	0x000d
        /*0052*/ 	.short	0x0040
        /*0054*/ 	.byte	0x00, 0xf0, 0x11, 0x00


	//----- nvinfo : EIATTR_KPARAM_INFO
	.align		4
.L_2247:
        /*0058*/ 	.byte	0x04, 0x17
        /*005a*/ 	.short	(.L_2249 - .L_2248)
.L_2248:
        /*005c*/ 	.word	0x00000000
        /*0060*/ 	.short	0x000c
        /*0062*/ 	.short	0x003c
        /*0064*/ 	.byte	0x00, 0xf0, 0x11, 0x00


	//----- nvinfo : EIATTR_KPARAM_INFO
	.align		4
.L_2249:
        /*0068*/ 	.byte	0x04, 0x17
        /*006a*/ 	.short	(.L_2251 - .L_2250)
.L_2250:
        /*006c*/ 	.word	0x00000000
        /*0070*/ 	.short	0x000b
        /*0072*/ 	.short	0x0038
        /*0074*/ 	.byte	0x00, 0xf0, 0x11, 0x00


	//----- nvinfo : EIATTR_KPARAM_INFO
	.align		4
.L_2251:
        /*0078*/ 	.byte	0x04, 0x17
        /*007a*/ 	.short	(.L_2253 - .L_2252)
.L_2252:
        /*007c*/ 	.word	0x00000000
        /*0080*/ 	.short	0x000a
        /*0082*/ 	.short	0x0034
        /*0084*/ 	.byte	0x00, 0xf0, 0x11, 0x00


	//----- nvinfo : EIATTR_KPARAM_INFO
	.align		4
.L_2253:
        /*0088*/ 	.byte	0x04, 0x17
        /*008a*/ 	.short	(.L_2255 - .L_2254)
.L_2254:
        /*008c*/ 	.word	0x00000000
        /*0090*/ 	.short	0x0009
        /*0092*/ 	.short	0x0030
        /*0094*/ 	.byte	0x00, 0xf0, 0x11, 0x00


	//----- nvinfo : EIATTR_KPARAM_INFO
	.align		4
.L_2255:
        /*0098*/ 	.byte	0x04, 0x17
        /*009a*/ 	.short	(.L_2257 - .L_2256)
.L_2256:
        /*009c*/ 	.word	0x00000000
        /*00a0*/ 	.short	0x0008
        /*00a2*/ 	.short	0x002c
        /*00a4*/ 	.byte	0x00, 0xf0, 0x11, 0x00


	//----- nvinfo : EIATTR_KPARAM_INFO
	.align		4
.L_2257:
        /*00a8*/ 	.byte	0x04, 0x17
        /*00aa*/ 	.short	(.L_2259 - .L_2258)
.L_2258:
        /*00ac*/ 	.word	0x00000000
        /*00b0*/ 	.short	0x0007
        /*00b2*/ 	.short	0x0028
        /*00b4*/ 	.byte	0x00, 0xf0, 0x11, 0x00


	//----- nvinfo : EIATTR_KPARAM_INFO
	.align		4
.L_2259:
        /*00b8*/ 	.byte	0x04, 0x17
        /*00ba*/ 	.short	(.L_2261 - .L_2260)
.L_2260:
        /*00bc*/ 	.word	0x00000000
        /*00c0*/ 	.short	0x0006
        /*00c2*/ 	.short	0x0024
        /*00c4*/ 	.byte	0x00, 0xf0, 0x11, 0x00


	//----- nvinfo : EIATTR_KPARAM_INFO
	.align		4
.L_2261:
        /*00c8*/ 	.byte	0x04, 0x17
        /*00ca*/ 	.short	(.L_2263 - .L_2262)
.L_2262:
        /*00cc*/ 	.word	0x00000000
        /*00d0*/ 	.short	0x0005
        /*00d2*/ 	.short	0x0020
        /*00d4*/ 	.byte	0x00, 0xf0, 0x11, 0x00


	//----- nvinfo : EIATTR_KPARAM_INFO
	.align		4
.L_2263:
        /*00d8*/ 	.byte	0x04, 0x17
        /*00da*/ 	.short	(.L_2265 - .L_2264)
.L_2264:
        /*00dc*/ 	.word	0x00000000
        /*00e0*/ 	.short	0x0004
        /*00e2*/ 	.short	0x001c
        /*00e4*/ 	.byte	0x00, 0xf0, 0x11, 0x00


	//----- nvinfo : EIATTR_KPARAM_INFO
	.align		4
.L_2265:
        /*00e8*/ 	.byte	0x04, 0x17
        /*00ea*/ 	.short	(.L_2267 - .L_2266)
.L_2266:
        /*00ec*/ 	.word	0x00000000
        /*00f0*/ 	.short	0x0003
        /*00f2*/ 	.short	0x0018
        /*00f4*/ 	.byte	0x00, 0xf0, 0x11, 0x00


	//----- nvinfo : EIATTR_KPARAM_INFO
	.align		4
.L_2267:
        /*00f8*/ 	.byte	0x04, 0x17
        /*00fa*/ 	.short	(.L_2269 - .L_2268)
.L_2268:
        /*00fc*/ 	.word	0x00000000
        /*0100*/ 	.short	0x0002
        /*0102*/ 	.short	0x0010
        /*0104*/ 	.byte	0x00, 0xf5, 0x21, 0x00


	//----- nvinfo : EIATTR_KPARAM_INFO
	.align		4
.L_2269:
        /*0108*/ 	.byte	0x04, 0x17
        /*010a*/ 	.short	(.L_2271 - .L_2270)
.L_2270:
        /*010c*/ 	.word	0x00000000
        /*0110*/ 	.short	0x0001
        /*0112*/ 	.short	0x0008
        /*0114*/ 	.byte	0x00, 0xf5, 0x21, 0x00


	//----- nvinfo : EIATTR_KPARAM_INFO
	.align		4
.L_2271:
        /*0118*/ 	.byte	0x04, 0x17
        /*011a*/ 	.short	(.L_2273 - .L_2272)
.L_2272:
        /*011c*/ 	.word	0x00000000
        /*0120*/ 	.short	0x0000
        /*0122*/ 	.short	0x0000
        /*0124*/ 	.byte	0x00, 0xf5, 0x21, 0x00


	//----- nvinfo : EIATTR_SPARSE_MMA_MASK
	.align		4
.L_2273:
        /*0128*/ 	.byte	0x03, 0x50
        /*012a*/ 	.short	0x0000


	//----- nvinfo : EIATTR_MAXREG_COUNT
	.align		4
        /*012c*/ 	.byte	0x03, 0x1b
        /*012e*/ 	.short	0x00ff


	//----- nvinfo : EIATTR_NUM_BARRIERS
	.align		4
        /*0130*/ 	.byte	0x02, 0x4c
        /*0132*/ 	.byte	0x01
	.zero		1


	//----- nvinfo : EIATTR_MERCURY_ISA_VERSION
	.align		4
        /*0134*/ 	.byte	0x03, 0x5f
        /*0136*/ 	.short	0x0101


	//----- nvinfo : EIATTR_VRC_CTA_INIT_COUNT
	.align		4
        /*0138*/ 	.byte	0x02, 0x4a
	.zero		1
	.zero		1


	//----- nvinfo : EIATTR_EXIT_INSTR_OFFSETS
	.align		4
        /*013c*/ 	.byte	0x04, 0x1c
        /*013e*/ 	.short	(.L_2275 - .L_2274)


	//   ....[0]....
.L_2274:
        /*0140*/ 	.word	0x00001b70


	//   ....[1]....
        /*0144*/ 	.word	0x00001c10


	//----- nvinfo : EIATTR_CRS_STACK_SIZE
	.align		4
.L_2275:
        /*0148*/ 	.byte	0x04, 0x1e
        /*014a*/ 	.short	(.L_2277 - .L_2276)
.L_2276:
        /*014c*/ 	.word	0x00000000


	//----- nvinfo : EIATTR_CBANK_PARAM_SIZE
	.align		4
.L_2277:
        /*0150*/ 	.byte	0x03, 0x19
        /*0152*/ 	.short	0x0054


	//----- nvinfo : EIATTR_PARAM_CBANK
	.align		4
        /*0154*/ 	.byte	0x04, 0x0a
        /*0156*/ 	.short	(.L_2279 - .L_2278)
	.align		4
.L_2278:
        /*0158*/ 	.word	index@(.nv.constant0._Z21filterActs_YxX_sparseILi4ELi32ELi2ELi4ELi2ELb0ELb1EEvPfS0_S0_iiiiiiiiiiiiffi)
        /*015c*/ 	.short	0x0380
        /*015e*/ 	.short	0x0054


	//----- nvinfo : EIATTR_SW_WAR
	.align		4
.L_2279:
        /*0160*/ 	.byte	0x04, 0x36
        /*0162*/ 	.short	(.L_2281 - .L_2280)
.L_2280:
        /*0164*/ 	.word	0x00000008
.L_2281:


//--------------------- .nv.info._Z21filterActs_YxX_sparseILi4ELi32ELi2ELi8ELi2ELb0ELb1EEvPfS0_S0_iiiiiiiiiiiiffi --------------------------
	.section	.nv.info._Z21filterActs_YxX_sparseILi4ELi32ELi2ELi8ELi2ELb0ELb1EEvPfS0_S0_iiiiiiiiiiiiffi,"",@"SHT_CUDA_INFO"
	.sectionflags	@""
	.align	4


	//----- nvinfo : EIATTR_CUDA_API_VERSION
	.align		4
        /*0000*/ 	.byte	0x04, 0x37
        /*0002*/ 	.short	(.L_2283 - .L_2282)
.L_2282:
        /*0004*/ 	.word	0x00000082


	//----- nvinfo : EIATTR_KPARAM_INFO
	.align		4
.L_2283:
        /*0008*/ 	.byte	0x04, 0x17
        /*000a*/ 	.short	(.L_2285 - .L_2284)
.L_2284:
        /*000c*/ 	.word	0x00000000
        /*0010*/ 	.short	0x0011
        /*0012*/ 	.short	0x0050
        /*0014*/ 	.byte	0x00, 0xf0, 0x11, 0x00


	//----- nvinfo : EIATTR_KPARAM_INFO
	.align		4
.L_2285:
        /*0018*/ 	.byte	0x04, 0x17
        /*001a*/ 	.short	(.L_2287 - .L_2286)
.L_2286:
        /*001c*/ 	.word	0x00000000
        /*0020*/ 	.short	0x0010
        /*0022*/ 	.short	0x004c
        /*0024*/ 	.byte	0x00, 0xf0, 0x11, 0x00


	//----- nvinfo : EIATTR_KPARAM_INFO
	.align		4
.L_2287:
        /*0028*/ 	.byte	0x04, 0x17
        /*002a*/ 	.short	(.L_2289 - .L_2288)
.L_2288:
        /*002c*/ 	.word	0x00000000
        /*0030*/ 	.short	0x000f
        /*0032*/ 	.short	0x0048
        /*0034*/ 	.byte	0x00, 0xf0, 0x11, 0x00


	//----- nvinfo : EIATTR_KPARAM_INFO
	.align		4
.L_2289:
        /*0038*/ 	.byte	0x04, 0x17
        /*003a*/ 	.short	(.L_2291 - .L_2290)
.L_2290:
        /*003c*/ 	.word	0x00000000
        /*0040*/ 	.short	0x000e
        /*0042*/ 	.short	0x0044
        /*0044*/ 	.byte	0x00, 0xf0, 0x11, 0x00


	//----- nvinfo : EIATTR_KPARAM_INFO
	.align		4
.L_2291:
        /*0048*/ 	.byte	0x04, 0x17
        /*004a*/ 	.short	(.L_2293 - .L_2292)
.L_2292:
        /*004c*/ 	.word	0x00000000
        /*0050*/ 	.short	0x000d
        /*0052*/ 	.short	0x0040
        /*0054*/ 	.byte	0x00, 0xf0, 0x11, 0x00


	//----- nvinfo : EIATTR_KPARAM_INFO
	.align		4
.L_2293:
        /*0058*/ 	.byte	0x04, 0x17
        /*005a*/ 	.short	(.L_2295 - .L_2294)
.L_2294:
        /*005c*/ 	.word	0x00000000
        /*0060*/ 	.short	0x000c
        /*0062*/ 	.short	0x003c
        /*0064*/ 	.byte	0x00, 0xf0, 0x11, 0x00


	//----- nvinfo : EIATTR_KPARAM_INFO
	.align		4
.L_2295:
        /*0068*/ 	.byte	0x04, 0x17
        /*006a*/ 	.short	(.L_2297 - .L_2296)
.L_2296:
        /*006c*/ 	.word	0x00000000
        /*0070*/ 	.short	0x000b
        /*0072*/ 	.short	0x0038
        /*0074*/ 	.byte	0x00, 0xf0, 0x11, 0x00


	//----- nvinfo : EIATTR_KPARAM_INFO
	.align		4
.L_2297:
        /*0078*/ 	.byte	0x04, 0x17
        /*007a*/ 	.short	(.L_2299 - .L_2298)
.L_2298:
        /*007c*/ 	.word	0x00000000
        /*0080*/ 	.short	0x000a
        /*0082*/ 	.short	0x0034
        /*0084*/ 	.byte	0x00, 0xf0, 0x11, 0x00


	//----- nvinfo : EIATTR_KPARAM_INFO
	.align		4
.L_2299:
        /*0088*/ 	.byte	0x04, 0x17
        /*008a*/ 	.short	(.L_2301 - .L_2300)
.L_2300:
        /*008c*/ 	.word	0x00000000
        /*0090*/ 	.short	0x0009
        /*0092*/ 	.short	0x0030
        /*0094*/ 	.byte	0x00, 0xf0, 0x11, 0x00


	//----- nvinfo : EIATTR_KPARAM_INFO
	.align		4
.L_2301:
        /*0098*/ 	.byte	0x04, 0x17
        /*009a*/ 	.short	(.L_2303 - .L_2302)
.L_2302:
        /*009c*/ 	.word	0x00000000
        /*00a0*/ 	.short	0x0008
        /*00a2*/ 	.short	0x002c
        /*00a4*/ 	.byte	0x00, 0xf0, 0x11, 0x00


	//----- nvinfo : EIATTR_KPARAM_INFO
	.align		4
.L_2303:
        /*00a8*/ 	.byte	0x04, 0x17
        /*00aa*/ 	.short	(.L_2305 - .L_2304)
.L_2304:
        /*00ac*/ 	.word	0x00000000
        /*00b0*/ 	.short	0x0007
        /*00b2*/ 	.short	0x0028
        /*00b4*/ 	.byte	0x00, 0xf0, 0x11, 0x00


	//----- nvinfo : EIATTR_KPARAM_INFO
	.align		4
.L_2305:
        /*00b8*/ 	.byte	0x04, 0x17
        /*00ba*/ 	.short	(.L_2307 - .L_2306)
.L_2306:
        /*00bc*/ 	.word	0x00000000
        /*00c0*/ 	.short	0x0006
        /*00c2*/ 	.short	0x0024
        /*00c4*/ 	.byte	0x00, 0xf0, 0x11, 0x00


	//----- nvinfo : EIATTR_KPARAM_INFO
	.align		4
.L_2307:
        /*00c8*/ 	.byte	0x04, 0x17
        /*00ca*/ 	.short	(.L_2309 - .L_2308)
.L_2308:
        /*00cc*/ 	.word	0x00000000
        /*00d0*/ 	.short	0x0005
        /*00d2*/ 	.short	0x0020
        /*00d4*/ 	.byte	0x00, 0xf0, 0x11, 0x00


	//----- nvinfo : EIATTR_KPARAM_INFO
	.align		4
.L_2309:
        /*00d8*/ 	.byte	0x04, 0x17
        /*00da*/ 	.short	(.L_2311 - .L_2310)
.L_2310:
        /*00dc*/ 	.word	0x00000000
        /*00e0*/ 	.short	0x0004
        /*00e2*/ 	.short	0x001c
        /*00e4*/ 	.byte	0x00, 0xf0, 0x11, 0x00


	//----- nvinfo : EIATTR_KPARAM_INFO
	.align		4
.L_2311:
        /*00e8*/ 	.byte	0x04, 0x17
        /*00ea*/ 	.short	(.L_2313 - .L_2312)
.L_2312:
        /*00ec*/ 	.word	0x00000000
        /*00f0*/ 	.short	0x0003
        /*00f2*/ 	.short	0x0018
        /*00f4*/ 	.byte	0x00, 0xf0, 0x11, 0x00


	//----- nvinfo : EIATTR_KPARAM_INFO
	.align		4
.L_2313:
        /*00f8*/ 	.byte	0x04, 0x17
        /*00fa*/ 	.short	(.L_2315 - .L_2314)
.L_2314:
        /*00fc*/ 	.word	0x00000000
        /*0100*/ 	.short	0x0002
        /*0102*/ 	.short	0x0010
        /*0104*/ 	.byte	0x00, 0xf5, 0x21, 0x00


	//----- nvinfo : EIATTR_KPARAM_INFO
	.align		4
.L_2315:
        /*0108*/ 	.byte	0x04, 0x17
        /*010a*/ 	.short	(.L_2317 - .L_2316)
.L_2316:
        /*010c*/ 	.word	0x00000000
        /*0110*/ 	.short	0x0001
        /*0112*/ 	.short	0x0008
        /*0114*/ 	.byte	0x00, 0xf5, 0x21, 0x00


	//----- nvinfo : EIATTR_KPARAM_INFO
	.align		4
.L_2317:
        /*0118*/ 	.byte	0x04, 0x17
        /*011a*/ 	.short	(.L_2319 - .L_2318)
.L_2318:
        /*011c*/ 	.word	0x00000000
        /*0120*/ 	.short	0x0000
        /*0122*/ 	.short	0x0000
        /*0124*/ 	.byte	0x00, 0xf5, 0x21, 0x00


	//----- nvinfo : EIATTR_SPARSE_MMA_MASK
	.align		4
.L_2319:
        /*0128*/ 	.byte	0x03, 0x50
        /*012a*/ 	.short	0x0000


	//----- nvinfo : EIATTR_MAXREG_COUNT
	.align		4
        /*012c*/ 	.byte	0x03, 0x1b
        /*012e*/ 	.short	0x00ff


	//----- nvinfo : EIATTR_NUM_BARRIERS
	.align		4
        /*0130*/ 	.byte	0x02, 0x4c
        /*0132*/ 	.byte	0x01
	.zero		1


	//----- nvinfo : EIATTR_MERCURY_ISA_VERSION
	.align		4
        /*0134*/ 	.byte	0x03, 0x5f
        /*0136*/ 	.short	0x0101


	//----- nvinfo : EIATTR_VRC_CTA_INIT_COUNT
	.align		4
        /*0138*/ 	.byte	0x02, 0x4a
	.zero		1
	.zero		1


	//----- nvinfo : EIATTR_EXIT_INSTR_OFFSETS
	.align		4
        /*013c*/ 	.byte	0x04, 0x1c
        /*013e*/ 	.short	(.L_2321 - .L_2320)


	//   ....[0]....
.L_2320:
        /*0140*/ 	.word	0x000023a0


	//   ....[1]....
        /*0144*/ 	.word	0x000024c0


	//----- nvinfo : EIATTR_CRS_STACK_SIZE
	.align		4
.L_2321:
        /*0148*/ 	.byte	0x04, 0x1e
        /*014a*/ 	.short	(.L_2323 - .L_2322)
.L_2322:
        /*014c*/ 	.word	0x00000000


	//----- nvinfo : EIATTR_CBANK_PARAM_SIZE
	.align		4
.L_2323:
        /*0150*/ 	.byte	0x03, 0x19
        /*0152*/ 	.short	0x0054


	//----- nvinfo : EIATTR_PARAM_CBANK
	.align		4
        /*0154*/ 	.byte	0x04, 0x0a
        /*0156*/ 	.short	(.L_2325 - .L_2324)
	.align		4
.L_2324:
        /*0158*/ 	.word	index@(.nv.constant0._Z21filterActs_YxX_sparseILi4ELi32ELi2ELi8ELi2ELb0ELb1EEvPfS0_S0_iiiiiiiiiiiiffi)
        /*015c*/ 	.short	0x0380
        /*015e*/ 	.short	0x0054


	//----- nvinfo : EIATTR_SW_WAR
	.align		4
.L_2325:
        /*0160*/ 	.byte	0x04, 0x36
        /*0162*/ 	.short	(.L_2327 - .L_2326)
.L_2326:
        /*0164*/ 	.word	0x00000008
.L_2327:


//--------------------- .nv.info._Z20filterActs_YxX_colorILi4ELi32ELi2ELi4ELi3ELb1ELb0EEvPfS0_S0_iiiiiiiiiiffi --------------------------
	.section	.nv.info._Z20filterActs_YxX_colorILi4ELi32ELi2ELi4ELi3ELb1ELb0EEvPfS0_S0_iiiiiiiiiiffi,"",@"SHT_CUDA_INFO"
	.sectionflags	@""
	.align	4


	//----- nvinfo : EIATTR_CUDA_API_VERSION
	.align		4
        /*0000*/ 	.byte	0x04, 0x37
        /*0002*/ 	.short	(.L_2329 - .L_2328)
.L_2328:
        /*0004*/ 	.word	0x00000082


	//----- nvinfo : EIATTR_KPARAM_INFO
	.align		4
.L_2329:
        /*0008*/ 	.byte	0x04, 0x17
        /*000a*/ 	.short	(.L_2331 - .L_2330)
.L_2330:
        /*000c*/ 	.word	0x00000000
        /*0010*/ 	.short	0x000f
        /*0012*/ 	.short	0x0048
        /*0014*/ 	.byte	0x00, 0xf0, 0x11, 0x00


	//----- nvinfo : EIATTR_KPARAM_INFO
	.align		4
.L_2331:
        /*0018*/ 	.byte	0x04, 0x17
        /*001a*/ 	.short	(.L_2333 - .L_2332)
.L_2332:
        /*001c*/ 	.word	0x00000000
        /*0020*/ 	.short	0x000e
        /*0022*/ 	.short	0x0044
        /*0024*/ 	.byte	0x00, 0xf0, 0x11, 0x00


	//----- nvinfo : EIATTR_KPARAM_INFO
	.align		4
.L_2333:
        /*0028*/ 	.byte	0x04, 0x17
        /*002a*/ 	.short	(.L_2335 - .L_2334)
.L_2334:
        /*002c*/ 	.word	0x00000000
        /*0030*/ 	.short	0x000d
        /*0032*/ 	.short	0x0040
        /*0034*/ 	.byte	0x00, 0xf0, 0x11, 0x00


	//----- nvinfo : EIATTR_KPARAM_INFO
	.align		4
.L_2335:
        /*0038*/ 	.byte	0x04, 0x17
        /*003a*/ 	.short	(.L_2337 - .L_2336)
.L_2336:
        /*003c*/ 	.word	0x00000000
        /*0040*/ 	.short	0x000c
        /*0042*/ 	.short	0x003c
        /*0044*/ 	.byte	0x00, 0xf0, 0x11, 0x00


	//----- nvinfo : EIATTR_KPARAM_INFO
	.align		4
.L_2337:
        /*0048*/ 	.byte	0x04, 0x17
        /*004a*/ 	.short	(.L_2339 - .L_2338)
.L_2338:
        /*004c*/ 	.word	0x00000000
        /*0050*/ 	.short	0x000b
        /*0052*/ 	.short	0x0038
        /*0054*/ 	.byte	0x00, 0xf0, 0x11, 0x00


	//----- nvinfo : EIATTR_KPARAM_INFO
	.align		4
.L_2339:
        /*0058*/ 	.byte	0x04, 0x17
        /*005a*/ 	.short	(.L_2341 - .L_2340)
.L_2340:
        /*005c*/ 	.word	0x00000000
        /*0060*/ 	.short	0x000a
        /*0062*/ 	.short	0x0034
        /*0064*/ 	.byte	0x00, 0xf0, 0x11, 0x00


	//----- nvinfo : EIATTR_KPARAM_INFO
	.align		4
.L_2341:
        /*0068*/ 	.byte	0x04, 0x17
        /*006a*/ 	.short	(.L_2343 - .L_2342)
.L_2342:
        /*006c*/ 	.word	0x00000000
        /*0070*/ 	.short	0x0009
        /*0072*/ 	.short	0x0030
        /*0074*/ 	.byte	0x00, 0xf0, 0x11, 0x00


	//----- nvinfo : EIATTR_KPARAM_INFO
	.align		4
.L_2343:
        /*0078*/ 	.byte	0x04, 0x17
        /*007a*/ 	.short	(.L_2345 - .L_2344)
.L_2344:
        /*007c*/ 	.word	0x00000000
        /*0080*/ 	.short	0x0008
        /*0082*/ 	.short	0x002c
        /*0084*/ 	.byte	0x00, 0xf0, 0x11, 0x00


	//----- nvinfo : EIATTR_KPARAM_INFO
	.align		4
.L_2345:
        /*0088*/ 	.byte	0x04, 0x17
        /*008a*/ 	.short	(.L_2347 - .L_2346)
.L_2346:
        /*008c*/ 	.word	0x00000000
        /*0090*/ 	.short	0x0007
        /*0092*/ 	.short	0x0028
        /*0094*/ 	.byte	0x00, 0xf0, 0x11, 0x00


	//----- nvinfo : EIATTR_KPARAM_INFO
	.align		4
.L_2347:
        /*0098*/ 	.byte	0x04, 0x17
        /*009a*/ 	.short	(.L_2349 - .L_2348)
.L_2348:
        /*009c*/ 	.word	0x00000000
        /*00a0*/ 	.short	0x0006
        /*00a2*/ 	.short	0x0024
        /*00a4*/ 	.byte	0x00, 0xf0, 0x11, 0x00


	//----- nvinfo : EIATTR_KPARAM_INFO
	.align		4
.L_2349:
        /*00a8*/ 	.byte	0x04, 0x17
        /*00aa*/ 	.short	(.L_2351 - .L_2350)
.L_2350:
        /*00ac*/ 	.word	0x00000000
        /*00b0*/ 	.short	0x0005
        /*00b2*/ 	.short	0x0020
        /*00b4*/ 	.byte	0x00, 0xf0, 0x11, 0x00


	//----- nvinfo : EIATTR_KPARAM_INFO
	.align		4
.L_2351:
        /*00b8*/ 	.byte	0x04, 0x17
        /*00ba*/ 	.short	(.L_2353 - .L_2352)
.L_2352:
        /*00bc*/ 	.word	0x00000000
        /*00c0*/ 	.short	0x0004
        /*00c2*/ 	.short	0x001c
        /*00c4*/ 	.byte	0x00, 0xf0, 0x11, 0x00


	//----- nvinfo : EIATTR_KPARAM_INFO
	.align		4
.L_2353:
        /*00c8*/ 	.byte	0x04, 0x17
        /*00ca*/ 	.short	(.L_2355 - .L_2354)
.L_2354:
        /*00cc*/ 	.word	0x00000000
        /*00d0*/ 	.short	0x0003
        /*00d2*/ 	.short	0x0018
        /*00d4*/ 	.byte	0x00, 0xf0, 0x11, 0x00


	//----- nvinfo : EIATTR_KPARAM_INFO
	.align		4
.L_2355:
        /*00d8*/ 	.byte	0x04, 0x17
        /*00da*/ 	.short	(.L_2357 - .L_2356)
.L_2356:
        /*00dc*/ 	.word	0x00000000
        /*00e0*/ 	.short	0x0002
        /*00e2*/ 	.short	0x0010
        /*00e4*/ 	.byte	0x00, 0xf5, 0x21, 0x00


	//----- nvinfo : EIATTR_KPARAM_INFO
	.align		4
.L_2357:
        /*00e8*/ 	.byte	0x04, 0x17
        /*00ea*/ 	.short	(.L_2359 - .L_2358)
.L_2358:
        /*00ec*/ 	.word	0x00000000
        /*00f0*/ 	.short	0x0001
        /*00f2*/ 	.short	0x0008
        /*00f4*/ 	.byte	0x00, 0xf5, 0x21, 0x00


	//----- nvinfo : EIATTR_KPARAM_INFO
	.align		4
.L_2359:
        /*00f8*/ 	.byte	0x04, 0x17
        /*00fa*/ 	.short	(.L_2361 - .L_2360)
.L_2360:
        /*00fc*/ 	.word	0x00000000
        /*0100*/ 	.short	0x0000
        /*0102*/ 	.short	0x0000
        /*0104*/ 	.byte	0x00, 0xf5, 0x21, 0x00


	//----- nvinfo : EIATTR_SPARSE_MMA_MASK
	.align		4
.L_2361:
        /*0108*/ 	.byte	0x03, 0x50
        /*010a*/ 	.short	0x0000


	//----- nvinfo : EIATTR_MAXREG_COUNT
	.align		4
        /*010c*/ 	.byte	0x03, 0x1b
        /*010e*/ 	.short	0x00ff


	//----- nvinfo : EIATTR_NUM_BARRIERS
	.align		4
        /*0110*/ 	.byte	0x02, 0x4c
        /*0112*/ 	.byte	0x01
	.zero		1


	//----- nvinfo : EIATTR_MERCURY_ISA_VERSION
	.align		4
        /*0114*/ 	.byte	0x03, 0x5f
        /*0116*/ 	.short	0x0101


	//----- nvinfo : EIATTR_VRC_CTA_INIT_COUNT
	.align		4
        /*0118*/ 	.byte	0x02, 0x4a
	.zero		1
	.zero		1


	//----- nvinfo : EIATTR_EXIT_INSTR_OFFSETS
	.align		4
        /*011c*/ 	.byte	0x04, 0x1c
        /*011e*/ 	.short	(.L_2363 - .L_2362)


	//   ....[0]....
.L_2362:
        /*0120*/ 	.word	0x00001c00


	//----- nvinfo : EIATTR_CRS_STACK_SIZE
	.align		4
.L_2363:
        /*0124*/ 	.byte	0x04, 0x1e
        /*0126*/ 	.short	(.L_2365 - .L_2364)
.L_2364:
        /*0128*/ 	.word	0x00000000


	//----- nvinfo : EIATTR_CBANK_PARAM_SIZE
	.align		4
.L_2365:
        /*012c*/ 	.byte	0x03, 0x19
        /*012e*/ 	.short	0x004c


	//----- nvinfo : EIATTR_PARAM_CBANK
	.align		4
        /*0130*/ 	.byte	0x04, 0x0a
        /*0132*/ 	.short	(.L_2367 - .L_2366)
	.align		4
.L_2366:
        /*0134*/ 	.word	index@(.nv.constant0._Z20filterActs_YxX_colorILi4ELi32ELi2ELi4ELi3ELb1ELb0EEvPfS0_S0_iiiiiiiiiiffi)
        /*0138*/ 	.short	0x0380
        /*013a*/ 	.short	0x004c


	//----- nvinfo : EIATTR_SW_WAR
	.align		4
.L_2367:
        /*013c*/ 	.byte	0x04, 0x36
        /*013e*/ 	.short	(.L_2369 - .L_2368)
.L_2368:
        /*0140*/ 	.word	0x00000008
.L_2369:


//--------------------- .nv.info._Z20filterActs_YxX_colorILi4ELi32ELi2ELi8ELi3ELb1ELb0EEvPfS0_S0_iiiiiiiiiiffi --------------------------
	.section	.nv.info._Z20filterActs_YxX_colorILi4ELi32ELi2ELi8ELi3ELb1ELb0EEvPfS0_S0_iiiiiiiiiiffi,"",@"SHT_CUDA_INFO"
	.sectionflags	@""
	.align	4


	//----- nvinfo : EIATTR_CUDA_API_VERSION
	.align		4
        /*0000*/ 	.byte	0x04, 0x37
        /*0002*/ 	.short	(.L_2371 - .L_2370)
.L_2370:
        /*0004*/ 	.word	0x00000082


	//----- nvinfo : EIATTR_KPARAM_INFO
	.align		4
.L_2371:
        /*0008*/ 	.byte	0x04, 0x17
        /*000a*/ 	.short	(.L_2373 - .L_2372)
.L_2372:
        /*000c*/ 	.word	0x00000000
        /*0010*/ 	.short	0x000f
        /*0012*/ 	.short	0x0048
        /*0014*/ 	.byte	0x00, 0xf0, 0x11, 0x00


	//----- nvinfo : EIATTR_KPARAM_INFO
	.align		4
.L_2373:
        /*0018*/ 	.byte	0x04, 0x17
        /*001a*/ 	.short	(.L_2375 - .L_2374)
.L_2374:
        /*001c*/ 	.word	0x00000000
        /*0020*/ 	.short	0x000e
        /*0022*/ 	.short	0x0044
        /*0024*/ 	.byte	0x00, 0xf0, 0x11, 0x00


	//----- nvinfo : EIATTR_KPARAM_INFO
	.align		4
.L_2375:
        /*0028*/ 	.byte	0x04, 0x17
        /*002a*/ 	.short	(.L_2377 - .L_2376)
.L_2376:
        /*002c*/ 	.word	0x00000000
        /*0030*/ 	.short	0x000d
        /*0032*/ 	.short	0x0040
        /*0034*/ 	.byte	0x00, 0xf0, 0x11, 0x00


	//----- nvinfo : EIATTR_KPARAM_INFO
	.align		4
.L_2377:
        /*0038*/ 	.byte	0x04, 0x17
        /*003a*/ 	.short	(.L_2379 - .L_2378)
.L_2378:
        /*003c*/ 	.word	0x00000000
        /*0040*/ 	.short	0x000c
        /*0042*/ 	.short	0x003c
        /*0044*/ 	.byte	0x00, 0xf0, 0x11, 0x00


	//----- nvinfo : EIATTR_KPARAM_INFO
	.align		4
.L_2379:
        /*0048*/ 	.byte	0x04, 0x17
        /*004a*/ 	.short	(.L_2381 - .L_2380)
.L_2380:
        /*004c*/ 	.word	0x00000000
        /*0050*/ 	.short	0x000b
        /*0052*/ 	.short	0x0038
        /*0054*/ 	.byte	0x00, 0xf0, 0x11, 0x00


	//----- nvinfo : EIATTR_KPARAM_INFO
	.align		4
.L_2381:
        /*0058*/ 	.byte	0x04, 0x17
        /*005a*/ 	.short	(.L_2383 - .L_2382)
.L_2382:
        /*005c*/ 	.word	0x00000000
        /*0060*/ 	.short	0x000a
        /*0062*/ 	.short	0x0034
        /*0064*/ 	.byte	0x00, 0xf0, 0x11, 0x00


	//----- nvinfo : EIATTR_KPARAM_INFO
	.align		4
.L_2383:
        /*0068*/ 	.byte	0x04, 0x17
        /*006a*/ 	.short	(.L_2385 - .L_2384)
.L_2384:
        /*006c*/ 	.word	0x00000000
        /*0070*/ 	.short	0x0009
        /*0072*/ 	.short	0x0030
        /*0074*/ 	.byte	0x00, 0xf0, 0x11, 0x00


	//----- nvinfo : EIATTR_KPARAM_INFO
	.align		4
.L_2385:
        /*0078*/ 	.byte	0x04, 0x17
        /*007a*/ 	.short	(.L_2387 - .L_2386)
.L_2386:
        /*007c*/ 	.word	0x00000000
        /*0080*/ 	.short	0x0008
        /*0082*/ 	.short	0x002c
        /*0084*/ 	.byte	0x00, 0xf0, 0x11, 0x00


	//----- nvinfo : EIATTR_KPARAM_INFO
	.align		4
.L_2387:
        /*0088*/ 	.byte	0x04, 0x17
        /*008a*/ 	.short	(.L_2389 - .L_2388)
.L_2388:
        /*008c*/ 	.word	0x00000000
        /*0090*/ 	.short	0x0007
        /*0092*/ 	.short	0x0028
        /*0094*/ 	.byte	0x00, 0xf0, 0x11, 0x00


	//----- nvinfo : EIATTR_KPARAM_INFO
	.align		4
.L_2389:
        /*0098*/ 	.byte	0x04, 0x17
        /*009a*/ 	.short	(.L_2391 - .L_2390)
.L_2390:
        /*009c*/ 	.word	0x00000000
        /*00a0*/ 	.short	0x0006
        /*00a2*/ 	.short	0x0024
        /*00a4*/ 	.byte	0x00, 0xf0, 0x11, 0x00


	//----- nvinfo : EIATTR_KPARAM_INFO
	.align		4
.L_2391:
        /*00a8*/ 	.byte	0x04, 0x17
        /*00aa*/ 	.short	(.L_2393 - .L_2392)
.L_2392:
        /*00ac*/ 	.word	0x00000000
        /*00b0*/ 	.short	0x0005
        /*00b2*/ 	.short	0x0020
        /*00b4*/ 	.byte	0x00, 0xf0, 0x11, 0x00


	//----- nvinfo : EIATTR_KPARAM_INFO
	.align		4
.L_2393:
        /*00b8*/ 	.byte	0x04, 0x17
        /*00ba*/ 	.short	(.L_2395 - .L_2394)
.L_2394:
        /*00bc*/ 	.word	0x00000000
        /*00c0*/ 	.short	0x0004
        /*00c2*/ 	.short	0x001c
        /*00c4*/ 	.byte	0x00, 0xf0, 0x11, 0x00


	//----- nvinfo : EIATTR_KPARAM_INFO
	.align		4
.L_2395:
        /*00c8*/ 	.byte	0x04, 0x17
        /*00ca*/ 	.short	(.L_2397 - .L_2396)
.L_2396:
        /*00cc*/ 	.word	0x00000000
        /*00d0*/ 	.short	0x0003
        /*00d2*/ 	.short	0x0018
        /*00d4*/ 	.byte	0x00, 0xf0, 0x11, 0x00


	//----- nvinfo : EIATTR_KPARAM_INFO
	.align		4
.L_2397:
        /*00d8*/ 	.byte	0x04, 0x17
        /*00da*/ 	.short	(.L_2399 - .L_2398)
.L_2398:
        /*00dc*/ 	.word	0x00000000
        /*00e0*/ 	.short	0x0002
        /*00e2*/ 	.short	0x0010
        /*00e4*/ 	.byte	0x00, 0xf5, 0x21, 0x00


	//----- nvinfo : EIATTR_KPARAM_INFO
	.align		4
.L_2399:
        /*00e8*/ 	.byte	0x04, 0x17
        /*00ea*/ 	.short	(.L_2401 - .L_2400)
.L_2400:
        /*00ec*/ 	.word	0x00000000
        /*00f0*/ 	.short	0x0001
        /*00f2*/ 	.short	0x0008
        /*00f4*/ 	.byte	0x00, 0xf5, 0x21, 0x00


	//----- nvinfo : EIATTR_KPARAM_INFO
	.align		4
.L_2401:
        /*00f8*/ 	.byte	0x04, 0x17
        /*00fa*/ 	.short	(.L_2403 - .L_2402)
.L_2402:
        /*00fc*/ 	.word	0x00000000
        /*0100*/ 	.short	0x0000
        /*0102*/ 	.short	0x0000
        /*0104*/ 	.byte	0x00, 0xf5, 0x21, 0x00


	//----- nvinfo : EIATTR_SPARSE_MMA_MASK
	.align		4
.L_2403:
        /*0108*/ 	.byte	0x03, 0x50
        /*010a*/ 	.short	0x0000


	//----- nvinfo : EIATTR_MAXREG_COUNT
	.align		4
        /*010c*/ 	.byte	0x03, 0x1b
        /*010e*/ 	.short	0x00ff


	//----- nvinfo : EIATTR_NUM_BARRIERS
	.align		4
        /*0110*/ 	.byte	0x02, 0x4c
        /*0112*/ 	.byte	0x01
	.zero		1


	//----- nvinfo : EIATTR_MERCURY_ISA_VERSION
	.align		4
        /*0114*/ 	.byte	0x03, 0x5f
        /*0116*/ 	.short	0x0101


	//----- nvinfo : EIATTR_VRC_CTA_INIT_COUNT
	.align		4
        /*0118*/ 	.byte	0x02, 0x4a
	.zero		1
	.zero		1


	//----- nvinfo : EIATTR_EXIT_INSTR_OFFSETS
	.align		4
        /*011c*/ 	.byte	0x04, 0x1c
        /*011e*/ 	.short	(.L_2405 - .L_2404)


	//   ....[0]....
.L_2404:
        /*0120*/ 	.word	0x000027c0


	//----- nvinfo : EIATTR_CRS_STACK_SIZE
	.align		4
.L_2405:
        /*0124*/ 	.byte	0x04, 0x1e
        /*0126*/ 	.short	(.L_2407 - .L_2406)
.L_2406:
        /*0128*/ 	.word	0x00000000


	//----- nvinfo : EIATTR_CBANK_PARAM_SIZE
	.align		4
.L_2407:
        /*012c*/ 	.byte	0x03, 0x19
        /*012e*/ 	.short	0x004c


	//----- nvinfo : EIATTR_PARAM_CBANK
	.align		4
        /*0130*/ 	.byte	0x04, 0x0a
        /*0132*/ 	.short	(.L_2409 - .L_2408)
	.align		4
.L_2408:
        /*0134*/ 	.word	index@(.nv.constant0._Z20filterActs_YxX_colorILi4ELi32ELi2ELi8ELi3ELb1ELb0EEvPfS0_S0_iiiiiiiiiiffi)
        /*0138*/ 	.short	0x0380
        /*013a*/ 	.short	0x004c


	//----- nvinfo : EIATTR_SW_WAR
	.align		4
.L_2409:
        /*013c*/ 	.byte	0x04, 0x36
        /*013e*/ 	.short	(.L_2411 - .L_2410)
.L_2410:
        /*0140*/ 	.word	0x00000008
.L_2411:


//--------------------- .nv.info._Z20filterActs_YxX_colorILi4ELi32ELi2ELi4ELi3ELb1ELb1EEvPfS0_S0_iiiiiiiiiiffi --------------------------
	.section	.nv.info._Z20filterActs_YxX_colorILi4ELi32ELi2ELi4ELi3ELb1ELb1EEvPfS0_S0_iiiiiiiiiiffi,"",@"SHT_CUDA_INFO"
	.sectionflags	@""
	.align	4


	//----- nvinfo : EIATTR_CUDA_API_VERSION
	.align		4
        /*0000*/ 	.byte	0x04, 0x37
        /*0002*/ 	.short	(.L_2413 - .L_2412)
.L_2412:
        /*0004*/ 	.word	0x00000082


	//----- nvinfo : EIATTR_KPARAM_INFO
	.align		4
.L_2413:
        /*0008*/ 	.byte	0x04, 0x17
        /*000a*/ 	.short	(.L_2415 - .L_2414)
.L_2414:
        /*000c*/ 	.word	0x00000000
        /*0010*/ 	.short	0x000f
        /*0012*/ 	.short	0x0048
        /*0014*/ 	.byte	0x00, 0xf0, 0x11, 0x00


	//----- nvinfo : EIATTR_KPARAM_INFO
	.align		4
.L_2415:
        /*0018*/ 	.byte	0x04, 0x17
        /*001a*/ 	.short	(.L_2417 - .L_2416)
.L_2416:
        /*001c*/ 	.word	0x00000000
        /*0020*/ 	.short	0x000e
        /*0022*/ 	.short	0x0044
        /*0024*/ 	.byte	0x00, 0xf0, 0x11, 0x00


	//----- nvinfo : EIATTR_KPARAM_INFO
	.align		4
.L_2417:
        /*0028*/ 	.byte	0x04, 0x17
        /*002a*/ 	.short	(.L_2419 - .L_2418)
.L_2418:
        /*002c*/ 	.word	0x00000000
        /*0030*/ 	.short	0x000d
        /*0032*/ 	.short	0x0040
        /*0034*/ 	.byte	0x00, 0xf0, 0x11, 0x00


	//----- nvinfo : EIATTR_KPARAM_INFO
	.align		4
.L_2419:
        /*0038*/ 	.byte	0x04, 0x17
        /*003a*/ 	.short	(.L_2421 - .L_2420)
.L_2420:
        /*003c*/ 	.word	0x00000000
        /*0040*/ 	.short	0x000c
        /*0042*/ 	.short	0x003c
        /*0044*/ 	.byte	0x00, 0xf0, 0x11, 0x00


	//----- nvinfo : EIATTR_KPARAM_INFO
	.align		4
.L_2421:
        /*0048*/ 	.byte	0x04, 0x17
        /*004a*/ 	.short	(.L_2423 - .L_2422)
.L_2422:
        /*004c*/ 	.word	0x00000000
        /*0050*/ 	.short	0x000b
        /*0052*/ 	.short	0x0038
        /*0054*/ 	.byte	0x00, 0xf0, 0x11, 0x00


	//----- nvinfo : EIATTR_KPARAM_INFO
	.align		4
.L_2423:
        /*0058*/ 	.byte	0x04, 0x17
        /*005a*/ 	.short	(.L_2425 - .L_2424)
.L_2424:
        /*005c*/ 	.word	0x00000000
        /*0060*/ 	.short	0x000a
        /*0062*/ 	.short	0x0034
        /*0064*/ 	.byte	0x00, 0xf0, 0x11, 0x00


	//----- nvinfo : EIATTR_KPARAM_INFO
	.align		4
.L_2425:
        /*0068*/ 	.byte	0x04, 0x17
        /*006a*/ 	.short	(.L_2427 - .L_2426)
.L_2426:
        /*006c*/ 	.word	0x00000000
        /*0070*/ 	.short	0x0009
        /*0072*/ 	.short	0x0030
        /*0074*/ 	.byte	0x00, 0xf0, 0x11, 0x00


	//----- nvinfo : EIATTR_KPARAM_INFO
	.align		4
.L_2427:
        /*0078*/ 	.byte	0x04, 0x17
        /*007a*/ 	.short	(.L_2429 - .L_2428)
.L_2428:
        /*007c*/ 	.word	0x00000000
        /*0080*/ 	.short	0x0008
        /*0082*/ 	.short	0x002c
        /*0084*/ 	.byte	0x00, 0xf0, 0x11, 0x00


	//----- nvinfo : EIATTR_KPARAM_INFO
	.align		4
.L_2429:
        /*0088*/ 	.byte	0x04, 0x17
        /*008a*/ 	.short	(.L_2431 - .L_2430)
.L_2430:
        /*008c*/ 	.word	0x00000000
        /*0090*/ 	.short	0x0007
        /*0092*/ 	.short	0x0028
        /*0094*/ 	.byte	0x00, 0xf0, 0x11, 0x00


	//----- nvinfo : EIATTR_KPARAM_INFO
	.align		4
.L_2431:
        /*0098*/ 	.byte	0x04, 0x17
        /*009a*/ 	.short	(.L_2433 - .L_2432)
.L_2432:
        /*009c*/ 	.word	0x00000000
        /*00a0*/ 	.short	0x0006
        /*00a2*/ 	.short	0x0024
        /*00a4*/ 	.byte	0x00, 0xf0, 0x11, 0x00


	//----- nvinfo : EIATTR_KPARAM_INFO
	.align		4
.L_2433:
        /*00a8*/ 	.byte	0x04, 0x17
        /*00aa*/ 	.short	(.L_2435 - .L_2434)
.L_2434:
        /*00ac*/ 	.word	0x00000000
        /*00b0*/ 	.short	0x0005
        /*00b2*/ 	.short	0x0020
        /*00b4*/ 	.byte	0x00, 0xf0, 0x11, 0x00


	//----- nvinfo : EIATTR_KPARAM_INFO
	.align		4
.L_2435:
        /*00b8*/ 	.byte	0x04, 0x17
        /*00ba*/ 	.short	(.L_2437 - .L_2436)
.L_2436:
        /*00bc*/ 	.word	0x00000000
        /*00c0*/ 	.short	0x0004
        /*00c2*/ 	.short	0x001c
        /*00c4*/ 	.byte	0x00, 0xf0, 0x11, 0x00


	//----- nvinfo : EIATTR_KPARAM_INFO
	.align		4
.L_2437:
        /*00c8*/ 	.byte	0x04, 0x17
        /*00ca*/ 	.short	(.L_2439 - .L_2438)
.L_2438:
        /*00cc*/ 	.word	0x00000000
        /*00d0*/ 	.short	0x0003
        /*00d2*/ 	.short	0x0018
        /*00d4*/ 	.byte	0x00, 0xf0, 0x11, 0x00


	//----- nvinfo : EIATTR_KPARAM_INFO
	.align		4
.L_2439:
        /*00d8*/ 	.byte	0x04, 0x17
        /*00da*/ 	.short	(.L_2441 - .L_2440)
.L_2440:
        /*00dc*/ 	.word	0x00000000
        /*00e0*/ 	.short	0x0002
        /*00e2*/ 	.short	0x0010
        /*00e4*/ 	.byte	0x00, 0xf5, 0x21, 0x00


	//----- nvinfo : EIATTR_KPARAM_INFO
	.align		4
.L_2441:
        /*00e8*/ 	.byte	0x04, 0x17
        /*00ea*/ 	.short	(.L_2443 - .L_2442)
.L_2442:
        /*00ec*/ 	.word	0x00000000
        /*00f0*/ 	.short	0x0001
        /*00f2*/ 	.short	0x0008
        /*00f4*/ 	.byte	0x00, 0xf5, 0x21, 0x00


	//----- nvinfo : EIATTR_KPARAM_INFO
	.align		4
.L_2443:
        /*00f8*/ 	.byte	0x04, 0x17
        /*00fa*/ 	.short	(.L_2445 - .L_2444)
.L_2444:
        /*00fc*/ 	.word	0x00000000
        /*0100*/ 	.short	0x0000
        /*0102*/ 	.short	0x0000
        /*0104*/ 	.byte	0x00, 0xf5, 0x21, 0x00


	//----- nvinfo : EIATTR_SPARSE_MMA_MASK
	.align		4
.L_2445:
        /*0108*/ 	.byte	0x03, 0x50
        /*010a*/ 	.short	0x0000


	//----- nvinfo : EIATTR_MAXREG_COUNT
	.align		4
        /*010c*/ 	.byte	0x03, 0x1b
        /*010e*/ 	.short	0x00ff


	//----- nvinfo : EIATTR_NUM_BARRIERS
	.align		4
        /*0110*/ 	.byte	0x02, 0x4c
        /*0112*/ 	.byte	0x01
	.zero		1


	//----- nvinfo : EIATTR_MERCURY_ISA_VERSION
	.align		4
        /*0114*/ 	.byte	0x03, 0x5f
        /*0116*/ 	.short	0x0101


	//----- nvinfo : EIATTR_VRC_CTA_INIT_COUNT
	.align		4
        /*0118*/ 	.byte	0x02, 0x4a
	.zero		1
	.zero		1


	//----- nvinfo : EIATTR_EXIT_INSTR_OFFSETS
	.align		4
        /*011c*/ 	.byte	0x04, 0x1c
        /*011e*/ 	.short	(.L_2447 - .L_2446)


	//   ....[0]....
.L_2446:
        /*0120*/ 	.word	0x00001ac0


	//   ....[1]....
        /*0124*/ 	.word	0x00001be0


	//----- nvinfo : EIATTR_CRS_STACK_SIZE
	.align		4
.L_2447:
        /*0128*/ 	.byte	0x04, 0x1e
        /*012a*/ 	.short	(.L_2449 - .L_2448)
.L_2448:
        /*012c*/ 	.word	0x00000000


	//----- nvinfo : EIATTR_CBANK_PARAM_SIZE
	.align		4
.L_2449:
        /*0130*/ 	.byte	0x03, 0x19
        /*0132*/ 	.short	0x004c


	//----- nvinfo : EIATTR_PARAM_CBANK
	.align		4
        /*0134*/ 	.byte	0x04, 0x0a
        /*0136*/ 	.short	(.L_2451 - .L_2450)
	.align		4
.L_2450:
        /*0138*/ 	.word	index@(.nv.constant0._Z20filterActs_YxX_colorILi4ELi32ELi2ELi4ELi3ELb1ELb1EEvPfS0_S0_iiiiiiiiiiffi)
        /*013c*/ 	.short	0x0380
        /*013e*/ 	.short	0x004c


	//----- nvinfo : EIATTR_SW_WAR
	.align		4
.L_2451:
        /*0140*/ 	.byte	0x04, 0x36
        /*0142*/ 	.short	(.L_2453 - .L_2452)
.L_2452:
        /*0144*/ 	.word	0x00000008
.L_2453:


//--------------------- .nv.info._Z20filterActs_YxX_colorILi4ELi32ELi2ELi8ELi3ELb1ELb1EEvPfS0_S0_iiiiiiiiiiffi --------------------------
	.section	.nv.info._Z20filterActs_YxX_colorILi4ELi32ELi2ELi8ELi3ELb1ELb1EEvPfS0_S0_iiiiiiiiiiffi,"",@"SHT_CUDA_INFO"
	.sectionflags	@""
	.align	4


	//----- nvinfo : EIATTR_CUDA_API_VERSION
	.align		4
        /*0000*/ 	.byte	0x04, 0x37
        /*0002*/ 	.short	(.L_2455 - .L_2454)
.L_2454:
        /*0004*/ 	.word	0x00000082


	//----- nvinfo : EIATTR_KPARAM_INFO
	.align		4
.L_2455:
        /*0008*/ 	.byte	0x04, 0x17
        /*000a*/ 	.short	(.L_2457 - .L_2456)
.L_2456:
        /*000c*/ 	.word	0x00000000
        /*0010*/ 	.short	0x000f
        /*0012*/ 	.short	0x0048
        /*0014*/ 	.byte	0x00, 0xf0, 0x11, 0x00


	//----- nvinfo : EIATTR_KPARAM_INFO
	.align		4
.L_2457:
        /*0018*/ 	.byte	0x04, 0x17
        /*001a*/ 	.short	(.L_2459 - .L_2458)
.L_2458:
        /*001c*/ 	.word	0x00000000
        /*0020*/ 	.short	0x000e
        /*0022*/ 	.short	0x0044
        /*0024*/ 	.byte	0x00, 0xf0, 0x11, 0x00


	//----- nvinfo : EIATTR_KPARAM_INFO
	.align		4
.L_2459:
        /*0028*/ 	.byte	0x04, 0x17
        /*002a*/ 	.short	(.L_2461 - .L_2460)
.L_2460:
        /*002c*/ 	.word	0x00000000
        /*0030*/ 	.short	0x000d
        /*0032*/ 	.short	0x0040
        /*0034*/ 	.byte	0x00, 0xf0, 0x11, 0x00


	//----- nvinfo : EIATTR_KPARAM_INFO
	.align		4
.L_2461:
        /*0038*/ 	.byte	0x04, 0x17
        /*003a*/ 	.short	(.L_2463 - .L_2462)
.L_2462:
        /*003c*/ 	.word	0x00000000
        /*0040*/ 	.short	0x000c
        /*0042*/ 	.short	0x003c
        /*0044*/ 	.byte	0x00, 0xf0, 0x11, 0x00


	//----- nvinfo : EIATTR_KPARAM_INFO
	.align		4
.L_2463:
        /*0048*/ 	.byte	0x04, 0x17
        /*004a*/ 	.short	(.L_2465 - .L_2464)
.L_2464:
        /*004c*/ 	.word	0x00000000
        /*0050*/ 	.short	0x000b
        /*0052*/ 	.short	0x0038
        /*0054*/ 	.byte	0x00, 0xf0, 0x11, 0x00


	//----- nvinfo : EIATTR_KPARAM_INFO
	.align		4
.L_2465:
        /*0058*/ 	.byte	0x04, 0x17
        /*005a*/ 	.short	(.L_2467 - .L_2466)
.L_2466:
        /*005c*/ 	.word	0x00000000
        /*0060*/ 	.short	0x000a
        /*0062*/ 	.short	0x0034
        /*0064*/ 	.byte	0x00, 0xf0, 0x11, 0x00


	//----- nvinfo : EIATTR_KPARAM_INFO
	.align		4
.L_2467:
        /*0068*/ 	.byte	0x04, 0x17
        /*006a*/ 	.short	(.L_2469 - .L_2468)
.L_2468:
        /*006c*/ 	.word	0x00000000
        /*0070*/ 	.short	0x0009
        /*0072*/ 	.short	0x0030
        /*0074*/ 	.byte	0x00, 0xf0, 0x11, 0x00


	//----- nvinfo : EIATTR_KPARAM_INFO
	.align		4
.L_2469:
        /*0078*/ 	.byte	0x04, 0x17
        /*007a*/ 	.short	(.L_2471 - .L_2470)
.L_2470:
        /*007c*/ 	.word	0x00000000
        /*0080*/ 	.short	0x0008
        /*0082*/ 	.short	0x002c
        /*0084*/ 	.byte	0x00, 0xf0, 0x11, 0x00


	//----- nvinfo : EIATTR_KPARAM_INFO
	.align		4
.L_2471:
        /*0088*/ 	.byte	0x04, 0x17
        /*008a*/ 	.short	(.L_2473 - .L_2472)
.L_2472:
        /*008c*/ 	.word	0x00000000
        /*0090*/ 	.short	0x0007
        /*0092*/ 	.short	0x0028
        /*0094*/ 	.byte	0x00, 0xf0, 0x11, 0x00


	//----- nvinfo : EIATTR_KPARAM_INFO
	.align		4
.L_2473:
        /*0098*/ 	.byte	0x04, 0x17
        /*009a*/ 	.short	(.L_2475 - .L_2474)
.L_2474:
        /*009c*/ 	.word	0x00000000
        /*00a0*/ 	.short	0x0006
        /*00a2*/ 	.short	0x0024
        /*00a4*/ 	.byte	0x00, 0xf0, 0x11, 0x00


	//----- nvinfo : EIATTR_KPARAM_INFO
	.align		4
.L_2475:
        /*00a8*/ 	.byte	0x04, 0x17
        /*00aa*/ 	.short	(.L_2477 - .L_2476)
.L_2476:
        /*00ac*/ 	.word	0x00000000
        /*00b0*/ 	.short	0x0005
        /*00b2*/ 	.short	0x0020
        /*00b4*/ 	.byte	0x00, 0xf0, 0x11, 0x00


	//----- nvinfo : EIATTR_KPARAM_INFO
	.align		4
.L_2477:
        /*00b8*/ 	.byte	0x04, 0x17
        /*00ba*/ 	.short	(.L_2479 - .L_2478)
.L_2478:
        /*00bc*/ 	.word	0x00000000
        /*00c0*/ 	.short	0x0004
        /*00c2*/ 	.short	0x001c
        /*00c4*/ 	.byte	0x00, 0xf0, 0x11, 0x00


	//----- nvinfo : EIATTR_KPARAM_INFO
	.align		4
.L_2479:
        /*00c8*/ 	.byte	0x04, 0x17
        /*00ca*/ 	.short	(.L_2481 - .L_2480)
.L_2480:
        /*00cc*/ 	.word	0x00000000
        /*00d0*/ 	.short	0x0003
        /*00d2*/ 	.short	0x0018
        /*00d4*/ 	.byte	0x00, 0xf0, 0x11, 0x00


	//----- nvinfo : EIATTR_KPARAM_INFO
	.align		4
.L_2481:
        /*00d8*/ 	.byte	0x04, 0x17
        /*00da*/ 	.short	(.L_2483 - .L_2482)
.L_2482:
        /*00dc*/ 	.word	0x00000000
        /*00e0*/ 	.short	0x0002
        /*00e2*/ 	.short	0x0010
        /*00e4*/ 	.byte	0x00, 0xf5, 0x21, 0x00


	//----- nvinfo : EIATTR_KPARAM_INFO
	.align		4
.L_2483:
        /*00e8*/ 	.byte	0x04, 0x17
        /*00ea*/ 	.short	(.L_2485 - .L_2484)
.L_2484:
        /*00ec*/ 	.word	0x00000000
        /*00f0*/ 	.short	0x0001
        /*00f2*/ 	.short	0x0008
        /*00f4*/ 	.byte	0x00, 0xf5, 0x21, 0x00


	//----- nvinfo : EIATTR_KPARAM_INFO
	.align		4
.L_2485:
        /*00f8*/ 	.byte	0x04, 0x17
        /*00fa*/ 	.short	(.L_2487 - .L_2486)
.L_2486:
        /*00fc*/ 	.word	0x00000000
        /*0100*/ 	.short	0x0000
        /*0102*/ 	.short	0x0000
        /*0104*/ 	.byte	0x00, 0xf5, 0x21, 0x00


	//----- nvinfo : EIATTR_SPARSE_MMA_MASK
	.align		4
.L_2487:
        /*0108*/ 	.byte	0x03, 0x50
        /*010a*/ 	.short	0x0000


	//----- nvinfo : EIATTR_MAXREG_COUNT
	.align		4
        /*010c*/ 	.byte	0x03, 0x1b
        /*010e*/ 	.short	0x00ff


	//----- nvinfo : EIATTR_NUM_BARRIERS
	.align		4
        /*0110*/ 	.byte	0x02, 0x4c
        /*0112*/ 	.byte	0x01
	.zero		1


	//----- nvinfo : EIATTR_MERCURY_ISA_VERSION
	.align		4
        /*0114*/ 	.byte	0x03, 0x5f
        /*0116*/ 	.short	0x0101


	//----- nvinfo : EIATTR_VRC_CTA_INIT_COUNT
	.align		4
        /*0118*/ 	.byte	0x02, 0x4a
	.zero		1
	.zero		1


	//----- nvinfo : EIATTR_EXIT_INSTR_OFFSETS
	.align		4
        /*011c*/ 	.byte	0x04, 0x1c
        /*011e*/ 	.short	(.L_2489 - .L_2488)


	//   ....[0]....
.L_2488:
        /*0120*/ 	.word	0x000025a0


	//   ....[1]....
        /*0124*/ 	.word	0x000027c0


	//----- nvinfo : EIATTR_CRS_STACK_SIZE
	.align		4
.L_2489:
        /*0128*/ 	.byte	0x04, 0x1e
        /*012a*/ 	.short	(.L_2491 - .L_2490)
.L_2490:
        /*012c*/ 	.word	0x00000000


	//----- nvinfo : EIATTR_CBANK_PARAM_SIZE
	.align		4
.L_2491:
        /*0130*/ 	.byte	0x03, 0x19
        /*0132*/ 	.short	0x004c


	//----- nvinfo : EIATTR_PARAM_CBANK
	.align		4
        /*0134*/ 	.byte	0x04, 0x0a
        /*0136*/ 	.short	(.L_2493 - .L_2492)
	.align		4
.L_2492:
        /*0138*/ 	.word	index@(.nv.constant0._Z20filterActs_YxX_colorILi4ELi32ELi2ELi8ELi3ELb1ELb1EEvPfS0_S0_iiiiiiiiiiffi)
        /*013c*/ 	.short	0x0380
        /*013e*/ 	.short	0x004c


	//----- nvinfo : EIATTR_SW_WAR
	.align		4
.L_2493:
        /*0140*/ 	.byte	0x04, 0x36
        /*0142*/ 	.short	(.L_2495 - .L_2494)
.L_2494:
        /*0144*/ 	.word	0x00000008
.L_2495:


//--------------------- .nv.info._Z20filterActs_YxX_colorILi4ELi32ELi2ELi4ELi2ELb1ELb0EEvPfS0_S0_iiiiiiiiiiffi --------------------------
	.section	.nv.info._Z20filterActs_YxX_colorILi4ELi32ELi2ELi4ELi2ELb1ELb0EEvPfS0_S0_iiiiiiiiiiffi,"",@"SHT_CUDA_INFO"
	.sectionflags	@""
	.align	4


	//----- nvinfo : EIATTR_CUDA_API_VERSION
	.align		4
        /*0000*/ 	.byte	0x04, 0x37
        /*0002*/ 	.short	(.L_2497 - .L_2496)
.L_2496:
        /*0004*/ 	.word	0x00000082


	//----- nvinfo : EIATTR_KPARAM_INFO
	.align		4
.L_2497:
        /*0008*/ 	.byte	0x04, 0x17
        /*000a*/ 	.short	(.L_2499 - .L_2498)
.L_2498:
        /*000c*/ 	.word	0x00000000
        /*0010*/ 	.short	0x000f
        /*0012*/ 	.short	0x0048
        /*0014*/ 	.byte	0x00, 0xf0, 0x11, 0x00


	//----- nvinfo : EIATTR_KPARAM_INFO
	.align		4
.L_2499:
        /*0018*/ 	.byte	0x04, 0x17
        /*001a*/ 	.short	(.L_2501 - .L_2500)
.L_2500:
        /*001c*/ 	.word	0x00000000
        /*0020*/ 	.short	0x000e
        /*0022*/ 	.short	0x0044
        /*0024*/ 	.byte	0x00, 0xf0, 0x11, 0x00


	//----- nvinfo : EIATTR_KPARAM_INFO
	.align		4
.L_2501:
        /*0028*/ 	.byte	0x04, 0x17
        /*002a*/ 	.short	(.L_2503 - .L_2502)
.L_2502:
        /*002c*/ 	.word	0x00000000
        /*0030*/ 	.short	0x000d
        /*0032*/ 	.short	0x0040
        /*0034*/ 	.byte	0x00, 0xf0, 0x11, 0x00


	//----- nvinfo : EIATTR_KPARAM_INFO
	.align		4
.L_2503:
        /*0038*/ 	.byte	0x04, 0x17
        /*003a*/ 	.short	(.L_2505 - .L_2504)
.L_2504:
        /*003c*/ 	.word	0x00000000
        /*0040*/ 	.short	0x000c
        /*0042*/ 	.short	0x003c
        /*0044*/ 	.byte	0x00, 0xf0, 0x11, 0x00


	//----- nvinfo : EIATTR_KPARAM_INFO
	.align		4
.L_2505:
        /*0048*/ 	.byte	0x04, 0x17
        /*004a*/ 	.short	(.L_2507 - .L_2506)
.L_2506:
        /*004c*/ 	.word	0x00000000
        /*0050*/ 	.short	0x000b
        /*0052*/ 	.short	0x0038
        /*0054*/ 	.byte	0x00, 0xf0, 0x11, 0x00


	//----- nvinfo : EIATTR_KPARAM_INFO
	.align		4
.L_2507:
        /*0058*/ 	.byte	0x04, 0x17
        /*005a*/ 	.short	(.L_2509 - .L_2508)
.L_2508:
        /*005c*/ 	.word	0x00000000
        /*0060*/ 	.short	0x000a
        /*0062*/ 	.short	0x0034
        /*0064*/ 	.byte	0x00, 0xf0, 0x11, 0x00


	//----- nvinfo : EIATTR_KPARAM_INFO
	.align		4
.L_2509:
        /*0068*/ 	.byte	0x04, 0x17
        /*006a*/ 	.short	(.L_2511 - .L_2510)
.L_2510:
        /*006c*/ 	.word	0x00000000
        /*0070*/ 	.short	0x0009
        /*0072*/ 	.short	0x0030
        /*0074*/ 	.byte	0x00, 0xf0, 0x11, 0x00


	//----- nvinfo : EIATTR_KPARAM_INFO
	.align		4
.L_2511:
        /*0078*/ 	.byte	0x04, 0x17
        /*007a*/ 	.short	(.L_2513 - .L_2512)
.L_2512:
        /*007c*/ 	.word	0x00000000
        /*0080*/ 	.short	0x0008
        /*0082*/ 	.short	0x002c
        /*0084*/ 	.byte	0x00, 0xf0, 0x11, 0x00


	//----- nvinfo : EIATTR_KPARAM_INFO
	.align		4
.L_2513:
        /*0088*/ 	.byte	0x04, 0x17
        /*008a*/ 	.short	(.L_2515 - .L_2514)
.L_2514:
        /*008c*/ 	.word	0x00000000
        /*0090*/ 	.short	0x0007
        /*0092*/ 	.short	0x0028
        /*0094*/ 	.byte	0x00, 0xf0, 0x11, 0x00


	//----- nvinfo : EIATTR_KPARAM_INFO
	.align		4
.L_2515:
        /*0098*/ 	.byte	0x04, 0x17
        /*009a*/ 	.short	(.L_2517 - .L_2516)
.L_2516:
        /*009c*/ 	.word	0x00000000
        /*00a0*/ 	.short	0x0006
        /*00a2*/ 	.short	0x0024
        /*00a4*/ 	.byte	0x00, 0xf0, 0x11, 0x00


	//----- nvinfo : EIATTR_KPARAM_INFO
	.align		4
.L_2517:
        /*00a8*/ 	.byte	0x04, 0x17
        /*00aa*/ 	.short	(.L_2519 - .L_2518)
.L_2518:
        /*00ac*/ 	.word	0x00000000
        /*00b0*/ 	.short	0x0005
        /*00b2*/ 	.short	0x0020
        /*00b4*/ 	.byte	0x00, 0xf0, 0x11, 0x00


	//----- nvinfo : EIATTR_KPARAM_INFO
	.align		4
.L_2519:
        /*00b8*/ 	.byte	0x04, 0x17
        /*00ba*/ 	.short	(.L_2521 - .L_2520)
.L_2520:
        /*00bc*/ 	.word	0x00000000
        /*00c0*/ 	.short	0x0004
        /*00c2*/ 	.short	0x001c
        /*00c4*/ 	.byte	0x00, 0xf0, 0x11, 0x00


	//----- nvinfo : EIATTR_KPARAM_INFO
	.align		4
.L_2521:
        /*00c8*/ 	.byte	0x04, 0x17
        /*00ca*/ 	.short	(.L_2523 - .L_2522)
.L_2522:
        /*00cc*/ 	.word	0x00000000
        /*00d0*/ 	.short	0x0003
        /*00d2*/ 	.short	0x0018
        /*00d4*/ 	.byte	0x00, 0xf0, 0x11, 0x00


	//----- nvinfo : EIATTR_KPARAM_INFO
	.align		4
.L_2523:
        /*00d8*/ 	.byte	0x04, 0x17
        /*00da*/ 	.short	(.L_2525 - .L_2524)
.L_2524:
        /*00dc*/ 	.word	0x00000000
        /*00e0*/ 	.short	0x0002
        /*00e2*/ 	.short	0x0010
        /*00e4*/ 	.byte	0x00, 0xf5, 0x21, 0x00


	//----- nvinfo : EIATTR_KPARAM_INFO
	.align		4
.L_2525:
        /*00e8*/ 	.byte	0x04, 0x17
        /*00ea*/ 	.short	(.L_2527 - .L_2526)
.L_2526:
        /*00ec*/ 	.word	0x00000000
        /*00f0*/ 	.short	0x0001
        /*00f2*/ 	.short	0x0008
        /*00f4*/ 	.byte	0x00, 0xf5, 0x21, 0x00


	//----- nvinfo : EIATTR_KPARAM_INFO
	.align		4
.L_2527:
        /*00f8*/ 	.byte	0x04, 0x17
        /*00fa*/ 	.short	(.L_2529 - .L_2528)
.L_2528:
        /*00fc*/ 	.word	0x00000000
        /*0100*/ 	.short	0x0000
        /*0102*/ 	.short	0x0000
        /*0104*/ 	.byte	0x00, 0xf5, 0x21, 0x00


	//----- nvinfo : EIATTR_SPARSE_MMA_MASK
	.align		4
.L_2529:
        /*0108*/ 	.byte	0x03, 0x50
        /*010a*/ 	.short	0x0000


	//----- nvinfo : EIATTR_MAXREG_COUNT
	.align		4
        /*010c*/ 	.byte	0x03, 0x1b
        /*010e*/ 	.short	0x00ff


	//----- nvinfo : EIATTR_NUM_BARRIERS
	.align		4
        /*0110*/ 	.byte	0x02, 0x4c
        /*0112*/ 	.byte	0x01
	.zero		1


	//----- nvinfo : EIATTR_MERCURY_ISA_VERSION
	.align		4
        /*0114*/ 	.byte	0x03, 0x5f
        /*0116*/ 	.short	0x0101


	//----- nvinfo : EIATTR_VRC_CTA_INIT_COUNT
	.align		4
        /*0118*/ 	.byte	0x02, 0x4a
	.zero		1
	.zero		1


	//----- nvinfo : EIATTR_EXIT_INSTR_OFFSETS
	.align		4
        /*011c*/ 	.byte	0x04, 0x1c
        /*011e*/ 	.short	(.L_2531 - .L_2530)


	//   ....[0]....
.L_2530:
        /*0120*/ 	.word	0x00001620


	//----- nvinfo : EIATTR_CRS_STACK_SIZE
	.align		4
.L_2531:
        /*0124*/ 	.byte	0x04, 0x1e
        /*0126*/ 	.short	(.L_2533 - .L_2532)
.L_2532:
        /*0128*/ 	.word	0x00000000


	//----- nvinfo : EIATTR_CBANK_PARAM_SIZE
	.align		4
.L_2533:
        /*012c*/ 	.byte	0x03, 0x19
        /*012e*/ 	.short	0x004c


	//----- nvinfo : EIATTR_PARAM_CBANK
	.align		4
        /*0130*/ 	.byte	0x04, 0x0a
        /*0132*/ 	.short	(.L_2535 - .L_2534)
	.align		4
.L_2534:
        /*0134*/ 	.word	index@(.nv.constant0._Z20filterActs_YxX_colorILi4ELi32ELi2ELi4ELi2ELb1ELb0EEvPfS0_S0_iiiiiiiiiiffi)
        /*0138*/ 	.short	0x0380
        /*013a*/ 	.short	0x004c


	//----- nvinfo : EIATTR_SW_WAR
	.align		4
.L_2535:
        /*013c*/ 	.byte	0x04, 0x36
        /*013e*/ 	.short	(.L_2537 - .L_2536)
.L_2536:
        /*0140*/ 	.word	0x00000008
.L_2537:


//--------------------- .nv.info._Z20filterActs_YxX_colorILi4ELi32ELi2ELi8ELi2ELb1ELb0EEvPfS0_S0_iiiiiiiiiiffi --------------------------
	.section	.nv.info._Z20filterActs_YxX_colorILi4ELi32ELi2ELi8ELi2ELb1ELb0EEvPfS0_S0_iiiiiiiiiiffi,"",@"SHT_CUDA_INFO"
	.sectionflags	@""
	.align	4


	//----- nvinfo : EIATTR_CUDA_API_VERSION
	.align		4
        /*0000*/ 	.byte	0x04, 0x37
        /*0002*/ 	.short	(.L_2539 - .L_2538)
.L_2538:
        /*0004*/ 	.word	0x00000082


	//----- nvinfo : EIATTR_KPARAM_INFO
	.align		4
.L_2539:
        /*0008*/ 	.byte	0x04, 0x17
        /*000a*/ 	.short	(.L_2541 - .L_2540)
.L_2540:
        /*000c*/ 	.word	0x00000000
        /*0010*/ 	.short	0x000f
        /*0012*/ 	.short	0x0048
        /*0014*/ 	.byte	0x00, 0xf0, 0x11, 0x00


	//----- nvinfo : EIATTR_KPARAM_INFO
	.align		4
.L_2541:
        /*0018*/ 	.byte	0x04, 0x17
        /*001a*/ 	.short	(.L_2543 - .L_2542)
.L_2542:
        /*001c*/ 	.word	0x00000000
        /*0020*/ 	.short	0x000e
        /*0022*/ 	.short	0x0044
        /*0024*/ 	.byte	0x00, 0xf0, 0x11, 0x00


	//----- nvinfo : EIATTR_KPARAM_INFO
	.align		4
.L_2543:
        /*0028*/ 	.byte	0x04, 0x17
        /*002a*/ 	.short	(.L_2545 - .L_2544)
.L_2544:
        /*002c*/ 	.word	0x00000000
        /*0030*/ 	.short	0x000d
        /*0032*/ 	.short	0x0040
        /*0034*/ 	.byte	0x00, 0xf0, 0x11, 0x00


	//----- nvinfo : EIATTR_KPARAM_INFO
	.align		4
.L_2545:
        /*0038*/ 	.byte	0x04, 0x17
        /*003a*/ 	.short	(.L_2547 - .L_2546)
.L_2546:
        /*003c*/ 	.word	0x00000000
        /*0040*/ 	.short	0x000c
        /*0042*/ 	.short	0x003c
        /*0044*/ 	.byte	0x00, 0xf0, 0x11, 0x00


	//----- nvinfo : EIATTR_KPARAM_INFO
	.align		4
.L_2547:
        /*0048*/ 	.byte	0x04, 0x17
        /*004a*/ 	.short	(.L_2549 - .L_2548)
.L_2548:
        /*004c*/ 	.word	0x00000000
        /*0050*/ 	.short	0x000b
        /*0052*/ 	.short	0x0038
        /*0054*/ 	.byte	0x00, 0xf0, 0x11, 0x00


	//----- nvinfo : EIATTR_KPARAM_INFO
	.align		4
.L_2549:
        /*0058*/ 	.byte	0x04, 0x17
        /*005a*/ 	.short	(.L_2551 - .L_2550)
.L_2550:
        /*005c*/ 	.word	0x00000000
        /*0060*/ 	.short	0x000a
        /*0062*/ 	.short	0x0034
        /*0064*/ 	.byte	0x00, 0xf0, 0x11, 0x00


	//----- nvinfo : EIATTR_KPARAM_INFO
	.align		4
.L_2551:
        /*0068*/ 	.byte	0x04, 0x17
        /*006a*/ 	.short	(.L_2553 - .L_2552)
.L_2552:
        /*006c*/ 	.word	0x00000000
        /*0070*/ 	.short	0x0009
        /*0072*/ 	.short	0x0030
        /*0074*/ 	.byte	0x00, 0xf0, 0x11, 0x00


	//----- nvinfo : EIATTR_KPARAM_INFO
	.align		4
.L_2553:
        /*0078*/ 	.byte	0x04, 0x17
        /*007a*/ 	.short	(.L_2555 - .L_2554)
.L_2554:
        /*007c*/ 	.word	0x00000000
        /*0080*/ 	.short	0x0008
        /*0082*/ 	.short	0x002c
        /*0084*/ 	.byte	0x00, 0xf0, 0x11, 0x00


	//----- nvinfo : EIATTR_KPARAM_INFO
	.align		4
.L_2555:
        /*0088*/ 	.byte	0x04, 0x17
        /*008a*/ 	.short	(.L_2557 - .L_2556)
.L_2556:
        /*008c*/ 	.word	0x00000000
        /*0090*/ 	.short	0x0007
        /*0092*/ 	.short	0x0028
        /*0094*/ 	.byte	0x00, 0xf0, 0x11, 0x00


	//----- nvinfo : EIATTR_KPARAM_INFO
	.align		4
.L_2557:
        /*0098*/ 	.byte	0x04, 0x17
        /*009a*/ 	.short	(.L_2559 - .L_2558)
.L_2558:
        /*009c*/ 	.word	0x00000000
        /*00a0*/ 	.short	0x0006
        /*00a2*/ 	.short	0x0024
        /*00a4*/ 	.byte	0x00, 0xf0, 0x11, 0x00


	//----- nvinfo : EIATTR_KPARAM_INFO
	.align		4
.L_2559:
        /*00a8*/ 	.byte	0x04, 0x17
        /*00aa*/ 	.short	(.L_2561 - .L_2560)
.L_2560:
        /*00ac*/ 	.word	0x00000000
        /*00b0*/ 	.short	0x0005
        /*00b2*/ 	.short	0x0020
        /*00b4*/ 	.byte	0x00, 0xf0, 0x11, 0x00


	//----- nvinfo : EIATTR_KPARAM_INFO
	.align		4
.L_2561:
        /*00b8*/ 	.byte	0x04, 0x17
        /*00ba*/ 	.short	(.L_2563 - .L_2562)
.L_2562:
        /*00bc*/ 	.word	0x00000000
        /*00c0*/ 	.short	0x0004
        /*00c2*/ 	.short	0x001c
        /*00c4*/ 	.byte	0x00, 0xf0, 0x11, 0x00


	//----- nvinfo : EIATTR_KPARAM_INFO
	.align		4
.L_2563:
        /*00c8*/ 	.byte	0x04, 0x17
        /*00ca*/ 	.short	(.L_2565 - .L_2564)
.L_2564:
        /*00cc*/ 	.word	0x00000000
        /*00d0*/ 	.short	0x0003
        /*00d2*/ 	.short	0x0018
        /*00d4*/ 	.byte	0x00, 0xf0, 0x11, 0x00


	//----- nvinfo : EIATTR_KPARAM_INFO
	.align		4
.L_2565:
        /*00d8*/ 	.byte	0x04, 0x17
        /*00da*/ 	.short	(.L_2567 - .L_2566)
.L_2566:
        /*00dc*/ 	.word	0x00000000
        /*00e0*/ 	.short	0x0002
        /*00e2*/ 	.short	0x0010
        /*00e4*/ 	.byte	0x00, 0xf5, 0x21, 0x00


	//----- nvinfo : EIATTR_KPARAM_INFO
	.align		4
.L_2567:
        /*00e8*/ 	.byte	0x04, 0x17
        /*00ea*/ 	.short	(.L_2569 - .L_2568)
.L_2568:
        /*00ec*/ 	.word	0x00000000
        /*00f0*/ 	.short	0x0001
        /*00f2*/ 	.short	0x0008
        /*00f4*/ 	.byte	0x00, 0xf5, 0x21, 0x00


	//----- nvinfo : EIATTR_KPARAM_INFO
	.align		4
.L_2569:
        /*00f8*/ 	.byte	0x04, 0x17
        /*00fa*/ 	.short	(.L_2571 - .L_2570)
.L_2570:
        /*00fc*/ 	.word	0x00000000
        /*0100*/ 	.short	0x0000
        /*0102*/ 	.short	0x0000
        /*0104*/ 	.byte	0x00, 0xf5, 0x21, 0x00


	//----- nvinfo : EIATTR_SPARSE_MMA_MASK
	.align		4
.L_2571:
        /*0108*/ 	.byte	0x03, 0x50
        /*010a*/ 	.short	0x0000


	//----- nvinfo : EIATTR_MAXREG_COUNT
	.align		4
        /*010c*/ 	.byte	0x03, 0x1b
        /*010e*/ 	.short	0x00ff


	//----- nvinfo : EIATTR_NUM_BARRIERS
	.align		4
        /*0110*/ 	.byte	0x02, 0x4c
        /*0112*/ 	.byte	0x01
	.zero		1


	//----- nvinfo : EIATTR_MERCURY_ISA_VERSION
	.align		4
        /*0114*/ 	.byte	0x03, 0x5f
        /*0116*/ 	.short	0x0101


	//----- nvinfo : EIATTR_VRC_CTA_INIT_COUNT
	.align		4
        /*0118*/ 	.byte	0x02, 0x4a
	.zero		1
	.zero		1


	//----- nvinfo : EIATTR_EXIT_INSTR_OFFSETS
	.align		4
        /*011c*/ 	.byte	0x04, 0x1c
        /*011e*/ 	.short	(.L_2573 - .L_2572)


	//   ....[0]....
.L_2572:
        /*0120*/ 	.word	0x00001ef0


	//----- nvinfo : EIATTR_CRS_STACK_SIZE
	.align		4
.L_2573:
        /*0124*/ 	.byte	0x04, 0x1e
        /*0126*/ 	.short	(.L_2575 - .L_2574)
.L_2574:
        /*0128*/ 	.word	0x00000000


	//----- nvinfo : EIATTR_CBANK_PARAM_SIZE
	.align		4
.L_2575:
        /*012c*/ 	.byte	0x03, 0x19
        /*012e*/ 	.short	0x004c


	//----- nvinfo : EIATTR_PARAM_CBANK
	.align		4
        /*0130*/ 	.byte	0x04, 0x0a
        /*0132*/ 	.short	(.L_2577 - .L_2576)
	.align		4
.L_2576:
        /*0134*/ 	.word	index@(.nv.constant0._Z20filterActs_YxX_colorILi4ELi32ELi2ELi8ELi2ELb1ELb0EEvPfS0_S0_iiiiiiiiiiffi)
        /*0138*/ 	.short	0x0380
        /*013a*/ 	.short	0x004c


	//----- nvinfo : EIATTR_SW_WAR
	.align		4
.L_2577:
        /*013c*/ 	.byte	0x04, 0x36
        /*013e*/ 	.short	(.L_2579 - .L_2578)
.L_2578:
        /*0140*/ 	.word	0x00000008
.L_2579:


//--------------------- .nv.info._Z20filterActs_YxX_colorILi4ELi32ELi2ELi4ELi2ELb1ELb1EEvPfS0_S0_iiiiiiiiiiffi --------------------------
	.section	.nv.info._Z20filterActs_YxX_colorILi4ELi32ELi2ELi4ELi2ELb1ELb1EEvPfS0_S0_iiiiiiiiiiffi,"",@"SHT_CUDA_INFO"
	.sectionflags	@""
	.align	4


	//----- nvinfo : EIATTR_CUDA_API_VERSION
	.align		4
        /*0000*/ 	.byte	0x04, 0x37
        /*0002*/ 	.short	(.L_2581 - .L_2580)
.L_2580:
        /*0004*/ 	.word	0x00000082


	//----- nvinfo : EIATTR_KPARAM_INFO
	.align		4
.L_2581:
        /*0008*/ 	.byte	0x04, 0x17
        /*000a*/ 	.short	(.L_2583 - .L_2582)
.L_2582:
        /*000c*/ 	.word	0x00000000
        /*0010*/ 	.short	0x000f
        /*0012*/ 	.short	0x0048
        /*0014*/ 	.byte	0x00, 0xf0, 0x11, 0x00


	//----- nvinfo : EIATTR_KPARAM_INFO
	.align		4
.L_2583:
        /*0018*/ 	.byte	0x04, 0x17
        /*001a*/ 	.short	(.L_2585 - .L_2584)
.L_2584:
        /*001c*/ 	.word	0x00000000
        /*0020*/ 	.short	0x000e
        /*0022*/ 	.short	0x0044
        /*0024*/ 	.byte	0x00, 0xf0, 0x11, 0x00


	//----- nvinfo : EIATTR_KPARAM_INFO
	.align		4
.L_2585:
        /*0028*/ 	.byte	0x04, 0x17
        /*002a*/ 	.short	(.L_2587 - .L_2586)
.L_2586:
        /*002c*/ 	.word	0x00000000
        /*0030*/ 	.short	0x000d
        /*0032*/ 	.short	0x0040
        /*0034*/ 	.byte	0x00, 0xf0, 0x11, 0x00


	//----- nvinfo : EIATTR_KPARAM_INFO
	.align		4
.L_2587:
        /*0038*/ 	.byte	0x04, 0x17
        /*003a*/ 	.short	(.L_2589 - .L_2588)
.L_2588:
        /*003c*/ 	.word	0x00000000
        /*0040*/ 	.short	0x000c
        /*0042*/ 	.short	0x003c
        /*0044*/ 	.byte	0x00, 0xf0, 0x11, 0x00


	//----- nvinfo : EIATTR_KPARAM_INFO
	.align		4
.L_2589:
        /*0048*/ 	.byte	0x04, 0x17
        /*004a*/ 	.short	(.L_2591 - .L_2590)
.L_2590:
        /*004c*/ 	.word	0x00000000
        /*0050*/ 	.short	0x000b
        /*0052*/ 	.short	0x0038
        /*0054*/ 	.byte	0x00, 0xf0, 0x11, 0x00


	//----- nvinfo : EIATTR_KPARAM_INFO
	.align		4
.L_2591:
        /*0058*/ 	.byte	0x04, 0x17
        /*005a*/ 	.short	(.L_2593 - .L_2592)
.L_2592:
        /*005c*/ 	.word	0x00000000
        /*0060*/ 	.short	0x000a
        /*0062*/ 	.short	0x0034
        /*0064*/ 	.byte	0x00, 0xf0, 0x11, 0x00


	//----- nvinfo : EIATTR_KPARAM_INFO
	.align		4
.L_2593:
        /*0068*/ 	.byte	0x04, 0x17
        /*006a*/ 	.short	(.L_2595 - .L_2594)
.L_2594:
        /*006c*/ 	.word	0x00000000
        /*0070*/ 	.short	0x0009
        /*0072*/ 	.short	0x0030
        /*0074*/ 	.byte	0x00, 0xf0, 0x11, 0x00


	//----- nvinfo : EIATTR_KPARAM_INFO
	.align		4
.L_2595:
        /*0078*/ 	.byte	0x04, 0x17
        /*007a*/ 	.short	(.L_2597 - .L_2596)
.L_2596:
        /*007c*/ 	.word	0x00000000
        /*0080*/ 	.short	0x0008
        /*0082*/ 	.short	0x002c
        /*0084*/ 	.byte	0x00, 0xf0, 0x11, 0x00


	//----- nvinfo : EIATTR_KPARAM_INFO
	.align		4
.L_2597:
        /*0088*/ 	.byte	0x04, 0x17
        /*008a*/ 	.short	(.L_2599 - .L_2598)
.L_2598:
        /*008c*/ 	.word	0x00000000
        /*0090*/ 	.short	0x0007
        /*0092*/ 	.short	0x0028
        /*0094*/ 	.byte	0x00, 0xf0, 0x11, 0x00


	//----- nvinfo : EIATTR_KPARAM_INFO
	.align		4
.L_2599:
        /*0098*/ 	.byte	0x04, 0x17
        /*009a*/ 	.short	(.L_2601 - .L_2600)
.L_2600:
        /*009c*/ 	.word	0x00000000
        /*00a0*/ 	.short	0x0006
        /*00a2*/ 	.short	0x0024
        /*00a4*/ 	.byte	0x00, 0xf0, 0x11, 0x00


	//----- nvinfo : EIATTR_KPARAM_INFO
	.align		4
.L_2601:
        /*00a8*/ 	.byte	0x04, 0x17
        /*00aa*/ 	.short	(.L_2603 - .L_2602)
.L_2602:
        /*00ac*/ 	.word	0x00000000
        /*00b0*/ 	.short	0x0005
        /*00b2*/ 	.short	0x0020
        /*00b4*/ 	.byte	0x00, 0xf0, 0x11, 0x00


	//----- nvinfo : EIATTR_KPARAM_INFO
	.align		4
.L_2603:
        /*00b8*/ 	.byte	0x04, 0x17
        /*00ba*/ 	.short	(.L_2605 - .L_2604)
.L_2604:
        /*00bc*/ 	.word	0x00000000
        /*00c0*/ 	.short	0x0004
        /*00c2*/ 	.short	0x001c
        /*00c4*/ 	.byte	0x00, 0xf0, 0x11, 0x00


	//----- nvinfo : EIATTR_KPARAM_INFO
	.align		4
.L_2605:
        /*00c8*/ 	.byte	0x04, 0x17
        /*00ca*/ 	.short	(.L_2607 - .L_2606)
.L_2606:
        /*00cc*/ 	.word	0x00000000
        /*00d0*/ 	.short	0x0003
        /*00d2*/ 	.short	0x0018
        /*00d4*/ 	.byte	0x00, 0xf0, 0x11, 0x00


	//----- nvinfo : EIATTR_KPARAM_INFO
	.align		4
.L_2607:
        /*00d8*/ 	.byte	0x04, 0x17
        /*00da*/ 	.short	(.L_2609 - .L_2608)
.L_2608:
        /*00dc*/ 	.word	0x00000000
        /*00e0*/ 	.short	0x0002
        /*00e2*/ 	.short	0x0010
        /*00e4*/ 	.byte	0x00, 0xf5, 0x21, 0x00


	//----- nvinfo : EIATTR_KPARAM_INFO
	.align		4
.L_2609:
        /*00e8*/ 	.byte	0x04, 0x17
        /*00ea*/ 	.short	(.L_2611 - .L_2610)
.L_2610:
        /*00ec*/ 	.word	0x00000000
        /*00f0*/ 	.short	0x0001
        /*00f2*/ 	.short	0x0008
        /*00f4*/ 	.byte	0x00, 0xf5, 0x21, 0x00


	//----- nvinfo : EIATTR_KPARAM_INFO
	.align		4
.L_2611:
        /*00f8*/ 	.byte	0x04, 0x17
        /*00fa*/ 	.short	(.L_2613 - .L_2612)
.L_2612:
        /*00fc*/ 	.word	0x00000000
        /*0100*/ 	.short	0x0000
        /*0102*/ 	.short	0x0000
        /*0104*/ 	.byte	0x00, 0xf5, 0x21, 0x00


	//----- nvinfo : EIATTR_SPARSE_MMA_MASK
	.align		4
.L_2613:
        /*0108*/ 	.byte	0x03, 0x50
        /*010a*/ 	.short	0x0000


	//----- nvinfo : EIATTR_MAXREG_COUNT
	.align		4
        /*010c*/ 	.byte	0x03, 0x1b
        /*010e*/ 	.short	0x00ff


	//----- nvinfo : EIATTR_NUM_BARRIERS
	.align		4
        /*0110*/ 	.byte	0x02, 0x4c
        /*0112*/ 	.byte	0x01
	.zero		1


	//----- nvinfo : EIATTR_MERCURY_ISA_VERSION
	.align		4
        /*0114*/ 	.byte	0x03, 0x5f
        /*0116*/ 	.short	0x0101


	//----- nvinfo : EIATTR_VRC_CTA_INIT_COUNT
	.align		4
        /*0118*/ 	.byte	0x02, 0x4a
	.zero		1
	.zero		1


	//----- nvinfo : EIATTR_EXIT_INSTR_OFFSETS
	.align		4
        /*011c*/ 	.byte	0x04, 0x1c
        /*011e*/ 	.short	(.L_2615 - .L_2614)


	//   ....[0]....
.L_2614:
        /*0120*/ 	.word	0x00001620


	//   ....[1]....
        /*0124*/ 	.word	0x00001740


	//----- nvinfo : EIATTR_CRS_STACK_SIZE
	.align		4
.L_2615:
        /*0128*/ 	.byte	0x04, 0x1e
        /*012a*/ 	.short	(.L_2617 - .L_2616)
.L_2616:
        /*012c*/ 	.word	0x00000000


	//----- nvinfo : EIATTR_CBANK_PARAM_SIZE
	.align		4
.L_2617:
        /*0130*/ 	.byte	0x03, 0x19
        /*0132*/ 	.short	0x004c


	//----- nvinfo : EIATTR_PARAM_CBANK
	.align		4
        /*0134*/ 	.byte	0x04, 0x0a
        /*0136*/ 	.short	(.L_2619 - .L_2618)
	.align		4
.L_2618:
        /*0138*/ 	.word	index@(.nv.constant0._Z20filterActs_YxX_colorILi4ELi32ELi2ELi4ELi2ELb1ELb1EEvPfS0_S0_iiiiiiiiiiffi)
        /*013c*/ 	.short	0x0380
        /*013e*/ 	.short	0x004c


	//----- nvinfo : EIATTR_SW_WAR
	.align		4
.L_2619:
        /*0140*/ 	.byte	0x04, 0x36
        /*0142*/ 	.short	(.L_2621 - .L_2620)
.L_2620:
        /*0144*/ 	.word	0x00000008
.L_2621:


//--------------------- .nv.info._Z20filterActs_YxX_colorILi4ELi32ELi2ELi8ELi2ELb1ELb1EEvPfS0_S0_iiiiiiiiiiffi --------------------------
	.section	.nv.info._Z20filterActs_YxX_colorILi4ELi32ELi2ELi8ELi2ELb1ELb1EEvPfS0_S0_iiiiiiiiiiffi,"",@"SHT_CUDA_INFO"
	.sectionflags	@""
	.align	4


	//----- nvinfo : EIATTR_CUDA_API_VERSION
	.align		4
        /*0000*/ 	.byte	0x04, 0x37
        /*0002*/ 	.short	(.L_2623 - .L_2622)
.L_2622:
        /*0004*/ 	.word	0x00000082


	//----- nvinfo : EIATTR_KPARAM_INFO
	.align		4
.L_2623:
        /*0008*/ 	.byte	0x04, 0x17
        /*000a*/ 	.short	(.L_2625 - .L_2624)
.L_2624:
        /*000c*/ 	.word	0x00000000
        /*0010*/ 	.short	0x000f
        /*0012*/ 	.short	0x0048
        /*0014*/ 	.byte	0x00, 0xf0, 0x11, 0x00


	//----- nvinfo : EIATTR_KPARAM_INFO
	.align		4
.L_2625:
        /*0018*/ 	.byte	0x04, 0x17
        /*001a*/ 	.short	(.L_2627 - .L_2626)
.L_2626:
        /*001c*/ 	.word	0x00000000
        /*0020*/ 	.short	0x000e
        /*0022*/ 	.short	0x0044
        /*0024*/ 	.byte	0x00, 0xf0, 0x11, 0x00


	//----- nvinfo : EIATTR_KPARAM_INFO
	.align		4
.L_2627:
        /*0028*/ 	.byte	0x04, 0x17
        /*002a*/ 	.short	(.L_2629 - .L_2628)
.L_2628:
        /*002c*/ 	.word	0x00000000
        /*0030*/ 	.short	0x000d
        /*0032*/ 	.short	0x0040
        /*0034*/ 	.byte	0x00, 0xf0, 0x11, 0x00


	//----- nvinfo : EIATTR_KPARAM_INFO
	.align		4
.L_2629:
        /*0038*/ 	.byte	0x04, 0x17
        /*003a*/ 	.short	(.L_2631 - .L_2630)
.L_2630:
        /*003c*/ 	.word	0x00000000
        /*0040*/ 	.short	0x000c
        /*0042*/ 	.short	0x003c
        /*0044*/ 	.byte	0x00, 0xf0, 0x11, 0x00


	//----- nvinfo : EIATTR_KPARAM_INFO
	.align		4
.L_2631:
        /*0048*/ 	.byte	0x04, 0x17
        /*004a*/ 	.short	(.L_2633 - .L_2632)
.L_2632:
        /*004c*/ 	.word	0x00000000
        /*0050*/ 	.short	0x000b
        /*0052*/ 	.short	0x0038
        /*0054*/ 	.byte	0x00, 0xf0, 0x11, 0x00


	//----- nvinfo : EIATTR_KPARAM_INFO
	.align		4
.L_2633:
        /*0058*/ 	.byte	0x04, 0x17
        /*005a*/ 	.short	(.L_2635 - .L_2634)
.L_2634:
        /*005c*/ 	.word	0x00000000
        /*0060*/ 	.short	0x000a
        /*0062*/ 	.short	0x0034
        /*0064*/ 	.byte	0x00, 0xf0, 0x11, 0x00


	//----- nvinfo : EIATTR_KPARAM_INFO
	.align		4
.L_2635:
        /*0068*/ 	.byte	0x04, 0x17
        /*006a*/ 	.short	(.L_2637 - .L_2636)
.L_2636:
        /*006c*/ 	.word	0x00000000
        /*0070*/ 	.short	0x0009
        /*0072*/ 	.short	0x0030
        /*0074*/ 	.byte	0x00, 0xf0, 0x11, 0x00


	//----- nvinfo : EIATTR_KPARAM_INFO
	.align		4
.L_2637:
        /*0078*/ 	.byte	0x04, 0x17
        /*007a*/ 	.short	(.L_2639 - .L_2638)
.L_2638:
        /*007c*/ 	.word	0x00000000
        /*0080*/ 	.short	0x0008
        /*0082*/ 	.short	0x002c
        /*0084*/ 	.byte	0x00, 0xf0, 0x11, 0x00


	//----- nvinfo : EIATTR_KPARAM_INFO
	.align		4
.L_2639:
        /*0088*/ 	.byte	0x04, 0x17
        /*008a*/ 	.short	(.L_2641 - .L_2640)
.L_2640:
        /*008c*/ 	.word	0x00000000
        /*0090*/ 	.short	0x0007
        /*0092*/ 	.short	0x0028
        /*0094*/ 	.byte	0x00, 0xf0, 0x11, 0x00


	//----- nvinfo : EIATTR_KPARAM_INFO
	.align		4
.L_2641:
        /*0098*/ 	.byte	0x04, 0x17
        /*009a*/ 	.short	(.L_2643 - .L_2642)
.L_2642:
        /*009c*/ 	.word	0x00000000
        /*00a0*/ 	.short	0x0006
        /*00a2*/ 	.short	0x0024
        /*00a4*/ 	.byte	0x00, 0xf0, 0x11, 0x00


	//----- nvinfo : EIATTR_KPARAM_INFO
	.align		4
.L_2643:
        /*00a8*/ 	.byte	0x04, 0x17
        /*00aa*/ 	.short	(.L_2645 - .L_2644)
.L_2644:
        /*00ac*/ 	.word	0x00000000
        /*00b0*/ 	.short	0x0005
        /*00b2*/ 	.short	0x0020
        /*00b4*/ 	.byte	0x00, 0xf0, 0x11, 0x00


	//----- nvinfo : EIATTR_KPARAM_INFO
	.align		4
.L_2645:
        /*00b8*/ 	.byte	0x04, 0x17
        /*00ba*/ 	.short	(.L_2647 - .L_2646)
.L_2646:
        /*00bc*/ 	.word	0x00000000
        /*00c0*/ 	.short	0x0004
        /*00c2*/ 	.short	0x001c
        /*00c4*/ 	.byte	0x00, 0xf0, 0x11, 0x00


	//----- nvinfo : EIATTR_KPARAM_INFO
	.align		4
.L_2647:
        /*00c8*/ 	.byte	0x04, 0x17
        /*00ca*/ 	.short	(.L_2649 - .L_2648)
.L_2648:
        /*00cc*/ 	.word	0x00000000
        /*00d0*/ 	.short	0x0003
        /*00d2*/ 	.short	0x0018
        /*00d4*/ 	.byte	0x00, 0xf0, 0x11, 0x00


	//----- nvinfo : EIATTR_KPARAM_INFO
	.align		4
.L_2649:
        /*00d8*/ 	.byte	0x04, 0x17
        /*00da*/ 	.short	(.L_2651 - .L_2650)
.L_2650:
        /*00dc*/ 	.word	0x00000000
        /*00e0*/ 	.short	0x0002
        /*00e2*/ 	.short	0x0010
        /*00e4*/ 	.byte	0x00, 0xf5, 0x21, 0x00


	//----- nvinfo : EIATTR_KPARAM_INFO
	.align		4
.L_2651:
        /*00e8*/ 	.byte	0x04, 0x17
        /*00ea*/ 	.short	(.L_2653 - .L_2652)
.L_2652:
        /*00ec*/ 	.word	0x00000000
        /*00f0*/ 	.short	0x0001
        /*00f2*/ 	.short	0x0008
        /*00f4*/ 	.byte	0x00, 0xf5, 0x21, 0x00


	//----- nvinfo : EIATTR_KPARAM_INFO
	.align		4
.L_2653:
        /*00f8*/ 	.byte	0x04, 0x17
        /*00fa*/ 	.short	(.L_2655 - .L_2654)
.L_2654:
        /*00fc*/ 	.word	0x00000000
        /*0100*/ 	.short	0x0000
        /*0102*/ 	.short	0x0000
        /*0104*/ 	.byte	0x00, 0xf5, 0x21, 0x00


	//----- nvinfo : EIATTR_SPARSE_MMA_MASK
	.align		4
.L_2655:
        /*0108*/ 	.byte	0x03, 0x50
        /*010a*/ 	.short	0x0000


	//----- nvinfo : EIATTR_MAXREG_COUNT
	.align		4
        /*010c*/ 	.byte	0x03, 0x1b
        /*010e*/ 	.short	0x00ff


	//----- nvinfo : EIATTR_NUM_BARRIERS
	.align		4
        /*0110*/ 	.byte	0x02, 0x4c
        /*0112*/ 	.byte	0x01
	.zero		1


	//----- nvinfo : EIATTR_MERCURY_ISA_VERSION
	.align		4
        /*0114*/ 	.byte	0x03, 0x5f
        /*0116*/ 	.short	0x0101


	//----- nvinfo : EIATTR_VRC_CTA_INIT_COUNT
	.align		4
        /*0118*/ 	.byte	0x02, 0x4a
	.zero		1
	.zero		1


	//----- nvinfo : EIATTR_EXIT_INSTR_OFFSETS
	.align		4
        /*011c*/ 	.byte	0x04, 0x1c
        /*011e*/ 	.short	(.L_2657 - .L_2656)


	//   ....[0]....
.L_2656:
        /*0120*/ 	.word	0x00001e00


	//   ....[1]....
        /*0124*/ 	.word	0x00002020


	//----- nvinfo : EIATTR_CRS_STACK_SIZE
	.align		4
.L_2657:
        /*0128*/ 	.byte	0x04, 0x1e
        /*012a*/ 	.short	(.L_2659 - .L_2658)
.L_2658:
        /*012c*/ 	.word	0x00000000


	//----- nvinfo : EIATTR_CBANK_PARAM_SIZE
	.align		4
.L_2659:
        /*0130*/ 	.byte	0x03, 0x19
        /*0132*/ 	.short	0x004c


	//----- nvinfo : EIATTR_PARAM_CBANK
	.align		4
        /*0134*/ 	.byte	0x04, 0x0a
        /*0136*/ 	.short	(.L_2661 - .L_2660)
	.align		4
.L_2660:
        /*0138*/ 	.word	index@(.nv.constant0._Z20filterActs_YxX_colorILi4ELi32ELi2ELi8ELi2ELb1ELb1EEvPfS0_S0_iiiiiiiiiiffi)
        /*013c*/ 	.short	0x0380
        /*013e*/ 	.short	0x004c


	//----- nvinfo : EIATTR_SW_WAR
	.align		4
.L_2661:
        /*0140*/ 	.byte	0x04, 0x36
        /*0142*/ 	.short	(.L_2663 - .L_2662)
.L_2662:
        /*0144*/ 	.word	0x00000008
.L_2663:


//--------------------- .nv.info._Z20filterActs_YxX_colorILi4ELi32ELi2ELi4ELi1ELb1ELb0EEvPfS0_S0_iiiiiiiiiiffi --------------------------
	.section	.nv.info._Z20filterActs_YxX_colorILi4ELi32ELi2ELi4ELi1ELb1ELb0EEvPfS0_S0_iiiiiiiiiiffi,"",@"SHT_CUDA_INFO"
	.sectionflags	@""
	.align	4


	//----- nvinfo : EIATTR_CUDA_API_VERSION
	.align		4
        /*0000*/ 	.byte	0x04, 0x37
        /*0002*/ 	.short	(.L_2665 - .L_2664)
.L_2664:
        /*0004*/ 	.word	0x00000082


	//----- nvinfo : EIATTR_KPARAM_INFO
	.align		4
.L_2665:
        /*0008*/ 	.byte	0x04, 0x17
        /*000a*/ 	.short	(.L_2667 - .L_2666)
.L_2666:
        /*000c*/ 	.word	0x00000000
        /*0010*/ 	.short	0x000f
        /*0012*/ 	.short	0x0048
        /*0014*/ 	.byte	0x00, 0xf0, 0x11, 0x00


	//----- nvinfo : EIATTR_KPARAM_INFO
	.align		4
.L_2667:
        /*0018*/ 	.byte	0x04, 0x17
        /*001a*/ 	.short	(.L_2669 - .L_2668)
.L_2668:
        /*001c*/ 	.word	0x00000000
        /*0020*/ 	.short	0x000e
        /*0022*/ 	.short	0x0044
        /*0024*/ 	.byte	0x00, 0xf0, 0x11, 0x00


	//----- nvinfo : EIATTR_KPARAM_INFO
	.align		4
.L_2669:
        /*0028*/ 	.byte	0x04, 0x17
        /*002a*/ 	.short	(.L_2671 - .L_2670)
.L_2670:
        /*002c*/ 	.word	0x00000000
        /*0030*/ 	.short	0x000d
        /*0032*/ 	.short	0x0040
        /*0034*/ 	.byte	0x00, 0xf0, 0x11, 0x00


	//----- nvinfo : EIATTR_KPARAM_INFO
	.align		4
.L_2671:
        /*0038*/ 	.byte	0x04, 0x17
        /*003a*/ 	.short	(.L_2673 - .L_2672)
.L_2672:
        /*003c*/ 	.word	0x00000000
        /*0040*/ 	.short	0x000c
        /*0042*/ 	.short	0x003c
        /*0044*/ 	.byte	0x00, 0xf0, 0x11, 0x00


	//----- nvinfo : EIATTR_KPARAM_INFO
	.align		4
.L_2673:
        /*0048*/ 	.byte	0x04, 0x17
        /*004a*/ 	.short	(.L_2675 - .L_2674)
.L_2674:
        /*004c*/ 	.word	0x00000000
        /*0050*/ 	.short	0x000b
        /*0052*/ 	.short	0x0038
        /*0054*/ 	.byte	0x00, 0xf0, 0x11, 0x00


	//----- nvinfo : EIATTR_KPARAM_INFO
	.align		4
.L_2675:
        /*0058*/ 	.byte	0x04, 0x17
        /*005a*/ 	.short	(.L_2677 - .L_2676)
.L_2676:
        /*005c*/ 	.word	0x00000000
        /*0060*/ 	.short	0x000a
        /*0062*/ 	.short	0x0034
        /*0064*/ 	.byte	0x00, 0xf0, 0x11, 0x00


	//----- nvinfo : EIATTR_KPARAM_INFO
	.align		4
.L_2677:
        /*0068*/ 	.byte	0x04, 0x17
        /*006a*/ 	.short	(.L_2679 - .L_2678)
.L_2678:
        /*006c*/ 	.word	0x00000000
        /*0070*/ 	.short	0x0009
        /*0072*/ 	.short	0x0030
        /*0074*/ 	.byte	0x00, 0xf0, 0x11, 0x00


	//----- nvinfo : EIATTR_KPARAM_INFO
	.align		4
.L_2679:
        /*0078*/ 	.byte	0x04, 0x17
        /*007a*/ 	.short	(.L_2681 - .L_2680)
.L_2680:
        /*007c*/ 	.word	0x00000000
        /*0080*/ 	.short	0x0008
        /*0082*/ 	.short	0x002c
        /*0084*/ 	.byte	0x00, 0xf0, 0x11, 0x00


	//----- nvinfo : EIATTR_KPARAM_INFO
	.align		4
.L_2681:
        /*0088*/ 	.byte	0x04, 0x17
        /*008a*/ 	.short	(.L_2683 - .L_2682)
.L_2682:
        /*008c*/ 	.word	0x00000000
        /*0090*/ 	.short	0x0007
        /*0092*/ 	.short	0x0028
        /*0094*/ 	.byte	0x00, 0xf0, 0x11, 0x00


	//----- nvinfo : EIATTR_KPARAM_INFO
	.align		4
.L_2683:
        /*0098*/ 	.byte	0x04, 0x17
        /*009a*/ 	.short	(.L_2685 - .L_2684)
.L_2684:
        /*009c*/ 	.word	0x00000000
        /*00a0*/ 	.short	0x0006
        /*00a2*/ 	.short	0x0024
        /*00a4*/ 	.byte	0x00, 0xf0, 0x11, 0x00


	//----- nvinfo : EIATTR_KPARAM_INFO
	.align		4
.L_2685:
        /*00a8*/ 	.byte	0x04, 0x17
        /*00aa*/ 	.short	(.L_2687 - .L_2686)
.L_2686:
        /*00ac*/ 	.word	0x00000000
        /*00b0*/ 	.short	0x0005
        /*00b2*/ 	.short	0x0020
        /*00b4*/ 	.byte	0x00, 0xf0, 0x11, 0x00


	//----- nvinfo : EIATTR_KPARAM_INFO
	.align		4
.L_2687:
        /*00b8*/ 	.byte	0x04, 0x17
        /*00ba*/ 	.short	(.L_2689 - .L_2688)
.L_2688:
        /*00bc*/ 	.word	0x00000000
        /*00c0*/ 	.short	0x0004
        /*00c2*/ 	.short	0x001c
        /*00c4*/ 	.byte	0x00, 0xf0, 0x11, 0x00


	//----- nvinfo : EIATTR_KPARAM_INFO
	.align		4
.L_2689:
        /*00c8*/ 	.byte	0x04, 0x17
        /*00ca*/ 	.short	(.L_2691 - .L_2690)
.L_2690:
        /*00cc*/ 	.word	0x00000000
        /*00d0*/ 	.short	0x0003
        /*00d2*/ 	.short	0x0018
        /*00d4*/ 	.byte	0x00, 0xf0, 0x11, 0x00


	//----- nvinfo : EIATTR_KPARAM_INFO
	.align		4
.L_2691:
        /*00d8*/ 	.byte	0x04, 0x17
        /*00da*/ 	.short	(.L_2693 - .L_2692)
.L_2692:
        /*00dc*/ 	.word	0x00000000
        /*00e0*/ 	.short	0x0002
        /*00e2*/ 	.short	0x0010
        /*00e4*/ 	.byte	0x00, 0xf5, 0x21, 0x00


	//----- nvinfo : EIATTR_KPARAM_INFO
	.align		4
.L_2693:
        /*00e8*/ 	.byte	0x04, 0x17
        /*00ea*/ 	.short	(.L_2695 - .L_2694)
.L_2694:
        /*00ec*/ 	.word	0x00000000
        /*00f0*/ 	.short	0x0001
        /*00f2*/ 	.short	0x0008
        /*00f4*/ 	.byte	0x00, 0xf5, 0x21, 0x00


	//----- nvinfo : EIATTR_KPARAM_INFO
	.align		4
.L_2695:
        /*00f8*/ 	.byte	0x04, 0x17
        /*00fa*/ 	.short	(.L_2697 - .L_2696)
.L_2696:
        /*00fc*/ 	.word	0x00000000
        /*0100*/ 	.short	0x0000
        /*0102*/ 	.short	0x0000
        /*0104*/ 	.byte	0x00, 0xf5, 0x21, 0x00


	//----- nvinfo : EIATTR_SPARSE_MMA_MASK
	.align		4
.L_2697:
        /*0108*/ 	.byte	0x03, 0x50
        /*010a*/ 	.short	0x0000


	//----- nvinfo : EIATTR_MAXREG_COUNT
	.align		4
        /*010c*/ 	.byte	0x03, 0x1b
        /*010e*/ 	.short	0x00ff


	//----- nvinfo : EIATTR_NUM_BARRIERS
	.align		4
        /*0110*/ 	.byte	0x02, 0x4c
        /*0112*/ 	.byte	0x01
	.zero		1


	//----- nvinfo : EIATTR_MERCURY_ISA_VERSION
	.align		4
        /*0114*/ 	.byte	0x03, 0x5f
        /*0116*/ 	.short	0x0101


	//----- nvinfo : EIATTR_VRC_CTA_INIT_COUNT
	.align		4
        /*0118*/ 	.byte	0x02, 0x4a
	.zero		1
	.zero		1


	//----- nvinfo : EIATTR_EXIT_INSTR_OFFSETS
	.align		4
        /*011c*/ 	.byte	0x04, 0x1c
        /*011e*/ 	.short	(.L_2699 - .L_2698)


	//   ....[0]....
.L_2698:
        /*0120*/ 	.word	0x00001310


	//----- nvinfo : EIATTR_CRS_STACK_SIZE
	.align		4
.L_2699:
        /*0124*/ 	.byte	0x04, 0x1e
        /*0126*/ 	.short	(.L_2701 - .L_2700)
.L_2700:
        /*0128*/ 	.word	0x00000000


	//----- nvinfo : EIATTR_CBANK_PARAM_SIZE
	.align		4
.L_2701:
        /*012c*/ 	.byte	0x03, 0x19
        /*012e*/ 	.short	0x004c


	//----- nvinfo : EIATTR_PARAM_CBANK
	.align		4
        /*0130*/ 	.byte	0x04, 0x0a
        /*0132*/ 	.short	(.L_2703 - .L_2702)
	.align		4
.L_2702:
        /*0134*/ 	.word	index@(.nv.constant0._Z20filterActs_YxX_colorILi4ELi32ELi2ELi4ELi1ELb1ELb0EEvPfS0_S0_iiiiiiiiiiffi)
        /*0138*/ 	.short	0x0380
        /*013a*/ 	.short	0x004c


	//----- nvinfo : EIATTR_SW_WAR
	.align		4
.L_2703:
        /*013c*/ 	.byte	0x04, 0x36
        /*013e*/ 	.short	(.L_2705 - .L_2704)
.L_2704:
        /*0140*/ 	.word	0x00000008
.L_2705:


//--------------------- .nv.info._Z20filterActs_YxX_colorILi4ELi32ELi2ELi8ELi1ELb1ELb0EEvPfS0_S0_iiiiiiiiiiffi --------------------------
	.section	.nv.info._Z20filterActs_YxX_colorILi4ELi32ELi2ELi8ELi1ELb1ELb0EEvPfS0_S0_iiiiiiiiiiffi,"",@"SHT_CUDA_INFO"
	.sectionflags	@""
	.align	4


	//----- nvinfo : EIATTR_CUDA_API_VERSION
	.align		4
        /*0000*/ 	.byte	0x04, 0x37
        /*0002*/ 	.short	(.L_2707 - .L_2706)
.L_2706:
        /*0004*/ 	.word	0x00000082


	//----- nvinfo : EIATTR_KPARAM_INFO
	.align		4
.L_2707:
        /*0008*/ 	.byte	0x04, 0x17
        /*000a*/ 	.short	(.L_2709 - .L_2708)
.L_2708:
        /*000c*/ 	.word	0x00000000
        /*0010*/ 	.short	0x000f
        /*0012*/ 	.short	0x0048
        /*0014*/ 	.byte	0x00, 0xf0, 0x11, 0x00


	//----- nvinfo : EIATTR_KPARAM_INFO
	.align		4
.L_2709:
        /*0018*/ 	.byte	0x04, 0x17
        /*001a*/ 	.short	(.L_2711 - .L_2710)
.L_2710:
        /*001c*/ 	.word	0x00000000
        /*0020*/ 	.short	0x000e
        /*0022*/ 	.short	0x0044
        /*0024*/ 	.byte	0x00, 0xf0, 0x11, 0x00


	//----- nvinfo : EIATTR_KPARAM_INFO
	.align		4
.L_2711:
        /*0028*/ 	.byte	0x04, 0x17
        /*002a*/ 	.short	(.L_2713 - .L_2712)
.L_2712:
        /*002c*/ 	.word	0x00000000
        /*0030*/ 	.short	0x000d
        /*0032*/ 	.short	0x0040
        /*0034*/ 	.byte	0x00, 0xf0, 0x11, 0x00


	//----- nvinfo : EIATTR_KPARAM_INFO
	.align		4
.L_2713:
        /*0038*/ 	.byte	0x04, 0x17
        /*003a*/ 	.short	(.L_2715 - .L_2714)
.L_2714:
        /*003c*/ 	.word	0x00000000
        /*0040*/ 	.short	0x000c
        /*0042*/ 	.short	0x003c
        /*0044*/ 	.byte	0x00, 0xf0, 0x11, 0x00


	//----- nvinfo : EIATTR_KPARAM_INFO
	.align		4
.L_2715:
        /*0048*/ 	.byte	0x04, 0x17
        /*004a*/ 	.short	(.L_2717 - .L_2716)
.L_2716:
        /*004c*/ 	.word	0x00000000
        /*0050*/ 	.short	0x000b
        /*0052*/ 	.short	0x0038
        /*0054*/ 	.byte	0x00, 0xf0, 0x11, 0x00


	//----- nvinfo : EIATTR_KPARAM_INFO
	.align		4
.L_2717:
        /*0058*/ 	.byte	0x04, 0x17
        /*005a*/ 	.short	(.L_2719 - .L_2718)
.L_2718:
        /*005c*/ 	.word	0x00000000
        /*0060*/ 	.short	0x000a
        /*0062*/ 	.short	0x0034
        /*0064*/ 	.byte	0x00, 0xf0, 0x11, 0x00


	//----- nvinfo : EIATTR_KPARAM_INFO
	.align		4
.L_2719:
        /*0068*/ 	.byte	0x04, 0x17
        /*006a*/ 	.short	(.L_2721 - .L_2720)
.L_2720:
        /*006c*/ 	.word	0x00000000
        /*0070*/ 	.short	0x0009
        /*0072*/ 	.short	0x0030
        /*0074*/ 	.byte	0x00, 0xf0, 0x11, 0x00


	//----- nvinfo : EIATTR_KPARAM_INFO
	.align		4
.L_2721:
        /*0078*/ 	.byte	0x04, 0x17
        /*007a*/ 	.short	(.L_2723 - .L_2722)
.L_2722:
        /*007c*/ 	.word	0x00000000
        /*0080*/ 	.short	0x0008
        /*0082*/ 	.short	0x002c
        /*0084*/ 	.byte	0x00, 0xf0, 0x11, 0x00


	//----- nvinfo : EIATTR_KPARAM_INFO
	.align		4
.L_2723:
        /*0088*/ 	.byte	0x04, 0x17
        /*008a*/ 	.short	(.L_2725 - .L_2724)
.L_2724:
        /*008c*/ 	.word	0x00000000
        /*0090*/ 	.short	0x0007
        /*0092*/ 	.short	0x0028
        /*0094*/ 	.byte	0x00, 0xf0, 0x11, 0x00


	//----- nvinfo : EIATTR_KPARAM_INFO
	.align		4
.L_2725:
        /*0098*/ 	.byte	0x04, 0x17
        /*009a*/ 	.short	(.L_2727 - .L_2726)
.L_2726:
        /*009c*/ 	.word	0x00000000
        /*00a0*/ 	.short	0x0006
        /*00a2*/ 	.short	0x0024
        /*00a4*/ 	.byte	0x00, 0xf0, 0x11, 0x00


	//----- nvinfo : EIATTR_KPARAM_INFO
	.align		4
.L_2727:
        /*00a8*/ 	.byte	0x04, 0x17
        /*00aa*/ 	.short	(.L_2729 - .L_2728)
.L_2728:
        /*00ac*/ 	.word	0x00000000
        /*00b0*/ 	.short	0x0005
        /*00b2*/ 	.short	0x0020
        /*00b4*/ 	.byte	0x00, 0xf0, 0x11, 0x00


	//----- nvinfo : EIATTR_KPARAM_INFO
	.align		4
.L_2729:
        /*00b8*/ 	.byte	0x04, 0x17
        /*00ba*/ 	.short	(.L_2731 - .L_2730)
.L_2730:
        /*00bc*/ 	.word	0x00000000
        /*00c0*/ 	.short	0x0004
        /*00c2*/ 	.short	0x001c
        /*00c4*/ 	.byte	0x00, 0xf0, 0x11, 0x00


	//----- nvinfo : EIATTR_KPARAM_INFO
	.align		4
.L_2731:
        /*00c8*/ 	.byte	0x04, 0x17
        /*00ca*/ 	.short	(.L_2733 - .L_2732)
.L_2732:
        /*00cc*/ 	.word	0x00000000
        /*00d0*/ 	.short	0x0003
        /*00d2*/ 	.short	0x0018
        /*00d4*/ 	.byte	0x00, 0xf0, 0x11, 0x00


	//----- nvinfo : EIATTR_KPARAM_INFO
	.align		4
.L_2733:
        /*00d8*/ 	.byte	0x04, 0x17
        /*00da*/ 	.short	(.L_2735 - .L_2734)
.L_2734:
        /*00dc*/ 	.word	0x00000000
        /*00e0*/ 	.short	0x0002
        /*00e2*/ 	.short	0x0010
        /*00e4*/ 	.byte	0x00, 0xf5, 0x21, 0x00


	//----- nvinfo : EIATTR_KPARAM_INFO
	.align		4
.L_2735:
        /*00e8*/ 	.byte	0x04, 0x17
        /*00ea*/ 	.short	(.L_2737 - .L_2736)
.L_2736:
        /*00ec*/ 	.word	0x00000000
        /*00f0*/ 	.short	0x0001
        /*00f2*/ 	.short	0x0008
        /*00f4*/ 	.byte	0x00, 0xf5, 0x21, 0x00


	//----- nvinfo : EIATTR_KPARAM_INFO
	.align		4
.L_2737:
        /*00f8*/ 	.byte	0x04, 0x17
        /*00fa*/ 	.short	(.L_2739 - .L_2738)
.L_2738:
        /*00fc*/ 	.word	0x00000000
        /*0100*/ 	.short	0x0000
        /*0102*/ 	.short	0x0000
        /*0104*/ 	.byte	0x00, 0xf5, 0x21, 0x00


	//----- nvinfo : EIATTR_SPARSE_MMA_MASK
	.align		4
.L_2739:
        /*0108*/ 	.byte	0x03, 0x50
        /*010a*/ 	.short	0x0000


	//----- nvinfo : EIATTR_MAXREG_COUNT
	.align		4
        /*010c*/ 	.byte	0x03, 0x1b
        /*010e*/ 	.short	0x00ff


	//----- nvinfo : EIATTR_NUM_BARRIERS
	.align		4
        /*0110*/ 	.byte	0x02, 0x4c
        /*0112*/ 	.byte	0x01
	.zero		1


	//----- nvinfo : EIATTR_MERCURY_ISA_VERSION
	.align		4
        /*0114*/ 	.byte	0x03, 0x5f
        /*0116*/ 	.short	0x0101


	//----- nvinfo : EIATTR_VRC_CTA_INIT_COUNT
	.align		4
        /*0118*/ 	.byte	0x02, 0x4a
	.zero		1
	.zero		1


	//----- nvinfo : EIATTR_EXIT_INSTR_OFFSETS
	.align		4
        /*011c*/ 	.byte	0x04, 0x1c
        /*011e*/ 	.short	(.L_2741 - .L_2740)


	//   ....[0]....
.L_2740:
        /*0120*/ 	.word	0x000018d0


	//----- nvinfo : EIATTR_CRS_STACK_SIZE
	.align		4
.L_2741:
        /*0124*/ 	.byte	0x04, 0x1e
        /*0126*/ 	.short	(.L_2743 - .L_2742)
.L_2742:
        /*0128*/ 	.word	0x00000000


	//----- nvinfo : EIATTR_CBANK_PARAM_SIZE
	.align		4
.L_2743:
        /*012c*/ 	.byte	0x03, 0x19
        /*012e*/ 	.short	0x004c


	//----- nvinfo : EIATTR_PARAM_CBANK
	.align		4
        /*0130*/ 	.byte	0x04, 0x0a
        /*0132*/ 	.short	(.L_2745 - .L_2744)
	.align		4
.L_2744:
        /*0134*/ 	.word	index@(.nv.constant0._Z20filterActs_YxX_colorILi4ELi32ELi2ELi8ELi1ELb1ELb0EEvPfS0_S0_iiiiiiiiiiffi)
        /*0138*/ 	.short	0x0380
        /*013a*/ 	.short	0x004c


	//----- nvinfo : EIATTR_SW_WAR
	.align		4
.L_2745:
        /*013c*/ 	.byte	0x04, 0x36
        /*013e*/ 	.short	(.L_2747 - .L_2746)
.L_2746:
        /*0140*/ 	.word	0x00000008
.L_2747:


//--------------------- .nv.info._Z20filterActs_YxX_colorILi4ELi32ELi2ELi4ELi1ELb1ELb1EEvPfS0_S0_iiiiiiiiiiffi --------------------------
	.section	.nv.info._Z20filterActs_YxX_colorILi4ELi32ELi2ELi4ELi1ELb1ELb1EEvPfS0_S0_iiiiiiiiiiffi,"",@"SHT_CUDA_INFO"
	.sectionflags	@""
	.align	4


	//----- nvinfo : EIATTR_CUDA_API_VERSION
	.align		4
        /*0000*/ 	.byte	0x04, 0x37
        /*0002*/ 	.short	(.L_2749 - .L_2748)
.L_2748:
        /*0004*/ 	.word	0x00000082


	//----- nvinfo : EIATTR_KPARAM_INFO
	.align		4
.L_2749:
        /*0008*/ 	.byte	0x04, 0x17
        /*000a*/ 	.short	(.L_2751 - .L_2750)
.L_2750:
        /*000c*/ 	.word	0x00000000
        /*0010*/ 	.short	0x000f
        /*0012*/ 	.short	0x0048
        /*0014*/ 	.byte	0x00, 0xf0, 0x11, 0x00


	//----- nvinfo : EIATTR_KPARAM_INFO
	.align		4
.L_2751:
        /*0018*/ 	.byte	0x04, 0x17
        /*001a*/ 	.short	(.L_2753 - .L_2752)
.L_2752:
        /*001c*/ 	.word	0x00000000
        /*0020*/ 	.short	0x000e
        /*0022*/ 	.short	0x0044
        /*0024*/ 	.byte	0x00, 0xf0, 0x11, 0x00


	//----- nvinfo : EIATTR_KPARAM_INFO
	.align		4
.L_2753:
        /*0028*/ 	.byte	0x04, 0x17
        /*002a*/ 	.short	(.L_2755 - .L_2754)
.L_2754:
        /*002c*/ 	.word	0x00000000
        /*0030*/ 	.short	0x000d
        /*0032*/ 	.short	0x0040
        /*0034*/ 	.byte	0x00, 0xf0, 0x11, 0x00


	//----- nvinfo : EIATTR_KPARAM_INFO
	.align		4
.L_2755:
        /*0038*/ 	.byte	0x04, 0x17
        /*003a*/ 	.short	(.L_2757 - .L_2756)
.L_2756:
        /*003c*/ 	.word	0x00000000
        /*0040*/ 	.short	0x000c
        /*0042*/ 	.short	0x003c
        /*0044*/ 	.byte	0x00, 0xf0, 0x11, 0x00


	//----- nvinfo : EIATTR_KPARAM_INFO
	.align		4
.L_2757:
        /*0048*/ 	.byte	0x04, 0x17
        /*004a*/ 	.short	(.L_2759 - .L_2758)
.L_2758:
        /*004c*/ 	.word	0x00000000
        /*0050*/ 	.short	0x000b
        /*0052*/ 	.short	0x0038
        /*0054*/ 	.byte	0x00, 0xf0, 0x11, 0x00


	//----- nvinfo : EIATTR_KPARAM_INFO
	.align		4
.L_2759:
        /*0058*/ 	.byte	0x04, 0x17
        /*005a*/ 	.short	(.L_2761 - .L_2760)
.L_2760:
        /*005c*/ 	.word	0x00000000
        /*0060*/ 	.short	0x000a
        /*0062*/ 	.short	0x0034
        /*0064*/ 	.byte	0x00, 0xf0, 0x11, 0x00


	//----- nvinfo : EIATTR_KPARAM_INFO
	.align		4
.L_2761:
        /*0068*/ 	.byte	0x04, 0x17
        /*006a*/ 	.short	(.L_2763 - .L_2762)
.L_2762:
        /*006c*/ 	.word	0x00000000
        /*0070*/ 	.short	0x0009
        /*0072*/ 	.short	0x0030
        /*0074*/ 	.byte	0x00, 0xf0, 0x11, 0x00


	//----- nvinfo : EIATTR_KPARAM_INFO
	.align		4
.L_2763:
        /*0078*/ 	.byte	0x04, 0x17
        /*007a*/ 	.short	(.L_2765 - .L_2764)
.L_2764:
        /*007c*/ 	.word	0x00000000
        /*0080*/ 	.short	0x0008
        /*0082*/ 	.short	0x002c
        /*0084*/ 	.byte	0x00, 0xf0, 0x11, 0x00


	//----- nvinfo : EIATTR_KPARAM_INFO
	.align		4
.L_2765:
        /*0088*/ 	.byte	0x04, 0x17
        /*008a*/ 	.short	(.L_2767 - .L_2766)
.L_2766:
        /*008c*/ 	.word	0x00000000
        /*0090*/ 	.short	0x0007
        /*0092*/ 	.short	0x0028
        /*0094*/ 	.byte	0x00, 0xf0, 0x11, 0x00


	//----- nvinfo : EIATTR_KPARAM_INFO
	.align		4
.L_2767:
        /*0098*/ 	.byte	0x04, 0x17
        /*009a*/ 	.short	(.L_2769 - .L_2768)
.L_2768:
        /*009c*/ 	.word	0x00000000
        /*00a0*/ 	.short	0x0006
        /*00a2*/ 	.short	0x0024
        /*00a4*/ 	.byte	0x00, 0xf0, 0x11, 0x00


	//----- nvinfo : EIATTR_KPARAM_INFO
	.align		4
.L_2769:
        /*00a8*/ 	.byte	0x04, 0x17
        /*00aa*/ 	.short	(.L_2771 - .L_2770)
.L_2770:
        /*00ac*/ 	.word	0x00000000
        /*00b0*/ 	.short	0x0005
        /*00b2*/ 	.short	0x0020
        /*00b4*/ 	.byte	0x00, 0xf0, 0x11, 0x00


	//----- nvinfo : EIATTR_KPARAM_INFO
	.align		4
.L_2771:
        /*00b8*/ 	.byte	0x04, 0x17
        /*00ba*/ 	.short	(.L_2773 - .L_2772)
.L_2772:
        /*00bc*/ 	.word	0x00000000
        /*00c0*/ 	.short	0x0004
        /*00c2*/ 	.short	0x001c
        /*00c4*/ 	.byte	0x00, 0xf0, 0x11, 0x00


	//----- nvinfo : EIATTR_KPARAM_INFO
	.align		4
.L_2773:
        /*00c8*/ 	.byte	0x04, 0x17
        /*00ca*/ 	.short	(.L_2775 - .L_2774)
.L_2774:
        /*00cc*/ 	.word	0x00000000
        /*00d0*/ 	.short	0x0003
        /*00d2*/ 	.short	0x0018
        /*00d4*/ 	.byte	0x00, 0xf0, 0x11, 0x00


	//----- nvinfo : EIATTR_KPARAM_INFO
	.align		4
.L_2775:
        /*00d8*/ 	.byte	0x04, 0x17
        /*00da*/ 	.short	(.L_2777 - .L_2776)
.L_2776:
        /*00dc*/ 	.word	0x00000000
        /*00e0*/ 	.short	0x0002
        /*00e2*/ 	.short	0x0010
        /*00e4*/ 	.byte	0x00, 0xf5, 0x21, 0x00


	//----- nvinfo : EIATTR_KPARAM_INFO
	.align		4
.L_2777:
        /*00e8*/ 	.byte	0x04, 0x17
        /*00ea*/ 	.short	(.L_2779 - .L_2778)
.L_2778:
        /*00ec*/ 	.word	0x00000000
        /*00f0*/ 	.short	0x0001
        /*00f2*/ 	.short	0x0008
        /*00f4*/ 	.byte	0x00, 0xf5, 0x21, 0x00


	//----- nvinfo : EIATTR_KPARAM_INFO
	.align		4
.L_2779:
        /*00f8*/ 	.byte	0x04, 0x17
        /*00fa*/ 	.short	(.L_2781 - .L_2780)
.L_2780:
        /*00fc*/ 	.word	0x00000000
        /*0100*/ 	.short	0x0000
        /*0102*/ 	.short	0x0000
        /*0104*/ 	.byte	0x00, 0xf5, 0x21, 0x00


	//----- nvinfo : EIATTR_SPARSE_MMA_MASK
	.align		4
.L_2781:
        /*0108*/ 	.byte	0x03, 0x50
        /*010a*/ 	.short	0x0000


	//----- nvinfo : EIATTR_MAXREG_COUNT
	.align		4
        /*010c*/ 	.byte	0x03, 0x1b
        /*010e*/ 	.short	0x00ff


	//----- nvinfo : EIATTR_NUM_BARRIERS
	.align		4
        /*0110*/ 	.byte	0x02, 0x4c
        /*0112*/ 	.byte	0x01
	.zero		1


	//----- nvinfo : EIATTR_MERCURY_ISA_VERSION
	.align		4
        /*0114*/ 	.byte	0x03, 0x5f
        /*0116*/ 	.short	0x0101


	//----- nvinfo : EIATTR_VRC_CTA_INIT_COUNT
	.align		4
        /*0118*/ 	.byte	0x02, 0x4a
	.zero		1
	.zero		1


	//----- nvinfo : EIATTR_EXIT_INSTR_OFFSETS
	.align		4
        /*011c*/ 	.byte	0x04, 0x1c
        /*011e*/ 	.short	(.L_2783 - .L_2782)


	//   ....[0]....
.L_2782:
        /*0120*/ 	.word	0x00001270


	//   ....[1]....
        /*0124*/ 	.word	0x00001390


	//----- nvinfo : EIATTR_CRS_STACK_SIZE
	.align		4
.L_2783:
        /*0128*/ 	.byte	0x04, 0x1e
        /*012a*/ 	.short	(.L_2785 - .L_2784)
.L_2784:
        /*012c*/ 	.word	0x00000000


	//----- nvinfo : EIATTR_CBANK_PARAM_SIZE
	.align		4
.L_2785:
        /*0130*/ 	.byte	0x03, 0x19
        /*0132*/ 	.short	0x004c


	//----- nvinfo : EIATTR_PARAM_CBANK
	.align		4
        /*0134*/ 	.byte	0x04, 0x0a
        /*0136*/ 	.short	(.L_2787 - .L_2786)
	.align		4
.L_2786:
        /*0138*/ 	.word	index@(.nv.constant0._Z20filterActs_YxX_colorILi4ELi32ELi2ELi4ELi1ELb1ELb1EEvPfS0_S0_iiiiiiiiiiffi)
        /*013c*/ 	.short	0x0380
        /*013e*/ 	.short	0x004c


	//----- nvinfo : EIATTR_SW_WAR
	.align		4
.L_2787:
        /*0140*/ 	.byte	0x04, 0x36
        /*0142*/ 	.short	(.L_2789 - .L_2788)
.L_2788:
        /*0144*/ 	.word	0x00000008
.L_2789:


//--------------------- .nv.info._Z20filterActs_YxX_colorILi4ELi32ELi2ELi8ELi1ELb1ELb1EEvPfS0_S0_iiiiiiiiiiffi --------------------------
	.section	.nv.info._Z20filterActs_YxX_colorILi4ELi32ELi2ELi8ELi1ELb1ELb1EEvPfS0_S0_iiiiiiiiiiffi,"",@"SHT_CUDA_INFO"
	.sectionflags	@""
	.align	4


	//----- nvinfo : EIATTR_CUDA_API_VERSION
	.align		4
        /*0000*/ 	.byte	0x04, 0x37
        /*0002*/ 	.short	(.L_2791 - .L_2790)
.L_2790:
        /*0004*/ 	.word	0x00000082


	//----- nvinfo : EIATTR_KPARAM_INFO
	.align		4
.L_2791:
        /*0008*/ 	.byte	0x04, 0x17
        /*000a*/ 	.short	(.L_2793 - .L_2792)
.L_2792:
        /*000c*/ 	.word	0x00000000
        /*0010*/ 	.short	0x000f
        /*0012*/ 	.short	0x0048
        /*0014*/ 	.byte	0x00, 0xf0, 0x11, 0x00


	//----- nvinfo : EIATTR_KPARAM_INFO
	.align		4
.L_2793:
        /*0018*/ 	.byte	0x04, 0x17
        /*001a*/ 	.short	(.L_2795 - .L_2794)
.L_2794:
        /*001c*/ 	.word	0x00000000
        /*0020*/ 	.short	0x000e
        /*0022*/ 	.short	0x0044
        /*0024*/ 	.byte	0x00, 0xf0, 0x11, 0x00


	//----- nvinfo : EIATTR_KPARAM_INFO
	.align		4
.L_2795:
        /*0028*/ 	.byte	0x04, 0x17
        /*002a*/ 	.short	(.L_2797 - .L_2796)
.L_2796:
        /*002c*/ 	.word	0x00000000
        /*0030*/ 	.short	0x000d
        /*0032*/ 	.short	0x0040
        /*0034*/ 	.byte	0x00, 0xf0, 0x11, 0x00


	//----- nvinfo : EIATTR_KPARAM_INFO
	.align		4
.L_2797:
        /*0038*/ 	.byte	0x04, 0x17
        /*003a*/ 	.short	(.L_2799 - .L_2798)
.L_2798:
        /*003c*/ 	.word	0x00000000
        /*0040*/ 	.short	0x000c
        /*0042*/ 	.short	0x003c
        /*0044*/ 	.byte	0x00, 0xf0, 0x11, 0x00


	//----- nvinfo : EIATTR_KPARAM_INFO
	.align		4
.L_2799:
        /*0048*/ 	.byte	0x04, 0x17
        /*004a*/ 	.short	(.L_2801 - .L_2800)
.L_2800:
        /*004c*/ 	.word	0x00000000
        /*0050*/ 	.short	0x000b
        /*0052*/ 	.short	0x0038
        /*0054*/ 	.byte	0x00, 0xf0, 0x11, 0x00


	//----- nvinfo : EIATTR_KPARAM_INFO
	.align		4
.L_2801:
        /*0058*/ 	.byte	0x04, 0x17
        /*005a*/ 	.short	(.L_2803 - .L_2802)
.L_2802:
        /*005c*/ 	.word	0x00000000
        /*0060*/ 	.short	0x000a
        /*0062*/ 	.short	0x0034
        /*0064*/ 	.byte	0x00, 0xf0, 0x11, 0x00


	//----- nvinfo : EIATTR_KPARAM_INFO
	.align		4
.L_2803:
        /*0068*/ 	.byte	0x04, 0x17
        /*006a*/ 	.short	(.L_2805 - .L_2804)
.L_2804:
        /*006c*/ 	.word	0x00000000
        /*0070*/ 	.short	0x0009
        /*0072*/ 	.short	0x0030
        /*0074*/ 	.byte	0x00, 0xf0, 0x11, 0x00


	//----- nvinfo : EIATTR_KPARAM_INFO
	.align		4
.L_2805:
        /*0078*/ 	.byte	0x04, 0x17
        /*007a*/ 	.short	(.L_2807 - .L_2806)
.L_2806:
        /*007c*/ 	.word	0x00000000
        /*0080*/ 	.short	0x0008
        /*0082*/ 	.short	0x002c
        /*0084*/ 	.byte	0x00, 0xf0, 0x11, 0x00


	//----- nvinfo : EIATTR_KPARAM_INFO
	.align		4
.L_2807:
        /*0088*/ 	.byte	0x04, 0x17
        /*008a*/ 	.short	(.L_2809 - .L_2808)
.L_2808:
        /*008c*/ 	.word	0x00000000
        /*0090*/ 	.short	0x0007
        /*0092*/ 	.short	0x0028
        /*0094*/ 	.byte	0x00, 0xf0, 0x11, 0x00


	//----- nvinfo : EIATTR_KPARAM_INFO
	.align		4
.L_2809:
        /*0098*/ 	.byte	0x04, 0x17
        /*009a*/ 	.short	(.L_2811 - .L_2810)
.L_2810:
        /*009c*/ 	.word	0x00000000
        /*00a0*/ 	.short	0x0006
        /*00a2*/ 	.short	0x0024
        /*00a4*/ 	.byte	0x00, 0xf0, 0x11, 0x00


	//----- nvinfo : EIATTR_KPARAM_INFO
	.align		4
.L_2811:
        /*00a8*/ 	.byte	0x04, 0x17
        /*00aa*/ 	.short	(.L_2813 - .L_2812)
.L_2812:
        /*00ac*/ 	.word	0x00000000
        /*00b0*/ 	.short	0x0005
        /*00b2*/ 	.short	0x0020
        /*00b4*/ 	.byte	0x00, 0xf0, 0x11, 0x00


	//----- nvinfo : EIATTR_KPARAM_INFO
	.align		4
.L_2813:
        /*00b8*/ 	.byte	0x04, 0x17
        /*00ba*/ 	.short	(.L_2815 - .L_2814)
.L_2814:
        /*00bc*/ 	.word	0x00000000
        /*00c0*/ 	.short	0x0004
        /*00c2*/ 	.short	0x001c
        /*00c4*/ 	.byte	0x00, 0xf0, 0x11, 0x00


	//----- nvinfo : EIATTR_KPARAM_INFO
	.align		4
.L_2815:
        /*00c8*/ 	.byte	0x04, 0x17
        /*00ca*/ 	.short	(.L_2817 - .L_2816)
.L_2816:
        /*00cc*/ 	.word	0x00000000
        /*00d0*/ 	.short	0x0003
        /*00d2*/ 	.short	0x0018
        /*00d4*/ 	.byte	0x00, 0xf0, 0x11, 0x00


	//----- nvinfo : EIATTR_KPARAM_INFO
	.align		4
.L_2817:
        /*00d8*/ 	.byte	0x04, 0x17
        /*00da*/ 	.short	(.L_2819 - .L_2818)
.L_2818:
        /*00dc*/ 	.word	0x00000000
        /*00e0*/ 	.short	0x0002
        /*00e2*/ 	.short	0x0010
        /*00e4*/ 	.byte	0x00, 0xf5, 0x21, 0x00


	//----- nvinfo : EIATTR_KPARAM_INFO
	.align		4
.L_2819:
        /*00e8*/ 	.byte	0x04, 0x17
        /*00ea*/ 	.short	(.L_2821 - .L_2820)
.L_2820:
        /*00ec*/ 	.word	0x00000000
        /*00f0*/ 	.short	0x0001
        /*00f2*/ 	.short	0x0008
        /*00f4*/ 	.byte	0x00, 0xf5, 0x21, 0x00


	//----- nvinfo : EIATTR_KPARAM_INFO
	.align		4
.L_2821:
        /*00f8*/ 	.byte	0x04, 0x17
        /*00fa*/ 	.short	(.L_2823 - .L_2822)
.L_2822:
        /*00fc*/ 	.word	0x00000000
        /*0100*/ 	.short	0x0000
        /*0102*/ 	.short	0x0000
        /*0104*/ 	.byte	0x00, 0xf5, 0x21, 0x00


	//----- nvinfo : EIATTR_SPARSE_MMA_MASK
	.align		4
.L_2823:
        /*0108*/ 	.byte	0x03, 0x50
        /*010a*/ 	.short	0x0000


	//----- nvinfo : EIATTR_MAXREG_COUNT
	.align		4
        /*010c*/ 	.byte	0x03, 0x1b
        /*010e*/ 	.short	0x00ff


	//----- nvinfo : EIATTR_NUM_BARRIERS
	.align		4
        /*0110*/ 	.byte	0x02, 0x4c
        /*0112*/ 	.byte	0x01
	.zero		1


	//----- nvinfo : EIATTR_MERCURY_ISA_VERSION
	.align		4
        /*0114*/ 	.byte	0x03, 0x5f
        /*0116*/ 	.short	0x0101


	//----- nvinfo : EIATTR_VRC_CTA_INIT_COUNT
	.align		4
        /*0118*/ 	.byte	0x02, 0x4a
	.zero		1
	.zero		1


	//----- nvinfo : EIATTR_EXIT_INSTR_OFFSETS
	.align		4
        /*011c*/ 	.byte	0x04, 0x1c
        /*011e*/ 	.short	(.L_2825 - .L_2824)


	//   ....[0]....
.L_2824:
        /*0120*/ 	.word	0x00001740


	//   ....[1]....
        /*0124*/ 	.word	0x00001960


	//----- nvinfo : EIATTR_CRS_STACK_SIZE
	.align		4
.L_2825:
        /*0128*/ 	.byte	0x04, 0x1e
        /*012a*/ 	.short	(.L_2827 - .L_2826)
.L_2826:
        /*012c*/ 	.word	0x00000000


	//----- nvinfo : EIATTR_CBANK_PARAM_SIZE
	.align		4
.L_2827:
        /*0130*/ 	.byte	0x03, 0x19
        /*0132*/ 	.short	0x004c


	//----- nvinfo : EIATTR_PARAM_CBANK
	.align		4
        /*0134*/ 	.byte	0x04, 0x0a
        /*0136*/ 	.short	(.L_2829 - .L_2828)
	.align		4
.L_2828:
        /*0138*/ 	.word	index@(.nv.constant0._Z20filterActs_YxX_colorILi4ELi32ELi2ELi8ELi1ELb1ELb1EEvPfS0_S0_iiiiiiiiiiffi)
        /*013c*/ 	.short	0x0380
        /*013e*/ 	.short	0x004c


	//----- nvinfo : EIATTR_SW_WAR
	.align		4
.L_2829:
        /*0140*/ 	.byte	0x04, 0x36
        /*0142*/ 	.short	(.L_2831 - .L_2830)
.L_2830:
        /*0144*/ 	.word	0x00000008
.L_2831:


//--------------------- .nv.info._Z20filterActs_YxX_colorILi4ELi32ELi2ELi4ELi3ELb0ELb0EEvPfS0_S0_iiiiiiiiiiffi --------------------------
	.section	.nv.info._Z20filterActs_YxX_colorILi4ELi32ELi2ELi4ELi3ELb0ELb0EEvPfS0_S0_iiiiiiiiiiffi,"",@"SHT_CUDA_INFO"
	.sectionflags	@""
	.align	4


	//----- nvinfo : EIATTR_CUDA_API_VERSION
	.align		4
        /*0000*/ 	.byte	0x04, 0x37
        /*0002*/ 	.short	(.L_2833 - .L_2832)
.L_2832:
        /*0004*/ 	.word	0x00000082


	//----- nvinfo : EIATTR_KPARAM_INFO
	.align		4
.L_2833:
        /*0008*/ 	.byte	0x04, 0x17
        /*000a*/ 	.short	(.L_2835 - .L_2834)
.L_2834:
        /*000c*/ 	.word	0x00000000
        /*0010*/ 	.short	0x000f
        /*0012*/ 	.short	0x0048
        /*0014*/ 	.byte	0x00, 0xf0, 0x11, 0x00


	//----- nvinfo : EIATTR_KPARAM_INFO
	.align		4
.L_2835:
        /*0018*/ 	.byte	0x04, 0x17
        /*001a*/ 	.short	(.L_2837 - .L_2836)
.L_2836:
        /*001c*/ 	.word	0x00000000
        /*0020*/ 	.short	0x000e
        /*0022*/ 	.short	0x0044
        /*0024*/ 	.byte	0x00, 0xf0, 0x11, 0x00


	//----- nvinfo : EIATTR_KPARAM_INFO
	.align		4
.L_2837:
        /*0028*/ 	.byte	0x04, 0x17
        /*002a*/ 	.short	(.L_2839 - .L_2838)
.L_2838:
        /*002c*/ 	.word	0x00000000
        /*0030*/ 	.short	0x000d
        /*0032*/ 	.short	0x0040
        /*0034*/ 	.byte	0x00, 0xf0, 0x11, 0x00


	//----- nvinfo : EIATTR_KPARAM_INFO
	.align		4
.L_2839:
        /*0038*/ 	.byte	0x04, 0x17
        /*003a*/ 	.short	(.L_2841 - .L_2840)
.L_2840:
        /*003c*/ 	.word	0x00000000
        /*0040*/ 	.short	0x000c
        /*0042*/ 	.short	0x003c
        /*0044*/ 	.byte	0x00, 0xf0, 0x11, 0x00


	//----- nvinfo : EIATTR_KPARAM_INFO
	.align		4
.L_2841:
        /*0048*/ 	.byte	0x04, 0x17
        /*004a*/ 	.short	(.L_2843 - .L_2842)
.L_2842:
        /*004c*/ 	.word	0x00000000
        /*0050*/ 	.short	0x000b
        /*0052*/ 	.short	0x0038
        /*0054*/ 	.byte	0x00, 0xf0, 0x11, 0x00


	//----- nvinfo : EIATTR_KPARAM_INFO
	.align		4
.L_2843:
        /*0058*/ 	.byte	0x04, 0x17
        /*005a*/ 	.short	(.L_2845 - .L_2844)
.L_2844:
        /*005c*/ 	.word	0x00000000
        /*0060*/ 	.short	0x000a
        /*0062*/ 	.short	0x0034
        /*0064*/ 	.byte	0x00, 0xf0, 0x11, 0x00


	//----- nvinfo : EIATTR_KPARAM_INFO
	.align		4
.L_2845:
        /*0068*/ 	.byte	0x04, 0x17
        /*006a*/ 	.short	(.L_2847 - .L_2846)
.L_2846:
        /*006c*/ 	.word	0x00000000
        /*0070*/ 	.short	0x0009
        /*0072*/ 	.short	0x0030
        /*0074*/ 	.byte	0x00, 0xf0, 0x11, 0x00


	//----- nvinfo : EIATTR_KPARAM_INFO
	.align		4
.L_2847:
        /*0078*/ 	.byte	0x04, 0x17
        /*007a*/ 	.short	(.L_2849 - .L_2848)
.L_2848:
        /*007c*/ 	.word	0x00000000
        /*0080*/ 	.short	0x0008
        /*0082*/ 	.short	0x002c
        /*0084*/ 	.byte	0x00, 0xf0, 0x11, 0x00


	//----- nvinfo : EIATTR_KPARAM_INFO
	.align		4
.L_2849:
        /*0088*/ 	.byte	0x04, 0x17
        /*008a*/ 	.short	(.L_2851 - .L_2850)
.L_2850:
        /*008c*/ 	.word	0x00000000
        /*0090*/ 	.short	0x0007
        /*0092*/ 	.short	0x0028
        /*0094*/ 	.byte	0x00, 0xf0, 0x11, 0x00


	//----- nvinfo : EIATTR_KPARAM_INFO
	.align		4
.L_2851:
        /*0098*/ 	.byte	0x04, 0x17
        /*009a*/ 	.short	(.L_2853 - .L_2852)
.L_2852:
        /*009c*/ 	.word	0x00000000
        /*00a0*/ 	.short	0x0006
        /*00a2*/ 	.short	0x0024
        /*00a4*/ 	.byte	0x00, 0xf0, 0x11, 0x00


	//----- nvinfo : EIATTR_KPARAM_INFO
	.align		4
.L_2853:
        /*00a8*/ 	.byte	0x04, 0x17
        /*00aa*/ 	.short	(.L_2855 - .L_2854)
.L_2854:
        /*00ac*/ 	.word	0x00000000
        /*00b0*/ 	.short	0x0005
        /*00b2*/ 	.short	0x0020
        /*00b4*/ 	.byte	0x00, 0xf0, 0x11, 0x00


	//----- nvinfo : EIATTR_KPARAM_INFO
	.align		4
.L_2855:
        /*00b8*/ 	.byte	0x04, 0x17
        /*00ba*/ 	.short	(.L_2857 - .L_2856)
.L_2856:
        /*00bc*/ 	.word	0x00000000
        /*00c0*/ 	.short	0x0004
        /*00c2*/ 	.short	0x001c
        /*00c4*/ 	.byte	0x00, 0xf0, 0x11, 0x00


	//----- nvinfo : EIATTR_KPARAM_INFO
	.align		4
.L_2857:
        /*00c8*/ 	.byte	0x04, 0x17
        /*00ca*/ 	.short	(.L_2859 - .L_2858)
.L_2858:
        /*00cc*/ 	.word	0x00000000
        /*00d0*/ 	.short	0x0003
        /*00d2*/ 	.short	0x0018
        /*00d4*/ 	.byte	0x00, 0xf0, 0x11, 0x00


	//----- nvinfo : EIATTR_KPARAM_INFO
	.align		4
.L_2859:
        /*00d8*/ 	.byte	0x04, 0x17
        /*00da*/ 	.short	(.L_2861 - .L_2860)
.L_2860:
        /*00dc*/ 	.word	0x00000000
        /*00e0*/ 	.short	0x0002
        /*00e2*/ 	.short	0x0010
        /*00e4*/ 	.byte	0x00, 0xf5, 0x21, 0x00


	//----- nvinfo : EIATTR_KPARAM_INFO
	.align		4
.L_2861:
        /*00e8*/ 	.byte	0x04, 0x17
        /*00ea*/ 	.short	(.L_2863 - .L_2862)
.L_2862:
        /*00ec*/ 	.word	0x00000000
        /*00f0*/ 	.short	0x0001
        /*00f2*/ 	.short	0x0008
        /*00f4*/ 	.byte	0x00, 0xf5, 0x21, 0x00


	//----- nvinfo : EIATTR_KPARAM_INFO
	.align		4
.L_2863:
        /*00f8*/ 	.byte	0x04, 0x17
        /*00fa*/ 	.short	(.L_2865 - .L_2864)
.L_2864:
        /*00fc*/ 	.word	0x00000000
        /*0100*/ 	.short	0x0000
        /*0102*/ 	.short	0x0000
        /*0104*/ 	.byte	0x00, 0xf5, 0x21, 0x00


	//----- nvinfo : EIATTR_SPARSE_MMA_MASK
	.align		4
.L_2865:
        /*0108*/ 	.byte	0x03, 0x50
        /*010a*/ 	.short	0x0000


	//----- nvinfo : EIATTR_MAXREG_COUNT
	.align		4
        /*010c*/ 	.byte	0x03, 0x1b
        /*010e*/ 	.short	0x00ff


	//----- nvinfo : EIATTR_NUM_BARRIERS
	.align		4
        /*0110*/ 	.byte	0x02, 0x4c
        /*0112*/ 	.byte	0x01
	.zero		1


	//----- nvinfo : EIATTR_MERCURY_ISA_VERSION
	.align		4
        /*0114*/ 	.byte	0x03, 0x5f
        /*0116*/ 	.short	0x0101


	//----- nvinfo : EIATTR_VRC_CTA_INIT_COUNT
	.align		4
        /*0118*/ 	.byte	0x02, 0x4a
	.zero		1
	.zero		1


	//----- nvinfo : EIATTR_EXIT_INSTR_OFFSETS
	.align		4
        /*011c*/ 	.byte	0x04, 0x1c
        /*011e*/ 	.short	(.L_2867 - .L_2866)


	//   ....[0]....
.L_2866:
        /*0120*/ 	.word	0x00001b00


	//----- nvinfo : EIATTR_CRS_STACK_SIZE
	.align		4
.L_2867:
        /*0124*/ 	.byte	0x04, 0x1e
        /*0126*/ 	.short	(.L_2869 - .L_2868)
.L_2868:
        /*0128*/ 	.word	0x00000000


	//----- nvinfo : EIATTR_CBANK_PARAM_SIZE
	.align		4
.L_2869:
        /*012c*/ 	.byte	0x03, 0x19
        /*012e*/ 	.short	0x004c


	//----- nvinfo : EIATTR_PARAM_CBANK
	.align		4
        /*0130*/ 	.byte	0x04, 0x0a
        /*0132*/ 	.short	(.L_2871 - .L_2870)
	.align		4
.L_2870:
        /*0134*/ 	.word	index@(.nv.constant0._Z20filterActs_YxX_colorILi4ELi32ELi2ELi4ELi3ELb0ELb0EEvPfS0_S0_iiiiiiiiiiffi)
        /*0138*/ 	.short	0x0380
        /*013a*/ 	.short	0x004c


	//----- nvinfo : EIATTR_SW_WAR
	.align		4
.L_2871:
        /*013c*/ 	.byte	0x04, 0x36
        /*013e*/ 	.short	(.L_2873 - .L_2872)
.L_2872:
        /*0140*/ 	.word	0x00000008
.L_2873:


//--------------------- .nv.info._Z20filterActs_YxX_colorILi4ELi32ELi2ELi8ELi3ELb0ELb0EEvPfS0_S0_iiiiiiiiiiffi --------------------------
	.section	.nv.info._Z20filterActs_YxX_colorILi4ELi32ELi2ELi8ELi3ELb0ELb0EEvPfS0_S0_iiiiiiiiiiffi,"",@"SHT_CUDA_INFO"
	.sectionflags	@""
	.align	4


	//----- nvinfo : EIATTR_CUDA_API_VERSION
	.align		4
        /*0000*/ 	.byte	0x04, 0x37
        /*0002*/ 	.short	(.L_2875 - .L_2874)
.L_2874:
        /*0004*/ 	.word	0x00000082


	//----- nvinfo : EIATTR_KPARAM_INFO
	.align		4
.L_2875:
        /*0008*/ 	.byte	0x04, 0x17
        /*000a*/ 	.short	(.L_2877 - .L_2876)
.L_2876:
        /*000c*/ 	.word	0x00000000
        /*0010*/ 	.short	0x000f
        /*0012*/ 	.short	0x0048
        /*0014*/ 	.byte	0x00, 0xf0, 0x11, 0x00


	//----- nvinfo : EIATTR_KPARAM_INFO
	.align		4
.L_2877:
        /*0018*/ 	.byte	0x04, 0x17
        /*001a*/ 	.short	(.L_2879 - .L_2878)
.L_2878:
        /*001c*/ 	.word	0x00000000
        /*0020*/ 	.short	0x000e
        /*0022*/ 	.short	0x0044
        /*0024*/ 	.byte	0x00, 0xf0, 0x11, 0x00


	//----- nvinfo : EIATTR_KPARAM_INFO
	.align		4
.L_2879:
        /*0028*/ 	.byte	0x04, 0x17
        /*002a*/ 	.short	(.L_2881 - .L_2880)
.L_2880:
        /*002c*/ 	.word	0x00000000
        /*0030*/ 	.short	0x000d
        /*0032*/ 	.short	0x0040
        /*0034*/ 	.byte	0x00, 0xf0, 0x11, 0x00


	//----- nvinfo : EIATTR_KPARAM_INFO
	.align		4
.L_2881:
        /*0038*/ 	.byte	0x04, 0x17
        /*003a*/ 	.short	(.L_2883 - .L_2882)
.L_2882:
        /*003c*/ 	.word	0x00000000
        /*0040*/ 	.short	0x000c
        /*0042*/ 	.short	0x003c
        /*0044*/ 	.byte	0x00, 0xf0, 0x11, 0x00


	//----- nvinfo : EIATTR_KPARAM_INFO
	.align		4
.L_2883:
        /*0048*/ 	.byte	0x04, 0x17
        /*004a*/ 	.short	(.L_2885 - .L_2884)
.L_2884:
        /*004c*/ 	.word	0x00000000
        /*0050*/ 	.short	0x000b
        /*0052*/ 	.short	0x0038
        /*0054*/ 	.byte	0x00, 0xf0, 0x11, 0x00


	//----- nvinfo : EIATTR_KPARAM_INFO
	.align		4
.L_2885:
        /*0058*/ 	.byte	0x04, 0x17
        /*005a*/ 	.short	(.L_2887 - .L_2886)
.L_2886:
        /*005c*/ 	.word	0x00000000
        /*0060*/ 	.short	0x000a
        /*0062*/ 	.short	0x0034
        /*0064*/ 	.byte	0x00, 0xf0, 0x11, 0x00


	//----- nvinfo : EIATTR_KPARAM_INFO
	.align		4
.L_2887:
        /*0068*/ 	.byte	0x04, 0x17
        /*006a*/ 	.short	(.L_2889 - .L_2888)
.L_2888:
        /*006c*/ 	.word	0x00000000
        /*0070*/ 	.short	0x0009
        /*0072*/ 	.short	0x0030
        /*0074*/ 	.byte	0x00, 0xf0, 0x11, 0x00


	//----- nvinfo : EIATTR_KPARAM_INFO
	.align		4
.L_2889:
        /*0078*/ 	.byte	0x04, 0x17
        /*007a*/ 	.short	(.L_2891 - .L_2890)
.L_2890:
        /*007c*/ 	.word	0x00000000
        /*0080*/ 	.short	0x0008
        /*0082*/ 	.short	0x002c
        /*0084*/ 	.byte	0x00, 0xf0, 0x11, 0x00


	//----- nvinfo : EIATTR_KPARAM_INFO
	.align		4
.L_2891:
        /*0088*/ 	.byte	0x04, 0x17
        /*008a*/ 	.short	(.L_2893 - .L_2892)
.L_2892:
        /*008c*/ 	.word	0x00000000
        /*0090*/ 	.short	0x0007
        /*0092*/ 	.short	0x0028
        /*0094*/ 	.byte	0x00, 0xf0, 0x11, 0x00


	//----- nvinfo : EIATTR_KPARAM_INFO
	.align		4
.L_2893:
        /*0098*/ 	.byte	0x04, 0x17
        /*009a*/ 	.short	(.L_2895 - .L_2894)
.L_2894:
        /*009c*/ 	.word	0x00000000
        /*00a0*/ 	.short	0x0006
        /*00a2*/ 	.short	0x0024
        /*00a4*/ 	.byte	0x00, 0xf0, 0x11, 0x00


	//----- nvinfo : EIATTR_KPARAM_INFO
	.align		4
.L_2895:
        /*00a8*/ 	.byte	0x04, 0x17
        /*00aa*/ 	.short	(.L_2897 - .L_2896)
.L_2896:
        /*00ac*/ 	.word	0x00000000
        /*00b0*/ 	.short	0x0005
        /*00b2*/ 	.short	0x0020
        /*00b4*/ 	.byte	0x00, 0xf0, 0x11, 0x00


	//----- nvinfo : EIATTR_KPARAM_INFO
	.align		4
.L_2897:
        /*00b8*/ 	.byte	0x04, 0x17
        /*00ba*/ 	.short	(.L_2899 - .L_2898)
.L_2898:
        /*00bc*/ 	.word	0x00000000
        /*00c0*/ 	.short	0x0004
        /*00c2*/ 	.short	0x001c
        /*00c4*/ 	.byte	0x00, 0xf0, 0x11, 0x00


	//----- nvinfo : EIATTR_KPARAM_INFO
	.align		4
.L_2899:
        /*00c8*/ 	.byte	0x04, 0x17
        /*00ca*/ 	.short	(.L_2901 - .L_2900)
.L_2900:
        /*00cc*/ 	.word	0x00000000
        /*00d0*/ 	.short	0x0003
        /*00d2*/ 	.short	0x0018
        /*00d4*/ 	.byte	0x00, 0xf0, 0x11, 0x00


	//----- nvinfo : EIATTR_KPARAM_INFO
	.align		4
.L_2901:
        /*00d8*/ 	.byte	0x04, 0x17
        /*00da*/ 	.short	(.L_2903 - .L_2902)
.L_2902:
        /*00dc*/ 	.word	0x00000000
        /*00e0*/ 	.short	0x0002
        /*00e2*/ 	.short	0x0010
        /*00e4*/ 	.byte	0x00, 0xf5, 0x21, 0x00


	//----- nvinfo : EIATTR_KPARAM_INFO
	.align		4
.L_2903:
        /*00e8*/ 	.byte	0x04, 0x17
        /*00ea*/ 	.short	(.L_2905 - .L_2904)
.L_2904:
        /*00ec*/ 	.word	0x00000000
        /*00f0*/ 	.short	0x0001
        /*00f2*/ 	.short	0x0008
        /*00f4*/ 	.byte	0x00, 0xf5, 0x21, 0x00


	//----- nvinfo : EIATTR_KPARAM_INFO
	.align		4
.L_2905:
        /*00f8*/ 	.byte	0x04, 0x17
        /*00fa*/ 	.short	(.L_2907 - .L_2906)
.L_2906:
        /*00fc*/ 	.word	0x00000000
        /*0100*/ 	.short	0x0000
        /*0102*/ 	.short	0x0000
        /*0104*/ 	.byte	0x00, 0xf5, 0x21, 0x00


	//----- nvinfo : EIATTR_SPARSE_MMA_MASK
	.align		4
.L_2907:
        /*0108*/ 	.byte	0x03, 0x50
        /*010a*/ 	.short	0x0000


	//----- nvinfo : EIATTR_MAXREG_COUNT
	.align		4
        /*010c*/ 	.byte	0x03, 0x1b
        /*010e*/ 	.short	0x00ff


	//----- nvinfo : EIATTR_NUM_BARRIERS
	.align		4
        /*0110*/ 	.byte	0x02, 0x4c
        /*0112*/ 	.byte	0x01
	.zero		1


	//----- nvinfo : EIATTR_MERCURY_ISA_VERSION
	.align		4
        /*0114*/ 	.byte	0x03, 0x5f
        /*0116*/ 	.short	0x0101


	//----- nvinfo : EIATTR_VRC_CTA_INIT_COUNT
	.align		4
        /*0118*/ 	.byte	0x02, 0x4a
	.zero		1
	.zero		1


	//----- nvinfo : EIATTR_EXIT_INSTR_OFFSETS
	.align		4
        /*011c*/ 	.byte	0x04, 0x1c
        /*011e*/ 	.short	(.L_2909 - .L_2908)


	//   ....[0]....
.L_2908:
        /*0120*/ 	.word	0x000025c0


	//----- nvinfo : EIATTR_CRS_STACK_SIZE
	.align		4
.L_2909:
        /*0124*/ 	.byte	0x04, 0x1e
        /*0126*/ 	.short	(.L_2911 - .L_2910)
.L_2910:
        /*0128*/ 	.word	0x00000000


	//----- nvinfo : EIATTR_CBANK_PARAM_SIZE
	.align		4
.L_2911:
        /*012c*/ 	.byte	0x03, 0x19
        /*012e*/ 	.short	0x004c


	//----- nvinfo : EIATTR_PARAM_CBANK
	.align		4
        /*0130*/ 	.byte	0x04, 0x0a
        /*0132*/ 	.short	(.L_2913 - .L_2912)
	.align		4
.L_2912:
        /*0134*/ 	.word	index@(.nv.constant0._Z20filterActs_YxX_colorILi4ELi32ELi2ELi8ELi3ELb0ELb0EEvPfS0_S0_iiiiiiiiiiffi)
        /*0138*/ 	.short	0x0380
        /*013a*/ 	.short	0x004c


	//----- nvinfo : EIATTR_SW_WAR
	.align		4
.L_2913:
        /*013c*/ 	.byte	0x04, 0x36
        /*013e*/ 	.short	(.L_2915 - .L_2914)
.L_2914:
        /*0140*/ 	.word	0x00000008
.L_2915:


//--------------------- .nv.info._Z20filterActs_YxX_colorILi4ELi32ELi2ELi4ELi3ELb0ELb1EEvPfS0_S0_iiiiiiiiiiffi --------------------------
	.section	.nv.info._Z20filterActs_YxX_colorILi4ELi32ELi2ELi4ELi3ELb0ELb1EEvPfS0_S0_iiiiiiiiiiffi,"",@"SHT_CUDA_INFO"
	.sectionflags	@""
	.align	4


	//----- nvinfo : EIATTR_CUDA_API_VERSION
	.align		4
        /*0000*/ 	.byte	0x04, 0x37
        /*0002*/ 	.short	(.L_2917 - .L_2916)
.L_2916:
        /*0004*/ 	.word	0x00000082


	//----- nvinfo : EIATTR_KPARAM_INFO
	.align		4
.L_2917:
        /*0008*/ 	.byte	0x04, 0x17
        /*000a*/ 	.short	(.L_2919 - .L_2918)
.L_2918:
        /*000c*/ 	.word	0x00000000
        /*0010*/ 	.short	0x000f
        /*0012*/ 	.short	0x0048
        /*0014*/ 	.byte	0x00, 0xf0, 0x11, 0x00


	//----- nvinfo : EIATTR_KPARAM_INFO
	.align		4
.L_2919:
        /*0018*/ 	.byte	0x04, 0x17
        /*001a*/ 	.short	(.L_2921 - .L_2920)
.L_2920:
        /*001c*/ 	.word	0x00000000
        /*0020*/ 	.short	0x000e
        /*0022*/ 	.short	0x0044
        /*0024*/ 	.byte	0x00, 0xf0, 0x11, 0x00


	//----- nvinfo : EIATTR_KPARAM_INFO
	.align		4
.L_2921:
        /*0028*/ 	.byte	0x04, 0x17
        /*002a*/ 	.short	(.L_2923 - .L_2922)
.L_2922:
        /*002c*/ 	.word	0x00000000
        /*0030*/ 	.short	0x000d
        /*0032*/ 	.short	0x0040
        /*0034*/ 	.byte	0x00, 0xf0, 0x11, 0x00


	//----- nvinfo : EIATTR_KPARAM_INFO
	.align		4
.L_2923:
        /*0038*/ 	.byte	0x04, 0x17
        /*003a*/ 	.short	(.L_2925 - .L_2924)
.L_2924:
        /*003c*/ 	.word	0x00000000
        /*0040*/ 	.short	0x000c
        /*0042*/ 	.short	0x003c
        /*0044*/ 	.byte	0x00, 0xf0, 0x11, 0x00


	//----- nvinfo : EIATTR_KPARAM_INFO
	.align		4
.L_2925:
        /*0048*/ 	.byte	0x04, 0x17
        /*004a*/ 	.short	(.L_2927 - .L_2926)
.L_2926:
        /*004c*/ 	.word	0x00000000
        /*0050*/ 	.short	0x000b
        /*0052*/ 	.short	0x0038
        /*0054*/ 	.byte	0x00, 0xf0, 0x11, 0x00


	//----- nvinfo : EIATTR_KPARAM_INFO
	.align		4
.L_2927:
        /*0058*/ 	.byte	0x04, 0x17
        /*005a*/ 	.short	(.L_2929 - .L_2928)
.L_2928:
        /*005c*/ 	.word	0x00000000
        /*0060*/ 	.short	0x000a
        /*0062*/ 	.short	0x0034
        /*0064*/ 	.byte	0x00, 0xf0, 0x11, 0x00


	//----- nvinfo : EIATTR_KPARAM_INFO
	.align		4
.L_2929:
        /*0068*/ 	.byte	0x04, 0x17
        /*006a*/ 	.short	(.L_2931 - .L_2930)
.L_2930:
        /*006c*/ 	.word	0x00000000
        /*0070*/ 	.short	0x0009
        /*0072*/ 	.short	0x0030
        /*0074*/ 	.byte	0x00, 0xf0, 0x11, 0x00


	//----- nvinfo : EIATTR_KPARAM_INFO
	.align		4
.L_2931:
        /*0078*/ 	.byte	0x04, 0x17
        /*007a*/ 	.short	(.L_2933 - .L_2932)
.L_2932:
        /*007c*/ 	.word	0x00000000
        /*0080*/ 	.short	0x0008
        /*0082*/ 	.short	0x002c
        /*0084*/ 	.byte	0x00, 0xf0, 0x11, 0x00


	//----- nvinfo : EIATTR_KPARAM_INFO
	.align		4
.L_2933:
        /*0088*/ 	.byte	0x04, 0x17
        /*008a*/ 	.short	(.L_2935 - .L_2934)
.L_2934:
        /*008c*/ 	.word	0x00000000
        /*0090*/ 	.short	0x0007
        /*0092*/ 	.short	0x0028
        /*0094*/ 	.byte	0x00, 0xf0, 0x11, 0x00


	//----- nvinfo : EIATTR_KPARAM_INFO
	.align		4
.L_2935:
        /*0098*/ 	.byte	0x04, 0x17
        /*009a*/ 	.short	(.L_2937 - .L_2936)
.L_2936:
        /*009c*/ 	.word	0x00000000
        /*00a0*/ 	.short	0x0006
        /*00a2*/ 	.short	0x0024
        /*00a4*/ 	.byte	0x00, 0xf0, 0x11, 0x00


	//----- nvinfo : EIATTR_KPARAM_INFO
	.align		4
.L_2937:
        /*00a8*/ 	.byte	0x04, 0x17
        /*00aa*/ 	.short	(.L_2939 - .L_2938)
.L_2938:
        /*00ac*/ 	.word	0x00000000
        /*00b0*/ 	.short	0x0005
        /*00b2*/ 	.short	0x0020
        /*00b4*/ 	.byte	0x00, 0xf0, 0x11, 0x00


	//----- nvinfo : EIATTR_KPARAM_INFO
	.align		4
.L_2939:
        /*00b8*/ 	.byte	0x04, 0x17
        /*00ba*/ 	.short	(.L_2941 - .L_2940)
.L_2940:
        /*00bc*/ 	.word	0x00000000
        /*00c0*/ 	.short	0x0004
        /*00c2*/ 	.short	0x001c
        /*00c4*/ 	.byte	0x00, 0xf0, 0x11, 0x00


	//----- nvinfo : EIATTR_KPARAM_INFO
	.align		4
.L_2941:
        /*00c8*/ 	.byte	0x04, 0x17
        /*00ca*/ 	.short	(.L_2943 - .L_2942)
.L_2942:
        /*00cc*/ 	.word	0x00000000
        /*00d0*/ 	.short	0x0003
        /*00d2*/ 	.short	0x0018
        /*00d4*/ 	.byte	0x00, 0xf0, 0x11, 0x00


	//----- nvinfo : EIATTR_KPARAM_INFO
	.align		4
.L_2943:
        /*00d8*/ 	.byte	0x04, 0x17
        /*00da*/ 	.short	(.L_2945 - .L_2944)
.L_2944:
        /*00dc*/ 	.word	0x00000000
        /*00e0*/ 	.short	0x0002
        /*00e2*/ 	.short	0x0010
        /*00e4*/ 	.byte	0x00, 0xf5, 0x21, 0x00


	//----- nvinfo : EIATTR_KPARAM_INFO
	.align		4
.L_2945:
        /*00e8*/ 	.byte	0x04, 0x17
        /*00ea*/ 	.short	(.L_2947 - .L_2946)
.L_2946:
        /*00ec*/ 	.word	0x00000000
        /*00f0*/ 	.short	0x0001
        /*00f2*/ 	.short	0x0008
        /*00f4*/ 	.byte	0x00, 0xf5, 0x21, 0x00


	//----- nvinfo : EIATTR_KPARAM_INFO
	.align		4
.L_2947:
        /*00f8*/ 	.byte	0x04, 0x17
        /*00fa*/ 	.short	(.L_2949 - .L_2948)
.L_2948:
        /*00fc*/ 	.word	0x00000000
        /*0100*/ 	.short	0x0000
        /*0102*/ 	.short	0x0000
        /*0104*/ 	.byte	0x00, 0xf5, 0x21, 0x00


	//----- nvinfo : EIATTR_SPARSE_MMA_MASK
	.align		4
.L_2949:
        /*0108*/ 	.byte	0x03, 0x50
        /*010a*/ 	.short	0x0000


	//----- nvinfo : EIATTR_MAXREG_COUNT
	.align		4
        /*010c*/ 	.byte	0x03, 0x1b
        /*010e*/ 	.short	0x00ff


	//----- nvinfo : EIATTR_NUM_BARRIERS
	.align		4
        /*0110*/ 	.byte	0x02, 0x4c
        /*0112*/ 	.byte	0x01
	.zero		1


	//----- nvinfo : EIATTR_MERCURY_ISA_VERSION
	.align		4
        /*0114*/ 	.byte	0x03, 0x5f
        /*0116*/ 	.short	0x0101


	//----- nvinfo : EIATTR_VRC_CTA_INIT_COUNT
	.align		4
        /*0118*/ 	.byte	0x02, 0x4a
	.zero		1
	.zero		1


	//----- nvinfo : EIATTR_EXIT_INSTR_OFFSETS
	.align		4
        /*011c*/ 	.byte	0x04, 0x1c
        /*011e*/ 	.short	(.L_2951 - .L_2950)


	//   ....[0]....
.L_2950:
        /*0120*/ 	.word	0x00001a60


	//   ....[1]....
        /*0124*/ 	.word	0x00001b00


	//----- nvinfo : EIATTR_CRS_STACK_SIZE
	.align		4
.L_2951:
        /*0128*/ 	.byte	0x04, 0x1e
        /*012a*/ 	.short	(.L_2953 - .L_2952)
.L_2952:
        /*012c*/ 	.word	0x00000000


	//----- nvinfo : EIATTR_CBANK_PARAM_SIZE
	.align		4
.L_2953:
        /*0130*/ 	.byte	0x03, 0x19
        /*0132*/ 	.short	0x004c


	//----- nvinfo : EIATTR_PARAM_CBANK
	.align		4
        /*0134*/ 	.byte	0x04, 0x0a
        /*0136*/ 	.short	(.L_2955 - .L_2954)
	.align		4
.L_2954:
        /*0138*/ 	.word	index@(.nv.constant0._Z20filterActs_YxX_colorILi4ELi32ELi2ELi4ELi3ELb0ELb1EEvPfS0_S0_iiiiiiiiiiffi)
        /*013c*/ 	.short	0x0380
        /*013e*/ 	.short	0x004c


	//----- nvinfo : EIATTR_SW_WAR
	.align		4
.L_2955:
        /*0140*/ 	.byte	0x04, 0x36
        /*0142*/ 	.short	(.L_2957 - .L_2956)
.L_2956:
        /*0144*/ 	.word	0x00000008
.L_2957:


//--------------------- .nv.info._Z20filterActs_YxX_colorILi4ELi32ELi2ELi8ELi3ELb0ELb1EEvPfS0_S0_iiiiiiiiiiffi --------------------------
	.section	.nv.info._Z20filterActs_YxX_colorILi4ELi32ELi2ELi8ELi3ELb0ELb1EEvPfS0_S0_iiiiiiiiiiffi,"",@"SHT_CUDA_INFO"
	.sectionflags	@""
	.align	4


	//----- nvinfo : EIATTR_CUDA_API_VERSION
	.align		4
        /*0000*/ 	.byte	0x04, 0x37
        /*0002*/ 	.short	(.L_2959 - .L_2958)
.L_2958:
        /*0004*/ 	.word	0x00000082


	//----- nvinfo : EIATTR_KPARAM_INFO
	.align		4
.L_2959:
        /*0008*/ 	.byte	0x04, 0x17
        /*000a*/ 	.short	(.L_2961 - .L_2960)
.L_2960:
        /*000c*/ 	.word	0x00000000
        /*0010*/ 	.short	0x000f
        /*0012*/ 	.short	0x0048
        /*0014*/ 	.byte	0x00, 0xf0, 0x11, 0x00


	//----- nvinfo : EIATTR_KPARAM_INFO
	.align		4
.L_2961:
        /*0018*/ 	.byte	0x04, 0x17
        /*001a*/ 	.short	(.L_2963 - .L_2962)
.L_2962:
        /*001c*/ 	.word	0x00000000
        /*0020*/ 	.short	0x000e
        /*0022*/ 	.short	0x0044
        /*0024*/ 	.byte	0x00, 0xf0, 0x11, 0x00


	//----- nvinfo : EIATTR_KPARAM_INFO
	.align		4
.L_2963:
        /*0028*/ 	.byte	0x04, 0x17
        /*002a*/ 	.short	(.L_2965 - .L_2964)
.L_2964:
        /*002c*/ 	.word	0x00000000
        /*0030*/ 	.short	0x000d
        /*0032*/ 	.short	0x0040
        /*0034*/ 	.byte	0x00, 0xf0, 0x11, 0x00


	//----- nvinfo : EIATTR_KPARAM_INFO
	.align		4
.L_2965:
        /*0038*/ 	.byte	0x04, 0x17
        /*003a*/ 	.short	(.L_2967 - .L_2966)
.L_2966:
        /*003c*/ 	.word	0x00000000
        /*0040*/ 	.short	0x000c
        /*0042*/ 	.short	0x003c
        /*0044*/ 	.byte	0x00, 0xf0, 0x11, 0x00


	//----- nvinfo : EIATTR_KPARAM_INFO
	.align		4
.L_2967:
        /*0048*/ 	.byte	0x04, 0x17
        /*004a*/ 	.short	(.L_2969 - .L_2968)
.L_2968:
        /*004c*/ 	.word	0x00000000
        /*0050*/ 	.short	0x000b
        /*0052*/ 	.short	0x0038
        /*0054*/ 	.byte	0x00, 0xf0, 0x11, 0x00


	//----- nvinfo : EIATTR_KPARAM_INFO
	.align		4
.L_2969:
        /*0058*/ 	.byte	0x04, 0x17
        /*005a*/ 	.short	(.L_2971 - .L_2970)
.L_2970:
        /*005c*/ 	.word	0x00000000
        /*0060*/ 	.short	0x000a
        /*0062*/ 	.short	0x0034
        /*0064*/ 	.byte	0x00, 0xf0, 0x11, 0x00


	//----- nvinfo : EIATTR_KPARAM_INFO
	.align		4
.L_2971:
        /*0068*/ 	.byte	0x04, 0x17
        /*006a*/ 	.short	(.L_2973 - .L_2972)
.L_2972:
        /*006c*/ 	.word	0x00000000
        /*0070*/ 	.short	0x0009
        /*0072*/ 	.short	0x0030
        /*0074*/ 	.byte	0x00, 0xf0, 0x11, 0x00


	//----- nvinfo : EIATTR_KPARAM_INFO
	.align		4
.L_2973:
        /*0078*/ 	.byte	0x04, 0x17
        /*007a*/ 	.short	(.L_2975 - .L_2974)
.L_2974:
        /*007c*/ 	.word	0x00000000
        /*0080*/ 	.short	0x0008
        /*0082*/ 	.short	0x002c
        /*0084*/ 	.byte	0x00, 0xf0, 0x11, 0x00


	//----- nvinfo : EIATTR_KPARAM_INFO
	.align		4
.L_2975:
        /*0088*/ 	.byte	0x04, 0x17
        /*008a*/ 	.short	(.L_2977 - .L_2976)
.L_2976:
        /*008c*/ 	.word	0x00000000
        /*0090*/ 	.short	0x0007
        /*0092*/ 	.short	0x0028
        /*0094*/ 	.byte	0x00, 0xf0, 0x11, 0x00


	//----- nvinfo : EIATTR_KPARAM_INFO
	.align		4
.L_2977:
        /*0098*/ 	.byte	0x04, 0x17
        /*009a*/ 	.short	(.L_2979 - .L_2978)
.L_2978:
        /*009c*/ 	.word	0x00000000
        /*00a0*/ 	.short	0x0006
        /*00a2*/ 	.short	0x0024
        /*00a4*/ 	.byte	0x00, 0xf0, 0x11, 0x00


	//----- nvinfo : EIATTR_KPARAM_INFO
	.align		4
.L_2979:
        /*00a8*/ 	.byte	0x04, 0x17
        /*00aa*/ 	.short	(.L_2981 - .L_2980)
.L_2980:
        /*00ac*/ 	.word	0x00000000
        /*00b0*/ 	.short	0x0005
        /*00b2*/ 	.short	0x0020
        /*00b4*/ 	.byte	0x00, 0xf0, 0x11, 0x00


	//----- nvinfo : EIATTR_KPARAM_INFO
	.align		4
.L_2981:
        /*00b8*/ 	.byte	0x04, 0x17
        /*00ba*/ 	.short	(.L_2983 - .L_2982)
.L_2982:
        /*00bc*/ 	.word	0x00000000
        /*00c0*/ 	.short	0x0004
        /*00c2*/ 	.short	0x001c
        /*00c4*/ 	.byte	0x00, 0xf0, 0x11, 0x00


	//----- nvinfo : EIATTR_KPARAM_INFO
	.align		4
.L_2983:
        /*00c8*/ 	.byte	0x04, 0x17
        /*00ca*/ 	.short	(.L_2985 - .L_2984)
.L_2984:
        /*00cc*/ 	.word	0x00000000
        /*00d0*/ 	.short	0x0003
        /*00d2*/ 	.short	0x0018
        /*00d4*/ 	.byte	0x00, 0xf0, 0x11, 0x00


	//----- nvinfo : EIATTR_KPARAM_INFO
	.align		4
.L_2985:
        /*00d8*/ 	.byte	0x04, 0x17
        /*00da*/ 	.short	(.L_2987 - .L_2986)
.L_2986:
        /*00dc*/ 	.word	0x00000000
        /*00e0*/ 	.short	0x0002
        /*00e2*/ 	.short	0x0010
        /*00e4*/ 	.byte	0x00, 0xf5, 0x21, 0x00


	//----- nvinfo : EIATTR_KPARAM_INFO
	.align		4
.L_2987:
        /*00e8*/ 	.byte	0x04, 0x17
        /*00ea*/ 	.short	(.L_2989 - .L_2988)
.L_2988:
        /*00ec*/ 	.word	0x00000000
        /*00f0*/ 	.short	0x0001
        /*00f2*/ 	.short	0x0008
        /*00f4*/ 	.byte	0x00, 0xf5, 0x21, 0x00


	//----- nvinfo : EIATTR_KPARAM_INFO
	.align		4
.L_2989:
        /*00f8*/ 	.byte	0x04, 0x17
        /*00fa*/ 	.short	(.L_2991 - .L_2990)
.L_2990:
        /*00fc*/ 	.word	0x00000000
        /*0100*/ 	.short	0x0000
        /*0102*/ 	.short	0x0000
        /*0104*/ 	.byte	0x00, 0xf5, 0x21, 0x00


	//----- nvinfo : EIATTR_SPARSE_MMA_MASK
	.align		4
.L_2991:
        /*0108*/ 	.byte	0x03, 0x50
        /*010a*/ 	.short	0x0000


	//----- nvinfo : EIATTR_MAXREG_COUNT
	.align		4
        /*010c*/ 	.byte	0x03, 0x1b
        /*010e*/ 	.short	0x00ff


	//----- nvinfo : EIATTR_NUM_BARRIERS
	.align		4
        /*0110*/ 	.byte	0x02, 0x4c
        /*0112*/ 	.byte	0x01
	.zero		1


	//----- nvinfo : EIATTR_MERCURY_ISA_VERSION
	.align		4
        /*0114*/ 	.byte	0x03, 0x5f
        /*0116*/ 	.short	0x0101


	//----- nvinfo : EIATTR_VRC_CTA_INIT_COUNT
	.align		4
        /*0118*/ 	.byte	0x02, 0x4a
	.zero		1
	.zero		1


	//----- nvinfo : EIATTR_EXIT_INSTR_OFFSETS
	.align		4
        /*011c*/ 	.byte	0x04, 0x1c
        /*011e*/ 	.short	(.L_2993 - .L_2992)


	//   ....[0]....
.L_2992:
        /*0120*/ 	.word	0x000024a0


	//   ....[1]....
        /*0124*/ 	.word	0x000025c0


	//----- nvinfo : EIATTR_CRS_STACK_SIZE
	.align		4
.L_2993:
        /*0128*/ 	.byte	0x04, 0x1e
        /*012a*/ 	.short	(.L_2995 - .L_2994)
.L_2994:
        /*012c*/ 	.word	0x00000000


	//----- nvinfo : EIATTR_CBANK_PARAM_SIZE
	.align		4
.L_2995:
        /*0130*/ 	.byte	0x03, 0x19
        /*0132*/ 	.short	0x004c


	//----- nvinfo : EIATTR_PARAM_CBANK
	.align		4
        /*0134*/ 	.byte	0x04, 0x0a
        /*0136*/ 	.short	(.L_2997 - .L_2996)
	.align		4
.L_2996:
        /*0138*/ 	.word	index@(.nv.constant0._Z20filterActs_YxX_colorILi4ELi32ELi2ELi8ELi3ELb0ELb1EEvPfS0_S0_iiiiiiiiiiffi)
        /*013c*/ 	.short	0x0380
        /*013e*/ 	.short	0x004c


	//----- nvinfo : EIATTR_SW_WAR
	.align		4
.L_2997:
        /*0140*/ 	.byte	0x04, 0x36
        /*0142*/ 	.short	(.L_2999 - .L_2998)
.L_2998:
        /*0144*/ 	.word	0x00000008
.L_2999:


//--------------------- .nv.info._Z20filterActs_YxX_colorILi4ELi32ELi2ELi4ELi2ELb0ELb0EEvPfS0_S0_iiiiiiiiiiffi --------------------------
	.section	.nv.info._Z20filterActs_YxX_colorILi4ELi32ELi2ELi4ELi2ELb0ELb0EEvPfS0_S0_iiiiiiiiiiffi,"",@"SHT_CUDA_INFO"
	.sectionflags	@""
	.align	4


	//----- nvinfo : EIATTR_CUDA_API_VERSION
	.align		4
        /*0000*/ 	.byte	0x04, 0x37
        /*0002*/ 	.short	(.L_3001 - .L_3000)
.L_3000:
        /*0004*/ 	.word	0x00000082


	//----- nvinfo : EIATTR_KPARAM_INFO
	.align		4
.L_3001:
        /*0008*/ 	.byte	0x04, 0x17
        /*000a*/ 	.short	(.L_3003 - .L_3002)
.L_3002:
        /*000c*/ 	.word	0x00000000
        /*0010*/ 	.short	0x000f
        /*0012*/ 	.short	0x0048
        /*0014*/ 	.byte	0x00, 0xf0, 0x11, 0x00


	//----- nvinfo : EIATTR_KPARAM_INFO
	.align		4
.L_3003:
        /*0018*/ 	.byte	0x04, 0x17
        /*001a*/ 	.short	(.L_3005 - .L_3004)
.L_3004:
        /*001c*/ 	.word	0x00000000
        /*0020*/ 	.short	0x000e
        /*0022*/ 	.short	0x0044
        /*0024*/ 	.byte	0x00, 0xf0, 0x11, 0x00


	//----- nvinfo : EIATTR_KPARAM_INFO
	.align		4
.L_3005:
        /*0028*/ 	.byte	0x04, 0x17
        /*002a*/ 	.short	(.L_3007 - .L_3006)
.L_3006:
        /*002c*/ 	.word	0x00000000
        /*0030*/ 	.short	0x000d
        /*0032*/ 	.short	0x0040
        /*0034*/ 	.byte	0x00, 0xf0, 0x11, 0x00


	//----- nvinfo : EIATTR_KPARAM_INFO
	.align		4
.L_3007:
        /*0038*/ 	.byte	0x04, 0x17
        /*003a*/ 	.short	(.L_3009 - .L_3008)
.L_3008:
        /*003c*/ 	.word	0x00000000
        /*0040*/ 	.short	0x000c
        /*0042*/ 	.short	0x003c
        /*0044*/ 	.byte	0x00, 0xf0, 0x11, 0x00


	//----- nvinfo : EIATTR_KPARAM_INFO
	.align		4
.L_3009:
        /*0048*/ 	.byte	0x04, 0x17
        /*004a*/ 	.short	(.L_3011 - .L_3010)
.L_3010:
        /*004c*/ 	.word	0x00000000
        /*0050*/ 	.short	0x000b
        /*0052*/ 	.short	0x0038
        /*0054*/ 	.byte	0x00, 0xf0, 0x11, 0x00


	//----- nvinfo : EIATTR_KPARAM_INFO
	.align		4
.L_3011:
        /*0058*/ 	.byte	0x04, 0x17
        /*005a*/ 	.short	(.L_3013 - .L_3012)
.L_3012:
        /*005c*/ 	.word	0x00000000
        /*0060*/ 	.short	0x000a
        /*0062*/ 	.short	0x0034
        /*0064*/ 	.byte	0x00, 0xf0, 0x11, 0x00


	//----- nvinfo : EIATTR_KPARAM_INFO
	.align		4
.L_3013:
        /*0068*/ 	.byte	0x04, 0x17
        /*006a*/ 	.short	(.L_3015 - .L_3014)
.L_3014:
        /*006c*/ 	.word	0x00000000
        /*0070*/ 	.short	0x0009
        /*0072*/ 	.short	0x0030
        /*0074*/ 	.byte	0x00, 0xf0, 0x11, 0x00


	//----- nvinfo : EIATTR_KPARAM_INFO
	.align		4
.L_3015:
        /*0078*/ 	.byte	0x04, 0x17
        /*007a*/ 	.short	(.L_3017 - .L_3016)
.L_3016:
        /*007c*/ 	.word	0x00000000
        /*0080*/ 	.short	0x0008
        /*0082*/ 	.short	0x002c
        /*0084*/ 	.byte	0x00, 0xf0, 0x11, 0x00


	//----- nvinfo : EIATTR_KPARAM_INFO
	.align		4
.L_3017:
        /*0088*/ 	.byte	0x04, 0x17
        /*008a*/ 	.short	(.L_3019 - .L_3018)
.L_3018:
        /*008c*/ 	.word	0x00000000
        /*0090*/ 	.short	0x0007
        /*0092*/ 	.short	0x0028
        /*0094*/ 	.byte	0x00, 0xf0, 0x11, 0x00


	//----- nvinfo : EIATTR_KPARAM_INFO
	.align		4
.L_3019:
        /*0098*/ 	.byte	0x04, 0x17
        /*009a*/ 	.short	(.L_3021 - .L_3020)
.L_3020:
        /*009c*/ 	.word	0x00000000
        /*00a0*/ 	.short	0x0006
        /*00a2*/ 	.short	0x0024
        /*00a4*/ 	.byte	0x00, 0xf0, 0x11, 0x00


	//----- nvinfo : EIATTR_KPARAM_INFO
	.align		4
.L_3021:
        /*00a8*/ 	.byte	0x04, 0x17
        /*00aa*/ 	.short	(.L_3023 - .L_3022)
.L_3022:
        /*00ac*/ 	.word	0x00000000
        /*00b0*/ 	.short	0x0005
        /*00b2*/ 	.short	0x0020
        /*00b4*/ 	.byte	0x00, 0xf0, 0x11, 0x00


	//----- nvinfo : EIATTR_KPARAM_INFO
	.align		4
.L_3023:
        /*00b8*/ 	.byte	0x04, 0x17
        /*00ba*/ 	.short	(.L_3025 - .L_3024)
.L_3024:
        /*00bc*/ 	.word	0x00000000
        /*00c0*/ 	.short	0x0004
        /*00c2*/ 	.short	0x001c
        /*00c4*/ 	.byte	0x00, 0xf0, 0x11, 0x00


	//----- nvinfo : EIATTR_KPARAM_INFO
	.align		4
.L_3025:
        /*00c8*/ 	.byte	0x04, 0x17
        /*00ca*/ 	.short	(.L_3027 - .L_3026)
.L_3026:
        /*00cc*/ 	.word	0x00000000
        /*00d0*/ 	.short	0x0003
        /*00d2*/ 	.short	0x0018
        /*00d4*/ 	.byte	0x00, 0xf0, 0x11, 0x00


	//----- nvinfo : EIATTR_KPARAM_INFO
	.align		4
.L_3027:
        /*00d8*/ 	.byte	0x04, 0x17
        /*00da*/ 	.short	(.L_3029 - .L_3028)
.L_3028:
        /*00dc*/ 	.word	0x00000000
        /*00e0*/ 	.short	0x0002
        /*00e2*/ 	.short	0x0010
        /*00e4*/ 	.byte	0x00, 0xf5, 0x21, 0x00


	//----- nvinfo : EIATTR_KPARAM_INFO
	.align		4
.L_3029:
        /*00e8*/ 	.byte	0x04, 0x17
        /*00ea*/ 	.short	(.L_3031 - .L_3030)
.L_3030:
        /*00ec*/ 	.word	0x00000000
        /*00f0*/ 	.short	0x0001
        /*00f2*/ 	.short	0x0008
        /*00f4*/ 	.byte	0x00, 0xf5, 0x21, 0x00


	//----- nvinfo : EIATTR_KPARAM_INFO
	.align		4
.L_3031:
        /*00f8*/ 	.byte	0x04, 0x17
        /*00fa*/ 	.short	(.L_3033 - .L_3032)
.L_3032:
        /*00fc*/ 	.word	0x00000000
        /*0100*/ 	.short	0x0000
        /*0102*/ 	.short	0x0000
        /*0104*/ 	.byte	0x00, 0xf5, 0x21, 0x00


	//----- nvinfo : EIATTR_SPARSE_MMA_MASK
	.align		4
.L_3033:
        /*0108*/ 	.byte	0x03, 0x50
        /*010a*/ 	.short	0x0000


	//----- nvinfo : EIATTR_MAXREG_COUNT
	.align		4
        /*010c*/ 	.byte	0x03, 0x1b
        /*010e*/ 	.short	0x00ff


	//----- nvinfo : EIATTR_NUM_BARRIERS
	.align		4
        /*0110*/ 	.byte	0x02, 0x4c
        /*0112*/ 	.byte	0x01
	.zero		1


	//----- nvinfo : EIATTR_MERCURY_ISA_VERSION
	.align		4
        /*0114*/ 	.byte	0x03, 0x5f
        /*0116*/ 	.short	0x0101


	//----- nvinfo : EIATTR_VRC_CTA_INIT_COUNT
	.align		4
        /*0118*/ 	.byte	0x02, 0x4a
	.zero		1
	.zero		1


	//----- nvinfo : EIATTR_EXIT_INSTR_OFFSETS
	.align		4
        /*011c*/ 	.byte	0x04, 0x1c
        /*011e*/ 	.short	(.L_3035 - .L_3034)


	//   ....[0]....
.L_3034:
        /*0120*/ 	.word	0x00001520


	//----- nvinfo : EIATTR_CRS_STACK_SIZE
	.align		4
.L_3035:
        /*0124*/ 	.byte	0x04, 0x1e
        /*0126*/ 	.short	(.L_3037 - .L_3036)
.L_3036:
        /*0128*/ 	.word	0x00000000


	//----- nvinfo : EIATTR_CBANK_PARAM_SIZE
	.align		4
.L_3037:
        /*012c*/ 	.byte	0x03, 0x19
        /*012e*/ 	.short	0x004c


	//----- nvinfo : EIATTR_PARAM_CBANK
	.align		4
        /*0130*/ 	.byte	0x04, 0x0a
        /*0132*/ 	.short	(.L_3039 - .L_3038)
	.align		4
.L_3038:
        /*0134*/ 	.word	index@(.nv.constant0._Z20filterActs_YxX_colorILi4ELi32ELi2ELi4ELi2ELb0ELb0EEvPfS0_S0_iiiiiiiiiiffi)
        /*0138*/ 	.short	0x0380
        /*013a*/ 	.short	0x004c


	//----- nvinfo : EIATTR_SW_WAR
	.align		4
.L_3039:
        /*013c*/ 	.byte	0x04, 0x36
        /*013e*/ 	.short	(.L_3041 - .L_3040)
.L_3040:
        /*0140*/ 	.word	0x00000008
.L_3041:


//--------------------- .nv.info._Z20filterActs_YxX_colorILi4ELi32ELi2ELi8ELi2ELb0ELb0EEvPfS0_S0_iiiiiiiiiiffi --------------------------
	.section	.nv.info._Z20filterActs_YxX_colorILi4ELi32ELi2ELi8ELi2ELb0ELb0EEvPfS0_S0_iiiiiiiiiiffi,"",@"SHT_CUDA_INFO"
	.sectionflags	@""
	.align	4


	//----- nvinfo : EIATTR_CUDA_API_VERSION
	.align		4
        /*0000*/ 	.byte	0x04, 0x37
        /*0002*/ 	.short	(.L_3043 - .L_3042)
.L_3042:
        /*0004*/ 	.word	0x00000082


	//----- nvinfo : EIATTR_KPARAM_INFO
	.align		4
.L_3043:
        /*0008*/ 	.byte	0x04, 0x17
        /*000a*/ 	.short	(.L_3045 - .L_3044)
.L_3044:
        /*000c*/ 	.word	0x00000000
        /*0010*/ 	.short	0x000f
        /*0012*/ 	.short	0x0048
        /*0014*/ 	.byte	0x00, 0xf0, 0x11, 0x00


	//----- nvinfo : EIATTR_KPARAM_INFO
	.align		4
.L_3045:
        /*0018*/ 	.byte	0x04, 0x17
        /*001a*/ 	.short	(.L_3047 - .L_3046)
.L_3046:
        /*001c*/ 	.word	0x00000000
        /*0020*/ 	.short	0x000e
        /*0022*/ 	.short	0x0044
        /*0024*/ 	.byte	0x00, 0xf0, 0x11, 0x00


	//----- nvinfo : EIATTR_KPARAM_INFO
	.align		4
.L_3047:
        /*0028*/ 	.byte	0x04, 0x17
        /*002a*/ 	.short	(.L_3049 - .L_3048)
.L_3048:
        /*002c*/ 	.word	0x00000000
        /*0030*/ 	.short	0x000d
        /*0032*/ 	.short	0x0040
        /*0034*/ 	.byte	0x00, 0xf0, 0x11, 0x00


	//----- nvinfo : EIATTR_KPARAM_INFO
	.align		4
.L_3049:
        /*0038*/ 	.byte	0x04, 0x17
        /*003a*/ 	.short	(.L_3051 - .L_3050)
.L_3050:
        /*003c*/ 	.word	0x00000000
        /*0040*/ 	.short	0x000c
        /*0042*/ 	.short	0x003c
        /*0044*/ 	.byte	0x00, 0xf0, 0x11, 0x00


	//----- nvinfo : EIATTR_KPARAM_INFO
	.align		4
.L_3051:
        /*0048*/ 	.byte	0x04, 0x17
        /*004a*/ 	.short	(.L_3053 - .L_3052)
.L_3052:
        /*004c*/ 	.word	0x00000000
        /*0050*/ 	.short	0x000b
        /*0052*/ 	.short	0x0038
        /*0054*/ 	.byte	0x00, 0xf0, 0x11, 0x00


	//----- nvinfo : EIATTR_KPARAM_INFO
	.align		4
.L_3053:
        /*0058*/ 	.byte	0x04, 0x17
        /*005a*/ 	.short	(.L_3055 - .L_3054)
.L_3054:
        /*005c*/ 	.word	0x00000000
        /*0060*/ 	.short	0x000a
        /*0062*/ 	.short	0x0034
        /*0064*/ 	.byte	0x00, 0xf0, 0x11, 0x00


	//----- nvinfo : EIATTR_KPARAM_INFO
	.align		4
.L_3055:
        /*0068*/ 	.byte	0x04, 0x17
        /*006a*/ 	.short	(.L_3057 - .L_3056)
.L_3056:
        /*006c*/ 	.word	0x00000000
        /*0070*/ 	.short	0x0009
        /*0072*/ 	.short	0x0030
        /*0074*/ 	.byte	0x00, 0xf0, 0x11, 0x00


	//----- nvinfo : EIATTR_KPARAM_INFO
	.align		4
.L_3057:
        /*0078*/ 	.byte	0x04, 0x17
        /*007a*/ 	.short	(.L_3059 - .L_3058)
.L_3058:
        /*007c*/ 	.word	0x00000000
        /*0080*/ 	.short	0x0008
        /*0082*/ 	.short	0x002c
        /*0084*/ 	.byte	0x00, 0xf0, 0x11, 0x00


	//----- nvinfo : EIATTR_KPARAM_INFO
	.align		4
.L_3059:
        /*0088*/ 	.byte	0x04, 0x17
        /*008a*/ 	.short	(.L_3061 - .L_3060)
.L_3060:
        /*008c*/ 	.word	0x00000000
        /*0090*/ 	.short	0x0007
        /*0092*/ 	.short	0x0028
        /*0094*/ 	.byte	0x00, 0xf0, 0x11, 0x00


	//----- nvinfo : EIATTR_KPARAM_INFO
	.align		4
.L_3061:
        /*0098*/ 	.byte	0x04, 0x17
        /*009a*/ 	.short	(.L_3063 - .L_3062)
.L_3062:
        /*009c*/ 	.word	0x00000000
        /*00a0*/ 	.short	0x0006
        /*00a2*/ 	.short	0x0024
        /*00a4*/ 	.byte	0x00, 0xf0, 0x11, 0x00


	//----- nvinfo : EIATTR_KPARAM_INFO
	.align		4
.L_3063:
        /*00a8*/ 	.byte	0x04, 0x17
        /*00aa*/ 	.short	(.L_3065 - .L_3064)
.L_3064:
        /*00ac*/ 	.word	0x00000000
        /*00b0*/ 	.short	0x0005
        /*00b2*/ 	.short	0x0020
        /*00b4*/ 	.byte	0x00, 0xf0, 0x11, 0x00


	//----- nvinfo : EIATTR_KPARAM_INFO
	.align		4
.L_3065:
        /*00b8*/ 	.byte	0x04, 0x17
        /*00ba*/ 	.short	(.L_3067 - .L_3066)
.L_3066:
        /*00bc*/ 	.word	0x00000000
        /*00c0*/ 	.short	0x0004
        /*00c2*/ 	.short	0x001c
        /*00c4*/ 	.byte	0x00, 0xf0, 0x11, 0x00


	//----- nvinfo : EIATTR_KPARAM_INFO
	.align		4
.L_3067:
        /*00c8*/ 	.byte	0x04, 0x17
        /*00ca*/ 	.short	(.L_3069 - .L_3068)
.L_3068:
        /*00cc*/ 	.word	0x00000000
        /*00d0*/ 	.short	0x0003
        /*00d2*/ 	.short	0x0018
        /*00d4*/ 	.byte	0x00, 0xf0, 0x11, 0x00


	//----- nvinfo : EIATTR_KPARAM_INFO
	.align		4
.L_3069:
        /*00d8*/ 	.byte	0x04, 0x17
        /*00da*/ 	.short	(.L_3071 - .L_3070)
.L_3070:
        /*00dc*/ 	.word	0x00000000
        /*00e0*/ 	.short	0x0002
        /*00e2*/ 	.short	0x0010
        /*00e4*/ 	.byte	0x00, 0xf5, 0x21, 0x00


	//----- nvinfo : EIATTR_KPARAM_INFO
	.align		4
.L_3071:
        /*00e8*/ 	.byte	0x04, 0x17
        /*00ea*/ 	.short	(.L_3073 - .L_3072)
.L_3072:
        /*00ec*/ 	.word	0x00000000
        /*00f0*/ 	.short	0x0001
        /*00f2*/ 	.short	0x0008
        /*00f4*/ 	.byte	0x00, 0xf5, 0x21, 0x00


	//----- nvinfo : EIATTR_KPARAM_INFO
	.align		4
.L_3073:
        /*00f8*/ 	.byte	0x04, 0x17
        /*00fa*/ 	.short	(.L_3075 - .L_3074)
.L_3074:
        /*00fc*/ 	.word	0x00000000
        /*0100*/ 	.short	0x0000
        /*0102*/ 	.short	0x0000
        /*0104*/ 	.byte	0x00, 0xf5, 0x21, 0x00


	//----- nvinfo : EIATTR_SPARSE_MMA_MASK
	.align		4
.L_3075:
        /*0108*/ 	.byte	0x03, 0x50
        /*010a*/ 	.short	0x0000


	//----- nvinfo : EIATTR_MAXREG_COUNT
	.align		4
        /*010c*/ 	.byte	0x03, 0x1b
        /*010e*/ 	.short	0x00ff


	//----- nvinfo : EIATTR_NUM_BARRIERS
	.align		4
        /*0110*/ 	.byte	0x02, 0x4c
        /*0112*/ 	.byte	0x01
	.zero		1


	//----- nvinfo : EIATTR_MERCURY_ISA_VERSION
	.align		4
        /*0114*/ 	.byte	0x03, 0x5f
        /*0116*/ 	.short	0x0101


	//----- nvinfo : EIATTR_VRC_CTA_INIT_COUNT
	.align		4
        /*0118*/ 	.byte	0x02, 0x4a
	.zero		1
	.zero		1


	//----- nvinfo : EIATTR_EXIT_INSTR_OFFSETS
	.align		4
        /*011c*/ 	.byte	0x04, 0x1c
        /*011e*/ 	.short	(.L_3077 - .L_3076)


	//   ....[0]....
.L_3076:
        /*0120*/ 	.word	0x00001cf0


	//----- nvinfo : EIATTR_CRS_STACK_SIZE
	.align		4
.L_3077:
        /*0124*/ 	.byte	0x04, 0x1e
        /*0126*/ 	.short	(.L_3079 - .L_3078)
.L_3078:
        /*0128*/ 	.word	0x00000000


	//----- nvinfo : EIATTR_CBANK_PARAM_SIZE
	.align		4
.L_3079:
        /*012c*/ 	.byte	0x03, 0x19
        /*012e*/ 	.short	0x004c


	//----- nvinfo : EIATTR_PARAM_CBANK
	.align		4
        /*0130*/ 	.byte	0x04, 0x0a
        /*0132*/ 	.short	(.L_3081 - .L_3080)
	.align		4
.L_3080:
        /*0134*/ 	.word	index@(.nv.constant0._Z20filterActs_YxX_colorILi4ELi32ELi2ELi8ELi2ELb0ELb0EEvPfS0_S0_iiiiiiiiiiffi)
        /*0138*/ 	.short	0x0380
        /*013a*/ 	.short	0x004c


	//----- nvinfo : EIATTR_SW_WAR
	.align		4
.L_3081:
        /*013c*/ 	.byte	0x04, 0x36
        /*013e*/ 	.short	(.L_3083 - .L_3082)
.L_3082:
        /*0140*/ 	.word	0x00000008
.L_3083:


//--------------------- .nv.info._Z20filterActs_YxX_colorILi4ELi32ELi2ELi4ELi2ELb0ELb1EEvPfS0_S0_iiiiiiiiiiffi --------------------------
	.section	.nv.info._Z20filterActs_YxX_colorILi4ELi32ELi2ELi4ELi2ELb0ELb1EEvPfS0_S0_iiiiiiiiiiffi,"",@"SHT_CUDA_INFO"
	.sectionflags	@""
	.align	4


	//----- nvinfo : EIATTR_CUDA_API_VERSION
	.align		4
        /*0000*/ 	.byte	0x04, 0x37
        /*0002*/ 	.short	(.L_3085 - .L_3084)
.L_3084:
        /*0004*/ 	.word	0x00000082


	//----- nvinfo : EIATTR_KPARAM_INFO
	.align		4
.L_3085:
        /*0008*/ 	.byte	0x04, 0x17
        /*000a*/ 	.short	(.L_3087 - .L_3086)
.L_3086:
        /*000c*/ 	.word	0x00000000
        /*0010*/ 	.short	0x000f
        /*0012*/ 	.short	0x0048
        /*0014*/ 	.byte	0x00, 0xf0, 0x11, 0x00


	//----- nvinfo : EIATTR_KPARAM_INFO
	.align		4
.L_3087:
        /*0018*/ 	.byte	0x04, 0x17
        /*001a*/ 	.short	(.L_3089 - .L_3088)
.L_3088:
        /*001c*/ 	.word	0x00000000
        /*0020*/ 	.short	0x000e
        /*0022*/ 	.short	0x0044
        /*0024*/ 	.byte	0x00, 0xf0, 0x11, 0x00


	//----- nvinfo : EIATTR_KPARAM_INFO
	.align		4
.L_3089:
        /*0028*/ 	.byte	0x04, 0x17
        /*002a*/ 	.short	(.L_3091 - .L_3090)
.L_3090:
        /*002c*/ 	.word	0x00000000
        /*0030*/ 	.short	0x000d
        /*0032*/ 	.short	0x0040
        /*0034*/ 	.byte	0x00, 0xf0, 0x11, 0x00


	//----- nvinfo : EIATTR_KPARAM_INFO
	.align		4
.L_3091:
        /*0038*/ 	.byte	0x04, 0x17
        /*003a*/ 	.short	(.L_3093 - .L_3092)
.L_3092:
        /*003c*/ 	.word	0x00000000
        /*0040*/ 	.short	0x000c
        /*0042*/ 	.short	0x003c
        /*0044*/ 	.byte	0x00, 0xf0, 0x11, 0x00


	//----- nvinfo : EIATTR_KPARAM_INFO
	.align		4
.L_3093:
        /*0048*/ 	.byte	0x04, 0x17
        /*004a*/ 	.short	(.L_3095 - .L_3094)
.L_3094:
        /*004c*/ 	.word	0x00000000
        /*0050*/ 	.short	0x000b
        /*0052*/ 	.short	0x0038
        /*0054*/ 	.byte	0x00, 0xf0, 0x11, 0x00


	//----- nvinfo : EIATTR_KPARAM_INFO
	.align		4
.L_3095:
        /*0058*/ 	.byte	0x04, 0x17
        /*005a*/ 	.short	(.L_3097 - .L_3096)
.L_3096:
        /*005c*/ 	.word	0x00000000
        /*0060*/ 	.short	0x000a
        /*0062*/ 	.short	0x0034
        /*0064*/ 	.byte	0x00, 0xf0, 0x11, 0x00


	//----- nvinfo : EIATTR_KPARAM_INFO
	.align		4
.L_3097:
        /*0068*/ 	.byte	0x04, 0x17
        /*006a*/ 	.short	(.L_3099 - .L_3098)
.L_3098:
        /*006c*/ 	.word	0x00000000
        /*0070*/ 	.short	0x0009
        /*0072*/ 	.short	0x0030
        /*0074*/ 	.byte	0x00, 0xf0, 0x11, 0x00


	//----- nvinfo : EIATTR_KPARAM_INFO
	.align		4
.L_3099:
        /*0078*/ 	.byte	0x04, 0x17
        /*007a*/ 	.short	(.L_3101 - .L_3100)
.L_3100:
        /*007c*/ 	.word	0x00000000
        /*0080*/ 	.short	0x0008
        /*0082*/ 	.short	0x002c
        /*0084*/ 	.byte	0x00, 0xf0, 0x11, 0x00


	//----- nvinfo : EIATTR_KPARAM_INFO
	.align		4
.L_3101:
        /*0088*/ 	.byte	0x04, 0x17
        /*008a*/ 	.short	(.L_3103 - .L_3102)
.L_3102:
        /*008c*/ 	.word	0x00000000
        /*0090*/ 	.short	0x0007
        /*0092*/ 	.short	0x0028
        /*0094*/ 	.byte	0x00, 0xf0, 0x11, 0x00


	//----- nvinfo : EIATTR_KPARAM_INFO
	.align		4
.L_3103:
        /*0098*/ 	.byte	0x04, 0x17
        /*009a*/ 	.short	(.L_3105 - .L_3104)
.L_3104:
        /*009c*/ 	.word	0x00000000
        /*00a0*/ 	.short	0x0006
        /*00a2*/ 	.short	0x0024
        /*00a4*/ 	.byte	0x00, 0xf0, 0x11, 0x00


	//----- nvinfo : EIATTR_KPARAM_INFO
	.align		4
.L_3105:
        /*00a8*/ 	.byte	0x04, 0x17
        /*00aa*/ 	.short	(.L_3107 - .L_3106)
.L_3106:
        /*00ac*/ 	.word	0x00000000
        /*00b0*/ 	.short	0x0005
        /*00b2*/ 	.short	0x0020
        /*00b4*/ 	.byte	0x00, 0xf0, 0x11, 0x00


	//----- nvinfo : EIATTR_KPARAM_INFO
	.align		4
.L_3107:
        /*00b8*/ 	.byte	0x04, 0x17
        /*00ba*/ 	.short	(.L_3109 - .L_3108)
.L_3108:
        /*00bc*/ 	.word	0x00000000
        /*00c0*/ 	.short	0x0004
        /*00c2*/ 	.short	0x001c
        /*00c4*/ 	.byte	0x00, 0xf0, 0x11, 0x00


	//----- nvinfo : EIATTR_KPARAM_INFO
	.align		4
.L_3109:
        /*00c8*/ 	.byte	0x04, 0x17
        /*00ca*/ 	.short	(.L_3111 - .L_3110)
.L_3110:
        /*00cc*/ 	.word	0x00000000
        /*00d0*/ 	.short	0x0003
        /*00d2*/ 	.short	0x0018
        /*00d4*/ 	.byte	0x00, 0xf0, 0x11, 0x00


	//----- nvinfo : EIATTR_KPARAM_INFO
	.align		4
.L_3111:
        /*00d8*/ 	.byte	0x04, 0x17
        /*00da*/ 	.short	(.L_3113 - .L_3112)
.L_3112:
        /*00dc*/ 	.word	0x00000000
        /*00e0*/ 	.short	0x0002
        /*00e2*/ 	.short	0x0010
        /*00e4*/ 	.byte	0x00, 0xf5, 0x21, 0x00


	//----- nvinfo : EIATTR_KPARAM_INFO
	.align		4
.L_3113:
        /*00e8*/ 	.byte	0x04, 0x17
        /*00ea*/ 	.short	(.L_3115 - .L_3114)
.L_3114:
        /*00ec*/ 	.word	0x00000000
        /*00f0*/ 	.short	0x0001
        /*00f2*/ 	.short	0x0008
        /*00f4*/ 	.byte	0x00, 0xf5, 0x21, 0x00


	//----- nvinfo : EIATTR_KPARAM_INFO
	.align		4
.L_3115:
        /*00f8*/ 	.byte	0x04, 0x17
        /*00fa*/ 	.short	(.L_3117 - .L_3116)
.L_3116:
        /*00fc*/ 	.word	0x00000000
        /*0100*/ 	.short	0x0000
        /*0102*/ 	.short	0x0000
        /*0104*/ 	.byte	0x00, 0xf5, 0x21, 0x00


	//----- nvinfo : EIATTR_SPARSE_MMA_MASK
	.align		4
.L_3117:
        /*0108*/ 	.byte	0x03, 0x50
        /*010a*/ 	.short	0x0000


	//----- nvinfo : EIATTR_MAXREG_COUNT
	.align		4
        /*010c*/ 	.byte	0x03, 0x1b
        /*010e*/ 	.short	0x00ff


	//----- nvinfo : EIATTR_NUM_BARRIERS
	.align		4
        /*0110*/ 	.byte	0x02, 0x4c
        /*0112*/ 	.byte	0x01
	.zero		1


	//----- nvinfo : EIATTR_MERCURY_ISA_VERSION
	.align		4
        /*0114*/ 	.byte	0x03, 0x5f
        /*0116*/ 	.short	0x0101


	//----- nvinfo : EIATTR_VRC_CTA_INIT_COUNT
	.align		4
        /*0118*/ 	.byte	0x02, 0x4a
	.zero		1
	.zero		1


	//----- nvinfo : EIATTR_EXIT_INSTR_OFFSETS
	.align		4
        /*011c*/ 	.byte	0x04, 0x1c
        /*011e*/ 	.short	(.L_3119 - .L_3118)


	//   ....[0]....
.L_3118:
        /*0120*/ 	.word	0x000015e0


	//   ....[1]....
        /*0124*/ 	.word	0x00001680


	//----- nvinfo : EIATTR_CRS_STACK_SIZE
	.align		4
.L_3119:
        /*0128*/ 	.byte	0x04, 0x1e
        /*012a*/ 	.short	(.L_3121 - .L_3120)
.L_3120:
        /*012c*/ 	.word	0x00000000


	//----- nvinfo : EIATTR_CBANK_PARAM_SIZE
	.align		4
.L_3121:
        /*0130*/ 	.byte	0x03, 0x19
        /*0132*/ 	.short	0x004c


	//----- nvinfo : EIATTR_PARAM_CBANK
	.align		4
        /*0134*/ 	.byte	0x04, 0x0a
        /*0136*/ 	.short	(.L_3123 - .L_3122)
	.align		4
.L_3122:
        /*0138*/ 	.word	index@(.nv.constant0._Z20filterActs_YxX_colorILi4ELi32ELi2ELi4ELi2ELb0ELb1EEvPfS0_S0_iiiiiiiiiiffi)
        /*013c*/ 	.short	0x0380
        /*013e*/ 	.short	0x004c


	//----- nvinfo : EIATTR_SW_WAR
	.align		4
.L_3123:
        /*0140*/ 	.byte	0x04, 0x36
        /*0142*/ 	.short	(.L_3125 - .L_3124)
.L_3124:
        /*0144*/ 	.word	0x00000008
.L_3125:


//--------------------- .nv.info._Z20filterActs_YxX_colorILi4ELi32ELi2ELi8ELi2ELb0ELb1EEvPfS0_S0_iiiiiiiiiiffi --------------------------
	.section	.nv.info._Z20filterActs_YxX_colorILi4ELi32ELi2ELi8ELi2ELb0ELb1EEvPfS0_S0_iiiiiiiiiiffi,"",@"SHT_CUDA_INFO"
	.sectionflags	@""
	.align	4


	//----- nvinfo : EIATTR_CUDA_API_VERSION
	.align		4
        /*0000*/ 	.byte	0x04, 0x37
        /*0002*/ 	.short	(.L_3127 - .L_3126)
.L_3126:
        /*0004*/ 	.word	0x00000082


	//----- nvinfo : EIATTR_KPARAM_INFO
	.align		4
.L_3127:
        /*0008*/ 	.byte	0x04, 0x17
        /*000a*/ 	.short	(.L_3129 - .L_3128)
.L_3128:
        /*000c*/ 	.word	0x00000000
        /*0010*/ 	.short	0x000f
        /*0012*/ 	.short	0x0048
        /*0014*/ 	.byte	0x00, 0xf0, 0x11, 0x00


	//----- nvinfo : EIATTR_KPARAM_INFO
	.align		4
.L_3129:
        /*0018*/ 	.byte	0x04, 0x17
        /*001a*/ 	.short	(.L_3131 - .L_3130)
.L_3130:
        /*001c*/ 	.word	0x00000000
        /*0020*/ 	.short	0x000e
        /*0022*/ 	.short	0x0044
        /*0024*/ 	.byte	0x00, 0xf0, 0x11, 0x00


	//----- nvinfo : EIATTR_KPARAM_INFO
	.align		4
.L_3131:
        /*0028*/ 	.byte	0x04, 0x17
        /*002a*/ 	.short	(.L_3133 - .L_3132)
.L_3132:
        /*002c*/ 	.word	0x00000000
        /*0030*/ 	.short	0x000d
        /*0032*/ 	.short	0x0040
        /*0034*/ 	.byte	0x00, 0xf0, 0x11, 0x00


	//----- nvinfo : EIATTR_KPARAM_INFO
	.align		4
.L_3133:
        /*0038*/ 	.byte	0x04, 0x17
        /*003a*/ 	.short	(.L_3135 - .L_3134)
.L_3134:
        /*003c*/ 	.word	0x00000000
        /*0040*/ 	.short	0x000c
        /*0042*/ 	.short	0x003c
        /*0044*/ 	.byte	0x00, 0xf0, 0x11, 0x00


	//----- nvinfo : EIATTR_KPARAM_INFO
	.align		4
.L_3135:
        /*0048*/ 	.byte	0x04, 0x17
        /*004a*/ 	.short	(.L_3137 - .L_3136)
.L_3136:
        /*004c*/ 	.word	0x00000000
        /*0050*/ 	.short	0x000b
        /*0052*/ 	.short	0x0038
        /*0054*/ 	.byte	0x00, 0xf0, 0x11, 0x00


	//----- nvinfo : EIATTR_KPARAM_INFO
	.align		4
.L_3137:
        /*0058*/ 	.byte	0x04, 0x17
        /*005a*/ 	.short	(.L_3139 - .L_3138)
.L_3138:
        /*005c*/ 	.word	0x00000000
        /*0060*/ 	.short	0x000a
        /*0062*/ 	.short	0x0034
        /*0064*/ 	.byte	0x00, 0xf0, 0x11, 0x00


	//----- nvinfo : EIATTR_KPARAM_INFO
	.align		4
.L_3139:
        /*0068*/ 	.byte	0x04, 0x17
        /*006a*/ 	.short	(.L_3141 - .L_3140)
.L_3140:
        /*006c*/ 	.word	0x00000000
        /*0070*/ 	.short	0x0009
        /*0072*/ 	.short	0x0030
        /*0074*/ 	.byte	0x00, 0xf0, 0x11, 0x00


	//----- nvinfo : EIATTR_KPARAM_INFO
	.align		4
.L_3141:
        /*0078*/ 	.byte	0x04, 0x17
        /*007a*/ 	.short	(.L_3143 - .L_3142)
.L_3142:
        /*007c*/ 	.word	0x00000000
        /*0080*/ 	.short	0x0008
        /*0082*/ 	.short	0x002c
        /*0084*/ 	.byte	0x00, 0xf0, 0x11, 0x00


	//----- nvinfo : EIATTR_KPARAM_INFO
	.align		4
.L_3143:
        /*0088*/ 	.byte	0x04, 0x17
        /*008a*/ 	.short	(.L_3145 - .L_3144)
.L_3144:
        /*008c*/ 	.word	0x00000000
        /*0090*/ 	.short	0x0007
        /*0092*/ 	.short	0x0028
        /*0094*/ 	.byte	0x00, 0xf0, 0x11, 0x00


	//----- nvinfo : EIATTR_KPARAM_INFO
	.align		4
.L_3145:
        /*0098*/ 	.byte	0x04, 0x17
        /*009a*/ 	.short	(.L_3147 - .L_3146)
.L_3146:
        /*009c*/ 	.word	0x00000000
        /*00a0*/ 	.short	0x0006
        /*00a2*/ 	.short	0x0024
        /*00a4*/ 	.byte	0x00, 0xf0, 0x11, 0x00


	//----- nvinfo : EIATTR_KPARAM_INFO
	.align		4
.L_3147:
        /*00a8*/ 	.byte	0x04, 0x17
        /*00aa*/ 	.short	(.L_3149 - .L_3148)
.L_3148:
        /*00ac*/ 	.word	0x00000000
        /*00b0*/ 	.short	0x0005
        /*00b2*/ 	.short	0x0020
        /*00b4*/ 	.byte	0x00, 0xf0, 0x11, 0x00


	//----- nvinfo : EIATTR_KPARAM_INFO
	.align		4
.L_3149:
        /*00b8*/ 	.byte	0x04, 0x17
        /*00ba*/ 	.short	(.L_3151 - .L_3150)
.L_3150:
        /*00bc*/ 	.word	0x00000000
        /*00c0*/ 	.short	0x0004
        /*00c2*/ 	.short	0x001c
        /*00c4*/ 	.byte	0x00, 0xf0, 0x11, 0x00


	//----- nvinfo : EIATTR_KPARAM_INFO
	.align		4
.L_3151:
        /*00c8*/ 	.byte	0x04, 0x17
        /*00ca*/ 	.short	(.L_3153 - .L_3152)
.L_3152:
        /*00cc*/ 	.word	0x00000000
        /*00d0*/ 	.short	0x0003
        /*00d2*/ 	.short	0x0018
        /*00d4*/ 	.byte	0x00, 0xf0, 0x11, 0x00


	//----- nvinfo : EIATTR_KPARAM_INFO
	.align		4
.L_3153:
        /*00d8*/ 	.byte	0x04, 0x17
        /*00da*/ 	.short	(.L_3155 - .L_3154)
.L_3154:
        /*00dc*/ 	.word	0x00000000
        /*00e0*/ 	.short	0x0002
        /*00e2*/ 	.short	0x0010
        /*00e4*/ 	.byte	0x00, 0xf5, 0x21, 0x00


	//----- nvinfo : EIATTR_KPARAM_INFO
	.align		4
.L_3155:
        /*00e8*/ 	.byte	0x04, 0x17
        /*00ea*/ 	.short	(.L_3157 - .L_3156)
.L_3156:
        /*00ec*/ 	.word	0x00000000
        /*00f0*/ 	.short	0x0001
        /*00f2*/ 	.short	0x0008
        /*00f4*/ 	.byte	0x00, 0xf5, 0x21, 0x00


	//----- nvinfo : EIATTR_KPARAM_INFO
	.align		4
.L_3157:
        /*00f8*/ 	.byte	0x04, 0x17
        /*00fa*/ 	.short	(.L_3159 - .L_3158)
.L_3158:
        /*00fc*/ 	.word	0x00000000
        /*0100*/ 	.short	0x0000
        /*0102*/ 	.short	0x0000
        /*0104*/ 	.byte	0x00, 0xf5, 0x21, 0x00


	//----- nvinfo : EIATTR_SPARSE_MMA_MASK
	.align		4
.L_3159:
        /*0108*/ 	.byte	0x03, 0x50
        /*010a*/ 	.short	0x0000


	//----- nvinfo : EIATTR_MAXREG_COUNT
	.align		4
        /*010c*/ 	.byte	0x03, 0x1b
        /*010e*/ 	.short	0x00ff


	//----- nvinfo : EIATTR_NUM_BARRIERS
	.align		4
        /*0110*/ 	.byte	0x02, 0x4c
        /*0112*/ 	.byte	0x01
	.zero		1


	//----- nvinfo : EIATTR_MERCURY_ISA_VERSION
	.align		4
        /*0114*/ 	.byte	0x03, 0x5f
        /*0116*/ 	.short	0x0101


	//----- nvinfo : EIATTR_VRC_CTA_INIT_COUNT
	.align		4
        /*0118*/ 	.byte	0x02, 0x4a
	.zero		1
	.zero		1


	//----- nvinfo : EIATTR_EXIT_INSTR_OFFSETS
	.align		4
        /*011c*/ 	.byte	0x04, 0x1c
        /*011e*/ 	.short	(.L_3161 - .L_3160)


	//   ....[0]....
.L_3160:
        /*0120*/ 	.word	0x00001d00


	//   ....[1]....
        /*0124*/ 	.word	0x00001e20


	//----- nvinfo : EIATTR_CRS_STACK_SIZE
	.align		4
.L_3161:
        /*0128*/ 	.byte	0x04, 0x1e
        /*012a*/ 	.short	(.L_3163 - .L_3162)
.L_3162:
        /*012c*/ 	.word	0x00000000


	//----- nvinfo : EIATTR_CBANK_PARAM_SIZE
	.align		4
.L_3163:
        /*0130*/ 	.byte	0x03, 0x19
        /*0132*/ 	.short	0x004c


	//----- nvinfo : EIATTR_PARAM_CBANK
	.align		4
        /*0134*/ 	.byte	0x04, 0x0a
        /*0136*/ 	.short	(.L_3165 - .L_3164)
	.align		4
.L_3164:
        /*0138*/ 	.word	index@(.nv.constant0._Z20filterActs_YxX_colorILi4ELi32ELi2ELi8ELi2ELb0ELb1EEvPfS0_S0_iiiiiiiiiiffi)
        /*013c*/ 	.short	0x0380
        /*013e*/ 	.short	0x004c


	//----- nvinfo : EIATTR_SW_WAR
	.align		4
.L_3165:
        /*0140*/ 	.byte	0x04, 0x36
        /*0142*/ 	.short	(.L_3167 - .L_3166)
.L_3166:
        /*0144*/ 	.word	0x00000008
.L_3167:


//--------------------- .nv.info._Z20filterActs_YxX_colorILi4ELi32ELi2ELi4ELi1ELb0ELb0EEvPfS0_S0_iiiiiiiiiiffi --------------------------
	.section	.nv.info._Z20filterActs_YxX_colorILi4ELi32ELi2ELi4ELi1ELb0ELb0EEvPfS0_S0_iiiiiiiiiiffi,"",@"SHT_CUDA_INFO"
	.sectionflags	@""
	.align	4


	//----- nvinfo : EIATTR_CUDA_API_VERSION
	.align		4
        /*0000*/ 	.byte	0x04, 0x37
        /*0002*/ 	.short	(.L_3169 - .L_3168)
.L_3168:
        /*0004*/ 	.word	0x00000082


	//----- nvinfo : EIATTR_KPARAM_INFO
	.align		4
.L_3169:
        /*0008*/ 	.byte	0x04, 0x17
        /*000a*/ 	.short	(.L_3171 - .L_3170)
.L_3170:
        /*000c*/ 	.word	0x00000000
        /*0010*/ 	.short	0x000f
        /*0012*/ 	.short	0x0048
        /*0014*/ 	.byte	0x00, 0xf0, 0x11, 0x00


	//----- nvinfo : EIATTR_KPARAM_INFO
	.align		4
.L_3171:
        /*0018*/ 	.byte	0x04, 0x17
        /*001a*/ 	.short	(.L_3173 - .L_3172)
.L_3172:
        /*001c*/ 	.word	0x00000000
        /*0020*/ 	.short	0x000e
        /*0022*/ 	.short	0x0044
        /*0024*/ 	.byte	0x00, 0xf0, 0x11, 0x00


	//----- nvinfo : EIATTR_KPARAM_INFO
	.align		4
.L_3173:
        /*0028*/ 	.byte	0x04, 0x17
        /*002a*/ 	.short	(.L_3175 - .L_3174)
.L_3174:
        /*002c*/ 	.word	0x00000000
        /*0030*/ 	.short	0x000d
        /*0032*/ 	.short	0x0040
        /*0034*/ 	.byte	0x00, 0xf0, 0x11, 0x00


	//----- nvinfo : EIATTR_KPARAM_INFO
	.align		4
.L_3175:
        /*0038*/ 	.byte	0x04, 0x17
        /*003a*/ 	.short	(.L_3177 - .L_3176)
.L_3176:
        /*003c*/ 	.word	0x00000000
        /*0040*/ 	.short	0x000c
        /*0042*/ 	.short	0x003c
        /*0044*/ 	.byte	0x00, 0xf0, 0x11, 0x00


	//----- nvinfo : EIATTR_KPARAM_INFO
	.align		4
.L_3177:
        /*0048*/ 	.byte	0x04, 0x17
        /*004a*/ 	.short	(.L_3179 - .L_3178)
.L_3178:
        /*004c*/ 	.word	0x00000000
        /*0050*/ 	.short	0x000b
        /*0052*/ 	.short	0x0038
        /*0054*/ 	.byte	0x00, 0xf0, 0x11, 0x00


	//----- nvinfo : EIATTR_KPARAM_INFO
	.align		4
.L_3179:
        /*0058*/ 	.byte	0x04, 0x17
        /*005a*/ 	.short	(.L_3181 - .L_3180)
.L_3180:
        /*005c*/ 	.word	0x00000000
        /*0060*/ 	.short	0x000a
        /*0062*/ 	.short	0x0034
        /*0064*/ 	.byte	0x00, 0xf0, 0x11, 0x00


	//----- nvinfo : EIATTR_KPARAM_INFO
	.align		4
.L_3181:
        /*0068*/ 	.byte	0x04, 0x17
        /*006a*/ 	.short	(.L_3183 - .L_3182)
.L_3182:
        /*006c*/ 	.word	0x00000000
        /*0070*/ 	.short	0x0009
        /*0072*/ 	.short	0x0030
        /*0074*/ 	.byte	0x00, 0xf0, 0x11, 0x00


	//----- nvinfo : EIATTR_KPARAM_INFO
	.align		4
.L_3183:
        /*0078*/ 	.byte	0x04, 0x17
        /*007a*/ 	.short	(.L_3185 - .L_3184)
.L_3184:
        /*007c*/ 	.word	0x00000000
        /*0080*/ 	.short	0x0008
        /*0082*/ 	.short	0x002c
        /*0084*/ 	.byte	0x00, 0xf0, 0x11, 0x00


	//----- nvinfo : EIATTR_KPARAM_INFO
	.align		4
.L_3185:
        /*0088*/ 	.byte	0x04, 0x17
        /*008a*/ 	.short	(.L_3187 - .L_3186)
.L_3186:
        /*008c*/ 	.word	0x00000000
        /*0090*/ 	.short	0x0007
        /*0092*/ 	.short	0x0028
        /*0094*/ 	.byte	0x00, 0xf0, 0x11, 0x00


	//----- nvinfo : EIATTR_KPARAM_INFO
	.align		4
.L_3187:
        /*0098*/ 	.byte	0x04, 0x17
        /*009a*/ 	.short	(.L_3189 - .L_3188)
.L_3188:
        /*009c*/ 	.word	0x00000000
        /*00a0*/ 	.short	0x0006
        /*00a2*/ 	.short	0x0024
        /*00a4*/ 	.byte	0x00, 0xf0, 0x11, 0x00


	//----- nvinfo : EIATTR_KPARAM_INFO
	.align		4
.L_3189:
        /*00a8*/ 	.byte	0x04, 0x17
        /*00aa*/ 	.short	(.L_3191 - .L_3190)
.L_3190:
        /*00ac*/ 	.word	0x00000000
        /*00b0*/ 	.short	0x0005
        /*00b2*/ 	.short	0x0020
        /*00b4*/ 	.byte	0x00, 0xf0, 0x11, 0x00


	//----- nvinfo : EIATTR_KPARAM_INFO
	.align		4
.L_3191:
        /*00b8*/ 	.byte	0x04, 0x17
        /*00ba*/ 	.short	(.L_3193 - .L_3192)
.L_3192:
        /*00bc*/ 	.word	0x00000000
        /*00c0*/ 	.short	0x0004
        /*00c2*/ 	.short	0x001c
        /*00c4*/ 	.byte	0x00, 0xf0, 0x11, 0x00


	//----- nvinfo : EIATTR_KPARAM_INFO
	.align		4
.L_3193:
        /*00c8*/ 	.byte	0x04, 0x17
        /*00ca*/ 	.short	(.L_3195 - .L_3194)
.L_3194:
        /*00cc*/ 	.word	0x00000000
        /*00d0*/ 	.short	0x0003
        /*00d2*/ 	.short	0x0018
        /*00d4*/ 	.byte	0x00, 0xf0, 0x11, 0x00


	//----- nvinfo : EIATTR_KPARAM_INFO
	.align		4
.L_3195:
        /*00d8*/ 	.byte	0x04, 0x17
        /*00da*/ 	.short	(.L_3197 - .L_3196)
.L_3196:
        /*00dc*/ 	.word	0x00000000
        /*00e0*/ 	.short	0x0002
        /*00e2*/ 	.short	0x0010
        /*00e4*/ 	.byte	0x00, 0xf5, 0x21, 0x00


	//----- nvinfo : EIATTR_KPARAM_INFO
	.align		4
.L_3197:
        /*00e8*/ 	.byte	0x04, 0x17
        /*00ea*/ 	.short	(.L_3199 - .L_3198)
.L_3198:
        /*00ec*/ 	.word	0x00000000
        /*00f0*/ 	.short	0x0001
        /*00f2*/ 	.short	0x0008
        /*00f4*/ 	.byte	0x00, 0xf5, 0x21, 0x00


	//----- nvinfo : EIATTR_KPARAM_INFO
	.align		4
.L_3199:
        /*00f8*/ 	.byte	0x04, 0x17
        /*00fa*/ 	.short	(.L_3201 - .L_3200)
.L_3200:
        /*00fc*/ 	.word	0x00000000
        /*0100*/ 	.short	0x0000
        /*0102*/ 	.short	0x0000
        /*0104*/ 	.byte	0x00, 0xf5, 0x21, 0x00


	//----- nvinfo : EIATTR_SPARSE_MMA_MASK
	.align		4
.L_3201:
        /*0108*/ 	.byte	0x03, 0x50
        /*010a*/ 	.short	0x0000


	//----- nvinfo : EIATTR_MAXREG_COUNT
	.align		4
        /*010c*/ 	.byte	0x03, 0x1b
        /*010e*/ 	.short	0x00ff


	//----- nvinfo : EIATTR_NUM_BARRIERS
	.align		4
        /*0110*/ 	.byte	0x02, 0x4c
        /*0112*/ 	.byte	0x01
	.zero		1


	//----- nvinfo : EIATTR_MERCURY_ISA_VERSION
	.align		4
        /*0114*/ 	.byte	0x03, 0x5f
        /*0116*/ 	.short	0x0101


	//----- nvinfo : EIATTR_VRC_CTA_INIT_COUNT
	.align		4
        /*0118*/ 	.byte	0x02, 0x4a
	.zero		1
	.zero		1


	//----- nvinfo : EIATTR_EXIT_INSTR_OFFSETS
	.align		4
        /*011c*/ 	.byte	0x04, 0x1c
        /*011e*/ 	.short	(.L_3203 - .L_3202)


	//   ....[0]....
.L_3202:
        /*0120*/ 	.word	0x00001210


	//----- nvinfo : EIATTR_CRS_STACK_SIZE
	.align		4
.L_3203:
        /*0124*/ 	.byte	0x04, 0x1e
        /*0126*/ 	.short	(.L_3205 - .L_3204)
.L_3204:
        /*0128*/ 	.word	0x00000000


	//----- nvinfo : EIATTR_CBANK_PARAM_SIZE
	.align		4
.L_3205:
        /*012c*/ 	.byte	0x03, 0x19
        /*012e*/ 	.short	0x004c


	//----- nvinfo : EIATTR_PARAM_CBANK
	.align		4
        /*0130*/ 	.byte	0x04, 0x0a
        /*0132*/ 	.short	(.L_3207 - .L_3206)
	.align		4
.L_3206:
        /*0134*/ 	.word	index@(.nv.constant0._Z20filterActs_YxX_colorILi4ELi32ELi2ELi4ELi1ELb0ELb0EEvPfS0_S0_iiiiiiiiiiffi)
        /*0138*/ 	.short	0x0380
        /*013a*/ 	.short	0x004c


	//----- nvinfo : EIATTR_SW_WAR
	.align		4
.L_3207:
        /*013c*/ 	.byte	0x04, 0x36
        /*013e*/ 	.short	(.L_3209 - .L_3208)
.L_3208:
        /*0140*/ 	.word	0x00000008
.L_3209:


//--------------------- .nv.info._Z20filterActs_YxX_colorILi4ELi32ELi2ELi8ELi1ELb0ELb0EEvPfS0_S0_iiiiiiiiiiffi --------------------------
	.section	.nv.info._Z20filterActs_YxX_colorILi4ELi32ELi2ELi8ELi1ELb0ELb0EEvPfS0_S0_iiiiiiiiiiffi,"",@"SHT_CUDA_INFO"
	.sectionflags	@""
	.align	4


	//----- nvinfo : EIATTR_CUDA_API_VERSION
	.align		4
        /*0000*/ 	.byte	0x04, 0x37
        /*0002*/ 	.short	(.L_3211 - .L_3210)
.L_3210:
        /*0004*/ 	.word	0x00000082


	//----- nvinfo : EIATTR_KPARAM_INFO
	.align		4
.L_3211:
        /*0008*/ 	.byte	0x04, 0x17
        /*000a*/ 	.short	(.L_3213 - .L_3212)
.L_3212:
        /*000c*/ 	.word	0x00000000
        /*0010*/ 	.short	0x000f
        /*0012*/ 	.short	0x0048
        /*0014*/ 	.byte	0x00, 0xf0, 0x11, 0x00


	//----- nvinfo : EIATTR_KPARAM_INFO
	.align		4
.L_3213:
        /*0018*/ 	.byte	0x04, 0x17
        /*001a*/ 	.short	(.L_3215 - .L_3214)
.L_3214:
        /*001c*/ 	.word	0x00000000
        /*0020*/ 	.short	0x000e
        /*0022*/ 	.short	0x0044
        /*0024*/ 	.byte	0x00, 0xf0, 0x11, 0x00


	//----- nvinfo : EIATTR_KPARAM_INFO
	.align		4
.L_3215:
        /*0028*/ 	.byte	0x04, 0x17
        /*002a*/ 	.short	(.L_3217 - .L_3216)
.L_3216:
        /*002c*/ 	.word	0x00000000
        /*0030*/ 	.short	0x000d
        /*0032*/ 	.short	0x0040
        /*0034*/ 	.byte	0x00, 0xf0, 0x11, 0x00


	//----- nvinfo : EIATTR_KPARAM_INFO
	.align		4
.L_3217:
        /*0038*/ 	.byte	0x04, 0x17
        /*003a*/ 	.short	(.L_3219 - .L_3218)
.L_3218:
        /*003c*/ 	.word	0x00000000
        /*0040*/ 	.short	0x000c
        /*0042*/ 	.short	0x003c
        /*0044*/ 	.byte	0x00, 0xf0, 0x11, 0x00


	//----- nvinfo : EIATTR_KPARAM_INFO
	.align		4
.L_3219:
        /*0048*/ 	.byte	0x04, 0x17
        /*004a*/ 	.short	(.L_3221 - .L_3220)
.L_3220:
        /*004c*/ 	.word	0x00000000
        /*0050*/ 	.short	0x000b
        /*0052*/ 	.short	0x0038
        /*0054*/ 	.byte	0x00, 0xf0, 0x11, 0x00


	//----- nvinfo : EIATTR_KPARAM_INFO
	.align		4
.L_3221:
        /*0058*/ 	.byte	0x04, 0x17
        /*005a*/ 	.short	(.L_3223 - .L_3222)
.L_3222:
        /*005c*/ 	.word	0x00000000
        /*0060*/ 	.short	0x000a
        /*0062*/ 	.short	0x0034
        /*0064*/ 	.byte	0x00, 0xf0, 0x11, 0x00


	//----- nvinfo : EIATTR_KPARAM_INFO
	.align		4
.L_3223:
        /*0068*/ 	.byte	0x04, 0x17
        /*006a*/ 	.short	(.L_3225 - .L_3224)
.L_3224:
        /*006c*/ 	.word	0x00000000
        /*0070*/ 	.short	0x0009
        /*0072*/ 	.short	0x0030
        /*0074*/ 	.byte	0x00, 0xf0, 0x11, 0x00


	//----- nvinfo : EIATTR_KPARAM_INFO
	.align		4
.L_3225:
        /*0078*/ 	.byte	0x04, 0x17
        /*007a*/ 	.short	(.L_3227 - .L_3226)
.L_3226:
        /*007c*/ 	.word	0x00000000
        /*0080*/ 	.short	0x0008
        /*0082*/ 	.short	0x002c
        /*0084*/ 	.byte	0x00, 0xf0, 0x11, 0x00


	//----- nvinfo : EIATTR_KPARAM_INFO
	.align		4
.L_3227:
        /*0088*/ 	.byte	0x04, 0x17
        /*008a*/ 	.short	(.L_3229 - .L_3228)
.L_3228:
        /*008c*/ 	.word	0x00000000
        /*0090*/ 	.short	0x0007
        /*0092*/ 	.short	0x0028
        /*0094*/ 	.byte	0x00, 0xf0, 0x11, 0x00


	//----- nvinfo : EIATTR_KPARAM_INFO
	.align		4
.L_3229:
        /*0098*/ 	.byte	0x04, 0x17
        /*009a*/ 	.short	(.L_3231 - .L_3230)
.L_3230:
        /*009c*/ 	.word	0x00000000
        /*00a0*/ 	.short	0x0006
        /*00a2*/ 	.short	0x0024
        /*00a4*/ 	.byte	0x00, 0xf0, 0x11, 0x00


	//----- nvinfo : EIATTR_KPARAM_INFO
	.align		4
.L_3231:
        /*00a8*/ 	.byte	0x04, 0x17
        /*00aa*/ 	.short	(.L_3233 - .L_3232)
.L_3232:
        /*00ac*/ 	.word	0x00000000
        /*00b0*/ 	.short	0x0005
        /*00b2*/ 	.short	0x0020
        /*00b4*/ 	.byte	0x00, 0xf0, 0x11, 0x00


	//----- nvinfo : EIATTR_KPARAM_INFO
	.align		4
.L_3233:
        /*00b8*/ 	.byte	0x04, 0x17
        /*00ba*/ 	.short	(.L_3235 - .L_3234)
.L_3234:
        /*00bc*/ 	.word	0x00000000
        /*00c0*/ 	.short	0x0004
        /*00c2*/ 	.short	0x001c
        /*00c4*/ 	.byte	0x00, 0xf0, 0x11, 0x00


	//----- nvinfo : EIATTR_KPARAM_INFO
	.align		4
.L_3235:
        /*00c8*/ 	.byte	0x04, 0x17
        /*00ca*/ 	.short	(.L_3237 - .L_3236)
.L_3236:
        /*00cc*/ 	.word	0x00000000
        /*00d0*/ 	.short	0x0003
        /*00d2*/ 	.short	0x0018
        /*00d4*/ 	.byte	0x00, 0xf0, 0x11, 0x00


	//----- nvinfo : EIATTR_KPARAM_INFO
	.align		4
.L_3237:
        /*00d8*/ 	.byte	0x04, 0x17
        /*00da*/ 	.short	(.L_3239 - .L_3238)
.L_3238:
        /*00dc*/ 	.word	0x00000000
        /*00e0*/ 	.short	0x0002
        /*00e2*/ 	.short	0x0010
        /*00e4*/ 	.byte	0x00, 0xf5, 0x21, 0x00


	//----- nvinfo : EIATTR_KPARAM_INFO
	.align		4
.L_3239:
        /*00e8*/ 	.byte	0x04, 0x17
        /*00ea*/ 	.short	(.L_3241 - .L_3240)
.L_3240:
        /*00ec*/ 	.word	0x00000000
        /*00f0*/ 	.short	0x0001
        /*00f2*/ 	.short	0x0008
        /*00f4*/ 	.byte	0x00, 0xf5, 0x21, 0x00


	//----- nvinfo : EIATTR_KPARAM_INFO
	.align		4
.L_3241:
        /*00f8*/ 	.byte	0x04, 0x17
        /*00fa*/ 	.short	(.L_3243 - .L_3242)
.L_3242:
        /*00fc*/ 	.word	0x00000000
        /*0100*/ 	.short	0x0000
        /*0102*/ 	.short	0x0000
        /*0104*/ 	.byte	0x00, 0xf5, 0x21, 0x00


	//----- nvinfo : EIATTR_SPARSE_MMA_MASK
	.align		4
.L_3243:
        /*0108*/ 	.byte	0x03, 0x50
        /*010a*/ 	.short	0x0000


	//----- nvinfo : EIATTR_MAXREG_COUNT
	.align		4
        /*010c*/ 	.byte	0x03, 0x1b
        /*010e*/ 	.short	0x00ff


	//----- nvinfo : EIATTR_NUM_BARRIERS
	.align		4
        /*0110*/ 	.byte	0x02, 0x4c
        /*0112*/ 	.byte	0x01
	.zero		1


	//----- nvinfo : EIATTR_MERCURY_ISA_VERSION
	.align		4
        /*0114*/ 	.byte	0x03, 0x5f
        /*0116*/ 	.short	0x0101


	//----- nvinfo : EIATTR_VRC_CTA_INIT_COUNT
	.align		4
        /*0118*/ 	.byte	0x02, 0x4a
	.zero		1
	.zero		1


	//----- nvinfo : EIATTR_EXIT_INSTR_OFFSETS
	.align		4
        /*011c*/ 	.byte	0x04, 0x1c
        /*011e*/ 	.short	(.L_3245 - .L_3244)


	//   ....[0]....
.L_3244:
        /*0120*/ 	.word	0x000016d0


	//----- nvinfo : EIATTR_CRS_STACK_SIZE
	.align		4
.L_3245:
        /*0124*/ 	.byte	0x04, 0x1e
        /*0126*/ 	.short	(.L_3247 - .L_3246)
.L_3246:
        /*0128*/ 	.word	0x00000000


	//----- nvinfo : EIATTR_CBANK_PARAM_SIZE
	.align		4
.L_3247:
        /*012c*/ 	.byte	0x03, 0x19
        /*012e*/ 	.short	0x004c


	//----- nvinfo : EIATTR_PARAM_CBANK
	.align		4
        /*0130*/ 	.byte	0x04, 0x0a
        /*0132*/ 	.short	(.L_3249 - .L_3248)
	.align		4
.L_3248:
        /*0134*/ 	.word	index@(.nv.constant0._Z20filterActs_YxX_colorILi4ELi32ELi2ELi8ELi1ELb0ELb0EEvPfS0_S0_iiiiiiiiiiffi)
        /*0138*/ 	.short	0x0380
        /*013a*/ 	.short	0x004c


	//----- nvinfo : EIATTR_SW_WAR
	.align		4
.L_3249:
        /*013c*/ 	.byte	0x04, 0x36
        /*013e*/ 	.short	(.L_3251 - .L_3250)
.L_3250:
        /*0140*/ 	.word	0x00000008
.L_3251:


//--------------------- .nv.info._Z20filterActs_YxX_colorILi4ELi32ELi2ELi4ELi1ELb0ELb1EEvPfS0_S0_iiiiiiiiiiffi --------------------------
	.section	.nv.info._Z20filterActs_YxX_colorILi4ELi32ELi2ELi4ELi1ELb0ELb1EEvPfS0_S0_iiiiiiiiiiffi,"",@"SHT_CUDA_INFO"
	.sectionflags	@""
	.align	4


	//----- nvinfo : EIATTR_CUDA_API_VERSION
	.align		4
        /*0000*/ 	.byte	0x04, 0x37
        /*0002*/ 	.short	(.L_3253 - .L_3252)
.L_3252:
        /*0004*/ 	.word	0x00000082


	//----- nvinfo : EIATTR_KPARAM_INFO
	.align		4
.L_3253:
        /*0008*/ 	.byte	0x04, 0x17
        /*000a*/ 	.short	(.L_3255 - .L_3254)
.L_3254:
        /*000c*/ 	.word	0x00000000
        /*0010*/ 	.short	0x000f
        /*0012*/ 	.short	0x0048
        /*0014*/ 	.byte	0x00, 0xf0, 0x11, 0x00


	//----- nvinfo : EIATTR_KPARAM_INFO
	.align		4
.L_3255:
        /*0018*/ 	.byte	0x04, 0x17
        /*001a*/ 	.short	(.L_3257 - .L_3256)
.L_3256:
        /*001c*/ 	.word	0x00000000
        /*0020*/ 	.short	0x000e
        /*0022*/ 	.short	0x0044
        /*0024*/ 	.byte	0x00, 0xf0, 0x11, 0x00


	//----- nvinfo : EIATTR_KPARAM_INFO
	.align		4
.L_3257:
        /*0028*/ 	.byte	0x04, 0x17
        /*002a*/ 	.short	(.L_3259 - .L_3258)
.L_3258:
        /*002c*/ 	.word	0x00000000
        /*0030*/ 	.short	0x000d
        /*0032*/ 	.short	0x0040
        /*0034*/ 	.byte	0x00, 0xf0, 0x11, 0x00


	//----- nvinfo : EIATTR_KPARAM_INFO
	.align		4
.L_3259:
        /*0038*/ 	.byte	0x04, 0x17
        /*003a*/ 	.short	(.L_3261 - .L_3260)
.L_3260:
        /*003c*/ 	.word	0x00000000
        /*0040*/ 	.short	0x000c
        /*0042*/ 	.short	0x003c
        /*0044*/ 	.byte	0x00, 0xf0, 0x11, 0x00


	//----- nvinfo : EIATTR_KPARAM_INFO
	.align		4
.L_3261:
        /*0048*/ 	.byte	0x04, 0x17
        /*004a*/ 	.short	(.L_3263 - .L_3262)
.L_3262:
        /*004c*/ 	.word	0x00000000
        /*0050*/ 	.short	0x000b
        /*0052*/ 	.short	0x0038
        /*0054*/ 	.byte	0x00, 0xf0, 0x11, 0x00


	//----- nvinfo : EIATTR_KPARAM_INFO
	.align		4
.L_3263:
        /*0058*/ 	.byte	0x04, 0x17
        /*005a*/ 	.short	(.L_3265 - .L_3264)
.L_3264:
        /*005c*/ 	.word	0x00000000
        /*0060*/ 	.short	0x000a
        /*0062*/ 	.short	0x0034
        /*0064*/ 	.byte	0x00, 0xf0, 0x11, 0x00


	//----- nvinfo : EIATTR_KPARAM_INFO
	.align		4
.L_3265:
        /*0068*/ 	.byte	0x04, 0x17
        /*006a*/ 	.short	(.L_3267 - .L_3266)
.L_3266:
        /*006c*/ 	.word	0x00000000
        /*0070*/ 	.short	0x0009
        /*0072*/ 	.short	0x0030
        /*0074*/ 	.byte	0x00, 0xf0, 0x11, 0x00


	//----- nvinfo : EIATTR_KPARAM_INFO
	.align		4
.L_3267:
        /*0078*/ 	.byte	0x04, 0x17
        /*007a*/ 	.short	(.L_3269 - .L_3268)
.L_3268:
        /*007c*/ 	.word	0x00000000
        /*0080*/ 	.short	0x0008
        /*0082*/ 	.short	0x002c
        /*0084*/ 	.byte	0x00, 0xf0, 0x11, 0x00


	//----- nvinfo : EIATTR_KPARAM_INFO
	.align		4
.L_3269:
        /*0088*/ 	.byte	0x04, 0x17
        /*008a*/ 	.short	(.L_3271 - .L_3270)
.L_3270:
        /*008c*/ 	.word	0x00000000
        /*0090*/ 	.short	0x0007
        /*0092*/ 	.short	0x0028
        /*0094*/ 	.byte	0x00, 0xf0, 0x11, 0x00


	//----- nvinfo : EIATTR_KPARAM_INFO
	.align		4
.L_3271:
        /*0098*/ 	.byte	0x04, 0x17
        /*009a*/ 	.short	(.L_3273 - .L_3272)
.L_3272:
        /*009c*/ 	.word	0x00000000
        /*00a0*/ 	.short	0x0006
        /*00a2*/ 	.short	0x0024
        /*00a4*/ 	.byte	0x00, 0xf0, 0x11, 0x00


	//----- nvinfo : EIATTR_KPARAM_INFO
	.align		4
.L_3273:
        /*00a8*/ 	.byte	0x04, 0x17
        /*00aa*/ 	.short	(.L_3275 - .L_3274)
.L_3274:
        /*00ac*/ 	.word	0x00000000
        /*00b0*/ 	.short	0x0005
        /*00b2*/ 	.short	0x0020
        /*00b4*/ 	.byte	0x00, 0xf0, 0x11, 0x00


	//----- nvinfo : EIATTR_KPARAM_INFO
	.align		4
.L_3275:
        /*00b8*/ 	.byte	0x04, 0x17
        /*00ba*/ 	.short	(.L_3277 - .L_3276)
.L_3276:
        /*00bc*/ 	.word	0x00000000
        /*00c0*/ 	.short	0x0004
        /*00c2*/ 	.short	0x001c
        /*00c4*/ 	.byte	0x00, 0xf0, 0x11, 0x00


	//----- nvinfo : EIATTR_KPARAM_INFO
	.align		4
.L_3277:
        /*00c8*/ 	.byte	0x04, 0x17
        /*00ca*/ 	.short	(.L_3279 - .L_3278)
.L_3278:
        /*00cc*/ 	.word	0x00000000
        /*00d0*/ 	.short	0x0003
        /*00d2*/ 	.short	0x0018
        /*00d4*/ 	.byte	0x00, 0xf0, 0x11, 0x00


	//----- nvinfo : EIATTR_KPARAM_INFO
	.align		4
.L_3279:
        /*00d8*/ 	.byte	0x04, 0x17
        /*00da*/ 	.short	(.L_3281 - .L_3280)
.L_3280:
        /*00dc*/ 	.word	0x00000000
        /*00e0*/ 	.short	0x0002
        /*00e2*/ 	.short	0x0010
        /*00e4*/ 	.byte	0x00, 0xf5, 0x21, 0x00


	//----- nvinfo : EIATTR_KPARAM_INFO
	.align		4
.L_3281:
        /*00e8*/ 	.byte	0x04, 0x17
        /*00ea*/ 	.short	(.L_3283 - .L_3282)
.L_3282:
        /*00ec*/ 	.word	0x00000000
        /*00f0*/ 	.short	0x0001
        /*00f2*/ 	.short	0x0008
        /*00f4*/ 	.byte	0x00, 0xf5, 0x21, 0x00


	//----- nvinfo : EIATTR_KPARAM_INFO
	.align		4
.L_3283:
        /*00f8*/ 	.byte	0x04, 0x17
        /*00fa*/ 	.short	(.L_3285 - .L_3284)
.L_3284:
        /*00fc*/ 	.word	0x00000000
        /*0100*/ 	.short	0x0000
        /*0102*/ 	.short	0x0000
        /*0104*/ 	.byte	0x00, 0xf5, 0x21, 0x00


	//----- nvinfo : EIATTR_SPARSE_MMA_MASK
	.align		4
.L_3285:
        /*0108*/ 	.byte	0x03, 0x50
        /*010a*/ 	.short	0x0000


	//----- nvinfo : EIATTR_MAXREG_COUNT
	.align		4
        /*010c*/ 	.byte	0x03, 0x1b
        /*010e*/ 	.short	0x00ff


	//----- nvinfo : EIATTR_NUM_BARRIERS
	.align		4
        /*0110*/ 	.byte	0x02, 0x4c
        /*0112*/ 	.byte	0x01
	.zero		1


	//----- nvinfo : EIATTR_MERCURY_ISA_VERSION
	.align		4
        /*0114*/ 	.byte	0x03, 0x5f
        /*0116*/ 	.short	0x0101


	//----- nvinfo : EIATTR_VRC_CTA_INIT_COUNT
	.align		4
        /*0118*/ 	.byte	0x02, 0x4a
	.zero		1
	.zero		1


	//----- nvinfo : EIATTR_EXIT_INSTR_OFFSETS
	.align		4
        /*011c*/ 	.byte	0x04, 0x1c
        /*011e*/ 	.short	(.L_3287 - .L_3286)


	//   ....[0]....
.L_3286:
        /*0120*/ 	.word	0x00001220


	//   ....[1]....
        /*0124*/ 	.word	0x000012c0


	//----- nvinfo : EIATTR_CRS_STACK_SIZE
	.align		4
.L_3287:
        /*0128*/ 	.byte	0x04, 0x1e
        /*012a*/ 	.short	(.L_3289 - .L_3288)
.L_3288:
        /*012c*/ 	.word	0x00000000


	//----- nvinfo : EIATTR_CBANK_PARAM_SIZE
	.align		4
.L_3289:
        /*0130*/ 	.byte	0x03, 0x19
        /*0132*/ 	.short	0x004c


	//----- nvinfo : EIATTR_PARAM_CBANK
	.align		4
        /*0134*/ 	.byte	0x04, 0x0a
        /*0136*/ 	.short	(.L_3291 - .L_3290)
	.align		4
.L_3290:
        /*0138*/ 	.word	index@(.nv.constant0._Z20filterActs_YxX_colorILi4ELi32ELi2ELi4ELi1ELb0ELb1EEvPfS0_S0_iiiiiiiiiiffi)
        /*013c*/ 	.short	0x0380
        /*013e*/ 	.short	0x004c


	//----- nvinfo : EIATTR_SW_WAR
	.align		4
.L_3291:
        /*0140*/ 	.byte	0x04, 0x36
        /*0142*/ 	.short	(.L_3293 - .L_3292)
.L_3292:
        /*0144*/ 	.word	0x00000008
.L_3293:


//--------------------- .nv.info._Z20filterActs_YxX_colorILi4ELi32ELi2ELi8ELi1ELb0ELb1EEvPfS0_S0_iiiiiiiiiiffi --------------------------
	.section	.nv.info._Z20filterActs_YxX_colorILi4ELi32ELi2ELi8ELi1ELb0ELb1EEvPfS0_S0_iiiiiiiiiiffi,"",@"SHT_CUDA_INFO"
	.sectionflags	@""
	.align	4


	//----- nvinfo : EIATTR_CUDA_API_VERSION
	.align		4
        /*0000*/ 	.byte	0x04, 0x37
        /*0002*/ 	.short	(.L_3295 - .L_3294)
.L_3294:
        /*0004*/ 	.word	0x00000082


	//----- nvinfo : EIATTR_KPARAM_INFO
	.align		4
.L_3295:
        /*0008*/ 	.byte	0x04, 0x17
        /*000a*/ 	.short	(.L_3297 - .L_3296)
.L_3296:
        /*000c*/ 	.word	0x00000000
        /*0010*/ 	.short	0x000f
        /*0012*/ 	.short	0x0048
        /*0014*/ 	.byte	0x00, 0xf0, 0x11, 0x00


	//----- nvinfo : EIATTR_KPARAM_INFO
	.align		4
.L_3297:
        /*0018*/ 	.byte	0x04, 0x17
        /*001a*/ 	.short	(.L_3299 - .L_3298)
.L_3298:
        /*001c*/ 	.word	0x00000000
        /*0020*/ 	.short	0x000e
        /*0022*/ 	.short	0x0044
        /*0024*/ 	.byte	0x00, 0xf0, 0x11, 0x00


	//----- nvinfo : EIATTR_KPARAM_INFO
	.align		4
.L_3299:
        /*0028*/ 	.byte	0x04, 0x17
        /*002a*/ 	.short	(.L_3301 - .L_3300)
.L_3300:
        /*002c*/ 	.word	0x00000000
        /*0030*/ 	.short	0x000d
        /*0032*/ 	.short	0x0040
        /*0034*/ 	.byte	0x00, 0xf0, 0x11, 0x00


	//----- nvinfo : EIATTR_KPARAM_INFO
	.align		4
.L_3301:
        /*0038*/ 	.byte	0x04, 0x17
        /*003a*/ 	.short	(.L_3303 - .L_3302)
.L_3302:
        /*003c*/ 	.word	0x00000000
        /*0040*/ 	.short	0x000c
        /*0042*/ 	.short	0x003c
        /*0044*/ 	.byte	0x00, 0xf0, 0x11, 0x00


	//----- nvinfo : EIATTR_KPARAM_INFO
	.align		4
.L_3303:
        /*0048*/ 	.byte	0x04, 0x17
        /*004a*/ 	.short	(.L_3305 - .L_3304)
.L_3304:
        /*004c*/ 	.word	0x00000000
        /*0050*/ 	.short	0x000b
        /*0052*/ 	.short	0x0038
        /*0054*/ 	.byte	0x00, 0xf0, 0x11, 0x00


	//----- nvinfo : EIATTR_KPARAM_INFO
	.align		4
.L_3305:
        /*0058*/ 	.byte	0x04, 0x17
        /*005a*/ 	.short	(.L_3307 - .L_3306)
.L_3306:
        /*005c*/ 	.word	0x00000000
        /*0060*/ 	.short	0x000a
        /*0062*/ 	.short	0x0034
        /*0064*/ 	.byte	0x00, 0xf0, 0x11, 0x00


	//----- nvinfo : EIATTR_KPARAM_INFO
	.align		4
.L_3307:
        /*0068*/ 	.byte	0x04, 0x17
        /*006a*/ 	.short	(.L_3309 - .L_3308)
.L_3308:
        /*006c*/ 	.word	0x00000000
        /*0070*/ 	.short	0x0009
        /*0072*/ 	.short	0x0030
        /*0074*/ 	.byte	0x00, 0xf0, 0x11, 0x00


	//----- nvinfo : EIATTR_KPARAM_INFO
	.align		4
.L_3309:
        /*0078*/ 	.byte	0x04, 0x17
        /*007a*/ 	.short	(.L_3311 - .L_3310)
.L_3310:
        /*007c*/ 	.word	0x00000000
        /*0080*/ 	.short	0x0008
        /*0082*/ 	.short	0x002c
        /*0084*/ 	.byte	0x00, 0xf0, 0x11, 0x00


	//----- nvinfo : EIATTR_KPARAM_INFO
	.align		4
.L_3311:
        /*0088*/ 	.byte	0x04, 0x17
        /*008a*/ 	.short	(.L_3313 - .L_3312)
.L_3312:
        /*008c*/ 	.word	0x00000000
        /*0090*/ 	.short	0x0007
        /*0092*/ 	.short	0x0028
        /*0094*/ 	.byte	0x00, 0xf0, 0x11, 0x00


	//----- nvinfo : EIATTR_KPARAM_INFO
	.align		4
.L_3313:
        /*0098*/ 	.byte	0x04, 0x17
        /*009a*/ 	.short	(.L_3315 - .L_3314)
.L_3314:
        /*009c*/ 	.word	0x00000000
        /*00a0*/ 	.short	0x0006
        /*00a2*/ 	.short	0x0024
        /*00a4*/ 	.byte	0x00, 0xf0, 0x11, 0x00


	//----- nvinfo : EIATTR_KPARAM_INFO
	.align		4
.L_3315:
        /*00a8*/ 	.byte	0x04, 0x17
        /*00aa*/ 	.short	(.L_3317 - .L_3316)
.L_3316:
        /*00ac*/ 	.word	0x00000000
        /*00b0*/ 	.short	0x0005
        /*00b2*/ 	.short	0x0020
        /*00b4*/ 	.byte	0x00, 0xf0, 0x11, 0x00


	//----- nvinfo : EIATTR_KPARAM_INFO
	.align		4
.L_3317:
        /*00b8*/ 	.byte	0x04, 0x17
        /*00ba*/ 	.short	(.L_3319 - .L_3318)
.L_3318:
        /*00bc*/ 	.word	0x00000000
        /*00c0*/ 	.short	0x0004
        /*00c2*/ 	.short	0x001c
        /*00c4*/ 	.byte	0x00, 0xf0, 0x11, 0x00


	//----- nvinfo : EIATTR_KPARAM_INFO
	.align		4
.L_3319:
        /*00c8*/ 	.byte	0x04, 0x17
        /*00ca*/ 	.short	(.L_3321 - .L_3320)
.L_3320:
        /*00cc*/ 	.word	0x00000000
        /*00d0*/ 	.short	0x0003
        /*00d2*/ 	.short	0x0018
        /*00d4*/ 	.byte	0x00, 0xf0, 0x11, 0x00


	//----- nvinfo : EIATTR_KPARAM_INFO
	.align		4
.L_3321:
        /*00d8*/ 	.byte	0x04, 0x17
        /*00da*/ 	.short	(.L_3323 - .L_3322)
.L_3322:
        /*00dc*/ 	.word	0x00000000
        /*00e0*/ 	.short	0x0002
        /*00e2*/ 	.short	0x0010
        /*00e4*/ 	.byte	0x00, 0xf5, 0x21, 0x00


	//----- nvinfo : EIATTR_KPARAM_INFO
	.align		4
.L_3323:
        /*00e8*/ 	.byte	0x04, 0x17
        /*00ea*/ 	.short	(.L_3325 - .L_3324)
.L_3324:
        /*00ec*/ 	.word	0x00000000
        /*00f0*/ 	.short	0x0001
        /*00f2*/ 	.short	0x0008
        /*00f4*/ 	.byte	0x00, 0xf5, 0x21, 0x00


	//----- nvinfo : EIATTR_KPARAM_INFO
	.align		4
.L_3325:
        /*00f8*/ 	.byte	0x04, 0x17
        /*00fa*/ 	.short	(.L_3327 - .L_3326)
.L_3326:
        /*00fc*/ 	.word	0x00000000
        /*0100*/ 	.short	0x0000
        /*0102*/ 	.short	0x0000
        /*0104*/ 	.byte	0x00, 0xf5, 0x21, 0x00


	//----- nvinfo : EIATTR_SPARSE_MMA_MASK
	.align		4
.L_3327:
        /*0108*/ 	.byte	0x03, 0x50
        /*010a*/ 	.short	0x0000


	//----- nvinfo : EIATTR_MAXREG_COUNT
	.align		4
        /*010c*/ 	.byte	0x03, 0x1b
        /*010e*/ 	.short	0x00ff


	//----- nvinfo : EIATTR_NUM_BARRIERS
	.align		4
        /*0110*/ 	.byte	0x02, 0x4c
        /*0112*/ 	.byte	0x01
	.zero		1


	//----- nvinfo : EIATTR_MERCURY_ISA_VERSION
	.align		4
        /*0114*/ 	.byte	0x03, 0x5f
        /*0116*/ 	.short	0x0101


	//----- nvinfo : EIATTR_VRC_CTA_INIT_COUNT
	.align		4
        /*0118*/ 	.byte	0x02, 0x4a
	.zero		1
	.zero		1


	//----- nvinfo : EIATTR_EXIT_INSTR_OFFSETS
	.align		4
        /*011c*/ 	.byte	0x04, 0x1c
        /*011e*/ 	.short	(.L_3329 - .L_3328)


	//   ....[0]....
.L_3328:
        /*0120*/ 	.word	0x00001640


	//   ....[1]....
        /*0124*/ 	.word	0x00001760


	//----- nvinfo : EIATTR_CRS_STACK_SIZE
	.align		4
.L_3329:
        /*0128*/ 	.byte	0x04, 0x1e
        /*012a*/ 	.short	(.L_3331 - .L_3330)
.L_3330:
        /*012c*/ 	.word	0x00000000


	//----- nvinfo : EIATTR_CBANK_PARAM_SIZE
	.align		4
.L_3331:
        /*0130*/ 	.byte	0x03, 0x19
        /*0132*/ 	.short	0x004c


	//----- nvinfo : EIATTR_PARAM_CBANK
	.align		4
        /*0134*/ 	.byte	0x04, 0x0a
        /*0136*/ 	.short	(.L_3333 - .L_3332)
	.align		4
.L_3332:
        /*0138*/ 	.word	index@(.nv.constant0._Z20filterActs_YxX_colorILi4ELi32ELi2ELi8ELi1ELb0ELb1EEvPfS0_S0_iiiiiiiiiiffi)
        /*013c*/ 	.short	0x0380
        /*013e*/ 	.short	0x004c


	//----- nvinfo : EIATTR_SW_WAR
	.align		4
.L_3333:
        /*0140*/ 	.byte	0x04, 0x36
        /*0142*/ 	.short	(.L_3335 - .L_3334)
.L_3334:
        /*0144*/ 	.word	0x00000008
.L_3335:


//--------------------- .nv.info._Z21filterActs_YxX_sparseILi4ELi32ELi4ELi4ELi2ELb1ELb0EEvPfS0_S0_iiiiiiiiiiiiffi --------------------------
	.section	.nv.info._Z21filterActs_YxX_sparseILi4ELi32ELi4ELi4ELi2ELb1ELb0EEvPfS0_S0_iiiiiiiiiiiiffi,"",@"SHT_CUDA_INFO"
	.sectionflags	@""
	.align	4


	//----- nvinfo : EIATTR_CUDA_API_VERSION
	.align		4
        /*0000*/ 	.byte	0x04, 0x37
        /*0002*/ 	.short	(.L_3337 - .L_3336)
.L_3336:
        /*0004*/ 	.word	0x00000082


	//----- nvinfo : EIATTR_KPARAM_INFO
	.align		4
.L_3337:
        /*0008*/ 	.byte	0x04, 0x17
        /*000a*/ 	.short	(.L_3339 - .L_3338)
.L_3338:
        /*000c*/ 	.word	0x00000000
        /*0010*/ 	.short	0x0011
        /*0012*/ 	.short	0x0050
        /*0014*/ 	.byte	0x00, 0xf0, 0x11, 0x00


	//----- nvinfo : EIATTR_KPARAM_INFO
	.align		4
.L_3339:
        /*0018*/ 	.byte	0x04, 0x17
        /*001a*/ 	.short	(.L_3341 - .L_3340)
.L_3340:
        /*001c*/ 	.word	0x00000000
        /*0020*/ 	.short	0x0010
        /*0022*/ 	.short	0x004c
        /*0024*/ 	.byte	0x00, 0xf0, 0x11, 0x00


	//----- nvinfo : EIATTR_KPARAM_INFO
	.align		4
.L_3341:
        /*0028*/ 	.byte	0x04, 0x17
        /*002a*/ 	.short	(.L_3343 - .L_3342)
.L_3342:
        /*002c*/ 	.word	0x00000000
        /*0030*/ 	.short	0x000f
        /*0032*/ 	.short	0x0048
        /*0034*/ 	.byte	0x00, 0xf0, 0x11, 0x00


	//----- nvinfo : EIATTR_KPARAM_INFO
	.align		4
.L_3343:
        /*0038*/ 	.byte	0x04, 0x17
        /*003a*/ 	.short	(.L_3345 - .L_3344)
.L_3344:
        /*003c*/ 	.word	0x00000000
        /*0040*/ 	.short	0x000e
        /*0042*/ 	.short	0x0044
        /*0044*/ 	.byte	0x00, 0xf0, 0x11, 0x00


	//----- nvinfo : EIATTR_KPARAM_INFO
	.align		4
.L_3345:
        /*0048*/ 	.byte	0x04, 0x17
        /*004a*/ 	.short	(.L_3347 - .L_3346)
.L_3346:
        /*004c*/ 	.word	0x00000000
        /*0050*/ 	.short	0x000d
        /*0052*/ 	.short	0x0040
        /*0054*/ 	.byte	0x00, 0xf0, 0x11, 0x00


	//----- nvinfo : EIATTR_KPARAM_INFO
	.align		4
.L_3347:
        /*0058*/ 	.byte	0x04, 0x17
        /*005a*/ 	.short	(.L_3349 - .L_3348)
.L_3348:
        /*005c*/ 	.word	0x00000000
        /*0060*/ 	.short	0x000c
        /*0062*/ 	.short	0x003c
        /*0064*/ 	.byte	0x00, 0xf0, 0x11, 0x00


	//----- nvinfo : EIATTR_KPARAM_INFO
	.align		4
.L_3349:
        /*0068*/ 	.byte	0x04, 0x17
        /*006a*/ 	.short	(.L_3351 - .L_3350)
.L_3350:
        /*006c*/ 	.word	0x00000000
        /*0070*/ 	.short	0x000b
        /*0072*/ 	.short	0x0038
        /*0074*/ 	.byte	0x00, 0xf0, 0x11, 0x00


	//----- nvinfo : EIATTR_KPARAM_INFO
	.align		4
.L_3351:
        /*0078*/ 	.byte	0x04, 0x17
        /*007a*/ 	.short	(.L_3353 - .L_3352)
.L_3352:
        /*007c*/ 	.word	0x00000000
        /*0080*/ 	.short	0x000a
        /*0082*/ 	.short	0x0034
        /*0084*/ 	.byte	0x00, 0xf0, 0x11, 0x00


	//----- nvinfo : EIATTR_KPARAM_INFO
	.align		4
.L_3353:
        /*0088*/ 	.byte	0x04, 0x17
        /*008a*/ 	.short	(.L_3355 - .L_3354)
.L_3354:
        /*008c*/ 	.word	0x00000000
        /*0090*/ 	.short	0x0009
        /*0092*/ 	.short	0x0030
        /*0094*/ 	.byte	0x00, 0xf0, 0x11, 0x00


	//----- nvinfo : EIATTR_KPARAM_INFO
	.align		4
.L_3355:
        /*0098*/ 	.byte	0x04, 0x17
        /*009a*/ 	.short	(.L_3357 - .L_3356)
.L_3356:
        /*009c*/ 	.word	0x00000000
        /*00a0*/ 	.short	0x0008
        /*00a2*/ 	.short	0x002c
        /*00a4*/ 	.byte	0x00, 0xf0, 0x11, 0x00


	//----- nvinfo : EIATTR_KPARAM_INFO
	.align		4
.L_3357:
        /*00a8*/ 	.byte	0x04, 0x17
        /*00aa*/ 	.short	(.L_3359 - .L_3358)
.L_3358:
        /*00ac*/ 	.word	0x00000000
        /*00b0*/ 	.short	0x0007
        /*00b2*/ 	.short	0x0028
        /*00b4*/ 	.byte	0x00, 0xf0, 0x11, 0x00


	//----- nvinfo : EIATTR_KPARAM_INFO
	.align		4
.L_3359:
        /*00b8*/ 	.byte	0x04, 0x17
        /*00ba*/ 	.short	(.L_3361 - .L_3360)
.L_3360:
        /*00bc*/ 	.word	0x00000000
        /*00c0*/ 	.short	0x0006
        /*00c2*/ 	.short	0x0024
        /*00c4*/ 	.byte	0x00, 0xf0, 0x11, 0x00


	//----- nvinfo : EIATTR_KPARAM_INFO
	.align		4
.L_3361:
        /*00c8*/ 	.byte	0x04, 0x17
        /*00ca*/ 	.short	(.L_3363 - .L_3362)
.L_3362:
        /*00cc*/ 	.word	0x00000000
        /*00d0*/ 	.short	0x0005
        /*00d2*/ 	.short	0x0020
        /*00d4*/ 	.byte	0x00, 0xf0, 0x11, 0x00


	//----- nvinfo : EIATTR_KPARAM_INFO
	.align		4
.L_3363:
        /*00d8*/ 	.byte	0x04, 0x17
        /*00da*/ 	.short	(.L_3365 - .L_3364)
.L_3364:
        /*00dc*/ 	.word	0x00000000
        /*00e0*/ 	.short	0x0004
        /*00e2*/ 	.short	0x001c
        /*00e4*/ 	.byte	0x00, 0xf0, 0x11, 0x00


	//----- nvinfo : EIATTR_KPARAM_INFO
	.align		4
.L_3365:
        /*00e8*/ 	.byte	0x04, 0x17
        /*00ea*/ 	.short	(.L_3367 - .L_3366)
.L_3366:
        /*00ec*/ 	.word	0x00000000
        /*00f0*/ 	.short	0x0003
        /*00f2*/ 	.short	0x0018
        /*00f4*/ 	.byte	0x00, 0xf0, 0x11, 0x00


	//----- nvinfo : EIATTR_KPARAM_INFO
	.align		4
.L_3367:
        /*00f8*/ 	.byte	0x04, 0x17
        /*00fa*/ 	.short	(.L_3369 - .L_3368)
.L_3368:
        /*00fc*/ 	.word	0x00000000
        /*0100*/ 	.short	0x0002
        /*0102*/ 	.short	0x0010
        /*0104*/ 	.byte	0x00, 0xf5, 0x21, 0x00


	//----- nvinfo : EIATTR_KPARAM_INFO
	.align		4
.L_3369:
        /*0108*/ 	.byte	0x04, 0x17
        /*010a*/ 	.short	(.L_3371 - .L_3370)
.L_3370:
        /*010c*/ 	.word	0x00000000
        /*0110*/ 	.short	0x0001
        /*0112*/ 	.short	0x0008
        /*0114*/ 	.byte	0x00, 0xf5, 0x21, 0x00


	//----- nvinfo : EIATTR_KPARAM_INFO
	.align		4
.L_3371:
        /*0118*/ 	.byte	0x04, 0x17
        /*011a*/ 	.short	(.L_3373 - .L_3372)
.L_3372:
        /*011c*/ 	.word	0x00000000
        /*0120*/ 	.short	0x0000
        /*0122*/ 	.short	0x0000
        /*0124*/ 	.byte	0x00, 0xf5, 0x21, 0x00


	//----- nvinfo : EIATTR_SPARSE_MMA_MASK
	.align		4
.L_3373:
        /*0128*/ 	.byte	0x03, 0x50
        /*012a*/ 	.short	0x0000


	//----- nvinfo : EIATTR_MAXREG_COUNT
	.align		4
        /*012c*/ 	.byte	0x03, 0x1b
        /*012e*/ 	.short	0x00ff


	//----- nvinfo : EIATTR_NUM_BARRIERS
	.align		4
        /*0130*/ 	.byte	0x02, 0x4c
        /*0132*/ 	.byte	0x01
	.zero		1


	//----- nvinfo : EIATTR_MERCURY_ISA_VERSION
	.align		4
        /*0134*/ 	.byte	0x03, 0x5f
        /*0136*/ 	.short	0x0101


	//----- nvinfo : EIATTR_VRC_CTA_INIT_COUNT
	.align		4
        /*0138*/ 	.byte	0x02, 0x4a
	.zero		1
	.zero		1


	//----- nvinfo : EIATTR_EXIT_INSTR_OFFSETS
	.align		4
        /*013c*/ 	.byte	0x04, 0x1c
        /*013e*/ 	.short	(.L_3375 - .L_3374)


	//   ....[0]....
.L_3374:
        /*0140*/ 	.word	0x000024a0


	//----- nvinfo : EIATTR_CRS_STACK_SIZE
	.align		4
.L_3375:
        /*0144*/ 	.byte	0x04, 0x1e
        /*0146*/ 	.short	(.L_3377 - .L_3376)
.L_3376:
        /*0148*/ 	.word	0x00000000


	//----- nvinfo : EIATTR_CBANK_PARAM_SIZE
	.align		4
.L_3377:
        /*014c*/ 	.byte	0x03, 0x19
        /*014e*/ 	.short	0x0054


	//----- nvinfo : EIATTR_PARAM_CBANK
	.align		4
        /*0150*/ 	.byte	0x04, 0x0a
        /*0152*/ 	.short	(.L_3379 - .L_3378)
	.align		4
.L_3378:
        /*0154*/ 	.word	index@(.nv.constant0._Z21filterActs_YxX_sparseILi4ELi32ELi4ELi4ELi2ELb1ELb0EEvPfS0_S0_iiiiiiiiiiiiffi)
        /*0158*/ 	.short	0x0380
        /*015a*/ 	.short	0x0054


	//----- nvinfo : EIATTR_SW_WAR
	.align		4
.L_3379:
        /*015c*/ 	.byte	0x04, 0x36
        /*015e*/ 	.short	(.L_3381 - .L_3380)
.L_3380:
        /*0160*/ 	.word	0x00000008
.L_3381:


//--------------------- .nv.info._Z21filterActs_YxX_sparseILi4ELi32ELi4ELi8ELi2ELb1ELb0EEvPfS0_S0_iiiiiiiiiiiiffi --------------------------
	.section	.nv.info._Z21filterActs_YxX_sparseILi4ELi32ELi4ELi8ELi2ELb1ELb0EEvPfS0_S0_iiiiiiiiiiiiffi,"",@"SHT_CUDA_INFO"
	.sectionflags	@""
	.align	4


	//----- nvinfo : EIATTR_CUDA_API_VERSION
	.align		4
        /*0000*/ 	.byte	0x04, 0x37
        /*0002*/ 	.short	(.L_3383 - .L_3382)
.L_3382:
        /*0004*/ 	.word	0x00000082


	//----- nvinfo : EIATTR_KPARAM_INFO
	.align		4
.L_3383:
        /*0008*/ 	.byte	0x04, 0x17
        /*000a*/ 	.short	(.L_3385 - .L_3384)
.L_3384:
        /*000c*/ 	.word	0x00000000
        /*0010*/ 	.short	0x0011
        /*0012*/ 	.short	0x0050
        /*0014*/ 	.byte	0x00, 0xf0, 0x11, 0x00


	//----- nvinfo : EIATTR_KPARAM_INFO
	.align		4
.L_3385:
        /*0018*/ 	.byte	0x04, 0x17
        /*001a*/ 	.short	(.L_3387 - .L_3386)
.L_3386:
        /*001c*/ 	.word	0x00000000
        /*0020*/ 	.short	0x0010
        /*0022*/ 	.short	0x004c
        /*0024*/ 	.byte	0x00, 0xf0, 0x11, 0x00


	//----- nvinfo : EIATTR_KPARAM_INFO
	.align		4
.L_3387:
        /*0028*/ 	.byte	0x04, 0x17
        /*002a*/ 	.short	(.L_3389 - .L_3388)
.L_3388:
        /*002c*/ 	.word	0x00000000
        /*0030*/ 	.short	0x000f
        /*0032*/ 	.short	0x0048
        /*0034*/ 	.byte	0x00, 0xf0, 0x11, 0x00


	//----- nvinfo : EIATTR_KPARAM_INFO
	.align		4
.L_3389:
        /*0038*/ 	.byte	0x04, 0x17
        /*003a*/ 	.short	(.L_3391 - .L_3390)
.L_3390:
        /*003c*/ 	.word	0x00000000
        /*0040*/ 	.short	0x000e
        /*0042*/ 	.short	0x0044
        /*0044*/ 	.byte	0x00, 0xf0, 0x11, 0x00


	//----- nvinfo : EIATTR_KPARAM_INFO
	.align		4
.L_3391:
        /*0048*/ 	.byte	0x04, 0x17
        /*004a*/ 	.short	(.L_3393 - .L_3392)
.L_3392:
        /*004c*/ 	.word	0x00000000
        /*0050*/ 	.short	0x000d
        /*0052*/ 	.short	0x0040
        /*0054*/ 	.byte	0x00, 0xf0, 0x11, 0x00


	//----- nvinfo : EIATTR_KPARAM_INFO
	.align		4
.L_3393:
        /*0058*/ 	.byte	0x04, 0x17
        /*005a*/ 	.short	(.L_3395 - .L_3394)
.L_3394:
        /*005c*/ 	.word	0x00000000
        /*0060*/ 	.short	0x000c
        /*0062*/ 	.short	0x003c
        /*0064*/ 	.byte	0x00, 0xf0, 0x11, 0x00


	//----- nvinfo : EIATTR_KPARAM_INFO
	.align		4
.L_3395:
        /*0068*/ 	.byte	0x04, 0x17
        /*006a*/ 	.short	(.L_3397 - .L_3396)
.L_3396:
        /*006c*/ 	.word	0x00000000
        /*0070*/ 	.short	0x000b
        /*0072*/ 	.short	0x0038
        /*0074*/ 	.byte	0x00, 0xf0, 0x11, 0x00


	//----- nvinfo : EIATTR_KPARAM_INFO
	.align		4
.L_3397:
        /*0078*/ 	.byte	0x04, 0x17
        /*007a*/ 	.short	(.L_3399 - .L_3398)
.L_3398:
        /*007c*/ 	.word	0x00000000
        /*0080*/ 	.short	0x000a
        /*0082*/ 	.short	0x0034
        /*0084*/ 	.byte	0x00, 0xf0, 0x11, 0x00


	//----- nvinfo : EIATTR_KPARAM_INFO
	.align		4
.L_3399:
        /*0088*/ 	.byte	0x04, 0x17
        /*008a*/ 	.short	(.L_3401 - .L_3400)
.L_3400:
        /*008c*/ 	.word	0x00000000
        /*0090*/ 	.short	0x0009
        /*0092*/ 	.short	0x0030
        /*0094*/ 	.byte	0x00, 0xf0, 0x11, 0x00


	//----- nvinfo : EIATTR_KPARAM_INFO
	.align		4
.L_3401:
        /*0098*/ 	.byte	0x04, 0x17
        /*009a*/ 	.short	(.L_3403 - .L_3402)
.L_3402:
        /*009c*/ 	.word	0x00000000
        /*00a0*/ 	.short	0x0008
        /*00a2*/ 	.short	0x002c
        /*00a4*/ 	.byte	0x00, 0xf0, 0x11, 0x00


	//----- nvinfo : EIATTR_KPARAM_INFO
	.align		4
.L_3403:
        /*00a8*/ 	.byte	0x04, 0x17
        /*00aa*/ 	.short	(.L_3405 - .L_3404)
.L_3404:
        /*00ac*/ 	.word	0x00000000
        /*00b0*/ 	.short	0x0007
        /*00b2*/ 	.short	0x0028
        /*00b4*/ 	.byte	0x00, 0xf0, 0x11, 0x00


	//----- nvinfo : EIATTR_KPARAM_INFO
	.align		4
.L_3405:
        /*00b8*/ 	.byte	0x04, 0x17
        /*00ba*/ 	.short	(.L_3407 - .L_3406)
.L_3406:
        /*00bc*/ 	.word	0x00000000
        /*00c0*/ 	.short	0x0006
        /*00c2*/ 	.short	0x0024
        /*00c4*/ 	.byte	0x00, 0xf0, 0x11, 0x00


	//----- nvinfo : EIATTR_KPARAM_INFO
	.align		4
.L_3407:
        /*00c8*/ 	.byte	0x04, 0x17
        /*00ca*/ 	.short	(.L_3409 - .L_3408)
.L_3408:
        /*00cc*/ 	.word	0x00000000
        /*00d0*/ 	.short	0x0005
        /*00d2*/ 	.short	0x0020
        /*00d4*/ 	.byte	0x00, 0xf0, 0x11, 0x00


	//----- nvinfo : EIATTR_KPARAM_INFO
	.align		4
.L_3409:
        /*00d8*/ 	.byte	0x04, 0x17
        /*00da*/ 	.short	(.L_3411 - .L_3410)
.L_3410:
        /*00dc*/ 	.word	0x00000000
        /*00e0*/ 	.short	0x0004
        /*00e2*/ 	.short	0x001c
        /*00e4*/ 	.byte	0x00, 0xf0, 0x11, 0x00


	//----- nvinfo : EIATTR_KPARAM_INFO
	.align		4
.L_3411:
        /*00e8*/ 	.byte	0x04, 0x17
        /*00ea*/ 	.short	(.L_3413 - .L_3412)
.L_3412:
        /*00ec*/ 	.word	0x00000000
        /*00f0*/ 	.short	0x0003
        /*00f2*/ 	.short	0x0018
        /*00f4*/ 	.byte	0x00, 0xf0, 0x11, 0x00


	//----- nvinfo : EIATTR_KPARAM_INFO
	.align		4
.L_3413:
        /*00f8*/ 	.byte	0x04, 0x17
        /*00fa*/ 	.short	(.L_3415 - .L_3414)
.L_3414:
        /*00fc*/ 	.word	0x00000000
        /*0100*/ 	.short	0x0002
        /*0102*/ 	.short	0x0010
        /*0104*/ 	.byte	0x00, 0xf5, 0x21, 0x00


	//----- nvinfo : EIATTR_KPARAM_INFO
	.align		4
.L_3415:
        /*0108*/ 	.byte	0x04, 0x17
        /*010a*/ 	.short	(.L_3417 - .L_3416)
.L_3416:
        /*010c*/ 	.word	0x00000000
        /*0110*/ 	.short	0x0001
        /*0112*/ 	.short	0x0008
        /*0114*/ 	.byte	0x00, 0xf5, 0x21, 0x00


	//----- nvinfo : EIATTR_KPARAM_INFO
	.align		4
.L_3417:
        /*0118*/ 	.byte	0x04, 0x17
        /*011a*/ 	.short	(.L_3419 - .L_3418)
.L_3418:
        /*011c*/ 	.word	0x00000000
        /*0120*/ 	.short	0x0000
        /*0122*/ 	.short	0x0000
        /*0124*/ 	.byte	0x00, 0xf5, 0x21, 0x00


	//----- nvinfo : EIATTR_SPARSE_MMA_MASK
	.align		4
.L_3419:
        /*0128*/ 	.byte	0x03, 0x50
        /*012a*/ 	.short	0x0000


	//----- nvinfo : EIATTR_MAXREG_COUNT
	.align		4
        /*012c*/ 	.byte	0x03, 0x1b
        /*012e*/ 	.short	0x00ff


	//----- nvinfo : EIATTR_NUM_BARRIERS
	.align		4
        /*0130*/ 	.byte	0x02, 0x4c
        /*0132*/ 	.byte	0x01
	.zero		1


	//----- nvinfo : EIATTR_MERCURY_ISA_VERSION
	.align		4
        /*0134*/ 	.byte	0x03, 0x5f
        /*0136*/ 	.short	0x0101


	//----- nvinfo : EIATTR_VRC_CTA_INIT_COUNT
	.align		4
        /*0138*/ 	.byte	0x02, 0x4a
	.zero		1
	.zero		1


	//----- nvinfo : EIATTR_EXIT_INSTR_OFFSETS
	.align		4
        /*013c*/ 	.byte	0x04, 0x1c
        /*013e*/ 	.short	(.L_3421 - .L_3420)


	//   ....[0]....
.L_3420:
        /*0140*/ 	.word	0x00003370


	//----- nvinfo : EIATTR_CRS_STACK_SIZE
	.align		4
.L_3421:
        /*0144*/ 	.byte	0x04, 0x1e
        /*0146*/ 	.short	(.L_3423 - .L_3422)
.L_3422:
        /*0148*/ 	.word	0x00000000


	//----- nvinfo : EIATTR_CBANK_PARAM_SIZE
	.align		4
.L_3423:
        /*014c*/ 	.byte	0x03, 0x19
        /*014e*/ 	.short	0x0054


	//----- nvinfo : EIATTR_PARAM_CBANK
	.align		4
        /*0150*/ 	.byte	0x04, 0x0a
        /*0152*/ 	.short	(.L_3425 - .L_3424)
	.align		4
.L_3424:
        /*0154*/ 	.word	index@(.nv.constant0._Z21filterActs_YxX_sparseILi4ELi32ELi4ELi8ELi2ELb1ELb0EEvPfS0_S0_iiiiiiiiiiiiffi)
        /*0158*/ 	.short	0x0380
        /*015a*/ 	.short	0x0054


	//----- nvinfo : EIATTR_SW_WAR
	.align		4
.L_3425:
        /*015c*/ 	.byte	0x04, 0x36
        /*015e*/ 	.short	(.L_3427 - .L_3426)
.L_3426:
        /*0160*/ 	.word	0x00000008
.L_3427:


//--------------------- .nv.info._Z21filterActs_YxX_sparseILi4ELi32ELi4ELi4ELi2ELb1ELb1EEvPfS0_S0_iiiiiiiiiiiiffi --------------------------
	.section	.nv.info._Z21filterActs_YxX_sparseILi4ELi32ELi4ELi4ELi2ELb1ELb1EEvPfS0_S0_iiiiiiiiiiiiffi,"",@"SHT_CUDA_INFO"
	.sectionflags	@""
	.align	4


	//----- nvinfo : EIATTR_CUDA_API_VERSION
	.align		4
        /*0000*/ 	.byte	0x04, 0x37
        /*0002*/ 	.short	(.L_3429 - .L_3428)
.L_3428:
        /*0004*/ 	.word	0x00000082


	//----- nvinfo : EIATTR_KPARAM_INFO
	.align		4
.L_3429:
        /*0008*/ 	.byte	0x04, 0x17
        /*000a*/ 	.short	(.L_3431 - .L_3430)
.L_3430:
        /*000c*/ 	.word	0x00000000
        /*0010*/ 	.short	0x0011
        /*0012*/ 	.short	0x0050
        /*0014*/ 	.byte	0x00, 0xf0, 0x11, 0x00


	//----- nvinfo : EIATTR_KPARAM_INFO
	.align		4
.L_3431:
        /*0018*/ 	.byte	0x04, 0x17
        /*001a*/ 	.short	(.L_3433 - .L_3432)
.L_3432:
        /*001c*/ 	.word	0x00000000
        /*0020*/ 	.short	0x0010
        /*0022*/ 	.short	0x004c
        /*0024*/ 	.byte	0x00, 0xf0, 0x11, 0x00


	//----- nvinfo : EIATTR_KPARAM_INFO
	.align		4
.L_3433:
        /*0028*/ 	.byte	0x04, 0x17
        /*002a*/ 	.short	(.L_3435 - .L_3434)
.L_3434:
        /*002c*/ 	.word	0x00000000
        /*0030*/ 	.short	0x000f
        /*0032*/ 	.short	0x0048
        /*0034*/ 	.byte	0x00, 0xf0, 0x11, 0x00


	//----- nvinfo : EIATTR_KPARAM_INFO
	.align		4
.L_3435:
        /*0038*/ 	.byte	0x04, 0x17
        /*003a*/ 	.short	(.L_3437 - .L_3436)
.L_3436:
        /*003c*/ 	.word	0x00000000
        /*0040*/ 	.short	0x000e
        /*0042*/ 	.short	0x0044
        /*0044*/ 	.byte	0x00, 0xf0, 0x11, 0x00


	//----- nvinfo : EIATTR_KPARAM_INFO
	.align		4
.L_3437:
        /*0048*/ 	.byte	0x04, 0x17
        /*004a*/ 	.short	(.L_3439 - .L_3438)
.L_3438:
        /*004c*/ 	.word	0x00000000
        /*0050*/ 	.short	0x000d
        /*0052*/ 	.short	0x0040
        /*0054*/ 	.byte	0x00, 0xf0, 0x11, 0x00


	//----- nvinfo : EIATTR_KPARAM_INFO
	.align		4
.L_3439:
        /*0058*/ 	.byte	0x04, 0x17
        /*005a*/ 	.short	(.L_3441 - .L_3440)
.L_3440:
        /*005c*/ 	.word	0x00000000
        /*0060*/ 	.short	0x000c
        /*0062*/ 	.short	0x003c
        /*0064*/ 	.byte	0x00, 0xf0, 0x11, 0x00


	//----- nvinfo : EIATTR_KPARAM_INFO
	.align		4
.L_3441:
        /*0068*/ 	.byte	0x04, 0x17
        /*006a*/ 	.short	(.L_3443 - .L_3442)
.L_3442:
        /*006c*/ 	.word	0x00000000
        /*0070*/ 	.short	0x000b
        /*0072*/ 	.short	0x0038
        /*0074*/ 	.byte	0x00, 0xf0, 0x11, 0x00


	//----- nvinfo : EIATTR_KPARAM_INFO
	.align		4
.L_3443:
        /*0078*/ 	.byte	0x04, 0x17
        /*007a*/ 	.short	(.L_3445 - .L_3444)
.L_3444:
        /*007c*/ 	.word	0x00000000
        /*0080*/ 	.short	0x000a
        /*0082*/ 	.short	0x0034
        /*0084*/ 	.byte	0x00, 0xf0, 0x11, 0x00


	//----- nvinfo : EIATTR_KPARAM_INFO
	.align		4
.L_3445:
        /*0088*/ 	.byte	0x04, 0x17
        /*008a*/ 	.short	(.L_3447 - .L_3446)
.L_3446:
        /*008c*/ 	.word	0x00000000
        /*0090*/ 	.short	0x0009
        /*0092*/ 	.short	0x0030
        /*0094*/ 	.byte	0x00, 0xf0, 0x11, 0x00


	//----- nvinfo : EIATTR_KPARAM_INFO
	.align		4
.L_3447:
        /*0098*/ 	.byte	0x04, 0x17
        /*009a*/ 	.short	(.L_3449 - .L_3448)
.L_3448:
        /*009c*/ 	.word	0x00000000
        /*00a0*/ 	.short	0x0008
        /*00a2*/ 	.short	0x002c
        /*00a4*/ 	.byte	0x00, 0xf0, 0x11, 0x00


	//----- nvinfo : EIATTR_KPARAM_INFO
	.align		4
.L_3449:
        /*00a8*/ 	.byte	0x04, 0x17
        /*00aa*/ 	.short	(.L_3451 - .L_3450)
.L_3450:
        /*00ac*/ 	.word	0x00000000
        /*00b0*/ 	.short	0x0007
        /*00b2*/ 	.short	0x0028
        /*00b4*/ 	.byte	0x00, 0xf0, 0x11, 0x00


	//----- nvinfo : EIATTR_KPARAM_INFO
	.align		4
.L_3451:
        /*00b8*/ 	.byte	0x04, 0x17
        /*00ba*/ 	.short	(.L_3453 - .L_3452)
.L_3452:
        /*00bc*/ 	.word	0x00000000
        /*00c0*/ 	.short	0x0006
        /*00c2*/ 	.short	0x0024
        /*00c4*/ 	.byte	0x00, 0xf0, 0x11, 0x00


	//----- nvinfo : EIATTR_KPARAM_INFO
	.align		4
.L_3453:
        /*00c8*/ 	.byte	0x04, 0x17
        /*00ca*/ 	.short	(.L_3455 - .L_3454)
.L_3454:
        /*00cc*/ 	.word	0x00000000
        /*00d0*/ 	.short	0x0005
        /*00d2*/ 	.short	0x0020
        /*00d4*/ 	.byte	0x00, 0xf0, 0x11, 0x00


	//----- nvinfo : EIATTR_KPARAM_INFO
	.align		4
.L_3455:
        /*00d8*/ 	.byte	0x04, 0x17
        /*00da*/ 	.short	(.L_3457 - .L_3456)
.L_3456:
        /*00dc*/ 	.word	0x00000000
        /*00e0*/ 	.short	0x0004
        /*00e2*/ 	.short	0x001c
        /*00e4*/ 	.byte	0x00, 0xf0, 0x11, 0x00


	//----- nvinfo : EIATTR_KPARAM_INFO
	.align		4
.L_3457:
        /*00e8*/ 	.byte	0x04, 0x17
        /*00ea*/ 	.short	(.L_3459 - .L_3458)
.L_3458:
        /*00ec*/ 	.word	0x00000000
        /*00f0*/ 	.short	0x0003
        /*00f2*/ 	.short	0x0018
        /*00f4*/ 	.byte	0x00, 0xf0, 0x11, 0x00


	//----- nvinfo : EIATTR_KPARAM_INFO
	.align		4
.L_3459:
        /*00f8*/ 	.byte	0x04, 0x17
        /*00fa*/ 	.short	(.L_3461 - .L_3460)
.L_3460:
        /*00fc*/ 	.word	0x00000000
        /*0100*/ 	.short	0x0002
        /*0102*/ 	.short	0x0010
        /*0104*/ 	.byte	0x00, 0xf5, 0x21, 0x00


	//----- nvinfo : EIATTR_KPARAM_INFO
	.align		4
.L_3461:
        /*0108*/ 	.byte	0x04, 0x17
        /*010a*/ 	.short	(.L_3463 - .L_3462)
.L_3462:
        /*010c*/ 	.word	0x00000000
        /*0110*/ 	.short	0x0001
        /*0112*/ 	.short	0x0008
        /*0114*/ 	.byte	0x00, 0xf5, 0x21, 0x00


	//----- nvinfo : EIATTR_KPARAM_INFO
	.align		4
.L_3463:
        /*0118*/ 	.byte	0x04, 0x17
        /*011a*/ 	.short	(.L_3465 - .L_3464)
.L_3464:
        /*011c*/ 	.word	0x00000000
        /*0120*/ 	.short	0x0000
        /*0122*/ 	.short	0x0000
        /*0124*/ 	.byte	0x00, 0xf5, 0x21, 0x00


	//----- nvinfo : EIATTR_SPARSE_MMA_MASK
	.align		4
.L_3465:
        /*0128*/ 	.byte	0x03, 0x50
        /*012a*/ 	.short	0x0000


	//----- nvinfo : EIATTR_MAXREG_COUNT
	.align		4
        /*012c*/ 	.byte	0x03, 0x1b
        /*012e*/ 	.short	0x00ff


	//----- nvinfo : EIATTR_NUM_BARRIERS
	.align		4
        /*0130*/ 	.byte	0x02, 0x4c
        /*0132*/ 	.byte	0x01
	.zero		1


	//----- nvinfo : EIATTR_MERCURY_ISA_VERSION
	.align		4
        /*0134*/ 	.byte	0x03, 0x5f
        /*0136*/ 	.short	0x0101


	//----- nvinfo : EIATTR_VRC_CTA_INIT_COUNT
	.align		4
        /*0138*/ 	.byte	0x02, 0x4a
	.zero		1
	.zero		1


	//----- nvinfo : EIATTR_EXIT_INSTR_OFFSETS
	.align		4
        /*013c*/ 	.byte	0x04, 0x1c
        /*013e*/ 	.short	(.L_3467 - .L_3466)


	//   ....[0]....
.L_3466:
        /*0140*/ 	.word	0x000024f0


	//   ....[1]....
        /*0144*/ 	.word	0x00002610


	//----- nvinfo : EIATTR_CRS_STACK_SIZE
	.align		4
.L_3467:
        /*0148*/ 	.byte	0x04, 0x1e
        /*014a*/ 	.short	(.L_3469 - .L_3468)
.L_3468:
        /*014c*/ 	.word	0x00000000


	//----- nvinfo : EIATTR_CBANK_PARAM_SIZE
	.align		4
.L_3469:
        /*0150*/ 	.byte	0x03, 0x19
        /*0152*/ 	.short	0x0054


	//----- nvinfo : EIATTR_PARAM_CBANK
	.align		4
        /*0154*/ 	.byte	0x04, 0x0a
        /*0156*/ 	.short	(.L_3471 - .L_3470)
	.align		4
.L_3470:
        /*0158*/ 	.word	index@(.nv.constant0._Z21filterActs_YxX_sparseILi4ELi32ELi4ELi4ELi2ELb1ELb1EEvPfS0_S0_iiiiiiiiiiiiffi)
        /*015c*/ 	.short	0x0380
        /*015e*/ 	.short	0x0054


	//----- nvinfo : EIATTR_SW_WAR
	.align		4
.L_3471:
        /*0160*/ 	.byte	0x04, 0x36
        /*0162*/ 	.short	(.L_3473 - .L_3472)
.L_3472:
        /*0164*/ 	.word	0x00000008
.L_3473:


//--------------------- .nv.info._Z21filterActs_YxX_sparseILi4ELi32ELi4ELi8ELi2ELb1ELb1EEvPfS0_S0_iiiiiiiiiiiiffi --------------------------
	.section	.nv.info._Z21filterActs_YxX_sparseILi4ELi32ELi4ELi8ELi2ELb1ELb1EEvPfS0_S0_iiiiiiiiiiiiffi,"",@"SHT_CUDA_INFO"
	.sectionflags	@""
	.align	4


	//----- nvinfo : EIATTR_CUDA_API_VERSION
	.align		4
        /*0000*/ 	.byte	0x04, 0x37
        /*0002*/ 	.short	(.L_3475 - .L_3474)
.L_3474:
        /*0004*/ 	.word	0x00000082


	//----- nvinfo : EIATTR_KPARAM_INFO
	.align		4
.L_3475:
        /*0008*/ 	.byte	0x04, 0x17
        /*000a*/ 	.short	(.L_3477 - .L_3476)
.L_3476:
        /*000c*/ 	.word	0x00000000
        /*0010*/ 	.short	0x0011
        /*0012*/ 	.short	0x0050
        /*0014*/ 	.byte	0x00, 0xf0, 0x11, 0x00


	//----- nvinfo : EIATTR_KPARAM_INFO
	.align		4
.L_3477:
        /*0018*/ 	.byte	0x04, 0x17
        /*001a*/ 	.short	(.L_3479 - .L_3478)
.L_3478:
        /*001c*/ 	.word	0x00000000
        /*0020*/ 	.short	0x0010
        /*0022*/ 	.short	0x004c
        /*0024*/ 	.byte	0x00, 0xf0, 0x11, 0x00


	//----- nvinfo : EIATTR_KPARAM_INFO
	.align		4
.L_3479:
        /*0028*/ 	.byte	0x04, 0x17
        /*002a*/ 	.short	(.L_3481 - .L_3480)
.L_3480:
        /*002c*/ 	.word	0x00000000
        /*0030*/ 	.short	0x000f
        /*0032*/ 	.short	0x0048
        /*0034*/ 	.byte	0x00, 0xf0, 0x11, 0x00


	//----- nvinfo : EIATTR_KPARAM_INFO
	.align		4
.L_3481:
        /*0038*/ 	.byte	0x04, 0x17
        /*003a*/ 	.short	(.L_3483 - .L_3482)
.L_3482:
        /*003c*/ 	.word	0x00000000
        /*0040*/ 	.short	0x000e
        /*0042*/ 	.short	0x0044
        /*0044*/ 	.byte	0x00, 0xf0, 0x11, 0x00


	//----- nvinfo : EIATTR_KPARAM_INFO
	.align		4
.L_3483:
        /*0048*/ 	.byte	0x04, 0x17
        /*004a*/ 	.short	(.L_3485 - .L_3484)
.L_3484:
        /*004c*/ 	.word	0x00000000
        /*0050*/ 	.short	0x000d
        /*0052*/ 	.short	0x0040
        /*0054*/ 	.byte	0x00, 0xf0, 0x11, 0x00


	//----- nvinfo : EIATTR_KPARAM_INFO
	.align		4
.L_3485:
        /*0058*/ 	.byte	0x04, 0x17
        /*005a*/ 	.short	(.L_3487 - .L_3486)
.L_3486:
        /*005c*/ 	.word	0x00000000
        /*0060*/ 	.short	0x000c
        /*0062*/ 	.short	0x003c
        /*0064*/ 	.byte	0x00, 0xf0, 0x11, 0x00


	//----- nvinfo : EIATTR_KPARAM_INFO
	.align		4
.L_3487:
        /*0068*/ 	.byte	0x04, 0x17
        /*006a*/ 	.short	(.L_3489 - .L_3488)
.L_3488:
        /*006c*/ 	.word	0x00000000
        /*0070*/ 	.short	0x000b
        /*0072*/ 	.short	0x0038
        /*0074*/ 	.byte	0x00, 0xf0, 0x11, 0x00


	//----- nvinfo : EIATTR_KPARAM_INFO
	.align		4
.L_3489:
        /*0078*/ 	.byte	0x04, 0x17
        /*007a*/ 	.short	(.L_3491 - .L_3490)
.L_3490:
        /*007c*/ 	.word	0x00000000
        /*0080*/ 	.short	0x000a
        /*0082*/ 	.short	0x0034
        /*0084*/ 	.byte	0x00, 0xf0, 0x11, 0x00


	//----- nvinfo : EIATTR_KPARAM_INFO
	.align		4
.L_3491:
        /*0088*/ 	.byte	0x04, 0x17
        /*008a*/ 	.short	(.L_3493 - .L_3492)
.L_3492:
        /*008c*/ 	.word	0x00000000
        /*0090*/ 	.short	0x0009
        /*0092*/ 	.short	0x0030
        /*0094*/ 	.byte	0x00, 0xf0, 0x11, 0x00


	//----- nvinfo : EIATTR_KPARAM_INFO
	.align		4
.L_3493:
        /*0098*/ 	.byte	0x04, 0x17
        /*009a*/ 	.short	(.L_3495 - .L_3494)
.L_3494:
        /*009c*/ 	.word	0x00000000
        /*00a0*/ 	.short	0x0008
        /*00a2*/ 	.short	0x002c
        /*00a4*/ 	.byte	0x00, 0xf0, 0x11, 0x00


	//----- nvinfo : EIATTR_KPARAM_INFO
	.align		4
.L_3495:
        /*00a8*/ 	.byte	0x04, 0x17
        /*00aa*/ 	.short	(.L_3497 - .L_3496)
.L_3496:
        /*00ac*/ 	.word	0x00000000
        /*00b0*/ 	.short	0x0007
        /*00b2*/ 	.short	0x0028
        /*00b4*/ 	.byte	0x00, 0xf0, 0x11, 0x00


	//----- nvinfo : EIATTR_KPARAM_INFO
	.align		4
.L_3497:
        /*00b8*/ 	.byte	0x04, 0x17
        /*00ba*/ 	.short	(.L_3499 - .L_3498)
.L_3498:
        /*00bc*/ 	.word	0x00000000
        /*00c0*/ 	.short	0x0006
        /*00c2*/ 	.short	0x0024
        /*00c4*/ 	.byte	0x00, 0xf0, 0x11, 0x00


	//----- nvinfo : EIATTR_KPARAM_INFO
	.align		4
.L_3499:
        /*00c8*/ 	.byte	0x04, 0x17
        /*00ca*/ 	.short	(.L_3501 - .L_3500)
.L_3500:
        /*00cc*/ 	.word	0x00000000
        /*00d0*/ 	.short	0x0005
        /*00d2*/ 	.short	0x0020
        /*00d4*/ 	.byte	0x00, 0xf0, 0x11, 0x00


	//----- nvinfo : EIATTR_KPARAM_INFO
	.align		4
.L_3501:
        /*00d8*/ 	.byte	0x04, 0x17
        /*00da*/ 	.short	(.L_3503 - .L_3502)
.L_3502:
        /*00dc*/ 	.word	0x00000000
        /*00e0*/ 	.short	0x0004
        /*00e2*/ 	.short	0x001c
        /*00e4*/ 	.byte	0x00, 0xf0, 0x11, 0x00


	//----- nvinfo : EIATTR_KPARAM_INFO
	.align		4
.L_3503:
        /*00e8*/ 	.byte	0x04, 0x17
        /*00ea*/ 	.short	(.L_3505 - .L_3504)
.L_3504:
        /*00ec*/ 	.word	0x00000000
        /*00f0*/ 	.short	0x0003
        /*00f2*/ 	.short	0x0018
        /*00f4*/ 	.byte	0x00, 0xf0, 0x11, 0x00


	//----- nvinfo : EIATTR_KPARAM_INFO
	.align		4
.L_3505:
        /*00f8*/ 	.byte	0x04, 0x17
        /*00fa*/ 	.short	(.L_3507 - .L_3506)
.L_3506:
        /*00fc*/ 	.word	0x00000000
        /*0100*/ 	.short	0x0002
        /*0102*/ 	.short	0x0010
        /*0104*/ 	.byte	0x00, 0xf5, 0x21, 0x00


	//----- nvinfo : EIATTR_KPARAM_INFO
	.align		4
.L_3507:
        /*0108*/ 	.byte	0x04, 0x17
        /*010a*/ 	.short	(.L_3509 - .L_3508)
.L_3508:
        /*010c*/ 	.word	0x00000000
        /*0110*/ 	.short	0x0001
        /*0112*/ 	.short	0x0008
        /*0114*/ 	.byte	0x00, 0xf5, 0x21, 0x00


	//----- nvinfo : EIATTR_KPARAM_INFO
	.align		4
.L_3509:
        /*0118*/ 	.byte	0x04, 0x17
        /*011a*/ 	.short	(.L_3511 - .L_3510)
.L_3510:
        /*011c*/ 	.word	0x00000000
        /*0120*/ 	.short	0x0000
        /*0122*/ 	.short	0x0000
        /*0124*/ 	.byte	0x00, 0xf5, 0x21, 0x00


	//----- nvinfo : EIATTR_SPARSE_MMA_MASK
	.align		4
.L_3511:
        /*0128*/ 	.byte	0x03, 0x50
        /*012a*/ 	.short	0x0000


	//----- nvinfo : EIATTR_MAXREG_COUNT
	.align		4
        /*012c*/ 	.byte	0x03, 0x1b
        /*012e*/ 	.short	0x00ff


	//----- nvinfo : EIATTR_NUM_BARRIERS
	.align		4
        /*0130*/ 	.byte	0x02, 0x4c
        /*0132*/ 	.byte	0x01
	.zero		1


	//----- nvinfo : EIATTR_MERCURY_ISA_VERSION
	.align		4
        /*0134*/ 	.byte	0x03, 0x5f
        /*0136*/ 	.short	0x0101


	//----- nvinfo : EIATTR_VRC_CTA_INIT_COUNT
	.align		4
        /*0138*/ 	.byte	0x02, 0x4a
	.zero		1
	.zero		1


	//----- nvinfo : EIATTR_EXIT_INSTR_OFFSETS
	.align		4
        /*013c*/ 	.byte	0x04, 0x1c
        /*013e*/ 	.short	(.L_3513 - .L_3512)


	//   ....[0]....
.L_3512:
        /*0140*/ 	.word	0x00003400


	//   ....[1]....
        /*0144*/ 	.word	0x00003620


	//----- nvinfo : EIATTR_CRS_STACK_SIZE
	.align		4
.L_3513:
        /*0148*/ 	.byte	0x04, 0x1e
        /*014a*/ 	.short	(.L_3515 - .L_3514)
.L_3514:
        /*014c*/ 	.word	0x00000000


	//----- nvinfo : EIATTR_CBANK_PARAM_SIZE
	.align		4
.L_3515:
        /*0150*/ 	.byte	0x03, 0x19
        /*0152*/ 	.short	0x0054


	//----- nvinfo : EIATTR_PARAM_CBANK
	.align		4
        /*0154*/ 	.byte	0x04, 0x0a
        /*0156*/ 	.short	(.L_3517 - .L_3516)
	.align		4
.L_3516:
        /*0158*/ 	.word	index@(.nv.constant0._Z21filterActs_YxX_sparseILi4ELi32ELi4ELi8ELi2ELb1ELb1EEvPfS0_S0_iiiiiiiiiiiiffi)
        /*015c*/ 	.short	0x0380
        /*015e*/ 	.short	0x0054


	//----- nvinfo : EIATTR_SW_WAR
	.align		4
.L_3517:
        /*0160*/ 	.byte	0x04, 0x36
        /*0162*/ 	.short	(.L_3519 - .L_3518)
.L_3518:
        /*0164*/ 	.word	0x00000008
.L_3519:


//--------------------- .nv.info._Z21filterActs_YxX_sparseILi4ELi32ELi4ELi4ELi2ELb0ELb0EEvPfS0_S0_iiiiiiiiiiiiffi --------------------------
	.section	.nv.info._Z21filterActs_YxX_sparseILi4ELi32ELi4ELi4ELi2ELb0ELb0EEvPfS0_S0_iiiiiiiiiiiiffi,"",@"SHT_CUDA_INFO"
	.sectionflags	@""
	.align	4


	//----- nvinfo : EIATTR_CUDA_API_VERSION
	.align		4
        /*0000*/ 	.byte	0x04, 0x37
        /*0002*/ 	.short	(.L_3521 - .L_3520)
.L_3520:
        /*0004*/ 	.word	0x00000082


	//----- nvinfo : EIATTR_KPARAM_INFO
	.align		4
.L_3521:
        /*0008*/ 	.byte	0x04, 0x17
        /*000a*/ 	.short	(.L_3523 - .L_3522)
.L_3522:
        /*000c*/ 	.word	0x00000000
        /*0010*/ 	.short	0x0011
        /*0012*/ 	.short	0x0050
        /*0014*/ 	.byte	0x00, 0xf0, 0x11, 0x00


	//----- nvinfo : EIATTR_KPARAM_INFO
	.align		4
.L_3523:
        /*0018*/ 	.byte	0x04, 0x17
        /*001a*/ 	.short	(.L_3525 - .L_3524)
.L_3524:
        /*001c*/ 	.word	0x00000000
        /*0020*/ 	.short	0x0010
        /*0022*/ 	.short	0x004c
        /*0024*/ 	.byte	0x00, 0xf0, 0x11, 0x00


	//----- nvinfo : EIATTR_KPARAM_INFO
	.align		4
.L_3525:
        /*0028*/ 	.byte	0x04, 0x17
        /*002a*/ 	.short	(.L_3527 - .L_3526)
.L_3526:
        /*002c*/ 	.word	0x00000000
        /*0030*/ 	.short	0x000f
        /*0032*/ 	.short	0x0048
        /*0034*/ 	.byte	0x00, 0xf0, 0x11, 0x00


	//----- nvinfo : EIATTR_KPARAM_INFO
	.align		4
.L_3527:
        /*0038*/ 	.byte	0x04, 0x17
        /*003a*/ 	.short	(.L_3529 - .L_3528)
.L_3528:
        /*003c*/ 	.word	0x00000000
        /*0040*/ 	.short	0x000e
        /*0042*/ 	.short	0x0044
        /*0044*/ 	.byte	0x00, 0xf0, 0x11, 0x00


	//----- nvinfo : EIATTR_KPARAM_INFO
	.align		4
.L_3529:
        /*0048*/ 	.byte	0x04, 0x17
        /*004a*/ 	.short	(.L_3531 - .L_3530)
.L_3530:
        /*004c*/ 	.word	0x00000000
        /*0050*/ 	.short	0x000d
        /*0052*/ 	.short	0x0040
        /*0054*/ 	.byte	0x00, 0xf0, 0x11, 0x00


	//----- nvinfo : EIATTR_KPARAM_INFO
	.align		4
.L_3531:
        /*0058*/ 	.byte	0x04, 0x17
        /*005a*/ 	.short	(.L_3533 - .L_3532)
.L_3532:
        /*005c*/ 	.word	0x00000000
        /*0060*/ 	.short	0x000c
        /*0062*/ 	.short	0x003c
        /*0064*/ 	.byte	0x00, 0xf0, 0x11, 0x00


	//----- nvinfo : EIATTR_KPARAM_INFO
	.align		4
.L_3533:
        /*0068*/ 	.byte	0x04, 0x17
        /*006a*/ 	.short	(.L_3535 - .L_3534)
.L_3534:
        /*006c*/ 	.word	0x00000000
        /*0070*/ 	.short	0x000b
        /*0072*/ 	.short	0x0038
        /*0074*/ 	.byte	0x00, 0xf0, 0x11, 0x00


	//----- nvinfo : EIATTR_KPARAM_INFO
	.align		4
.L_3535:
        /*0078*/ 	.byte	0x04, 0x17
        /*007a*/ 	.short	(.L_3537 - .L_3536)
.L_3536:
        /*007c*/ 	.word	0x00000000
        /*0080*/ 	.short	0x000a
        /*0082*/ 	.short	0x0034
        /*0084*/ 	.byte	0x00, 0xf0, 0x11, 0x00


	//----- nvinfo : EIATTR_KPARAM_INFO
	.align		4
.L_3537:
        /*0088*/ 	.byte	0x04, 0x17
        /*008a*/ 	.short	(.L_3539 - .L_3538)
.L_3538:
        /*008c*/ 	.word	0x00000000
        /*0090*/ 	.short	0x0009
        /*0092*/ 	.short	0x0030
        /*0094*/ 	.byte	0x00, 0xf0, 0x11, 0x00


	//----- nvinfo : EIATTR_KPARAM_INFO
	.align		4
.L_3539:
        /*0098*/ 	.byte	0x04, 0x17
        /*009a*/ 	.short	(.L_3541 - .L_3540)
.L_3540:
        /*009c*/ 	.word	0x00000000
        /*00a0*/ 	.short	0x0008
        /*00a2*/ 	.short	0x002c
        /*00a4*/ 	.byte	0x00, 0xf0, 0x11, 0x00


	//----- nvinfo : EIATTR_KPARAM_INFO
	.align		4
.L_3541:
        /*00a8*/ 	.byte	0x04, 0x17
        /*00aa*/ 	.short	(.L_3543 - .L_3542)
.L_3542:
        /*00ac*/ 	.word	0x00000000
        /*00b0*/ 	.short	0x0007
        /*00b2*/ 	.short	0x0028
        /*00b4*/ 	.byte	0x00, 0xf0, 0x11, 0x00


	//----- nvinfo : EIATTR_KPARAM_INFO
	.align		4
.L_3543:
        /*00b8*/ 	.byte	0x04, 0x17
        /*00ba*/ 	.short	(.L_3545 - .L_3544)
.L_3544:
        /*00bc*/ 	.word	0x00000000
        /*00c0*/ 	.short	0x0006
        /*00c2*/ 	.short	0x0024
        /*00c4*/ 	.byte	0x00, 0xf0, 0x11, 0x00


	//----- nvinfo : EIATTR_KPARAM_INFO
	.align		4
.L_3545:
        /*00c8*/ 	.byte	0x04, 0x17
        /*00ca*/ 	.short	(.L_3547 - .L_3546)
.L_3546:
        /*00cc*/ 	.word	0x00000000
        /*00d0*/ 	.short	0x0005
        /*00d2*/ 	.short	0x0020
        /*00d4*/ 	.byte	0x00, 0xf0, 0x11, 0x00


	//----- nvinfo : EIATTR_KPARAM_INFO
	.align		4
.L_3547:
        /*00d8*/ 	.byte	0x04, 0x17
        /*00da*/ 	.short	(.L_3549 - .L_3548)
.L_3548:
        /*00dc*/ 	.word	0x00000000
        /*00e0*/ 	.short	0x0004
        /*00e2*/ 	.short	0x001c
        /*00e4*/ 	.byte	0x00, 0xf0, 0x11, 0x00


	//----- nvinfo : EIATTR_KPARAM_INFO
	.align		4
.L_3549:
        /*00e8*/ 	.byte	0x04, 0x17
        /*00ea*/ 	.short	(.L_3551 - .L_3550)
.L_3550:
        /*00ec*/ 	.word	0x00000000
        /*00f0*/ 	.short	0x0003
        /*00f2*/ 	.short	0x0018
        /*00f4*/ 	.byte	0x00, 0xf0, 0x11, 0x00


	//----- nvinfo : EIATTR_KPARAM_INFO
	.align		4
.L_3551:
        /*00f8*/ 	.byte	0x04, 0x17
        /*00fa*/ 	.short	(.L_3553 - .L_3552)
.L_3552:
        /*00fc*/ 	.word	0x00000000
        /*0100*/ 	.short	0x0002
        /*0102*/ 	.short	0x0010
        /*0104*/ 	.byte	0x00, 0xf5, 0x21, 0x00


	//----- nvinfo : EIATTR_KPARAM_INFO
	.align		4
.L_3553:
        /*0108*/ 	.byte	0x04, 0x17
        /*010a*/ 	.short	(.L_3555 - .L_3554)
.L_3554:
        /*010c*/ 	.word	0x00000000
        /*0110*/ 	.short	0x0001
        /*0112*/ 	.short	0x0008
        /*0114*/ 	.byte	0x00, 0xf5, 0x21, 0x00


	//----- nvinfo : EIATTR_KPARAM_INFO
	.align		4
.L_3555:
        /*0118*/ 	.byte	0x04, 0x17
        /*011a*/ 	.short	(.L_3557 - .L_3556)
.L_3556:
        /*011c*/ 	.word	0x00000000
        /*0120*/ 	.short	0x0000
        /*0122*/ 	.short	0x0000
        /*0124*/ 	.byte	0x00, 0xf5, 0x21, 0x00


	//----- nvinfo : EIATTR_SPARSE_MMA_MASK
	.align		4
.L_3557:
        /*0128*/ 	.byte	0x03, 0x50
        /*012a*/ 	.short	0x0000


	//----- nvinfo : EIATTR_MAXREG_COUNT
	.align		4
        /*012c*/ 	.byte	0x03, 0x1b
        /*012e*/ 	.short	0x00ff


	//----- nvinfo : EIATTR_NUM_BARRIERS
	.align		4
        /*0130*/ 	.byte	0x02, 0x4c
        /*0132*/ 	.byte	0x01
	.zero		1


	//----- nvinfo : EIATTR_MERCURY_ISA_VERSION
	.align		4
        /*0134*/ 	.byte	0x03, 0x5f
        /*0136*/ 	.short	0x0101


	//----- nvinfo : EIATTR_VRC_CTA_INIT_COUNT
	.align		4
        /*0138*/ 	.byte	0x02, 0x4a
	.zero		1
	.zero		1


	//----- nvinfo : EIATTR_EXIT_INSTR_OFFSETS
	.align		4
        /*013c*/ 	.byte	0x04, 0x1c
        /*013e*/ 	.short	(.L_3559 - .L_3558)


	//   ....[0]....
.L_3558:
        /*0140*/ 	.word	0x000022a0


	//----- nvinfo : EIATTR_CRS_STACK_SIZE
	.align		4
.L_3559:
        /*0144*/ 	.byte	0x04, 0x1e
        /*0146*/ 	.short	(.L_3561 - .L_3560)
.L_3560:
        /*0148*/ 	.word	0x00000000


	//----- nvinfo : EIATTR_CBANK_PARAM_SIZE
	.align		4
.L_3561:
        /*014c*/ 	.byte	0x03, 0x19
        /*014e*/ 	.short	0x0054


	//----- nvinfo : EIATTR_PARAM_CBANK
	.align		4
        /*0150*/ 	.byte	0x04, 0x0a
        /*0152*/ 	.short	(.L_3563 - .L_3562)
	.align		4
.L_3562:
        /*0154*/ 	.word	index@(.nv.constant0._Z21filterActs_YxX_sparseILi4ELi32ELi4ELi4ELi2ELb0ELb0EEvPfS0_S0_iiiiiiiiiiiiffi)
        /*0158*/ 	.short	0x0380
        /*015a*/ 	.short	0x0054


	//----- nvinfo : EIATTR_SW_WAR
	.align		4
.L_3563:
        /*015c*/ 	.byte	0x04, 0x36
        /*015e*/ 	.short	(.L_3565 - .L_3564)
.L_3564:
        /*0160*/ 	.word	0x00000008
.L_3565:


//--------------------- .nv.info._Z21filterActs_YxX_sparseILi4ELi32ELi4ELi8ELi2ELb0ELb0EEvPfS0_S0_iiiiiiiiiiiiffi --------------------------
	.section	.nv.info._Z21filterActs_YxX_sparseILi4ELi32ELi4ELi8ELi2ELb0ELb0EEvPfS0_S0_iiiiiiiiiiiiffi,"",@"SHT_CUDA_INFO"
	.sectionflags	@""
	.align	4


	//----- nvinfo : EIATTR_CUDA_API_VERSION
	.align		4
        /*0000*/ 	.byte	0x04, 0x37
        /*0002*/ 	.short	(.L_3567 - .L_3566)
.L_3566:
        /*0004*/ 	.word	0x00000082


	//----- nvinfo : EIATTR_KPARAM_INFO
	.align		4
.L_3567:
        /*0008*/ 	.byte	0x04, 0x17
        /*000a*/ 	.short	(.L_3569 - .L_3568)
.L_3568:
        /*000c*/ 	.word	0x00000000
        /*0010*/ 	.short	0x0011
        /*0012*/ 	.short	0x0050
        /*0014*/ 	.byte	0x00, 0xf0, 0x11, 0x00


	//----- nvinfo : EIATTR_KPARAM_INFO
	.align		4
.L_3569:
        /*0018*/ 	.byte	0x04, 0x17
        /*001a*/ 	.short	(.L_3571 - .L_3570)
.L_3570:
        /*001c*/ 	.word	0x00000000
        /*0020*/ 	.short	0x0010
        /*0022*/ 	.short	0x004c
        /*0024*/ 	.byte	0x00, 0xf0, 0x11, 0x00


	//----- nvinfo : EIATTR_KPARAM_INFO
	.align		4
.L_3571:
        /*0028*/ 	.byte	0x04, 0x17
        /*002a*/ 	.short	(.L_3573 - .L_3572)
.L_3572:
        /*002c*/ 	.word	0x00000000
        /*0030*/ 	.short	0x000f
        /*0032*/ 	.short	0x0048
        /*0034*/ 	.byte	0x00, 0xf0, 0x11, 0x00


	//----- nvinfo : EIATTR_KPARAM_INFO
	.align		4
.L_3573:
        /*0038*/ 	.byte	0x04, 0x17
        /*003a*/ 	.short	(.L_3575 - .L_3574)
.L_3574:
        /*003c*/ 	.word	0x00000000
        /*0040*/ 	.short	0x000e
        /*0042*/ 	.short	0x0044
        /*0044*/ 	.byte	0x00, 0xf0, 0x11, 0x00


	//----- nvinfo : EIATTR_KPARAM_INFO
	.align		4
.L_3575:
        /*0048*/ 	.byte	0x04, 0x17
        /*004a*/ 	.short	(.L_3577 - .L_3576)
.L_3576:
        /*004c*/ 	.word	0x00000000
        /*0050*/ 	.short	0x000d
        /*0052*/ 	.short	0x0040
        /*0054*/ 	.byte	0x00, 0xf0, 0x11, 0x00


	//----- nvinfo : EIATTR_KPARAM_INFO
	.align		4
.L_3577:
        /*0058*/ 	.byte	0x04, 0x17
        /*005a*/ 	.short	(.L_3579 - .L_3578)
.L_3578:
        /*005c*/ 	.word	0x00000000
        /*0060*/ 	.short	0x000c
        /*0062*/ 	.short	0x003c
        /*0064*/ 	.byte	0x00, 0xf0, 0x11, 0x00


	//----- nvinfo : EIATTR_KPARAM_INFO
	.align		4
.L_3579:
        /*0068*/ 	.byte	0x04, 0x17
        /*006a*/ 	.short	(.L_3581 - .L_3580)
.L_3580:
        /*006c*/ 	.word	0x00000000
        /*0070*/ 	.short	0x000b
        /*0072*/ 	.short	0x0038
        /*0074*/ 	.byte	0x00, 0xf0, 0x11, 0x00


	//----- nvinfo : EIATTR_KPARAM_INFO
	.align		4
.L_3581:
        /*0078*/ 	.byte	0x04, 0x17
        /*007a*/ 	.short	(.L_3583 - .L_3582)
.L_3582:
        /*007c*/ 	.word	0x00000000
        /*0080*/ 	.short	0x000a
        /*0082*/ 	.short	0x0034
        /*0084*/ 	.byte	0x00, 0xf0, 0x11, 0x00


	//----- nvinfo : EIATTR_KPARAM_INFO
	.align		4
.L_3583:
        /*0088*/ 	.byte	0x04, 0x17
        /*008a*/ 	.short	(.L_3585 - .L_3584)
.L_3584:
        /*008c*/ 	.word	0x00000000
        /*0090*/ 	.short	0x0009
        /*0092*/ 	.short	0x0030
        /*0094*/ 	.byte	0x00, 0xf0, 0x11, 0x00


	//----- nvinfo : EIATTR_KPARAM_INFO
	.align		4
.L_3585:
        /*0098*/ 	.byte	0x04, 0x17
        /*009a*/ 	.short	(.L_3587 - .L_3586)
.L_3586:
        /*009c*/ 	.word	0x00000000
        /*00a0*/ 	.short	0x0008
        /*00a2*/ 	.short	0x002c
        /*00a4*/ 	.byte	0x00, 0xf0, 0x11, 0x00


	//----- nvinfo : EIATTR_KPARAM_INFO
	.align		4
.L_3587:
        /*00a8*/ 	.byte	0x04, 0x17
        /*00aa*/ 	.short	(.L_3589 - .L_3588)
.L_3588:
        /*00ac*/ 	.word	0x00000000
        /*00b0*/ 	.short	0x0007
        /*00b2*/ 	.short	0x0028
        /*00b4*/ 	.byte	0x00, 0xf0, 0x11, 0x00


	//----- nvinfo : EIATTR_KPARAM_INFO
	.align		4
.L_3589:
        /*00b8*/ 	.byte	0x04, 0x17
        /*00ba*/ 	.short	(.L_3591 - .L_3590)
.L_3590:
        /*00bc*/ 	.word	0x00000000
        /*00c0*/ 	.short	0x0006
        /*00c2*/ 	.short	0x0024
        /*00c4*/ 	.byte	0x00, 0xf0, 0x11, 0x00


	//----- nvinfo : EIATTR_KPARAM_INFO
	.align		4
.L_3591:
        /*00c8*/ 	.byte	0x04, 0x17
        /*00ca*/ 	.short	(.L_3593 - .L_3592)
.L_3592:
        /*00cc*/ 	.word	0x00000000
        /*00d0*/ 	.short	0x0005
        /*00d2*/ 	.short	0x0020
        /*00d4*/ 	.byte	0x00, 0xf0, 0x11, 0x00


	//----- nvinfo : EIATTR_KPARAM_INFO
	.align		4
.L_3593:
        /*00d8*/ 	.byte	0x04, 0x17
        /*00da*/ 	.short	(.L_3595 - .L_3594)
.L_3594:
        /*00dc*/ 	.word	0x00000000
        /*00e0*/ 	.short	0x0004
        /*00e2*/ 	.short	0x001c
        /*00e4*/ 	.byte	0x00, 0xf0, 0x11, 0x00


	//----- nvinfo : EIATTR_KPARAM_INFO
	.align		4
.L_3595:
        /*00e8*/ 	.byte	0x04, 0x17
        /*00ea*/ 	.short	(.L_3597 - .L_3596)
.L_3596:
        /*00ec*/ 	.word	0x00000000
        /*00f0*/ 	.short	0x0003
        /*00f2*/ 	.short	0x0018
        /*00f4*/ 	.byte	0x00, 0xf0, 0x11, 0x00


	//----- nvinfo : EIATTR_KPARAM_INFO
	.align		4
.L_3597:
        /*00f8*/ 	.byte	0x04, 0x17
        /*00fa*/ 	.short	(.L_3599 - .L_3598)
.L_3598:
        /*00fc*/ 	.word	0x00000000
        /*0100*/ 	.short	0x0002
        /*0102*/ 	.short	0x0010
        /*0104*/ 	.byte	0x00, 0xf5, 0x21, 0x00


	//----- nvinfo : EIATTR_KPARAM_INFO
	.align		4
.L_3599:
        /*0108*/ 	.byte	0x04, 0x17
        /*010a*/ 	.short	(.L_3601 - .L_3600)
.L_3600:
        /*010c*/ 	.word	0x00000000
        /*0110*/ 	.short	0x0001
        /*0112*/ 	.short	0x0008
        /*0114*/ 	.byte	0x00, 0xf5, 0x21, 0x00


	//----- nvinfo : EIATTR_KPARAM_INFO
	.align		4
.L_3601:
        /*0118*/ 	.byte	0x04, 0x17
        /*011a*/ 	.short	(.L_3603 - .L_3602)
.L_3602:
        /*011c*/ 	.word	0x00000000
        /*0120*/ 	.short	0x0000
        /*0122*/ 	.short	0x0000
        /*0124*/ 	.byte	0x00, 0xf5, 0x21, 0x00


	//----- nvinfo : EIATTR_SPARSE_MMA_MASK
	.align		4
.L_3603:
        /*0128*/ 	.byte	0x03, 0x50
        /*012a*/ 	.short	0x0000


	//----- nvinfo : EIATTR_MAXREG_COUNT
	.align		4
        /*012c*/ 	.byte	0x03, 0x1b
        /*012e*/ 	.short	0x00ff


	//----- nvinfo : EIATTR_NUM_BARRIERS
	.align		4
        /*0130*/ 	.byte	0x02, 0x4c
        /*0132*/ 	.byte	0x01
	.zero		1


	//----- nvinfo : EIATTR_MERCURY_ISA_VERSION
	.align		4
        /*0134*/ 	.byte	0x03, 0x5f
        /*0136*/ 	.short	0x0101


	//----- nvinfo : EIATTR_VRC_CTA_INIT_COUNT
	.align		4
        /*0138*/ 	.byte	0x02, 0x4a
	.zero		1
	.zero		1


	//----- nvinfo : EIATTR_EXIT_INSTR_OFFSETS
	.align		4
        /*013c*/ 	.byte	0x04, 0x1c
        /*013e*/ 	.short	(.L_3605 - .L_3604)


	//   ....[0]....
.L_3604:
        /*0140*/ 	.word	0x00002fe0


	//----- nvinfo : EIATTR_CRS_STACK_SIZE
	.align		4
.L_3605:
        /*0144*/ 	.byte	0x04, 0x1e
        /*0146*/ 	.short	(.L_3607 - .L_3606)
.L_3606:
        /*0148*/ 	.word	0x00000000


	//----- nvinfo : EIATTR_CBANK_PARAM_SIZE
	.align		4
.L_3607:
        /*014c*/ 	.byte	0x03, 0x19
        /*014e*/ 	.short	0x0054


	//----- nvinfo : EIATTR_PARAM_CBANK
	.align		4
        /*0150*/ 	.byte	0x04, 0x0a
        /*0152*/ 	.short	(.L_3609 - .L_3608)
	.align		4
.L_3608:
        /*0154*/ 	.word	index@(.nv.constant0._Z21filterActs_YxX_sparseILi4ELi32ELi4ELi8ELi2ELb0ELb0EEvPfS0_S0_iiiiiiiiiiiiffi)
        /*0158*/ 	.short	0x0380
        /*015a*/ 	.short	0x0054


	//----- nvinfo : EIATTR_SW_WAR
	.align		4
.L_3609:
        /*015c*/ 	.byte	0x04, 0x36
        /*015e*/ 	.short	(.L_3611 - .L_3610)
.L_3610:
        /*0160*/ 	.word	0x00000008
.L_3611:


//--------------------- .nv.info._Z21filterActs_YxX_sparseILi4ELi32ELi4ELi4ELi2ELb0ELb1EEvPfS0_S0_iiiiiiiiiiiiffi --------------------------
	.section	.nv.info._Z21filterActs_YxX_sparseILi4ELi32ELi4ELi4ELi2ELb0ELb1EEvPfS0_S0_iiiiiiiiiiiiffi,"",@"SHT_CUDA_INFO"
	.sectionflags	@""
	.align	4


	//----- nvinfo : EIATTR_CUDA_API_VERSION
	.align		4
        /*0000*/ 	.byte	0x04, 0x37
        /*0002*/ 	.short	(.L_3613 - .L_3612)
.L_3612:
        /*0004*/ 	.word	0x00000082


	//----- nvinfo : EIATTR_KPARAM_INFO
	.align		4
.L_3613:
        /*0008*/ 	.byte	0x04, 0x17
        /*000a*/ 	.short	(.L_3615 - .L_3614)
.L_3614:
        /*000c*/ 	.word	0x00000000
        /*0010*/ 	.short	0x0011
        /*0012*/ 	.short	0x0050
        /*0014*/ 	.byte	0x00, 0xf0, 0x11, 0x00


	//----- nvinfo : EIATTR_KPARAM_INFO
	.align		4
.L_3615:
        /*0018*/ 	.byte	0x04, 0x17
        /*001a*/ 	.short	(.L_3617 - .L_3616)
.L_3616:
        /*001c*/ 	.word	0x00000000
        /*0020*/ 	.short	0x0010
        /*0022*/ 	.short	0x004c
        /*0024*/ 	.byte	0x00, 0xf0, 0x11, 0x00


	//----- nvinfo : EIATTR_KPARAM_INFO
	.align		4
.L_3617:
        /*0028*/ 	.byte	0x04, 0x17
        /*002a*/ 	.short	(.L_3619 - .L_3618)
.L_3618:
        /*002c*/ 	.word	0x00000000
        /*0030*/ 	.short	0x000f
        /*0032*/ 	.short	0x0048
        /*0034*/ 	.byte	0x00, 0xf0, 0x11, 0x00


	//----- nvinfo : EIATTR_KPARAM_INFO
	.align		4
.L_3619:
        /*0038*/ 	.byte	0x04, 0x17
        /*003a*/ 	.short	(.L_3621 - .L_3620)
.L_3620:
        /*003c*/ 	.word	0x00000000
        /*0040*/ 	.short	0x000e
        /*0042*/ 	.short	0x0044
        /*0044*/ 	.byte	0x00, 0xf0, 0x11, 0x00


	//----- nvinfo : EIATTR_KPARAM_INFO
	.align		4
.L_3621:
        /*0048*/ 	.byte	0x04, 0x17
        /*004a*/ 	.short	(.L_3623 - .L_3622)
.L_3622:
        /*004c*/ 	.word	0x00000000
        /*0050*/ 	.short	0x000d
        /*0052*/ 	.short	0x0040
        /*0054*/ 	.byte	0x00, 0xf0, 0x11, 0x00


	//----- nvinfo : EIATTR_KPARAM_INFO
	.align		4
.L_3623:
        /*0058*/ 	.byte	0x04, 0x17
        /*005a*/ 	.short	(.L_3625 - .L_3624)
.L_3624:
        /*005c*/ 	.word	0x00000000
        /*0060*/ 	.short	0x000c
        /*0062*/ 	.short	0x003c
        /*0064*/ 	.byte	0x00, 0xf0, 0x11, 0x00


	//----- nvinfo : EIATTR_KPARAM_INFO
	.align		4
.L_3625:
        /*0068*/ 	.byte	0x04, 0x17
        /*006a*/ 	.short	(.L_3627 - .L_3626)
.L_3626:
        /*006c*/ 	.word	0x00000000
        /*0070*/ 	.short	0x000b
        /*0072*/ 	.short	0x0038
        /*0074*/ 	.byte	0x00, 0xf0, 0x11, 0x00


	//----- nvinfo : EIATTR_KPARAM_INFO
	.align		4
.L_3627:
        /*0078*/ 	.byte	0x04, 0x17
        /*007a*/ 	.short	(.L_3629 - .L_3628)
.L_3628:
        /*007c*/ 	.word	0x00000000
        /*0080*/ 	.short	0x000a
        /*0082*/ 	.short	0x0034
        /*0084*/ 	.byte	0x00, 0xf0, 0x11, 0x00


	//----- nvinfo : EIATTR_KPARAM_INFO
	.align		4
.L_3629:
        /*0088*/ 	.byte	0x04, 0x17
        /*008a*/ 	.short	(.L_3631 - .L_3630)
.L_3630:
        /*008c*/ 	.word	0x00000000
        /*0090*/ 	.short	0x0009
        /*0092*/ 	.short	0x0030
        /*0094*/ 	.byte	0x00, 0xf0, 0x11, 0x00


	//----- nvinfo : EIATTR_KPARAM_INFO
	.align		4
.L_3631:
        /*0098*/ 	.byte	0x04, 0x17
        /*009a*/ 	.short	(.L_3633 - .L_3632)
.L_3632:
        /*009c*/ 	.word	0x00000000
        /*00a0*/ 	.short	0x0008
        /*00a2*/ 	.short	0x002c
        /*00a4*/ 	.byte	0x00, 0xf0, 0x11, 0x00


	//----- nvinfo : EIATTR_KPARAM_INFO
	.align		4
.L_3633:
        /*00a8*/ 	.byte	0x04, 0x17
        /*00aa*/ 	.short	(.L_3635 - .L_3634)
.L_3634:
        /*00ac*/ 	.word	0x00000000
        /*00b0*/ 	.short	0x0007
        /*00b2*/ 	.short	0x0028
        /*00b4*/ 	.byte	0x00, 0xf0, 0x11, 0x00


	//----- nvinfo : EIATTR_KPARAM_INFO
	.align		4
.L_3635:
        /*00b8*/ 	.byte	0x04, 0x17
        /*00ba*/ 	.short	(.L_3637 - .L_3636)
.L_3636:
        /*00bc*/ 	.word	0x00000000
        /*00c0*/ 	.short	0x0006
        /*00c2*/ 	.short	0x0024
        /*00c4*/ 	.byte	0x00, 0xf0, 0x11, 0x00


	//----- nvinfo : EIATTR_KPARAM_INFO
	.align		4
.L_3637:
        /*00c8*/ 	.byte	0x04, 0x17
        /*00ca*/ 	.short	(.L_3639 - .L_3638)
.L_3638:
        /*00cc*/ 	.word	0x00000000
        /*00d0*/ 	.short	0x0005
        /*00d2*/ 	.short	0x0020
        /*00d4*/ 	.byte	0x00, 0xf0, 0x11, 0x00


	//----- nvinfo : EIATTR_KPARAM_INFO
	.align		4
.L_3639:
        /*00d8*/ 	.byte	0x04, 0x17
        /*00da*/ 	.short	(.L_3641 - .L_3640)
.L_3640:
        /*00dc*/ 	.word	0x00000000
        /*00e0*/ 	.short	0x0004
        /*00e2*/ 	.short	0x001c
        /*00e4*/ 	.byte	0x00, 0xf0, 0x11, 0x00


	//----- nvinfo : EIATTR_KPARAM_INFO
	.align		4
.L_3641:
        /*00e8*/ 	.byte	0x04, 0x17
        /*00ea*/ 	.short	(.L_3643 - .L_3642)
.L_3642:
        /*00ec*/ 	.word	0x00000000
        /*00f0*/ 	.short	0x0003
        /*00f2*/ 	.short	0x0018
        /*00f4*/ 	.byte	0x00, 0xf0, 0x11, 0x00


	//----- nvinfo : EIATTR_KPARAM_INFO
	.align		4
.L_3643:
        /*00f8*/ 	.byte	0x04, 0x17
        /*00fa*/ 	.short	(.L_3645 - .L_3644)
.L_3644:
        /*00fc*/ 	.word	0x00000000
        /*0100*/ 	.short	0x0002
        /*0102*/ 	.short	0x0010
        /*0104*/ 	.byte	0x00, 0xf5, 0x21, 0x00


	//----- nvinfo : EIATTR_KPARAM_INFO
	.align		4
.L_3645:
        /*0108*/ 	.byte	0x04, 0x17
        /*010a*/ 	.short	(.L_3647 - .L_3646)
.L_3646:
        /*010c*/ 	.word	0x00000000
        /*0110*/ 	.short	0x0001
        /*0112*/ 	.short	0x0008
        /*0114*/ 	.byte	0x00, 0xf5, 0x21, 0x00


	//----- nvinfo : EIATTR_KPARAM_INFO
	.align		4
.L_3647:
        /*0118*/ 	.byte	0x04, 0x17
        /*011a*/ 	.short	(.L_3649 - .L_3648)
.L_3648:
        /*011c*/ 	.word	0x00000000
        /*0120*/ 	.short	0x0000
        /*0122*/ 	.short	0x0000
        /*0124*/ 	.byte	0x00, 0xf5, 0x21, 0x00


	//----- nvinfo : EIATTR_SPARSE_MMA_MASK
	.align		4
.L_3649:
        /*0128*/ 	.byte	0x03, 0x50
        /*012a*/ 	.short	0x0000


	//----- nvinfo : EIATTR_MAXREG_COUNT
	.align		4
        /*012c*/ 	.byte	0x03, 0x1b
        /*012e*/ 	.short	0x00ff


	//----- nvinfo : EIATTR_NUM_BARRIERS
	.align		4
        /*0130*/ 	.byte	0x02, 0x4c
        /*0132*/ 	.byte	0x01
	.zero		1


	//----- nvinfo : EIATTR_MERCURY_ISA_VERSION
	.align		4
        /*0134*/ 	.byte	0x03, 0x5f
        /*0136*/ 	.short	0x0101


	//----- nvinfo : EIATTR_VRC_CTA_INIT_COUNT
	.align		4
        /*0138*/ 	.byte	0x02, 0x4a
	.zero		1
	.zero		1


	//----- nvinfo : EIATTR_EXIT_INSTR_OFFSETS
	.align		4
        /*013c*/ 	.byte	0x04, 0x1c
        /*013e*/ 	.short	(.L_3651 - .L_3650)


	//   ....[0]....
.L_3650:
        /*0140*/ 	.word	0x000024a0


	//   ....[1]....
        /*0144*/ 	.word	0x00002540


	//----- nvinfo : EIATTR_CRS_STACK_SIZE
	.align		4
.L_3651:
        /*0148*/ 	.byte	0x04, 0x1e
        /*014a*/ 	.short	(.L_3653 - .L_3652)
.L_3652:
        /*014c*/ 	.word	0x00000000


	//----- nvinfo : EIATTR_CBANK_PARAM_SIZE
	.align		4
.L_3653:
        /*0150*/ 	.byte	0x03, 0x19
        /*0152*/ 	.short	0x0054


	//----- nvinfo : EIATTR_PARAM_CBANK
	.align		4
        /*0154*/ 	.byte	0x04, 0x0a
        /*0156*/ 	.short	(.L_3655 - .L_3654)
	.align		4
.L_3654:
        /*0158*/ 	.word	index@(.nv.constant0._Z21filterActs_YxX_sparseILi4ELi32ELi4ELi4ELi2ELb0ELb1EEvPfS0_S0_iiiiiiiiiiiiffi)
        /*015c*/ 	.short	0x0380
        /*015e*/ 	.short	0x0054


	//----- nvinfo : EIATTR_SW_WAR
	.align		4
.L_3655:
        /*0160*/ 	.byte	0x04, 0x36
        /*0162*/ 	.short	(.L_3657 - .L_3656)
.L_3656:
        /*0164*/ 	.word	0x00000008
.L_3657:


//--------------------- .nv.info._Z21filterActs_YxX_sparseILi4ELi32ELi4ELi8ELi2ELb0ELb1EEvPfS0_S0_iiiiiiiiiiiiffi --------------------------
	.section	.nv.info._Z21filterActs_YxX_sparseILi4ELi32ELi4ELi8ELi2ELb0ELb1EEvPfS0_S0_iiiiiiiiiiiiffi,"",@"SHT_CUDA_INFO"
	.sectionflags	@""
	.align	4


	//----- nvinfo : EIATTR_CUDA_API_VERSION
	.align		4
        /*0000*/ 	.byte	0x04, 0x37
        /*0002*/ 	.short	(.L_3659 - .L_3658)
.L_3658:
        /*0004*/ 	.word	0x00000082


	//----- nvinfo : EIATTR_KPARAM_INFO
	.align		4
.L_3659:
        /*0008*/ 	.byte	0x04, 0x17
        /*000a*/ 	.short	(.L_3661 - .L_3660)
.L_3660:
        /*000c*/ 	.word	0x00000000
        /*0010*/ 	.short	0x0011
        /*0012*/ 	.short	0x0050
        /*0014*/ 	.byte	0x00, 0xf0, 0x11, 0x00


	//----- nvinfo : EIATTR_KPARAM_INFO
	.align		4
.L_3661:
        /*0018*/ 	.byte	0x04, 0x17
        /*001a*/ 	.short	(.L_3663 - .L_3662)
.L_3662:
        /*001c*/ 	.word	0x00000000
        /*0020*/ 	.short	0x0010
        /*0022*/ 	.short	0x004c
        /*0024*/ 	.byte	0x00, 0xf0, 0x11, 0x00


	//----- nvinfo : EIATTR_KPARAM_INFO
	.align		4
.L_3663:
        /*0028*/ 	.byte	0x04, 0x17
        /*002a*/ 	.short	(.L_3665 - .L_3664)
.L_3664:
        /*002c*/ 	.word	0x00000000
        /*0030*/ 	.short	0x000f
        /*0032*/ 	.short	0x0048
        /*0034*/ 	.byte	0x00, 0xf0, 0x11, 0x00


	//----- nvinfo : EIATTR_KPARAM_INFO
	.align		4
.L_3665:
        /*0038*/ 	.byte	0x04, 0x17
        /*003a*/ 	.short	(.L_3667 - .L_3666)
.L_3666:
        /*003c*/ 	.word	0x00000000
        /*0040*/ 	.short	0x000e
        /*0042*/ 	.short	0x0044
        /*0044*/ 	.byte	0x00, 0xf0, 0x11, 0x00


	//----- nvinfo : EIATTR_KPARAM_INFO
	.align		4
.L_3667:
        /*0048*/ 	.byte	0x04, 0x17
        /*004a*/ 	.short	(.L_3669 - .L_3668)
.L_3668:
        /*004c*/ 	.word	0x00000000
        /*0050*/ 	.short	0x000d
        /*0052*/ 	.short	0x0040
        /*0054*/ 	.byte	0x00, 0xf0, 0x11, 0x00


	//----- nvinfo : EIATTR_KPARAM_INFO
	.align		4
.L_3669:
        /*0058*/ 	.byte	0x04, 0x17
        /*005a*/ 	.short	(.L_3671 - .L_3670)
.L_3670:
        /*005c*/ 	.word	0x00000000
        /*0060*/ 	.short	0x000c
        /*0062*/ 	.short	0x003c
        /*0064*/ 	.byte	0x00, 0xf0, 0x11, 0x00


	//----- nvinfo : EIATTR_KPARAM_INFO
	.align		4
.L_3671:
        /*0068*/ 	.byte	0x04, 0x17
        /*006a*/ 	.short	(.L_3673 - .L_3672)
.L_3672:
        /*006c*/ 	.word	0x00000000
        /*0070*/ 	.short	0x000b
        /*0072*/ 	.short	0x0038
        /*0074*/ 	.byte	0x00, 0xf0, 0x11, 0x00


	//----- nvinfo : EIATTR_KPARAM_INFO
	.align		4
.L_3673:
        /*0078*/ 	.byte	0x04, 0x17
        /*007a*/ 	.short	(.L_3675 - .L_3674)
.L_3674:
        /*007c*/ 	.word	0x00000000
        /*0080*/ 	.short	0x000a
        /*0082*/ 	.short	0x0034
        /*0084*/ 	.byte	0x00, 0xf0, 0x11, 0x00


	//----- nvinfo : EIATTR_KPARAM_INFO
	.align		4
.L_3675:
        /*0088*/ 	.byte	0x04, 0x17
        /*008a*/ 	.short	(.L_3677 - .L_3676)
.L_3676:
        /*008c*/ 	.word	0x00000000
        /*0090*/ 	.short	0x0009
        /*0092*/ 	.short	0x0030
        /*0094*/ 	.byte	0x00, 0xf0, 0x11, 0x00


	//----- nvinfo : EIATTR_KPARAM_INFO
	.align		4
.L_3677:
        /*0098*/ 	.byte	0x04, 0x17
        /*009a*/ 	.short	(.L_3679 - .L_3678)
.L_3678:
        /*009c*/ 	.word	0x00000000
        /*00a0*/ 	.short	0x0008
        /*00a2*/ 	.short	0x002c
        /*00a4*/ 	.byte	0x00, 0xf0, 0x11, 0x00


	//----- nvinfo : EIATTR_KPARAM_INFO
	.align		4
.L_3679:
        /*00a8*/ 	.byte	0x04, 0x17
        /*00aa*/ 	.short	(.L_3681 - .L_3680)
.L_3680:
        /*00ac*/ 	.word	0x00000000
        /*00b0*/ 	.short	0x0007
        /*00b2*/ 	.short	0x0028
        /*00b4*/ 	.byte	0x00, 0xf0, 0x11, 0x00


	//----- nvinfo : EIATTR_KPARAM_INFO
	.align		4
.L_3681:
        /*00b8*/ 	.byte	0x04, 0x17
        /*00ba*/ 	.short	(.L_3683 - .L_3682)
.L_3682:
        /*00bc*/ 	.word	0x00000000
        /*00c0*/ 	.short	0x0006
        /*00c2*/ 	.short	0x0024
        /*00c4*/ 	.byte	0x00, 0xf0, 0x11, 0x00


	//----- nvinfo : EIATTR_KPARAM_INFO
	.align		4
.L_3683:
        /*00c8*/ 	.byte	0x04, 0x17
        /*00ca*/ 	.short	(.L_3685 - .L_3684)
.L_3684:
        /*00cc*/ 	.word	0x00000000
        /*00d0*/ 	.short	0x0005
        /*00d2*/ 	.short	0x0020
        /*00d4*/ 	.byte	0x00, 0xf0, 0x11, 0x00


	//----- nvinfo : EIATTR_KPARAM_INFO
	.align		4
.L_3685:
        /*00d8*/ 	.byte	0x04, 0x17
        /*00da*/ 	.short	(.L_3687 - .L_3686)
.L_3686:
        /*00dc*/ 	.word	0x00000000
        /*00e0*/ 	.short	0x0004
        /*00e2*/ 	.short	0x001c
        /*00e4*/ 	.byte	0x00, 0xf0, 0x11, 0x00


	//----- nvinfo : EIATTR_KPARAM_INFO
	.align		4
.L_3687:
        /*00e8*/ 	.byte	0x04, 0x17
        /*00ea*/ 	.short	(.L_3689 - .L_3688)
.L_3688:
        /*00ec*/ 	.word	0x00000000
        /*00f0*/ 	.short	0x0003
        /*00f2*/ 	.short	0x0018
        /*00f4*/ 	.byte	0x00, 0xf0, 0x11, 0x00


	//----- nvinfo : EIATTR_KPARAM_INFO
	.align		4
.L_3689:
        /*00f8*/ 	.byte	0x04, 0x17
        /*00fa*/ 	.short	(.L_3691 - .L_3690)
.L_3690:
        /*00fc*/ 	.word	0x00000000
        /*0100*/ 	.short	0x0002
        /*0102*/ 	.short	0x0010
        /*0104*/ 	.byte	0x00, 0xf5, 0x21, 0x00


	//----- nvinfo : EIATTR_KPARAM_INFO
	.align		4
.L_3691:
        /*0108*/ 	.byte	0x04, 0x17
        /*010a*/ 	.short	(.L_3693 - .L_3692)
.L_3692:
        /*010c*/ 	.word	0x00000000
        /*0110*/ 	.short	0x0001
        /*0112*/ 	.short	0x0008
        /*0114*/ 	.byte	0x00, 0xf5, 0x21, 0x00


	//----- nvinfo : EIATTR_KPARAM_INFO
	.align		4
.L_3693:
        /*0118*/ 	.byte	0x04, 0x17
        /*011a*/ 	.short	(.L_3695 - .L_3694)
.L_3694:
        /*011c*/ 	.word	0x00000000
        /*0120*/ 	.short	0x0000
        /*0122*/ 	.short	0x0000
        /*0124*/ 	.byte	0x00, 0xf5, 0x21, 0x00


	//----- nvinfo : EIATTR_SPARSE_MMA_MASK
	.align		4
.L_3695:
        /*0128*/ 	.byte	0x03, 0x50
        /*012a*/ 	.short	0x0000


	//----- nvinfo : EIATTR_MAXREG_COUNT
	.align		4
        /*012c*/ 	.byte	0x03, 0x1b
        /*012e*/ 	.short	0x00ff


	//----- nvinfo : EIATTR_NUM_BARRIERS
	.align		4
        /*0130*/ 	.byte	0x02, 0x4c
        /*0132*/ 	.byte	0x01
	.zero		1


	//----- nvinfo : EIATTR_MERCURY_ISA_VERSION
	.align		4
        /*0134*/ 	.byte	0x03, 0x5f
        /*0136*/ 	.short	0x0101


	//----- nvinfo : EIATTR_VRC_CTA_INIT_COUNT
	.align		4
        /*0138*/ 	.byte	0x02, 0x4a
	.zero		1
	.zero		1


	//----- nvinfo : EIATTR_EXIT_INSTR_OFFSETS
	.align		4
        /*013c*/ 	.byte	0x04, 0x1c
        /*013e*/ 	.short	(.L_3697 - .L_3696)


	//   ....[0]....
.L_3696:
        /*0140*/ 	.word	0x00003100


	//   ....[1]....
        /*0144*/ 	.word	0x00003220


	//----- nvinfo : EIATTR_CRS_STACK_SIZE
	.align		4
.L_3697:
        /*0148*/ 	.byte	0x04, 0x1e
        /*014a*/ 	.short	(.L_3699 - .L_3698)
.L_3698:
        /*014c*/ 	.word	0x00000000


	//----- nvinfo : EIATTR_CBANK_PARAM_SIZE
	.align		4
.L_3699:
        /*0150*/ 	.byte	0x03, 0x19
        /*0152*/ 	.short	0x0054


	//----- nvinfo : EIATTR_PARAM_CBANK
	.align		4
        /*0154*/ 	.byte	0x04, 0x0a
        /*0156*/ 	.short	(.L_3701 - .L_3700)
	.align		4
.L_3700:
        /*0158*/ 	.word	index@(.nv.constant0._Z21filterActs_YxX_sparseILi4ELi32ELi4ELi8ELi2ELb0ELb1EEvPfS0_S0_iiiiiiiiiiiiffi)
        /*015c*/ 	.short	0x0380
        /*015e*/ 	.short	0x0054


	//----- nvinfo : EIATTR_SW_WAR
	.align		4
.L_3701:
        /*0160*/ 	.byte	0x04, 0x36
        /*0162*/ 	.short	(.L_3703 - .L_3702)
.L_3702:
        /*0164*/ 	.word	0x00000008
.L_3703:


//--------------------- .nv.info._Z20filterActs_YxX_colorILi4ELi32ELi4ELi4ELi3ELb1ELb0EEvPfS0_S0_iiiiiiiiiiffi --------------------------
	.section	.nv.info._Z20filterActs_YxX_colorILi4ELi32ELi4ELi4ELi3ELb1ELb0EEvPfS0_S0_iiiiiiiiiiffi,"",@"SHT_CUDA_INFO"
	.sectionflags	@""
	.align	4


	//----- nvinfo : EIATTR_CUDA_API_VERSION
	.align		4
        /*0000*/ 	.byte	0x04, 0x37
        /*0002*/ 	.short	(.L_3705 - .L_3704)
.L_3704:
        /*0004*/ 	.word	0x00000082


	//----- nvinfo : EIATTR_KPARAM_INFO
	.align		4
.L_3705:
        /*0008*/ 	.byte	0x04, 0x17
        /*000a*/ 	.short	(.L_3707 - .L_3706)
.L_3706:
        /*000c*/ 	.word	0x00000000
        /*0010*/ 	.short	0x000f
        /*0012*/ 	.short	0x0048
        /*0014*/ 	.byte	0x00, 0xf0, 0x11, 0x00


	//----- nvinfo : EIATTR_KPARAM_INFO
	.align		4
.L_3707:
        /*0018*/ 	.byte	0x04, 0x17
        /*001a*/ 	.short	(.L_3709 - .L_3708)
.L_3708:
        /*001c*/ 	.word	0x00000000
        /*0020*/ 	.short	0x000e
        /*0022*/ 	.short	0x0044
        /*0024*/ 	.byte	0x00, 0xf0, 0x11, 0x00


	//----- nvinfo : EIATTR_KPARAM_INFO
	.align		4
.L_3709:
        /*0028*/ 	.byte	0x04, 0x17
        /*002a*/ 	.short	(.L_3711 - .L_3710)
.L_3710:
        /*002c*/ 	.word	0x00000000
        /*0030*/ 	.short	0x000d
        /*0032*/ 	.short	0x0040
        /*0034*/ 	.byte	0x00, 0xf0, 0x11, 0x00


	//----- nvinfo : EIATTR_KPARAM_INFO
	.align		4
.L_3711:
        /*0038*/ 	.byte	0x04, 0x17
        /*003a*/ 	.short	(.L_3713 - .L_3712)
.L_3712:
        /*003c*/ 	.word	0x00000000
        /*0040*/ 	.short	0x000c
        /*0042*/ 	.short	0x003c
        /*0044*/ 	.byte	0x00, 0xf0, 0x11, 0x00


	//----- nvinfo : EIATTR_KPARAM_INFO
	.align		4
.L_3713:
        /*0048*/ 	.byte	0x04, 0x17
        /*004a*/ 	.short	(.L_3715 - .L_3714)
.L_3714:
        /*004c*/ 	.word	0x00000000
        /*0050*/ 	.short	0x000b
        /*0052*/ 	.short	0x0038
        /*0054*/ 	.byte	0x00, 0xf0, 0x11, 0x00


	//----- nvinfo : EIATTR_KPARAM_INFO
	.align		4
.L_3715:
        /*0058*/ 	.byte	0x04, 0x17
        /*005a*/ 	.short	(.L_3717 - .L_3716)
.L_3716:
        /*005c*/ 	.word	0x00000000
        /*0060*/ 	.short	0x000a
        /*0062*/ 	.short	0x0034
        /*0064*/ 	.byte	0x00, 0xf0, 0x11, 0x00


	//----- nvinfo : EIATTR_KPARAM_INFO
	.align		4
.L_3717:
        /*0068*/ 	.byte	0x04, 0x17
        /*006a*/ 	.short	(.L_3719 - .L_3718)
.L_3718:
        /*006c*/ 	.word	0x00000000
        /*0070*/ 	.short	0x0009
        /*0072*/ 	.short	0x0030
        /*0074*/ 	.byte	0x00, 0xf0, 0x11, 0x00


	//----- nvinfo : EIATTR_KPARAM_INFO
	.align		4
.L_3719:
        /*0078*/ 	.byte	0x04, 0x17
        /*007a*/ 	.short	(.L_3721 - .L_3720)
.L_3720:
        /*007c*/ 	.word	0x00000000
        /*0080*/ 	.short	0x0008
        /*0082*/ 	.short	0x002c
        /*0084*/ 	.byte	0x00, 0xf0, 0x11, 0x00


	//----- nvinfo : EIATTR_KPARAM_INFO
	.align		4
.L_3721:
        /*0088*/ 	.byte	0x04, 0x17
        /*008a*/ 	.short	(.L_3723 - .L_3722)
.L_3722:
        /*008c*/ 	.word	0x00000000
        /*0090*/ 	.short	0x0007
        /*0092*/ 	.short	0x0028
        /*0094*/ 	.byte	0x00, 0xf0, 0x11, 0x00


	//----- nvinfo : EIATTR_KPARAM_INFO
	.align		4
.L_3723:
        /*0098*/ 	.byte	0x04, 0x17
        /*009a*/ 	.short	(.L_3725 - .L_3724)
.L_3724:
        /*009c*/ 	.word	0x00000000
        /*00a0*/ 	.short	0x0006
        /*00a2*/ 	.short	0x0024
        /*00a4*/ 	.byte	0x00, 0xf0, 0x11, 0x00


	//----- nvinfo : EIATTR_KPARAM_INFO
	.align		4
.L_3725:
        /*00a8*/ 	.byte	0x04, 0x17
        /*00aa*/ 	.short	(.L_3727 - .L_3726)
.L_3726:
        /*00ac*/ 	.word	0x00000000
        /*00b0*/ 	.short	0x0005
        /*00b2*/ 	.short	0x0020
        /*00b4*/ 	.byte	0x00, 0xf0, 0x11, 0x00


	//----- nvinfo : EIATTR_KPARAM_INFO
	.align		4
.L_3727:
        /*00b8*/ 	.byte	0x04, 0x17
        /*00ba*/ 	.short	(.L_3729 - .L_3728)
.L_3728:
        /*00bc*/ 	.word	0x00000000
        /*00c0*/ 	.short	0x0004
        /*00c2*/ 	.short	0x001c
        /*00c4*/ 	.byte	0x00, 0xf0, 0x11, 0x00


	//----- nvinfo : EIATTR_KPARAM_INFO
	.align		4
.L_3729:
        /*00c8*/ 	.byte	0x04, 0x17
        /*00ca*/ 	.short	(.L_3731 - .L_3730)
.L_3730:
        /*00cc*/ 	.word	0x00000000
        /*00d0*/ 	.short	0x0003
        /*00d2*/ 	.short	0x0018
        /*00d4*/ 	.byte	0x00, 0xf0, 0x11, 0x00


	//----- nvinfo : EIATTR_KPARAM_INFO
	.align		4
.L_3731:
        /*00d8*/ 	.byte	0x04, 0x17
        /*00da*/ 	.short	(.L_3733 - .L_3732)
.L_3732:
        /*00dc*/ 	.word	0x00000000
        /*00e0*/ 	.short	0x0002
        /*00e2*/ 	.short	0x0010
        /*00e4*/ 	.byte	0x00, 0xf5, 0x21, 0x00


	//----- nvinfo : EIATTR_KPARAM_INFO
	.align		4
.L_3733:
        /*00e8*/ 	.byte	0x04, 0x17
        /*00ea*/ 	.short	(.L_3735 - .L_3734)
.L_3734:
        /*00ec*/ 	.word	0x00000000
        /*00f0*/ 	.short	0x0001
        /*00f2*/ 	.short	0x0008
        /*00f4*/ 	.byte	0x00, 0xf5, 0x21, 0x00


	//----- nvinfo : EIATTR_KPARAM_INFO
	.align		4
.L_3735:
        /*00f8*/ 	.byte	0x04, 0x17
        /*00fa*/ 	.short	(.L_3737 - .L_3736)
.L_3736:
        /*00fc*/ 	.word	0x00000000
        /*0100*/ 	.short	0x0000
        /*0102*/ 	.short	0x0000
        /*0104*/ 	.byte	0x00, 0xf5, 0x21, 0x00


	//----- nvinfo : EIATTR_SPARSE_MMA_MASK
	.align		4
.L_3737:
        /*0108*/ 	.byte	0x03, 0x50
        /*010a*/ 	.short	0x0000


	//----- nvinfo : EIATTR_MAXREG_COUNT
	.align		4
        /*010c*/ 	.byte	0x03, 0x1b
        /*010e*/ 	.short	0x00ff


	//----- nvinfo : EIATTR_NUM_BARRIERS
	.align		4
        /*0110*/ 	.byte	0x02, 0x4c
        /*0112*/ 	.byte	0x01
	.zero		1


	//----- nvinfo : EIATTR_MERCURY_ISA_VERSION
	.align		4
        /*0114*/ 	.byte	0x03, 0x5f
        /*0116*/ 	.short	0x0101


	//----- nvinfo : EIATTR_VRC_CTA_INIT_COUNT
	.align		4
        /*0118*/ 	.byte	0x02, 0x4a
	.zero		1
	.zero		1


	//----- nvinfo : EIATTR_EXIT_INSTR_OFFSETS
	.align		4
        /*011c*/ 	.byte	0x04, 0x1c
        /*011e*/ 	.short	(.L_3739 - .L_3738)


	//   ....[0]....
.L_3738:
        /*0120*/ 	.word	0x000026c0


	//----- nvinfo : EIATTR_CRS_STACK_SIZE
	.align		4
.L_3739:
        /*0124*/ 	.byte	0x04, 0x1e
        /*0126*/ 	.short	(.L_3741 - .L_3740)
.L_3740:
        /*0128*/ 	.word	0x00000000


	//----- nvinfo : EIATTR_CBANK_PARAM_SIZE
	.align		4
.L_3741:
        /*012c*/ 	.byte	0x03, 0x19
        /*012e*/ 	.short	0x004c


	//----- nvinfo : EIATTR_PARAM_CBANK
	.align		4
        /*0130*/ 	.byte	0x04, 0x0a
        /*0132*/ 	.short	(.L_3743 - .L_3742)
	.align		4
.L_3742:
        /*0134*/ 	.word	index@(.nv.constant0._Z20filterActs_YxX_colorILi4ELi32ELi4ELi4ELi3ELb1ELb0EEvPfS0_S0_iiiiiiiiiiffi)
        /*0138*/ 	.short	0x0380
        /*013a*/ 	.short	0x004c


	//----- nvinfo : EIATTR_SW_WAR
	.align		4
.L_3743:
        /*013c*/ 	.byte	0x04, 0x36
        /*013e*/ 	.short	(.L_3745 - .L_3744)
.L_3744:
        /*0140*/ 	.word	0x00000008
.L_3745:


//--------------------- .nv.info._Z20filterActs_YxX_colorILi4ELi32ELi4ELi8ELi3ELb1ELb0EEvPfS0_S0_iiiiiiiiiiffi --------------------------
	.section	.nv.info._Z20filterActs_YxX_colorILi4ELi32ELi4ELi8ELi3ELb1ELb0EEvPfS0_S0_iiiiiiiiiiffi,"",@"SHT_CUDA_INFO"
	.sectionflags	@""
	.align	4


	//----- nvinfo : EIATTR_CUDA_API_VERSION
	.align		4
        /*0000*/ 	.byte	0x04, 0x37
        /*0002*/ 	.short	(.L_3747 - .L_3746)
.L_3746:
        /*0004*/ 	.word	0x00000082


	//----- nvinfo : EIATTR_KPARAM_INFO
	.align		4
.L_3747:
        /*0008*/ 	.byte	0x04, 0x17
        /*000a*/ 	.short	(.L_3749 - .L_3748)
.L_3748:
        /*000c*/ 	.word	0x00000000
        /*0010*/ 	.short	0x000f
        /*0012*/ 	.short	0x0048
        /*0014*/ 	.byte	0x00, 0xf0, 0x11, 0x00


	//----- nvinfo : EIATTR_KPARAM_INFO
	.align		4
.L_3749:
        /*0018*/ 	.byte	0x04, 0x17
        /*001a*/ 	.short	(.L_3751 - .L_3750)
.L_3750:
        /*001c*/ 	.word	0x00000000
        /*0020*/ 	.short	0x000e
        /*0022*/ 	.short	0x0044
        /*0024*/ 	.byte	0x00, 0xf0, 0x11, 0x00


	//----- nvinfo : EIATTR_KPARAM_INFO
	.align		4
.L_3751:
        /*0028*/ 	.byte	0x04, 0x17
        /*002a*/ 	.short	(.L_3753 - .L_3752)
.L_3752:
        /*002c*/ 	.word	0x00000000
        /*0030*/ 	.short	0x000d
        /*0032*/ 	.short	0x0040
        /*0034*/ 	.byte	0x00, 0xf0, 0x11, 0x00


	//----- nvinfo : EIATTR_KPARAM_INFO
	.align		4
.L_3753:
        /*0038*/ 	.byte	0x04, 0x17
        /*003a*/ 	.short	(.L_3755 - .L_3754)
.L_3754:
        /*003c*/ 	.word	0x00000000
        /*0040*/ 	.short	0x000c
        /*0042*/ 	.short	0x003c
        /*0044*/ 	.byte	0x00, 0xf0, 0x11, 0x00


	//----- nvinfo : EIATTR_KPARAM_INFO
	.align		4
.L_3755:
        /*0048*/ 	.byte	0x04, 0x17
        /*004a*/ 	.short	(.L_3757 - .L_3756)
.L_3756:
        /*004c*/ 	.word	0x00000000
        /*0050*/ 	.short	0x000b
        /*0052*/ 	.short	0x0038
        /*0054*/ 	.byte	0x00, 0xf0, 0x11, 0x00


	//----- nvinfo : EIATTR_KPARAM_INFO
	.align		4
.L_3757:
        /*0058*/ 	.byte	0x04, 0x17
        /*005a*/ 	.short	(.L_3759 - .L_3758)
.L_3758:
        /*005c*/ 	.word	0x00000000
        /*0060*/ 	.short	0x000a
        /*0062*/ 	.short	0x0034
        /*0064*/ 	.byte	0x00, 0xf0, 0x11, 0x00


	//----- nvinfo : EIATTR_KPARAM_INFO
	.align		4
.L_3759:
        /*0068*/ 	.byte	0x04, 0x17
        /*006a*/ 	.short	(.L_3761 - .L_3760)
.L_3760:
        /*006c*/ 	.word	0x00000000
        /*0070*/ 	.short	0x0009
        /*0072*/ 	.short	0x0030
        /*0074*/ 	.byte	0x00, 0xf0, 0x11, 0x00


	//----- nvinfo : EIATTR_KPARAM_INFO
	.align		4
.L_3761:
        /*0078*/ 	.byte	0x04, 0x17
        /*007a*/ 	.short	(.L_3763 - .L_3762)
.L_3762:
        /*007c*/ 	.word	0x00000000
        /*0080*/ 	.short	0x0008
        /*0082*/ 	.short	0x002c
        /*0084*/ 	.byte	0x00, 0xf0, 0x11, 0x00


	//----- nvinfo : EIATTR_KPARAM_INFO
	.align		4
.L_3763:
        /*0088*/ 	.byte	0x04, 0x17
        /*008a*/ 	.short	(.L_3765 - .L_3764)
.L_3764:
        /*008c*/ 	.word	0x00000000
        /*0090*/ 	.short	0x0007
        /*0092*/ 	.short	0x0028
        /*0094*/ 	.byte	0x00, 0xf0, 0x11, 0x00


	//----- nvinfo : EIATTR_KPARAM_INFO
	.align		4
.L_3765:
        /*0098*/ 	.byte	0x04, 0x17
        /*009a*/ 	.short	(.L_3767 - .L_3766)
.L_3766:
        /*009c*/ 	.word	0x00000000
        /*00a0*/ 	.short	0x0006
        /*00a2*/ 	.short	0x0024
        /*00a4*/ 	.byte	0x00, 0xf0, 0x11, 0x00


	//----- nvinfo : EIATTR_KPARAM_INFO
	.align		4
.L_3767:
        /*00a8*/ 	.byte	0x04, 0x17
        /*00aa*/ 	.short	(.L_3769 - .L_3768)
.L_3768:
        /*00ac*/ 	.word	0x00000000
        /*00b0*/ 	.short	0x0005
        /*00b2*/ 	.short	0x0020
        /*00b4*/ 	.byte	0x00, 0xf0, 0x11, 0x00


	//----- nvinfo : EIATTR_KPARAM_INFO
	.align		4
.L_3769:
        /*00b8*/ 	.byte	0x04, 0x17
        /*00ba*/ 	.short	(.L_3771 - .L_3770)
.L_3770:
        /*00bc*/ 	.word	0x00000000
        /*00c0*/ 	.short	0x0004
        /*00c2*/ 	.short	0x001c
        /*00c4*/ 	.byte	0x00, 0xf0, 0x11, 0x00


	//----- nvinfo : EIATTR_KPARAM_INFO
	.align		4
.L_3771:
        /*00c8*/ 	.byte	0x04, 0x17
        /*00ca*/ 	.short	(.L_3773 - .L_3772)
.L_3772:
        /*00cc*/ 	.word	0x00000000
        /*00d0*/ 	.short	0x0003
        /*00d2*/ 	.short	0x0018
        /*00d4*/ 	.byte	0x00, 0xf0, 0x11, 0x00


	//----- nvinfo : EIATTR_KPARAM_INFO
	.align		4
.L_3773:
        /*00d8*/ 	.byte	0x04, 0x17
        /*00da*/ 	.short	(.L_3775 - .L_3774)
.L_3774:
        /*00dc*/ 	.word	0x00000000
        /*00e0*/ 	.short	0x0002
        /*00e2*/ 	.short	0x0010
        /*00e4*/ 	.byte	0x00, 0xf5, 0x21, 0x00


	//----- nvinfo : EIATTR_KPARAM_INFO
	.align		4
.L_3775:
        /*00e8*/ 	.byte	0x04, 0x17
        /*00ea*/ 	.short	(.L_3777 - .L_3776)
.L_3776:
        /*00ec*/ 	.word	0x00000000
        /*00f0*/ 	.short	0x0001
        /*00f2*/ 	.short	0x0008
        /*00f4*/ 	.byte	0x00, 0xf5, 0x21, 0x00


	//----- nvinfo : EIATTR_KPARAM_INFO
	.align		4
.L_3777:
        /*00f8*/ 	.byte	0x04, 0x17
        /*00fa*/ 	.short	(.L_3779 - .L_3778)
.L_3778:
        /*00fc*/ 	.word	0x00000000
        /*0100*/ 	.short	0x0000
        /*0102*/ 	.short	0x0000
        /*0104*/ 	.byte	0x00, 0xf5, 0x21, 0x00


	//----- nvinfo : EIATTR_SPARSE_MMA_MASK
	.align		4
.L_3779:
        /*0108*/ 	.byte	0x03, 0x50
        /*010a*/ 	.short	0x0000


	//----- nvinfo : EIATTR_MAXREG_COUNT
	.align		4
        /*010c*/ 	.byte	0x03, 0x1b
        /*010e*/ 	.short	0x00ff


	//----- nvinfo : EIATTR_NUM_BARRIERS
	.align		4
        /*0110*/ 	.byte	0x02, 0x4c
        /*0112*/ 	.byte	0x01
	.zero		1


	//----- nvinfo : EIATTR_MERCURY_ISA_VERSION
	.align		4
        /*0114*/ 	.byte	0x03, 0x5f
        /*0116*/ 	.short	0x0101


	//----- nvinfo : EIATTR_VRC_CTA_INIT_COUNT
	.align		4
        /*0118*/ 	.byte	0x02, 0x4a
	.zero		1
	.zero		1


	//----- nvinfo : EIATTR_EXIT_INSTR_OFFSETS
	.align		4
        /*011c*/ 	.byte	0x04, 0x1c
        /*011e*/ 	.short	(.L_3781 - .L_3780)


	//   ....[0]....
.L_3780:
        /*0120*/ 	.word	0x00003ad0


	//----- nvinfo : EIATTR_CRS_STACK_SIZE
	.align		4
.L_3781:
        /*0124*/ 	.byte	0x04, 0x1e
        /*0126*/ 	.short	(.L_3783 - .L_3782)
.L_3782:
        /*0128*/ 	.word	0x00000000


	//----- nvinfo : EIATTR_CBANK_PARAM_SIZE
	.align		4
.L_3783:
        /*012c*/ 	.byte	0x03, 0x19
        /*012e*/ 	.short	0x004c


	//----- nvinfo : EIATTR_PARAM_CBANK
	.align		4
        /*0130*/ 	.byte	0x04, 0x0a
        /*0132*/ 	.short	(.L_3785 - .L_3784)
	.align		4
.L_3784:
        /*0134*/ 	.word	index@(.nv.constant0._Z20filterActs_YxX_colorILi4ELi32ELi4ELi8ELi3ELb1ELb0EEvPfS0_S0_iiiiiiiiiiffi)
        /*0138*/ 	.short	0x0380
        /*013a*/ 	.short	0x004c


	//----- nvinfo : EIATTR_SW_WAR
	.align		4
.L_3785:
        /*013c*/ 	.byte	0x04, 0x36
        /*013e*/ 	.short	(.L_3787 - .L_3786)
.L_3786:
        /*0140*/ 	.word	0x00000008
.L_3787:


//--------------------- .nv.info._Z20filterActs_YxX_colorILi4ELi32ELi4ELi4ELi3ELb1ELb1EEvPfS0_S0_iiiiiiiiiiffi --------------------------
	.section	.nv.info._Z20filterActs_YxX_colorILi4ELi32ELi4ELi4ELi3ELb1ELb1EEvPfS0_S0_iiiiiiiiiiffi,"",@"SHT_CUDA_INFO"
	.sectionflags	@""
	.align	4


	//----- nvinfo : EIATTR_CUDA_API_VERSION
	.align		4
        /*0000*/ 	.byte	0x04, 0x37
        /*0002*/ 	.short	(.L_3789 - .L_3788)
.L_3788:
        /*0004*/ 	.word	0x00000082


	//----- nvinfo : EIATTR_KPARAM_INFO
	.align		4
.L_3789:
        /*0008*/ 	.byte	0x04, 0x17
        /*000a*/ 	.short	(.L_3791 - .L_3790)
.L_3790:
        /*000c*/ 	.word	0x00000000
        /*0010*/ 	.short	0x000f
        /*0012*/ 	.short	0x0048
        /*0014*/ 	.byte	0x00, 0xf0, 0x11, 0x00


	//----- nvinfo : EIATTR_KPARAM_INFO
	.align		4
.L_3791:
        /*0018*/ 	.byte	0x04, 0x17
        /*001a*/ 	.short	(.L_3793 - .L_3792)
.L_3792:
        /*001c*/ 	.word	0x00000000
        /*0020*/ 	.short	0x000e
        /*0022*/ 	.short	0x0044
        /*0024*/ 	.byte	0x00, 0xf0, 0x11, 0x00


	//----- nvinfo : EIATTR_KPARAM_INFO
	.align		4
.L_3793:
        /*0028*/ 	.byte	0x04, 0x17
        /*002a*/ 	.short	(.L_3795 - .L_3794)
.L_3794:
        /*002c*/ 	.word	0x00000000
        /*0030*/ 	.short	0x000d
        /*0032*/ 	.short	0x0040
        /*0034*/ 	.byte	0x00, 0xf0, 0x11, 0x00


	//----- nvinfo : EIATTR_KPARAM_INFO
	.align		4
.L_3795:
        /*0038*/ 	.byte	0x04, 0x17
        /*003a*/ 	.short	(.L_3797 - .L_3796)
.L_3796:
        /*003c*/ 	.word	0x00000000
        /*0040*/ 	.short	0x000c
        /*0042*/ 	.short	0x003c
        /*0044*/ 	.byte	0x00, 0xf0, 0x11, 0x00


	//----- nvinfo : EIATTR_KPARAM_INFO
	.align		4
.L_3797:
        /*0048*/ 	.byte	0x04, 0x17
        /*004a*/ 	.short	(.L_3799 - .L_3798)
.L_3798:
        /*004c*/ 	.word	0x00000000
        /*0050*/ 	.short	0x000b
        /*0052*/ 	.short	0x0038
        /*0054*/ 	.byte	0x00, 0xf0, 0x11, 0x00


	//----- nvinfo : EIATTR_KPARAM_INFO
	.align		4
.L_3799:
        /*0058*/ 	.byte	0x04, 0x17
        /*005a*/ 	.short	(.L_3801 - .L_3800)
.L_3800:
        /*005c*/ 	.word	0x00000000
        /*0060*/ 	.short	0x000a
        /*0062*/ 	.short	0x0034
        /*0064*/ 	.byte	0x00, 0xf0, 0x11, 0x00


	//----- nvinfo : EIATTR_KPARAM_INFO
	.align		4
.L_3801:
        /*0068*/ 	.byte	0x04, 0x17
        /*006a*/ 	.short	(.L_3803 - .L_3802)
.L_3802:
        /*006c*/ 	.word	0x00000000
        /*0070*/ 	.short	0x0009
        /*0072*/ 	.short	0x0030
        /*0074*/ 	.byte	0x00, 0xf0, 0x11, 0x00


	//----- nvinfo : EIATTR_KPARAM_INFO
	.align		4
.L_3803:
        /*0078*/ 	.byte	0x04, 0x17
        /*007a*/ 	.short	(.L_3805 - .L_3804)
.L_3804:
        /*007c*/ 	.word	0x00000000
        /*0080*/ 	.short	0x0008
        /*0082*/ 	.short	0x002c
        /*0084*/ 	.byte	0x00, 0xf0, 0x11, 0x00


	//----- nvinfo : EIATTR_KPARAM_INFO
	.align		4
.L_3805:
        /*0088*/ 	.byte	0x04, 0x17
        /*008a*/ 	.short	(.L_3807 - .L_3806)
.L_3806:
        /*008c*/ 	.word	0x00000000
        /*0090*/ 	.short	0x0007
        /*0092*/ 	.short	0x0028
        /*0094*/ 	.byte	0x00, 0xf0, 0x11, 0x00


	//----- nvinfo : EIATTR_KPARAM_INFO
	.align		4
.L_3807:
        /*0098*/ 	.byte	0x04, 0x17
        /*009a*/ 	.short	(.L_3809 - .L_3808)
.L_3808:
        /*009c*/ 	.word	0x00000000
        /*00a0*/ 	.short	0x0006
        /*00a2*/ 	.short	0x0024
        /*00a4*/ 	.byte	0x00, 0xf0, 0x11, 0x00


	//----- nvinfo : EIATTR_KPARAM_INFO
	.align		4
.L_3809:
        /*00a8*/ 	.byte	0x04, 0x17
        /*00aa*/ 	.short	(.L_3811 - .L_3810)
.L_3810:
        /*00ac*/ 	.word	0x00000000
        /*00b0*/ 	.short	0x0005
        /*00b2*/ 	.short	0x0020
        /*00b4*/ 	.byte	0x00, 0xf0, 0x11, 0x00


	//----- nvinfo : EIATTR_KPARAM_INFO
	.align		4
.L_3811:
        /*00b8*/ 	.byte	0x04, 0x17
        /*00ba*/ 	.short	(.L_3813 - .L_3812)
.L_3812:
        /*00bc*/ 	.word	0x00000000
        /*00c0*/ 	.short	0x0004
        /*00c2*/ 	.short	0x001c
        /*00c4*/ 	.byte	0x00, 0xf0, 0x11, 0x00


	//----- nvinfo : EIATTR_KPARAM_INFO
	.align		4
.L_3813:
        /*00c8*/ 	.byte	0x04, 0x17
        /*00ca*/ 	.short	(.L_3815 - .L_3814)
.L_3814:
        /*00cc*/ 	.word	0x00000000
        /*00d0*/ 	.short	0x0003
        /*00d2*/ 	.short	0x0018
        /*00d4*/ 	.byte	0x00, 0xf0, 0x11, 0x00


	//----- nvinfo : EIATTR_KPARAM_INFO
	.align		4
.L_3815:
        /*00d8*/ 	.byte	0x04, 0x17
        /*00da*/ 	.short	(.L_3817 - .L_3816)
.L_3816:
        /*00dc*/ 	.word	0x00000000
        /*00e0*/ 	.short	0x0002
        /*00e2*/ 	.short	0x0010
        /*00e4*/ 	.byte	0x00, 0xf5, 0x21, 0x00


	//----- nvinfo : EIATTR_KPARAM_INFO
	.align		4
.L_3817:
        /*00e8*/ 	.byte	0x04, 0x17
        /*00ea*/ 	.short	(.L_3819 - .L_3818)
.L_3818:
        /*00ec*/ 	.word	0x00000000
        /*00f0*/ 	.short	0x0001
        /*00f2*/ 	.short	0x0008
        /*00f4*/ 	.byte	0x00, 0xf5, 0x21, 0x00


	//----- nvinfo : EIATTR_KPARAM_INFO
	.align		4
.L_3819:
        /*00f8*/ 	.byte	0x04, 0x17
        /*00fa*/ 	.short	(.L_3821 - .L_3820)
.L_3820:
        /*00fc*/ 	.word	0x00000000
        /*0100*/ 	.short	0x0000
        /*0102*/ 	.short	0x0000
        /*0104*/ 	.byte	0x00, 0xf5, 0x21, 0x00


	//----- nvinfo : EIATTR_SPARSE_MMA_MASK
	.align		4
.L_3821:
        /*0108*/ 	.byte	0x03, 0x50
        /*010a*/ 	.short	0x0000


	//----- nvinfo : EIATTR_MAXREG_COUNT
	.align		4
        /*010c*/ 	.byte	0x03, 0x1b
        /*010e*/ 	.short	0x00ff


	//----- nvinfo : EIATTR_NUM_BARRIERS
	.align		4
        /*0110*/ 	.byte	0x02, 0x4c
        /*0112*/ 	.byte	0x01
	.zero		1


	//----- nvinfo : EIATTR_MERCURY_ISA_VERSION
	.align		4
        /*0114*/ 	.byte	0x03, 0x5f
        /*0116*/ 	.short	0x0101


	//----- nvinfo : EIATTR_VRC_CTA_INIT_COUNT
	.align		4
        /*0118*/ 	.byte	0x02, 0x4a
	.zero		1
	.zero		1


	//----- nvinfo : EIATTR_EXIT_INSTR_OFFSETS
	.align		4
        /*011c*/ 	.byte	0x04, 0x1c
        /*011e*/ 	.short	(.L_3823 - .L_3822)


	//   ....[0]....
.L_3822:
        /*0120*/ 	.word	0x000027b0


	//   ....[1]....
        /*0124*/ 	.word	0x000028d0


	//----- nvinfo : EIATTR_CRS_STACK_SIZE
	.align		4
.L_3823:
        /*0128*/ 	.byte	0x04, 0x1e
        /*012a*/ 	.short	(.L_3825 - .L_3824)
.L_3824:
        /*012c*/ 	.word	0x00000000


	//----- nvinfo : EIATTR_CBANK_PARAM_SIZE
	.align		4
.L_3825:
        /*0130*/ 	.byte	0x03, 0x19
        /*0132*/ 	.short	0x004c


	//----- nvinfo : EIATTR_PARAM_CBANK
	.align		4
        /*0134*/ 	.byte	0x04, 0x0a
        /*0136*/ 	.short	(.L_3827 - .L_3826)
	.align		4
.L_3826:
        /*0138*/ 	.word	index@(.nv.constant0._Z20filterActs_YxX_colorILi4ELi32ELi4ELi4ELi3ELb1ELb1EEvPfS0_S0_iiiiiiiiiiffi)
        /*013c*/ 	.short	0x0380
        /*013e*/ 	.short	0x004c


	//----- nvinfo : EIATTR_SW_WAR
	.align		4
.L_3827:
        /*0140*/ 	.byte	0x04, 0x36
        /*0142*/ 	.short	(.L_3829 - .L_3828)
.L_3828:
        /*0144*/ 	.word	0x00000008
.L_3829:


//--------------------- .nv.info._Z20filterActs_YxX_colorILi4ELi32ELi4ELi8ELi3ELb1ELb1EEvPfS0_S0_iiiiiiiiiiffi --------------------------
	.section	.nv.info._Z20filterActs_YxX_colorILi4ELi32ELi4ELi8ELi3ELb1ELb1EEvPfS0_S0_iiiiiiiiiiffi,"",@"SHT_CUDA_INFO"
	.sectionflags	@""
	.align	4


	//----- nvinfo : EIATTR_CUDA_API_VERSION
	.align		4
        /*0000*/ 	.byte	0x04, 0x37
        /*0002*/ 	.short	(.L_3831 - .L_3830)
.L_3830:
        /*0004*/ 	.word	0x00000082


	//----- nvinfo : EIATTR_KPARAM_INFO
	.align		4
.L_3831:
        /*0008*/ 	.byte	0x04, 0x17
        /*000a*/ 	.short	(.L_3833 - .L_3832)
.L_3832:
        /*000c*/ 	.word	0x00000000
        /*0010*/ 	.short	0x000f
        /*0012*/ 	.short	0x0048
        /*0014*/ 	.byte	0x00, 0xf0, 0x11, 0x00


	//----- nvinfo : EIATTR_KPARAM_INFO
	.align		4
.L_3833:
        /*0018*/ 	.byte	0x04, 0x17
        /*001a*/ 	.short	(.L_3835 - .L_3834)
.L_3834:
        /*001c*/ 	.word	0x00000000
        /*0020*/ 	.short	0x000e
        /*0022*/ 	.short	0x0044
        /*0024*/ 	.byte	0x00, 0xf0, 0x11, 0x00


	//----- nvinfo : EIATTR_KPARAM_INFO
	.align		4
.L_3835:
        /*0028*/ 	.byte	0x04, 0x17
        /*002a*/ 	.short	(.L_3837 - .L_3836)
.L_3836:
        /*002c*/ 	.word	0x00000000
        /*0030*/ 	.short	0x000d
        /*0032*/ 	.short	0x0040
        /*0034*/ 	.byte	0x00, 0xf0, 0x11, 0x00


	//----- nvinfo : EIATTR_KPARAM_INFO
	.align		4
.L_3837:
        /*0038*/ 	.byte	0x04, 0x17
        /*003a*/ 	.short	(.L_3839 - .L_3838)
.L_3838:
        /*003c*/ 	.word	0x00000000
        /*0040*/ 	.short	0x000c
        /*0042*/ 	.short	0x003c
        /*0044*/ 	.byte	0x00, 0xf0, 0x11, 0x00


	//----- nvinfo : EIATTR_KPARAM_INFO
	.align		4
.L_3839:
        /*0048*/ 	.byte	0x04, 0x17
        /*004a*/ 	.short	(.L_3841 - .L_3840)
.L_3840:
        /*004c*/ 	.word	0x00000000
        /*0050*/ 	.short	0x000b
        /*0052*/ 	.short	0x0038
        /*0054*/ 	.byte	0x00, 0xf0, 0x11, 0x00


	//----- nvinfo : EIATTR_KPARAM_INFO
	.align		4
.L_3841:
        /*0058*/ 	.byte	0x04, 0x17
        /*005a*/ 	.short	(.L_3843 - .L_3842)
.L_3842:
        /*005c*/ 	.word	0x00000000
        /*0060*/ 	.short	0x000a
        /*0062*/ 	.short	0x0034
        /*0064*/ 	.byte	0x00, 0xf0, 0x11, 0x00


	//----- nvinfo : EIATTR_KPARAM_INFO
	.align		4
.L_3843:
        /*0068*/ 	.byte	0x04, 0x17
        /*006a*/ 	.short	(.L_3845 - .L_3844)
.L_3844:
        /*006c*/ 	.word	0x00000000
        /*0070*/ 	.short	0x0009
        /*0072*/ 	.short	0x0030
        /*0074*/ 	.byte	0x00, 0xf0, 0x11, 0x00


	//----- nvinfo : EIATTR_KPARAM_INFO
	.align		4
.L_3845:
        /*0078*/ 	.byte	0x04, 0x17
        /*007a*/ 	.short	(.L_3847 - .L_3846)
.L_3846:
        /*007c*/ 	.word	0x00000000
        /*0080*/ 	.short	0x0008
        /*0082*/ 	.short	0x002c
        /*0084*/ 	.byte	0x00, 0xf0, 0x11, 0x00


	//----- nvinfo : EIATTR_KPARAM_INFO
	.align		4
.L_3847:
        /*0088*/ 	.byte	0x04, 0x17
        /*008a*/ 	.short	(.L_3849 - .L_3848)
.L_3848:
        /*008c*/ 	.word	0x00000000
        /*0090*/ 	.short	0x0007
        /*0092*/ 	.short	0x0028
        /*0094*/ 	.byte	0x00, 0xf0, 0x11, 0x00


	//----- nvinfo : EIATTR_KPARAM_INFO
	.align		4
.L_3849:
        /*0098*/ 	.byte	0x04, 0x17
        /*009a*/ 	.short	(.L_3851 - .L_3850)
.L_3850:
        /*009c*/ 	.word	0x00000000
        /*00a0*/ 	.short	0x0006
        /*00a2*/ 	.short	0x0024
        /*00a4*/ 	.byte	0x00, 0xf0, 0x11, 0x00


	//----- nvinfo : EIATTR_KPARAM_INFO
	.align		4
.L_3851:
        /*00a8*/ 	.byte	0x04, 0x17
        /*00aa*/ 	.short	(.L_3853 - .L_3852)
.L_3852:
        /*00ac*/ 	.word	0x00000000
        /*00b0*/ 	.short	0x0005
        /*00b2*/ 	.short	0x0020
        /*00b4*/ 	.byte	0x00, 0xf0, 0x11, 0x00


	//----- nvinfo : EIATTR_KPARAM_INFO
	.align		4
.L_3853:
        /*00b8*/ 	.byte	0x04, 0x17
        /*00ba*/ 	.short	(.L_3855 - .L_3854)
.L_3854:
        /*00bc*/ 	.word	0x00000000
        /*00c0*/ 	.short	0x0004
        /*00c2*/ 	.short	0x001c
        /*00c4*/ 	.byte	0x00, 0xf0, 0x11, 0x00


	//----- nvinfo : EIATTR_KPARAM_INFO
	.align		4
.L_3855:
        /*00c8*/ 	.byte	0x04, 0x17
        /*00ca*/ 	.short	(.L_3857 - .L_3856)
.L_3856:
        /*00cc*/ 	.word	0x00000000
        /*00d0*/ 	.short	0x0003
        /*00d2*/ 	.short	0x0018
        /*00d4*/ 	.byte	0x00, 0xf0, 0x11, 0x00


	//----- nvinfo : EIATTR_KPARAM_INFO
	.align		4
.L_3857:
        /*00d8*/ 	.byte	0x04, 0x17
        /*00da*/ 	.short	(.L_3859 - .L_3858)
.L_3858:
        /*00dc*/ 	.word	0x00000000
        /*00e0*/ 	.short	0x0002
        /*00e2*/ 	.short	0x0010
        /*00e4*/ 	.byte	0x00, 0xf5, 0x21, 0x00


	//----- nvinfo : EIATTR_KPARAM_INFO
	.align		4
.L_3859:
        /*00e8*/ 	.byte	0x04, 0x17
        /*00ea*/ 	.short	(.L_3861 - .L_3860)
.L_3860:
        /*00ec*/ 	.word	0x00000000
        /*00f0*/ 	.short	0x0001
        /*00f2*/ 	.short	0x0008
        /*00f4*/ 	.byte	0x00, 0xf5, 0x21, 0x00


	//----- nvinfo : EIATTR_KPARAM_INFO
	.align		4
.L_3861:
        /*00f8*/ 	.byte	0x04, 0x17
        /*00fa*/ 	.short	(.L_3863 - .L_3862)
.L_3862:
        /*00fc*/ 	.word	0x00000000
        /*0100*/ 	.short	0x0000
        /*0102*/ 	.short	0x0000
        /*0104*/ 	.byte	0x00, 0xf5, 0x21, 0x00


	//----- nvinfo : EIATTR_SPARSE_MMA_MASK
	.align		4
.L_3863:
        /*0108*/ 	.byte	0x03, 0x50
        /*010a*/ 	.short	0x0000


	//----- nvinfo : EIATTR_MAXREG_COUNT
	.align		4
        /*010c*/ 	.byte	0x03, 0x1b
        /*010e*/ 	.short	0x00ff


	//----- nvinfo : EIATTR_NUM_BARRIERS
	.align		4
        /*0110*/ 	.byte	0x02, 0x4c
        /*0112*/ 	.byte	0x01
	.zero		1


	//----- nvinfo : EIATTR_MERCURY_ISA_VERSION
	.align		4
        /*0114*/ 	.byte	0x03, 0x5f
        /*0116*/ 	.short	0x0101


	//----- nvinfo : EIATTR_VRC_CTA_INIT_COUNT
	.align		4
        /*0118*/ 	.byte	0x02, 0x4a
	.zero		1
	.zero		1


	//----- nvinfo : EIATTR_EXIT_INSTR_OFFSETS
	.align		4
        /*011c*/ 	.byte	0x04, 0x1c
        /*011e*/ 	.short	(.L_3865 - .L_3864)


	//   ....[0]....
.L_3864:
        /*0120*/ 	.word	0x00003b40


	//   ....[1]....
        /*0124*/ 	.word	0x00003d60


	//----- nvinfo : EIATTR_CRS_STACK_SIZE
	.align		4
.L_3865:
        /*0128*/ 	.byte	0x04, 0x1e
        /*012a*/ 	.short	(.L_3867 - .L_3866)
.L_3866:
        /*012c*/ 	.word	0x00000000


	//----- nvinfo : EIATTR_CBANK_PARAM_SIZE
	.align		4
.L_3867:
        /*0130*/ 	.byte	0x03, 0x19
        /*0132*/ 	.short	0x004c


	//----- nvinfo : EIATTR_PARAM_CBANK
	.align		4
        /*0134*/ 	.byte	0x04, 0x0a
        /*0136*/ 	.short	(.L_3869 - .L_3868)
	.align		4
.L_3868:
        /*0138*/ 	.word	index@(.nv.constant0._Z20filterActs_YxX_colorILi4ELi32ELi4ELi8ELi3ELb1ELb1EEvPfS0_S0_iiiiiiiiiiffi)
        /*013c*/ 	.short	0x0380
        /*013e*/ 	.short	0x004c


	//----- nvinfo : EIATTR_SW_WAR
	.align		4
.L_3869:
        /*0140*/ 	.byte	0x04, 0x36
        /*0142*/ 	.short	(.L_3871 - .L_3870)
.L_3870:
        /*0144*/ 	.word	0x00000008
.L_3871:


//--------------------- .nv.info._Z20filterActs_YxX_colorILi4ELi32ELi4ELi4ELi2ELb1ELb0EEvPfS0_S0_iiiiiiiiiiffi --------------------------
	.section	.nv.info._Z20filterActs_YxX_colorILi4ELi32ELi4ELi4ELi2ELb1ELb0EEvPfS0_S0_iiiiiiiiiiffi,"",@"SHT_CUDA_INFO"
	.sectionflags	@""
	.align	4


	//----- nvinfo : EIATTR_CUDA_API_VERSION
	.align		4
        /*0000*/ 	.byte	0x04, 0x37
        /*0002*/ 	.short	(.L_3873 - .L_3872)
.L_3872:
        /*0004*/ 	.word	0x00000082


	//----- nvinfo : EIATTR_KPARAM_INFO
	.align		4
.L_3873:
        /*0008*/ 	.byte	0x04, 0x17
        /*000a*/ 	.short	(.L_3875 - .L_3874)
.L_3874:
        /*000c*/ 	.word	0x00000000
        /*0010*/ 	.short	0x000f
        /*0012*/ 	.short	0x0048
        /*0014*/ 	.byte	0x00, 0xf0, 0x11, 0x00


	//----- nvinfo : EIATTR_KPARAM_INFO
	.align		4
.L_3875:
        /*0018*/ 	.byte	0x04, 0x17
        /*001a*/ 	.short	(.L_3877 - .L_3876)
.L_3876:
        /*001c*/ 	.word	0x00000000
        /*0020*/ 	.short	0x000e
        /*0022*/ 	.short	0x0044
        /*0024*/ 	.byte	0x00, 0xf0, 0x11, 0x00


	//----- nvinfo : EIATTR_KPARAM_INFO
	.align		4
.L_3877:
        /*0028*/ 	.byte	0x04, 0x17
        /*002a*/ 	.short	(.L_3879 - .L_3878)
.L_3878:
        /*002c*/ 	.word	0x00000000
        /*0030*/ 	.short	0x000d
        /*0032*/ 	.short	0x0040
        /*0034*/ 	.byte	0x00, 0xf0, 0x11, 0x00


	//----- nvinfo : EIATTR_KPARAM_INFO
	.align		4
.L_3879:
        /*0038*/ 	.byte	0x04, 0x17
        /*003a*/ 	.short	(.L_3881 - .L_3880)
.L_3880:
        /*003c*/ 	.word	0x00000000
        /*0040*/ 	.short	0x000c
        /*0042*/ 	.short	0x003c
        /*0044*/ 	.byte	0x00, 0xf0, 0x11, 0x00


	//----- nvinfo : EIATTR_KPARAM_INFO
	.align		4
.L_3881:
        /*0048*/ 	.byte	0x04, 0x17
        /*004a*/ 	.short	(.L_3883 - .L_3882)
.L_3882:
        /*004c*/ 	.word	0x00000000
        /*0050*/ 	.short	0x000b
        /*0052*/ 	.short	0x0038
        /*0054*/ 	.byte	0x00, 0xf0, 0x11, 0x00


	//----- nvinfo : EIATTR_KPARAM_INFO
	.align		4
.L_3883:
        /*0058*/ 	.byte	0x04, 0x17
        /*005a*/ 	.short	(.L_3885 - .L_3884)
.L_3884:
        /*005c*/ 	.word	0x00000000
        /*0060*/ 	.short	0x000a
        /*0062*/ 	.short	0x0034
        /*0064*/ 	.byte	0x00, 0xf0, 0x11, 0x00


	//----- nvinfo : EIATTR_KPARAM_INFO
	.align		4
.L_3885:
        /*0068*/ 	.byte	0x04, 0x17
        /*006a*/ 	.short	(.L_3887 - .L_3886)
.L_3886:
        /*006c*/ 	.word	0x00000000
        /*0070*/ 	.short	0x0009
        /*0072*/ 	.short	0x0030
        /*0074*/ 	.byte	0x00, 0xf0, 0x11, 0x00


	//----- nvinfo : EIATTR_KPARAM_INFO
	.align		4
.L_3887:
        /*0078*/ 	.byte	0x04, 0x17
        /*007a*/ 	.short	(.L_3889 - .L_3888)
.L_3888:
        /*007c*/ 	.word	0x00000000
        /*0080*/ 	.short	0x0008
        /*0082*/ 	.short	0x002c
        /*0084*/ 	.byte	0x00, 0xf0, 0x11, 0x00


	//----- nvinfo : EIATTR_KPARAM_INFO
	.align		4
.L_3889:
        /*0088*/ 	.byte	0x04, 0x17
        /*008a*/ 	.short	(.L_3891 - .L_3890)
.L_3890:
        /*008c*/ 	.word	0x00000000
        /*0090*/ 	.short	0x0007
        /*0092*/ 	.short	0x0028
        /*0094*/ 	.byte	0x00, 0xf0, 0x11, 0x00


	//----- nvinfo : EIATTR_KPARAM_INFO
	.align		4
.L_3891:
        /*0098*/ 	.byte	0x04, 0x17
        /*009a*/ 	.short	(.L_3893 - .L_3892)
.L_3892:
        /*009c*/ 	.word	0x00000000
        /*00a0*/ 	.short	0x0006
        /*00a2*/ 	.short	0x0024
        /*00a4*/ 	.byte	0x00, 0xf0, 0x11, 0x00


	//----- nvinfo : EIATTR_KPARAM_INFO
	.align		4
.L_3893:
        /*00a8*/ 	.byte	0x04, 0x17
        /*00aa*/ 	.short	(.L_3895 - .L_3894)
.L_3894:
        /*00ac*/ 	.word	0x00000000
        /*00b0*/ 	.short	0x0005
        /*00b2*/ 	.short	0x0020
        /*00b4*/ 	.byte	0x00, 0xf0, 0x11, 0x00


	//----- nvinfo : EIATTR_KPARAM_INFO
	.align		4
.L_3895:
        /*00b8*/ 	.byte	0x04, 0x17
        /*00ba*/ 	.short	(.L_3897 - .L_3896)
.L_3896:
        /*00bc*/ 	.word	0x00000000
        /*00c0*/ 	.short	0x0004
        /*00c2*/ 	.short	0x001c
        /*00c4*/ 	.byte	0x00, 0xf0, 0x11, 0x00


	//----- nvinfo : EIATTR_KPARAM_INFO
	.align		4
.L_3897:
        /*00c8*/ 	.byte	0x04, 0x17
        /*00ca*/ 	.short	(.L_3899 - .L_3898)
.L_3898:
        /*00cc*/ 	.word	0x00000000
        /*00d0*/ 	.short	0x0003
        /*00d2*/ 	.short	0x0018
        /*00d4*/ 	.byte	0x00, 0xf0, 0x11, 0x00


	//----- nvinfo : EIATTR_KPARAM_INFO
	.align		4
.L_3899:
        /*00d8*/ 	.byte	0x04, 0x17
        /*00da*/ 	.short	(.L_3901 - .L_3900)
.L_3900:
        /*00dc*/ 	.word	0x00000000
        /*00e0*/ 	.short	0x0002
        /*00e2*/ 	.short	0x0010
        /*00e4*/ 	.byte	0x00, 0xf5, 0x21, 0x00


	//----- nvinfo : EIATTR_KPARAM_INFO
	.align		4
.L_3901:
        /*00e8*/ 	.byte	0x04, 0x17
        /*00ea*/ 	.short	(.L_3903 - .L_3902)
.L_3902:
        /*00ec*/ 	.word	0x00000000
        /*00f0*/ 	.short	0x0001
        /*00f2*/ 	.short	0x0008
        /*00f4*/ 	.byte	0x00, 0xf5, 0x21, 0x00


	//----- nvinfo : EIATTR_KPARAM_INFO
	.align		4
.L_3903:
        /*00f8*/ 	.byte	0x04, 0x17
        /*00fa*/ 	.short	(.L_3905 - .L_3904)
.L_3904:
        /*00fc*/ 	.word	0x00000000
        /*0100*/ 	.short	0x0000
        /*0102*/ 	.short	0x0000
        /*0104*/ 	.byte	0x00, 0xf5, 0x21, 0x00


	//----- nvinfo : EIATTR_SPARSE_MMA_MASK
	.align		4
.L_3905:
        /*0108*/ 	.byte	0x03, 0x50
        /*010a*/ 	.short	0x0000


	//----- nvinfo : EIATTR_MAXREG_COUNT
	.align		4
        /*010c*/ 	.byte	0x03, 0x1b
        /*010e*/ 	.short	0x00ff


	//----- nvinfo : EIATTR_NUM_BARRIERS
	.align		4
        /*0110*/ 	.byte	0x02, 0x4c
        /*0112*/ 	.byte	0x01
	.zero		1


	//----- nvinfo : EIATTR_MERCURY_ISA_VERSION
	.align		4
        /*0114*/ 	.byte	0x03, 0x5f
        /*0116*/ 	.short	0x0101


	//----- nvinfo : EIATTR_VRC_CTA_INIT_COUNT
	.align		4
        /*0118*/ 	.byte	0x02, 0x4a
	.zero		1
	.zero		1


	//----- nvinfo : EIATTR_EXIT_INSTR_OFFSETS
	.align		4
        /*011c*/ 	.byte	0x04, 0x1c
        /*011e*/ 	.short	(.L_3907 - .L_3906)


	//   ....[0]....
.L_3906:
        /*0120*/ 	.word	0x00001f20


	//----- nvinfo : EIATTR_CRS_STACK_SIZE
	.align		4
.L_3907:
        /*0124*/ 	.byte	0x04, 0x1e
        /*0126*/ 	.short	(.L_3909 - .L_3908)
.L_3908:
        /*0128*/ 	.word	0x00000000


	//----- nvinfo : EIATTR_CBANK_PARAM_SIZE
	.align		4
.L_3909:
        /*012c*/ 	.byte	0x03, 0x19
        /*012e*/ 	.short	0x004c


	//----- nvinfo : EIATTR_PARAM_CBANK
	.align		4
        /*0130*/ 	.byte	0x04, 0x0a
        /*0132*/ 	.short	(.L_3911 - .L_3910)
	.align		4
.L_3910:
        /*0134*/ 	.word	index@(.nv.constant0._Z20filterActs_YxX_colorILi4ELi32ELi4ELi4ELi2ELb1ELb0EEvPfS0_S0_iiiiiiiiiiffi)
        /*0138*/ 	.short	0x0380
        /*013a*/ 	.short	0x004c


	//----- nvinfo : EIATTR_SW_WAR
	.align		4
.L_3911:
        /*013c*/ 	.byte	0x04, 0x36
        /*013e*/ 	.short	(.L_3913 - .L_3912)
.L_3912:
        /*0140*/ 	.word	0x00000008
.L_3913:


//--------------------- .nv.info._Z20filterActs_YxX_colorILi4ELi32ELi4ELi8ELi2ELb1ELb0EEvPfS0_S0_iiiiiiiiiiffi --------------------------
	.section	.nv.info._Z20filterActs_YxX_colorILi4ELi32ELi4ELi8ELi2ELb1ELb0EEvPfS0_S0_iiiiiiiiiiffi,"",@"SHT_CUDA_INFO"
	.sectionflags	@""
	.align	4


	//----- nvinfo : EIATTR_CUDA_API_VERSION
	.align		4
        /*0000*/ 	.byte	0x04, 0x37
        /*0002*/ 	.short	(.L_3915 - .L_3914)
.L_3914:
        /*0004*/ 	.word	0x00000082


	//----- nvinfo : EIATTR_KPARAM_INFO
	.align		4
.L_3915:
        /*0008*/ 	.byte	0x04, 0x17
        /*000a*/ 	.short	(.L_3917 - .L_3916)
.L_3916:
        /*000c*/ 	.word	0x00000000
        /*0010*/ 	.short	0x000f
        /*0012*/ 	.short	0x0048
        /*0014*/ 	.byte	0x00, 0xf0, 0x11, 0x00


	//----- nvinfo : EIATTR_KPARAM_INFO
	.align		4
.L_3917:
        /*0018*/ 	.byte	0x04, 0x17
        /*001a*/ 	.short	(.L_3919 - .L_3918)
.L_3918:
        /*001c*/ 	.word	0x00000000
        /*0020*/ 	.short	0x000e
        /*0022*/ 	.short	0x0044
        /*0024*/ 	.byte	0x00, 0xf0, 0x11, 0x00


	//----- nvinfo : EIATTR_KPARAM_INFO
	.align		4
.L_3919:
        /*0028*/ 	.byte	0x04, 0x17
        /*002a*/ 	.short	(.L_3921 - .L_3920)
.L_3920:
        /*002c*/ 	.word	0x00000000
        /*0030*/ 	.short	0x000d
        /*0032*/ 	.short	0x0040
        /*0034*/ 	.byte	0x00, 0xf0, 0x11, 0x00


	//----- nvinfo : EIATTR_KPARAM_INFO
	.align		4
.L_3921:
        /*0038*/ 	.byte	0x04, 0x17
        /*003a*/ 	.short	(.L_3923 - .L_3922)
.L_3922:
        /*003c*/ 	.word	0x00000000
        /*0040*/ 	.short	0x000c
        /*0042*/ 	.short	0x003c
        /*0044*/ 	.byte	0x00, 0xf0, 0x11, 0x00


	//----- nvinfo : EIATTR_KPARAM_INFO
	.align		4
.L_3923:
        /*0048*/ 	.byte	0x04, 0x17
        /*004a*/ 	.short	(.L_3925 - .L_3924)
.L_3924:
        /*004c*/ 	.word	0x00000000
        /*0050*/ 	.short	0x000b
        /*0052*/ 	.short	0x0038
        /*0054*/ 	.byte	0x00, 0xf0, 0x11, 0x00


	//----- nvinfo : EIATTR_KPARAM_INFO
	.align		4
.L_3925:
        /*0058*/ 	.byte	0x04, 0x17
        /*005a*/ 	.short	(.L_3927 - .L_3926)
.L_3926:
        /*005c*/ 	.word	0x00000000
        /*0060*/ 	.short	0x000a
        /*0062*/ 	.short	0x0034
        /*0064*/ 	.byte	0x00, 0xf0, 0x11, 0x00


	//----- nvinfo : EIATTR_KPARAM_INFO
	.align		4
.L_3927:
        /*0068*/ 	.byte	0x04, 0x17
        /*006a*/ 	.short	(.L_3929 - .L_3928)
.L_3928:
        /*006c*/ 	.word	0x00000000
        /*0070*/ 	.short	0x0009
        /*0072*/ 	.short	0x0030
        /*0074*/ 	.byte	0x00, 0xf0, 0x11, 0x00


	//----- nvinfo : EIATTR_KPARAM_INFO
	.align		4
.L_3929:
        /*0078*/ 	.byte	0x04, 0x17
        /*007a*/ 	.short	(.L_3931 - .L_3930)
.L_3930:
        /*007c*/ 	.word	0x00000000
        /*0080*/ 	.short	0x0008
        /*0082*/ 	.short	0x002c
        /*0084*/ 	.byte	0x00, 0xf0, 0x11, 0x00


	//----- nvinfo : EIATTR_KPARAM_INFO
	.align		4
.L_3931:
        /*0088*/ 	.byte	0x04, 0x17
        /*008a*/ 	.short	(.L_3933 - .L_3932)
.L_3932:
        /*008c*/ 	.word	0x00000000
        /*0090*/ 	.short	0x0007
        /*0092*/ 	.short	0x0028
        /*0094*/ 	.byte	0x00, 0xf0, 0x11, 0x00


	//----- nvinfo : EIATTR_KPARAM_INFO
	.align		4
.L_3933:
        /*0098*/ 	.byte	0x04, 0x17
        /*009a*/ 	.short	(.L_3935 - .L_3934)
.L_3934:
        /*009c*/ 	.word	0x00000000
        /*00a0*/ 	.short	0x0006
        /*00a2*/ 	.short	0x0024
        /*00a4*/ 	.byte	0x00, 0xf0, 0x11, 0x00


	//----- nvinfo : EIATTR_KPARAM_INFO
	.align		4
.L_3935:
        /*00a8*/ 	.byte	0x04, 0x17
        /*00aa*/ 	.short	(.L_3937 - .L_3936)
.L_3936:
        /*00ac*/ 	.word	0x00000000
        /*00b0*/ 	.short	0x0005
        /*00b2*/ 	.short	0x0020
        /*00b4*/ 	.byte	0x00, 0xf0, 0x11, 0x00


	//----- nvinfo : EIATTR_KPARAM_INFO
	.align		4
.L_3937:
        /*00b8*/ 	.byte	0x04, 0x17
        /*00ba*/ 	.short	(.L_3939 - .L_3938)
.L_3938:
        /*00bc*/ 	.word	0x00000000
        /*00c0*/ 	.short	0x0004
        /*00c2*/ 	.short	0x001c
        /*00c4*/ 	.byte	0x00, 0xf0, 0x11, 0x00


	//----- nvinfo : EIATTR_KPARAM_INFO
	.align		4
.L_3939:
        /*00c8*/ 	.byte	0x04, 0x17
        /*00ca*/ 	.short	(.L_3941 - .L_3940)
.L_3940:
        /*00cc*/ 	.word	0x00000000
        /*00d0*/ 	.short	0x0003
        /*00d2*/ 	.short	0x0018
        /*00d4*/ 	.byte	0x00, 0xf0, 0x11, 0x00


	//----- nvinfo : EIATTR_KPARAM_INFO
	.align		4
.L_3941:
        /*00d8*/ 	.byte	0x04, 0x17
        /*00da*/ 	.short	(.L_3943 - .L_3942)
.L_3942:
        /*00dc*/ 	.word	0x00000000
        /*00e0*/ 	.short	0x0002
        /*00e2*/ 	.short	0x0010
        /*00e4*/ 	.byte	0x00, 0xf5, 0x21, 0x00


	//----- nvinfo : EIATTR_KPARAM_INFO
	.align		4
.L_3943:
        /*00e8*/ 	.byte	0x04, 0x17
        /*00ea*/ 	.short	(.L_3945 - .L_3944)
.L_3944:
        /*00ec*/ 	.word	0x00000000
        /*00f0*/ 	.short	0x0001
        /*00f2*/ 	.short	0x0008
        /*00f4*/ 	.byte	0x00, 0xf5, 0x21, 0x00


	//----- nvinfo : EIATTR_KPARAM_INFO
	.align		4
.L_3945:
        /*00f8*/ 	.byte	0x04, 0x17
        /*00fa*/ 	.short	(.L_3947 - .L_3946)
.L_3946:
        /*00fc*/ 	.word	0x00000000
        /*0100*/ 	.short	0x0000
        /*0102*/ 	.short	0x0000
        /*0104*/ 	.byte	0x00, 0xf5, 0x21, 0x00


	//----- nvinfo : EIATTR_SPARSE_MMA_MASK
	.align		4
.L_3947:
        /*0108*/ 	.byte	0x03, 0x50
        /*010a*/ 	.short	0x0000


	//----- nvinfo : EIATTR_MAXREG_COUNT
	.align		4
        /*010c*/ 	.byte	0x03, 0x1b
        /*010e*/ 	.short	0x00ff


	//----- nvinfo : EIATTR_NUM_BARRIERS
	.align		4
        /*0110*/ 	.byte	0x02, 0x4c
        /*0112*/ 	.byte	0x01
	.zero		1


	//----- nvinfo : EIATTR_MERCURY_ISA_VERSION
	.align		4
        /*0114*/ 	.byte	0x03, 0x5f
        /*0116*/ 	.short	0x0101


	//----- nvinfo : EIATTR_VRC_CTA_INIT_COUNT
	.align		4
        /*0118*/ 	.byte	0x02, 0x4a
	.zero		1
	.zero		1


	//----- nvinfo : EIATTR_EXIT_INSTR_OFFSETS
	.align		4
        /*011c*/ 	.byte	0x04, 0x1c
        /*011e*/ 	.short	(.L_3949 - .L_3948)


	//   ....[0]....
.L_3948:
        /*0120*/ 	.word	0x00002e70


	//----- nvinfo : EIATTR_CRS_STACK_SIZE
	.align		4
.L_3949:
        /*0124*/ 	.byte	0x04, 0x1e
        /*0126*/ 	.short	(.L_3951 - .L_3950)
.L_3950:
        /*0128*/ 	.word	0x00000000


	//----- nvinfo : EIATTR_CBANK_PARAM_SIZE
	.align		4
.L_3951:
        /*012c*/ 	.byte	0x03, 0x19
        /*012e*/ 	.short	0x004c


	//----- nvinfo : EIATTR_PARAM_CBANK
	.align		4
        /*0130*/ 	.byte	0x04, 0x0a
        /*0132*/ 	.short	(.L_3953 - .L_3952)
	.align		4
.L_3952:
        /*0134*/ 	.word	index@(.nv.constant0._Z20filterActs_YxX_colorILi4ELi32ELi4ELi8ELi2ELb1ELb0EEvPfS0_S0_iiiiiiiiiiffi)
        /*0138*/ 	.short	0x0380
        /*013a*/ 	.short	0x004c


	//----- nvinfo : EIATTR_SW_WAR
	.align		4
.L_3953:
        /*013c*/ 	.byte	0x04, 0x36
        /*013e*/ 	.short	(.L_3955 - .L_3954)
.L_3954:
        /*0140*/ 	.word	0x00000008
.L_3955:


//--------------------- .nv.info._Z20filterActs_YxX_colorILi4ELi32ELi4ELi4ELi2ELb1ELb1EEvPfS0_S0_iiiiiiiiiiffi --------------------------
	.section	.nv.info._Z20filterActs_YxX_colorILi4ELi32ELi4ELi4ELi2ELb1ELb1EEvPfS0_S0_iiiiiiiiiiffi,"",@"SHT_CUDA_INFO"
	.sectionflags	@""
	.align	4


	//----- nvinfo : EIATTR_CUDA_API_VERSION
	.align		4
        /*0000*/ 	.byte	0x04, 0x37
        /*0002*/ 	.short	(.L_3957 - .L_3956)
.L_3956:
        /*0004*/ 	.word	0x00000082


	//----- nvinfo : EIATTR_KPARAM_INFO
	.align		4
.L_3957:
        /*0008*/ 	.byte	0x04, 0x17
        /*000a*/ 	.short	(.L_3959 - .L_3958)
.L_3958:
        /*000c*/ 	.word	0x00000000
        /*0010*/ 	.short	0x000f
        /*0012*/ 	.short	0x0048
        /*0014*/ 	.byte	0x00, 0xf0, 0x11, 0x00


	//----- nvinfo : EIATTR_KPARAM_INFO
	.align		4
.L_3959:
        /*0018*/ 	.byte	0x04, 0x17
        /*001a*/ 	.short	(.L_3961 - .L_3960)
.L_3960:
        /*001c*/ 	.word	0x00000000
        /*0020*/ 	.short	0x000e
        /*0022*/ 	.short	0x0044
        /*0024*/ 	.byte	0x00, 0xf0, 0x11, 0x00


	//----- nvinfo : EIATTR_KPARAM_INFO
	.align		4
.L_3961:
        /*0028*/ 	.byte	0x04, 0x17
        /*002a*/ 	.short	(.L_3963 - .L_3962)
.L_3962:
        /*002c*/ 	.word	0x00000000
        /*0030*/ 	.short	0x000d
        /*0032*/ 	.short	0x0040
        /*0034*/ 	.byte	0x00, 0xf0, 0x11, 0x00


	//----- nvinfo : EIATTR_KPARAM_INFO
	.align		4
.L_3963:
        /*0038*/ 	.byte	0x04, 0x17
        /*003a*/ 	.short	(.L_3965 - .L_3964)
.L_3964:
        /*003c*/ 	.word	0x00000000
        /*0040*/ 	.short	0x000c
        /*0042*/ 	.short	0x003c
        /*0044*/ 	.byte	0x00, 0xf0, 0x11, 0x00


	//----- nvinfo : EIATTR_KPARAM_INFO
	.align		4
.L_3965:
        /*0048*/ 	.byte	0x04, 0x17
        /*004a*/ 	.short	(.L_3967 - .L_3966)
.L_3966:
        /*004c*/ 	.word	0x00000000
        /*0050*/ 	.short	0x000b
        /*0052*/ 	.short	0x0038
        /*0054*/ 	.byte	0x00, 0xf0, 0x11, 0x00


	//----- nvinfo : EIATTR_KPARAM_INFO
	.align		4
.L_3967:
        /*0058*/ 	.byte	0x04, 0x17
        /*005a*/ 	.short	(.L_3969 - .L_3968)
.L_3968:
        /*005c*/ 	.word	0x00000000
        /*0060*/ 	.short	0x000a
        /*0062*/ 	.short	0x0034
        /*0064*/ 	.byte	0x00, 0xf0, 0x11, 0x00


	//----- nvinfo : EIATTR_KPARAM_INFO
	.align		4
.L_3969:
        /*0068*/ 	.byte	0x04, 0x17
        /*006a*/ 	.short	(.L_3971 - .L_3970)
.L_3970:
        /*006c*/ 	.word	0x00000000
        /*0070*/ 	.short	0x0009
        /*0072*/ 	.short	0x0030
        /*0074*/ 	.byte	0x00, 0xf0, 0x11, 0x00


	//----- nvinfo : EIATTR_KPARAM_INFO
	.align		4
.L_3971:
        /*0078*/ 	.byte	0x04, 0x17
        /*007a*/ 	.short	(.L_3973 - .L_3972)
.L_3972:
        /*007c*/ 	.word	0x00000000
        /*0080*/ 	.short	0x0008
        /*0082*/ 	.short	0x002c
        /*0084*/ 	.byte	0x00, 0xf0, 0x11, 0x00


	//----- nvinfo : EIATTR_KPARAM_INFO
	.align		4
.L_3973:
        /*0088*/ 	.byte	0x04, 0x17
        /*008a*/ 	.short	(.L_3975 - .L_3974)
.L_3974:
        /*008c*/ 	.word	0x00000000
        /*0090*/ 	.short	0x0007
        /*0092*/ 	.short	0x0028
        /*0094*/ 	.byte	0x00, 0xf0, 0x11, 0x00


	//----- nvinfo : EIATTR_KPARAM_INFO
	.align		4
.L_3975:
        /*0098*/ 	.byte	0x04, 0x17
        /*009a*/ 	.short	(.L_3977 - .L_3976)
.L_3976:
        /*009c*/ 	.word	0x00000000
        /*00a0*/ 	.short	0x0006
        /*00a2*/ 	.short	0x0024
        /*00a4*/ 	.byte	0x00, 0xf0, 0x11, 0x00


	//----- nvinfo : EIATTR_KPARAM_INFO
	.align		4
.L_3977:
        /*00a8*/ 	.byte	0x04, 0x17
        /*00aa*/ 	.short	(.L_3979 - .L_3978)
.L_3978:
        /*00ac*/ 	.word	0x00000000
        /*00b0*/ 	.short	0x0005
        /*00b2*/ 	.short	0x0020
        /*00b4*/ 	.byte	0x00, 0xf0, 0x11, 0x00


	//----- nvinfo : EIATTR_KPARAM_INFO
	.align		4
.L_3979:
        /*00b8*/ 	.byte	0x04, 0x17
        /*00ba*/ 	.short	(.L_3981 - .L_3980)
.L_3980:
        /*00bc*/ 	.word	0x00000000
        /*00c0*/ 	.short	0x0004
        /*00c2*/ 	.short	0x001c
        /*00c4*/ 	.byte	0x00, 0xf0, 0x11, 0x00


	//----- nvinfo : EIATTR_KPARAM_INFO
	.align		4
.L_3981:
        /*00c8*/ 	.byte	0x04, 0x17
        /*00ca*/ 	.short	(.L_3983 - .L_3982)
.L_3982:
        /*00cc*/ 	.word	0x00000000
        /*00d0*/ 	.short	0x0003
        /*00d2*/ 	.short	0x0018
        /*00d4*/ 	.byte	0x00, 0xf0, 0x11, 0x00


	//----- nvinfo : EIATTR_KPARAM_INFO
	.align		4
.L_3983:
        /*00d8*/ 	.byte	0x04, 0x17
        /*00da*/ 	.short	(.L_3985 - .L_3984)
.L_3984:
        /*00dc*/ 	.word	0x00000000
        /*00e0*/ 	.short	0x0002
        /*00e2*/ 	.short	0x0010
        /*00e4*/ 	.byte	0x00, 0xf5, 0x21, 0x00


	//----- nvinfo : EIATTR_KPARAM_INFO
	.align		4
.L_3985:
        /*00e8*/ 	.byte	0x04, 0x17
        /*00ea*/ 	.short	(.L_3987 - .L_3986)
.L_3986:
        /*00ec*/ 	.word	0x00000000
        /*00f0*/ 	.short	0x0001
        /*00f2*/ 	.short	0x0008
        /*00f4*/ 	.byte	0x00, 0xf5, 0x21, 0x00


	//----- nvinfo : EIATTR_KPARAM_INFO
	.align		4
.L_3987:
        /*00f8*/ 	.byte	0x04, 0x17
        /*00fa*/ 	.short	(.L_3989 - .L_3988)
.L_3988:
        /*00fc*/ 	.word	0x00000000
        /*0100*/ 	.short	0x0000
        /*0102*/ 	.short	0x0000
        /*0104*/ 	.byte	0x00, 0xf5, 0x21, 0x00


	//----- nvinfo : EIATTR_SPARSE_MMA_MASK
	.align		4
.L_3989:
        /*0108*/ 	.byte	0x03, 0x50
        /*010a*/ 	.short	0x0000


	//----- nvinfo : EIATTR_MAXREG_COUNT
	.align		4
        /*010c*/ 	.byte	0x03, 0x1b
        /*010e*/ 	.short	0x00ff


	//----- nvinfo : EIATTR_NUM_BARRIERS
	.align		4
        /*0110*/ 	.byte	0x02, 0x4c
        /*0112*/ 	.byte	0x01
	.zero		1


	//----- nvinfo : EIATTR_MERCURY_ISA_VERSION
	.align		4
        /*0114*/ 	.byte	0x03, 0x5f
        /*0116*/ 	.short	0x0101


	//----- nvinfo : EIATTR_VRC_CTA_INIT_COUNT
	.align		4
        /*0118*/ 	.byte	0x02, 0x4a
	.zero		1
	.zero		1


	//----- nvinfo : EIATTR_EXIT_INSTR_OFFSETS
	.align		4
        /*011c*/ 	.byte	0x04, 0x1c
        /*011e*/ 	.short	(.L_3991 - .L_3990)


	//   ....[0]....
.L_3990:
        /*0120*/ 	.word	0x00001fd0


	//   ....[1]....
        /*0124*/ 	.word	0x000020f0


	//----- nvinfo : EIATTR_CRS_STACK_SIZE
	.align		4
.L_3991:
        /*0128*/ 	.byte	0x04, 0x1e
        /*012a*/ 	.short	(.L_3993 - .L_3992)
.L_3992:
        /*012c*/ 	.word	0x00000000


	//----- nvinfo : EIATTR_CBANK_PARAM_SIZE
	.align		4
.L_3993:
        /*0130*/ 	.byte	0x03, 0x19
        /*0132*/ 	.short	0x004c


	//----- nvinfo : EIATTR_PARAM_CBANK
	.align		4
        /*0134*/ 	.byte	0x04, 0x0a
        /*0136*/ 	.short	(.L_3995 - .L_3994)
	.align		4
.L_3994:
        /*0138*/ 	.word	index@(.nv.constant0._Z20filterActs_YxX_colorILi4ELi32ELi4ELi4ELi2ELb1ELb1EEvPfS0_S0_iiiiiiiiiiffi)
        /*013c*/ 	.short	0x0380
        /*013e*/ 	.short	0x004c


	//----- nvinfo : EIATTR_SW_WAR
	.align		4
.L_3995:
        /*0140*/ 	.byte	0x04, 0x36
        /*0142*/ 	.short	(.L_3997 - .L_3996)
.L_3996:
        /*0144*/ 	.word	0x00000008
.L_3997:


//--------------------- .nv.info._Z20filterActs_YxX_colorILi4ELi32ELi4ELi8ELi2ELb1ELb1EEvPfS0_S0_iiiiiiiiiiffi --------------------------
	.section	.nv.info._Z20filterActs_YxX_colorILi4ELi32ELi4ELi8ELi2ELb1ELb1EEvPfS0_S0_iiiiiiiiiiffi,"",@"SHT_CUDA_INFO"
	.sectionflags	@""
	.align	4


	//----- nvinfo : EIATTR_CUDA_API_VERSION
	.align		4
        /*0000*/ 	.byte	0x04, 0x37
        /*0002*/ 	.short	(.L_3999 - .L_3998)
.L_3998:
        /*0004*/ 	.word	0x00000082


	//----- nvinfo : EIATTR_KPARAM_INFO
	.align		4
.L_3999:
        /*0008*/ 	.byte	0x04, 0x17
        /*000a*/ 	.short	(.L_4001 - .L_4000)
.L_4000:
        /*000c*/ 	.word	0x00000000
        /*0010*/ 	.short	0x000f
        /*0012*/ 	.short	0x0048
        /*0014*/ 	.byte	0x00, 0xf0, 0x11, 0x00


	//----- nvinfo : EIATTR_KPARAM_INFO
	.align		4
.L_4001:
        /*0018*/ 	.byte	0x04, 0x17
        /*001a*/ 	.short	(.L_4003 - .L_4002)
.L_4002:
        /*001c*/ 	.word	0x00000000
        /*0020*/ 	.short	0x000e
        /*0022*/ 	.short	0x0044
        /*0024*/ 	.byte	0x00, 0xf0, 0x11, 0x00


	//----- nvinfo : EIATTR_KPARAM_INFO
	.align		4
.L_4003:
        /*0028*/ 	.byte	0x04, 0x17
        /*002a*/ 	.short	(.L_4005 - .L_4004)
.L_4004:
        /*002c*/ 	.word	0x00000000
        /*0030*/ 	.short	0x000d
        /*0032*/ 	.short	0x0040
        /*0034*/ 	.byte	0x00, 0xf0, 0x11, 0x00


	//----- nvinfo : EIATTR_KPARAM_INFO
	.align		4
.L_4005:
        /*0038*/ 	.byte	0x04, 0x17
        /*003a*/ 	.short	(.L_4007 - .L_4006)
.L_4006:
        /*003c*/ 	.word	0x00000000
        /*0040*/ 	.short	0x000c
        /*0042*/ 	.short	0x003c
        /*0044*/ 	.byte	0x00, 0xf0, 0x11, 0x00


	//----- nvinfo : EIATTR_KPARAM_INFO
	.align		4
.L_4007:
        /*0048*/ 	.byte	0x04, 0x17
        /*004a*/ 	.short	(.L_4009 - .L_4008)
.L_4008:
        /*004c*/ 	.word	0x00000000
        /*0050*/ 	.short	0x000b
        /*0052*/ 	.short	0x0038
        /*0054*/ 	.byte	0x00, 0xf0, 0x11, 0x00


	//----- nvinfo : EIATTR_KPARAM_INFO
	.align		4
.L_4009:
        /*0058*/ 	.byte	0x04, 0x17
        /*005a*/ 	.short	(.L_4011 - .L_4010)
.L_4010:
        /*005c*/ 	.word	0x00000000
        /*0060*/ 	.short	0x000a
        /*0062*/ 	.short	0x0034
        /*0064*/ 	.byte	0x00, 0xf0, 0x11, 0x00


	//----- nvinfo : EIATTR_KPARAM_INFO
	.align		4
.L_4011:
        /*0068*/ 	.byte	0x04, 0x17
        /*006a*/ 	.short	(.L_4013 - .L_4012)
.L_4012:
        /*006c*/ 	.word	0x00000000
        /*0070*/ 	.short	0x0009
        /*0072*/ 	.short	0x0030
        /*0074*/ 	.byte	0x00, 0xf0, 0x11, 0x00


	//----- nvinfo : EIATTR_KPARAM_INFO
	.align		4
.L_4013:
        /*0078*/ 	.byte	0x04, 0x17
        /*007a*/ 	.short	(.L_4015 - .L_4014)
.L_4014:
        /*007c*/ 	.word	0x00000000
        /*0080*/ 	.short	0x0008
        /*0082*/ 	.short	0x002c
        /*0084*/ 	.byte	0x00, 0xf0, 0x11, 0x00


	//----- nvinfo : EIATTR_KPARAM_INFO
	.align		4
.L_4015:
        /*0088*/ 	.byte	0x04, 0x17
        /*008a*/ 	.short	(.L_4017 - .L_4016)
.L_4016:
        /*008c*/ 	.word	0x00000000
        /*0090*/ 	.short	0x0007
        /*0092*/ 	.short	0x0028
        /*0094*/ 	.byte	0x00, 0xf0, 0x11, 0x00


	//----- nvinfo : EIATTR_KPARAM_INFO
	.align		4
.L_4017:
        /*0098*/ 	.byte	0x04, 0x17
        /*009a*/ 	.short	(.L_4019 - .L_4018)
.L_4018:
        /*009c*/ 	.word	0x00000000
        /*00a0*/ 	.short	0x0006
        /*00a2*/ 	.short	0x0024
        /*00a4*/ 	.byte	0x00, 0xf0, 0x11, 0x00


	//----- nvinfo : EIATTR_KPARAM_INFO
	.align		4
.L_4019:
        /*00a8*/ 	.byte	0x04, 0x17
        /*00aa*/ 	.short	(.L_4021 - .L_4020)
.L_4020:
        /*00ac*/ 	.word	0x00000000
        /*00b0*/ 	.short	0x0005
        /*00b2*/ 	.short	0x0020
        /*00b4*/ 	.byte	0x00, 0xf0, 0x11, 0x00


	//----- nvinfo : EIATTR_KPARAM_INFO
	.align		4
.L_4021:
        /*00b8*/ 	.byte	0x04, 0x17
        /*00ba*/ 	.short	(.L_4023 - .L_4022)
.L_4022:
        /*00bc*/ 	.word	0x00000000
        /*00c0*/ 	.short	0x0004
        /*00c2*/ 	.short	0x001c
        /*00c4*/ 	.byte	0x00, 0xf0, 0x11, 0x00


	//----- nvinfo : EIATTR_KPARAM_INFO
	.align		4
.L_4023:
        /*00c8*/ 	.byte	0x04, 0x17
        /*00ca*/ 	.short	(.L_4025 - .L_4024)
.L_4024:
        /*00cc*/ 	.word	0x00000000
        /*00d0*/ 	.short	0x0003
        /*00d2*/ 	.short	0x0018
        /*00d4*/ 	.byte	0x00, 0xf0, 0x11, 0x00


	//----- nvinfo : EIATTR_KPARAM_INFO
	.align		4
.L_4025:
        /*00d8*/ 	.byte	0x04, 0x17
        /*00da*/ 	.short	(.L_4027 - .L_4026)
.L_4026:
        /*00dc*/ 	.word	0x00000000
        /*00e0*/ 	.short	0x0002
        /*00e2*/ 	.short	0x0010
        /*00e4*/ 	.byte	0x00, 0xf5, 0x21, 0x00


	//----- nvinfo : EIATTR_KPARAM_INFO
	.align		4
.L_4027:
        /*00e8*/ 	.byte	0x04, 0x17
        /*00ea*/ 	.short	(.L_4029 - .L_4028)
.L_4028:
        /*00ec*/ 	.word	0x00000000
        /*00f0*/ 	.short	0x0001
        /*00f2*/ 	.short	0x0008
        /*00f4*/ 	.byte	0x00, 0xf5, 0x21, 0x00


	//----- nvinfo : EIATTR_KPARAM_INFO
	.align		4
.L_4029:
        /*00f8*/ 	.byte	0x04, 0x17
        /*00fa*/ 	.short	(.L_4031 - .L_4030)
.L_4030:
        /*00fc*/ 	.word	0x00000000
        /*0100*/ 	.short	0x0000
        /*0102*/ 	.short	0x0000
        /*0104*/ 	.byte	0x00, 0xf5, 0x21, 0x00


	//----- nvinfo : EIATTR_SPARSE_MMA_MASK
	.align		4
.L_4031:
        /*0108*/ 	.byte	0x03, 0x50
        /*010a*/ 	.short	0x0000


	//----- nvinfo : EIATTR_MAXREG_COUNT
	.align		4
        /*010c*/ 	.byte	0x03, 0x1b
        /*010e*/ 	.short	0x00ff


	//----- nvinfo : EIATTR_NUM_BARRIERS
	.align		4
        /*0110*/ 	.byte	0x02, 0x4c
        /*0112*/ 	.byte	0x01
	.zero		1


	//----- nvinfo : EIATTR_MERCURY_ISA_VERSION
	.align		4
        /*0114*/ 	.byte	0x03, 0x5f
        /*0116*/ 	.short	0x0101


	//----- nvinfo : EIATTR_VRC_CTA_INIT_COUNT
	.align		4
        /*0118*/ 	.byte	0x02, 0x4a
	.zero		1
	.zero		1


	//----- nvinfo : EIATTR_EXIT_INSTR_OFFSETS
	.align		4
        /*011c*/ 	.byte	0x04, 0x1c
        /*011e*/ 	.short	(.L_4033 - .L_4032)


	//   ....[0]....
.L_4032:
        /*0120*/ 	.word	0x00002e60


	//   ....[1]....
        /*0124*/ 	.word	0x00003080


	//----- nvinfo : EIATTR_CRS_STACK_SIZE
	.align		4
.L_4033:
        /*0128*/ 	.byte	0x04, 0x1e
        /*012a*/ 	.short	(.L_4035 - .L_4034)
.L_4034:
        /*012c*/ 	.word	0x00000000


	//----- nvinfo : EIATTR_CBANK_PARAM_SIZE
	.align		4
.L_4035:
        /*0130*/ 	.byte	0x03, 0x19
        /*0132*/ 	.short	0x004c


	//----- nvinfo : EIATTR_PARAM_CBANK
	.align		4
        /*0134*/ 	.byte	0x04, 0x0a
        /*0136*/ 	.short	(.L_4037 - .L_4036)
	.align		4
.L_4036:
        /*0138*/ 	.word	index@(.nv.constant0._Z20filterActs_YxX_colorILi4ELi32ELi4ELi8ELi2ELb1ELb1EEvPfS0_S0_iiiiiiiiiiffi)
        /*013c*/ 	.short	0x0380
        /*013e*/ 	.short	0x004c


	//----- nvinfo : EIATTR_SW_WAR
	.align		4
.L_4037:
        /*0140*/ 	.byte	0x04, 0x36
        /*0142*/ 	.short	(.L_4039 - .L_4038)
.L_4038:
        /*0144*/ 	.word	0x00000008
.L_4039:


//--------------------- .nv.info._Z20filterActs_YxX_colorILi4ELi32ELi4ELi4ELi1ELb1ELb0EEvPfS0_S0_iiiiiiiiiiffi --------------------------
	.section	.nv.info._Z20filterActs_YxX_colorILi4ELi32ELi4ELi4ELi1ELb1ELb0EEvPfS0_S0_iiiiiiiiiiffi,"",@"SHT_CUDA_INFO"
	.sectionflags	@""
	.align	4


	//----- nvinfo : EIATTR_CUDA_API_VERSION
	.align		4
        /*0000*/ 	.byte	0x04, 0x37
        /*0002*/ 	.short	(.L_4041 - .L_4040)
.L_4040:
        /*0004*/ 	.word	0x00000082


	//----- nvinfo : EIATTR_KPARAM_INFO
	.align		4
.L_4041:
        /*0008*/ 	.byte	0x04, 0x17
        /*000a*/ 	.short	(.L_4043 - .L_4042)
.L_4042:
        /*000c*/ 	.word	0x00000000
        /*0010*/ 	.short	0x000f
        /*0012*/ 	.short	0x0048
        /*0014*/ 	.byte	0x00, 0xf0, 0x11, 0x00


	//----- nvinfo : EIATTR_KPARAM_INFO
	.align		4
.L_4043:
        /*0018*/ 	.byte	0x04, 0x17
        /*001a*/ 	.short	(.L_4045 - .L_4044)
.L_4044:
        /*001c*/ 	.word	0x00000000
        /*0020*/ 	.short	0x000e
        /*0022*/ 	.short	0x0044
        /*0024*/ 	.byte	0x00, 0xf0, 0x11, 0x00


	//----- nvinfo : EIATTR_KPARAM_INFO
	.align		4
.L_4045:
        /*0028*/ 	.byte	0x04, 0x17
        /*002a*/ 	.short	(.L_4047 - .L_4046)
.L_4046:
        /*002c*/ 	.word	0x00000000
        /*0030*/ 	.short	0x000d
        /*0032*/ 	.short	0x0040
        /*0034*/ 	.byte	0x00, 0xf0, 0x11, 0x00


	//----- nvinfo : EIATTR_KPARAM_INFO
	.align		4
.L_4047:
        /*0038*/ 	.byte	0x04, 0x17
        /*003a*/ 	.short	(.L_4049 - .L_4048)
.L_4048:
        /*003c*/ 	.word	0x00000000
        /*0040*/ 	.short	0x000c
        /*0042*/ 	.short	0x003c
        /*0044*/ 	.byte	0x00, 0xf0, 0x11, 0x00


	//----- nvinfo : EIATTR_KPARAM_INFO
	.align		4
.L_4049:
        /*0048*/ 	.byte	0x04, 0x17
        /*004a*/ 	.short	(.L_4051 - .L_4050)
.L_4050:
        /*004c*/ 	.word	0x00000000
        /*0050*/ 	.short	0x000b
        /*0052*/ 	.short	0x0038
        /*0054*/ 	.byte	0x00, 0xf0, 0x11, 0x00


	//----- nvinfo : EIATTR_KPARAM_INFO
	.align		4
.L_4051:
        /*0058*/ 	.byte	0x04, 0x17
        /*005a*/ 	.short	(.L_4053 - .L_4052)
.L_4052:
        /*005c*/ 	.word	0x00000000
        /*0060*/ 	.short	0x000a
        /*0062*/ 	.short	0x0034
        /*0064*/ 	.byte	0x00, 0xf0, 0x11, 0x00


	//----- nvinfo : EIATTR_KPARAM_INFO
	.align		4
.L_4053:
        /*0068*/ 	.byte	0x04, 0x17
        /*006a*/ 	.short	(.L_4055 - .L_4054)
.L_4054:
        /*006c*/ 	.word	0x00000000
        /*0070*/ 	.short	0x0009
        /*0072*/ 	.short	0x0030
        /*0074*/ 	.byte	0x00, 0xf0, 0x11, 0x00


	//----- nvinfo : EIATTR_KPARAM_INFO
	.align		4
.L_4055:
        /*0078*/ 	.byte	0x04, 0x17
        /*007a*/ 	.short	(.L_4057 - .L_4056)
.L_4056:
        /*007c*/ 	.word	0x00000000
        /*0080*/ 	.short	0x0008
        /*0082*/ 	.short	0x002c
        /*0084*/ 	.byte	0x00, 0xf0, 0x11, 0x00


	//----- nvinfo : EIATTR_KPARAM_INFO
	.align		4
.L_4057:
        /*0088*/ 	.byte	0x04, 0x17
        /*008a*/ 	.short	(.L_4059 - .L_4058)
.L_4058:
        /*008c*/ 	.word	0x00000000
        /*0090*/ 	.short	0x0007
        /*0092*/ 	.short	0x0028
        /*0094*/ 	.byte	0x00, 0xf0, 0x11, 0x00


	//----- nvinfo : EIATTR_KPARAM_INFO
	.align		4
.L_4059:
        /*0098*/ 	.byte	0x04, 0x17
        /*009a*/ 	.short	(.L_4061 - .L_4060)
.L_4060:
        /*009c*/ 	.word	0x00000000
        /*00a0*/ 	.short	0x0006
        /*00a2*/ 	.short	0x0024
        /*00a4*/ 	.byte	0x00, 0xf0, 0x11, 0x00


	//----- nvinfo : EIATTR_KPARAM_INFO
	.align		4
.L_4061:
        /*00a8*/ 	.byte	0x04, 0x17
        /*00aa*/ 	.short	(.L_4063 - .L_4062)
.L_4062:
        /*00ac*/ 	.word	0x00000000
        /*00b0*/ 	.short	0x0005
        /*00b2*/ 	.short	0x0020
        /*00b4*/ 	.byte	0x00, 0xf0, 0x11, 0x00


	//----- nvinfo : EIATTR_KPARAM_INFO
	.align		4
.L_4063:
        /*00b8*/ 	.byte	0x04, 0x17
        /*00ba*/ 	.short	(.L_4065 - .L_4064)
.L_4064:
        /*00bc*/ 	.word	0x00000000
        /*00c0*/ 	.short	0x0004
        /*00c2*/ 	.short	0x001c
        /*00c4*/ 	.byte	0x00, 0xf0, 0x11, 0x00


	//----- nvinfo : EIATTR_KPARAM_INFO
	.align		4
.L_4065:
        /*00c8*/ 	.byte	0x04, 0x17
        /*00ca*/ 	.short	(.L_4067 - .L_4066)
.L_4066:
        /*00cc*/ 	.word	0x00000000
        /*00d0*/ 	.short	0x0003
        /*00d2*/ 	.short	0x0018
        /*00d4*/ 	.byte	0x00, 0xf0, 0x11, 0x00


	//----- nvinfo : EIATTR_KPARAM_INFO
	.align		4
.L_4067:
        /*00d8*/ 	.byte	0x04, 0x17
        /*00da*/ 	.short	(.L_4069 - .L_4068)
.L_4068:
        /*00dc*/ 	.word	0x00000000
        /*00e0*/ 	.short	0x0002
        /*00e2*/ 	.short	0x0010
        /*00e4*/ 	.byte	0x00, 0xf5, 0x21, 0x00


	//----- nvinfo : EIATTR_KPARAM_INFO
	.align		4
.L_4069:
        /*00e8*/ 	.byte	0x04, 0x17
        /*00ea*/ 	.short	(.L_4071 - .L_4070)
.L_4070:
        /*00ec*/ 	.word	0x00000000
        /*00f0*/ 	.short	0x0001
        /*00f2*/ 	.short	0x0008
        /*00f4*/ 	.byte	0x00, 0xf5, 0x21, 0x00


	//----- nvinfo : EIATTR_KPARAM_INFO
	.align		4
.L_4071:
        /*00f8*/ 	.byte	0x04, 0x17
        /*00fa*/ 	.short	(.L_4073 - .L_4072)
.L_4072:
        /*00fc*/ 	.word	0x00000000
        /*0100*/ 	.short	0x0000
        /*0102*/ 	.short	0x0000
        /*0104*/ 	.byte	0x00, 0xf5, 0x21, 0x00


	//----- nvinfo : EIATTR_SPARSE_MMA_MASK
	.align		4
.L_4073:
        /*0108*/ 	.byte	0x03, 0x50
        /*010a*/ 	.short	0x0000


	//----- nvinfo : EIATTR_MAXREG_COUNT
	.align		4
        /*010c*/ 	.byte	0x03, 0x1b
        /*010e*/ 	.short	0x00ff


	//----- nvinfo : EIATTR_NUM_BARRIERS
	.align		4
        /*0110*/ 	.byte	0x02, 0x4c
        /*0112*/ 	.byte	0x01
	.zero		1


	//----- nvinfo : EIATTR_MERCURY_ISA_VERSION
	.align		4
        /*0114*/ 	.byte	0x03, 0x5f
        /*0116*/ 	.short	0x0101


	//----- nvinfo : EIATTR_VRC_CTA_INIT_COUNT
	.align		4
        /*0118*/ 	.byte	0x02, 0x4a
	.zero		1
	.zero		1


	//----- nvinfo : EIATTR_EXIT_INSTR_OFFSETS
	.align		4
        /*011c*/ 	.byte	0x04, 0x1c
        /*011e*/ 	.short	(.L_4075 - .L_4074)


	//   ....[0]....
.L_4074:
        /*0120*/ 	.word	0x00001820


	//----- nvinfo : EIATTR_CRS_STACK_SIZE
	.align		4
.L_4075:
        /*0124*/ 	.byte	0x04, 0x1e
        /*0126*/ 	.short	(.L_4077 - .L_4076)
.L_4076:
        /*0128*/ 	.word	0x00000000


	//----- nvinfo : EIATTR_CBANK_PARAM_SIZE
	.align		4
.L_4077:
        /*012c*/ 	.byte	0x03, 0x19
        /*012e*/ 	.short	0x004c


	//----- nvinfo : EIATTR_PARAM_CBANK
	.align		4
        /*0130*/ 	.byte	0x04, 0x0a
        /*0132*/ 	.short	(.L_4079 - .L_4078)
	.align		4
.L_4078:
        /*0134*/ 	.word	index@(.nv.constant0._Z20filterActs_YxX_colorILi4ELi32ELi4ELi4ELi1ELb1ELb0EEvPfS0_S0_iiiiiiiiiiffi)
        /*0138*/ 	.short	0x0380
        /*013a*/ 	.short	0x004c


	//----- nvinfo : EIATTR_SW_WAR
	.align		4
.L_4079:
        /*013c*/ 	.byte	0x04, 0x36
        /*013e*/ 	.short	(.L_4081 - .L_4080)
.L_4080:
        /*0140*/ 	.word	0x00000008
.L_4081:


//--------------------- .nv.info._Z20filterActs_YxX_colorILi4ELi32ELi4ELi8ELi1ELb1ELb0EEvPfS0_S0_iiiiiiiiiiffi --------------------------
	.section	.nv.info._Z20filterActs_YxX_colorILi4ELi32ELi4ELi8ELi1ELb1ELb0EEvPfS0_S0_iiiiiiiiiiffi,"",@"SHT_CUDA_INFO"
	.sectionflags	@""
	.align	4


	//----- nvinfo : EIATTR_CUDA_API_VERSION
	.align		4
        /*0000*/ 	.byte	0x04, 0x37
        /*0002*/ 	.short	(.L_4083 - .L_4082)
.L_4082:
        /*0004*/ 	.word	0x00000082


	//----- nvinfo : EIATTR_KPARAM_INFO
	.align		4
.L_4083:
        /*0008*/ 	.byte	0x04, 0x17
        /*000a*/ 	.short	(.L_4085 - .L_4084)
.L_4084:
        /*000c*/ 	.word	0x00000000
        /*0010*/ 	.short	0x000f
        /*0012*/ 	.short	0x0048
        /*0014*/ 	.byte	0x00, 0xf0, 0x11, 0x00


	//----- nvinfo : EIATTR_KPARAM_INFO
	.align		4
.L_4085:
        /*0018*/ 	.byte	0x04, 0x17
        /*001a*/ 	.short	(.L_4087 - .L_4086)
.L_4086:
        /*001c*/ 	.word	0x00000000
        /*0020*/ 	.short	0x000e
        /*0022*/ 	.short	0x0044
        /*0024*/ 	.byte	0x00, 0xf0, 0x11, 0x00


	//----- nvinfo : EIATTR_KPARAM_INFO
	.align		4
.L_4087:
        /*0028*/ 	.byte	0x04, 0x17
        /*002a*/ 	.short	(.L_4089 - .L_4088)
.L_4088:
        /*002c*/ 	.word	0x00000000
        /*0030*/ 	.short	0x000d
        /*0032*/ 	.short	0x0040
        /*0034*/ 	.byte	0x00, 0xf0, 0x11, 0x00


	//----- nvinfo : EIATTR_KPARAM_INFO
	.align		4
.L_4089:
        /*0038*/ 	.byte	0x04, 0x17
        /*003a*/ 	.short	(.L_4091 - .L_4090)
.L_4090:
        /*003c*/ 	.word	0x00000000
        /*0040*/ 	.short	0x000c
        /*0042*/ 	.short	0x003c
        /*0044*/ 	.byte	0x00, 0xf0, 0x11, 0x00


	//----- nvinfo : EIATTR_KPARAM_INFO
	.align		4
.L_4091:
        /*0048*/ 	.byte	0x04, 0x17
        /*004a*/ 	.short	(.L_4093 - .L_4092)
.L_4092:
        /*004c*/ 	.word	0x00000000
        /*0050*/ 	.short	0x000b
        /*0052*/ 	.short	0x0038
        /*0054*/ 	.byte	0x00, 0xf0, 0x11, 0x00


	//----- nvinfo : EIATTR_KPARAM_INFO
	.align		4
.L_4093:
        /*0058*/ 	.byte	0x04, 0x17
        /*005a*/ 	.short	(.L_4095 - .L_4094)
.L_4094:
        /*005c*/ 	.word	0x00000000
        /*0060*/ 	.short	0x000a
        /*0062*/ 	.short	0x0034
        /*0064*/ 	.byte	0x00, 0xf0, 0x11, 0x00


	//----- nvinfo : EIATTR_KPARAM_INFO
	.align		4
.L_4095:
        /*0068*/ 	.byte	0x04, 0x17
        /*006a*/ 	.short	(.L_4097 - .L_4096)
.L_4096:
        /*006c*/ 	.word	0x00000000
        /*0070*/ 	.short	0x0009
        /*0072*/ 	.short	0x0030
        /*0074*/ 	.byte	0x00, 0xf0, 0x11, 0x00


	//----- nvinfo : EIATTR_KPARAM_INFO
	.align		4
.L_4097:
        /*0078*/ 	.byte	0x04, 0x17
        /*007a*/ 	.short	(.L_4099 - .L_4098)
.L_4098:
        /*007c*/ 	.word	0x00000000
        /*0080*/ 	.short	0x0008
        /*0082*/ 	.short	0x002c
        /*0084*/ 	.byte	0x00, 0xf0, 0x11, 0x00


	//----- nvinfo : EIATTR_KPARAM_INFO
	.align		4
.L_4099:
        /*0088*/ 	.byte	0x04, 0x17
        /*008a*/ 	.short	(.L_4101 - .L_4100)
.L_4100:
        /*008c*/ 	.word	0x00000000
        /*0090*/ 	.short	0x0007
        /*0092*/ 	.short	0x0028
        /*0094*/ 	.byte	0x00, 0xf0, 0x11, 0x00


	//----- nvinfo : EIATTR_KPARAM_INFO
	.align		4
.L_4101:
        /*0098*/ 	.byte	0x04, 0x17
        /*009a*/ 	.short	(.L_4103 - .L_4102)
.L_4102:
        /*009c*/ 	.word	0x00000000
        /*00a0*/ 	.short	0x0006
        /*00a2*/ 	.short	0x0024
        /*00a4*/ 	.byte	0x00, 0xf0, 0x11, 0x00


	//----- nvinfo : EIATTR_KPARAM_INFO
	.align		4
.L_4103:
        /*00a8*/ 	.byte	0x04, 0x17
        /*00aa*/ 	.short	(.L_4105 - .L_4104)
.L_4104:
        /*00ac*/ 	.word	0x00000000
        /*00b0*/ 	.short	0x0005
        /*00b2*/ 	.short	0x0020
        /*00b4*/ 	.byte	0x00, 0xf0, 0x11, 0x00


	//----- nvinfo : EIATTR_KPARAM_INFO
	.align		4
.L_4105:
        /*00b8*/ 	.byte	0x04, 0x17
        /*00ba*/ 	.short	(.L_4107 - .L_4106)
.L_4106:
        /*00bc*/ 	.word	0x00000000
        /*00c0*/ 	.short	0x0004
        /*00c2*/ 	.short	0x001c
        /*00c4*/ 	.byte	0x00, 0xf0, 0x11, 0x00


	//----- nvinfo : EIATTR_KPARAM_INFO
	.align		4
.L_4107:
        /*00c8*/ 	.byte	0x04, 0x17
        /*00ca*/ 	.short	(.L_4109 - .L_4108)
.L_4108:
        /*00cc*/ 	.word	0x00000000
        /*00d0*/ 	.short	0x0003
        /*00d2*/ 	.short	0x0018
        /*00d4*/ 	.byte	0x00, 0xf0, 0x11, 0x00


	//----- nvinfo : EIATTR_KPARAM_INFO
	.align		4
.L_4109:
        /*00d8*/ 	.byte	0x04, 0x17
        /*00da*/ 	.short	(.L_4111 - .L_4110)
.L_4110:
        /*00dc*/ 	.word	0x00000000
        /*00e0*/ 	.short	0x0002
        /*00e2*/ 	.short	0x0010
        /*00e4*/ 	.byte	0x00, 0xf5, 0x21, 0x00


	//----- nvinfo : EIATTR_KPARAM_INFO
	.align		4
.L_4111:
        /*00e8*/ 	.byte	0x04, 0x17
        /*00ea*/ 	.short	(.L_4113 - .L_4112)
.L_4112:
        /*00ec*/ 	.word	0x00000000
        /*00f0*/ 	.short	0x0001
        /*00f2*/ 	.short	0x0008
        /*00f4*/ 	.byte	0x00, 0xf5, 0x21, 0x00


	//----- nvinfo : EIATTR_KPARAM_INFO
	.align		4
.L_4113:
        /*00f8*/ 	.byte	0x04, 0x17
        /*00fa*/ 	.short	(.L_4115 - .L_4114)
.L_4114:
        /*00fc*/ 	.word	0x00000000
        /*0100*/ 	.short	0x0000
        /*0102*/ 	.short	0x0000
        /*0104*/ 	.byte	0x00, 0xf5, 0x21, 0x00


	//----- nvinfo : EIATTR_SPARSE_MMA_MASK
	.align		4
.L_4115:
        /*0108*/ 	.byte	0x03, 0x50
        /*010a*/ 	.short	0x0000


	//----- nvinfo : EIATTR_MAXREG_COUNT
	.align		4
        /*010c*/ 	.byte	0x03, 0x1b
        /*010e*/ 	.short	0x00ff


	//----- nvinfo : EIATTR_NUM_BARRIERS
	.align		4
        /*0110*/ 	.byte	0x02, 0x4c
        /*0112*/ 	.byte	0x01
	.zero		1


	//----- nvinfo : EIATTR_MERCURY_ISA_VERSION
	.align		4
        /*0114*/ 	.byte	0x03, 0x5f
        /*0116*/ 	.short	0x0101


	//----- nvinfo : EIATTR_VRC_CTA_INIT_COUNT
	.align		4
        /*0118*/ 	.byte	0x02, 0x4a
	.zero		1
	.zero		1


	//----- nvinfo : EIATTR_EXIT_INSTR_OFFSETS
	.align		4
        /*011c*/ 	.byte	0x04, 0x1c
        /*011e*/ 	.short	(.L_4117 - .L_4116)


	//   ....[0]....
.L_4116:
        /*0120*/ 	.word	0x00002220


	//----- nvinfo : EIATTR_CRS_STACK_SIZE
	.align		4
.L_4117:
        /*0124*/ 	.byte	0x04, 0x1e
        /*0126*/ 	.short	(.L_4119 - .L_4118)
.L_4118:
        /*0128*/ 	.word	0x00000000


	//----- nvinfo : EIATTR_CBANK_PARAM_SIZE
	.align		4
.L_4119:
        /*012c*/ 	.byte	0x03, 0x19
        /*012e*/ 	.short	0x004c


	//----- nvinfo : EIATTR_PARAM_CBANK
	.align		4
        /*0130*/ 	.byte	0x04, 0x0a
        /*0132*/ 	.short	(.L_4121 - .L_4120)
	.align		4
.L_4120:
        /*0134*/ 	.word	index@(.nv.constant0._Z20filterActs_YxX_colorILi4ELi32ELi4ELi8ELi1ELb1ELb0EEvPfS0_S0_iiiiiiiiiiffi)
        /*0138*/ 	.short	0x0380
        /*013a*/ 	.short	0x004c


	//----- nvinfo : EIATTR_SW_WAR
	.align		4
.L_4121:
        /*013c*/ 	.byte	0x04, 0x36
        /*013e*/ 	.short	(.L_4123 - .L_4122)
.L_4122:
        /*0140*/ 	.word	0x00000008
.L_4123:


//--------------------- .nv.info._Z20filterActs_YxX_colorILi4ELi32ELi4ELi4ELi1ELb1ELb1EEvPfS0_S0_iiiiiiiiiiffi --------------------------
	.section	.nv.info._Z20filterActs_YxX_colorILi4ELi32ELi4ELi4ELi1ELb1ELb1EEvPfS0_S0_iiiiiiiiiiffi,"",@"SHT_CUDA_INFO"
	.sectionflags	@""
	.align	4


	//----- nvinfo : EIATTR_CUDA_API_VERSION
	.align		4
        /*0000*/ 	.byte	0x04, 0x37
        /*0002*/ 	.short	(.L_4125 - .L_4124)
.L_4124:
        /*0004*/ 	.word	0x00000082


	//----- nvinfo : EIATTR_KPARAM_INFO
	.align		4
.L_4125:
        /*0008*/ 	.byte	0x04, 0x17
        /*000a*/ 	.short	(.L_4127 - .L_4126)
.L_4126:
        /*000c*/ 	.word	0x00000000
        /*0010*/ 	.short	0x000f
        /*0012*/ 	.short	0x0048
        /*0014*/ 	.byte	0x00, 0xf0, 0x11, 0x00


	//----- nvinfo : EIATTR_KPARAM_INFO
	.align		4
.L_4127:
        /*0018*/ 	.byte	0x04, 0x17
        /*001a*/ 	.short	(.L_4129 - .L_4128)
.L_4128:
        /*001c*/ 	.word	0x00000000
        /*0020*/ 	.short	0x000e
        /*0022*/ 	.short	0x0044
        /*0024*/ 	.byte	0x00, 0xf0, 0x11, 0x00


	//----- nvinfo : EIATTR_KPARAM_INFO
	.align		4
.L_4129:
        /*0028*/ 	.byte	0x04, 0x17
        /*002a*/ 	.short	(.L_4131 - .L_4130)
.L_4130:
        /*002c*/ 	.word	0x00000000
        /*0030*/ 	.short	0x000d
        /*0032*/ 	.short	0x0040
        /*0034*/ 	.byte	0x00, 0xf0, 0x11, 0x00


	//----- nvinfo : EIATTR_KPARAM_INFO
	.align		4
.L_4131:
        /*0038*/ 	.byte	0x04, 0x17
        /*003a*/ 	.short	(.L_4133 - .L_4132)
.L_4132:
        /*003c*/ 	.word	0x00000000
        /*0040*/ 	.short	0x000c
        /*0042*/ 	.short	0x003c
        /*0044*/ 	.byte	0x00, 0xf0, 0x11, 0x00


	//----- nvinfo : EIATTR_KPARAM_INFO
	.align		4
.L_4133:
        /*0048*/ 	.byte	0x04, 0x17
        /*004a*/ 	.short	(.L_4135 - .L_4134)
.L_4134:
        /*004c*/ 	.word	0x00000000
        /*0050*/ 	.short	0x000b
        /*0052*/ 	.short	0x0038
        /*0054*/ 	.byte	0x00, 0xf0, 0x11, 0x00


	//----- nvinfo : EIATTR_KPARAM_INFO
	.align		4
.L_4135:
        /*0058*/ 	.byte	0x04, 0x17
        /*005a*/ 	.short	(.L_4137 - .L_4136)
.L_4136:
        /*005c*/ 	.word	0x00000000
        /*0060*/ 	.short	0x000a
        /*0062*/ 	.short	0x0034
        /*0064*/ 	.byte	0x00, 0xf0, 0x11, 0x00


	//----- nvinfo : EIATTR_KPARAM_INFO
	.align		4
.L_4137:
        /*0068*/ 	.byte	0x04, 0x17
        /*006a*/ 	.short	(.L_4139 - .L_4138)
.L_4138:
        /*006c*/ 	.word	0x00000000
        /*0070*/ 	.short	0x0009
        /*0072*/ 	.short	0x0030
        /*0074*/ 	.byte	0x00, 0xf0, 0x11, 0x00


	//----- nvinfo : EIATTR_KPARAM_INFO
	.align		4
.L_4139:
        /*0078*/ 	.byte	0x04, 0x17
        /*007a*/ 	.short	(.L_4141 - .L_4140)
.L_4140:
        /*007c*/ 	.word	0x00000000
        /*0080*/ 	.short	0x0008
        /*0082*/ 	.short	0x002c
        /*0084*/ 	.byte	0x00, 0xf0, 0x11, 0x00


	//----- nvinfo : EIATTR_KPARAM_INFO
	.align		4
.L_4141:
        /*0088*/ 	.byte	0x04, 0x17
        /*008a*/ 	.short	(.L_4143 - .L_4142)
.L_4142:
        /*008c*/ 	.word	0x00000000
        /*0090*/ 	.short	0x0007
        /*0092*/ 	.short	0x0028
        /*0094*/ 	.byte	0x00, 0xf0, 0x11, 0x00


	//----- nvinfo : EIATTR_KPARAM_INFO
	.align		4
.L_4143:
        /*0098*/ 	.byte	0x04, 0x17
        /*009a*/ 	.short	(.L_4145 - .L_4144)
.L_4144:
        /*009c*/ 	.word	0x00000000
        /*00a0*/ 	.short	0x0006
        /*00a2*/ 	.short	0x0024
        /*00a4*/ 	.byte	0x00, 0xf0, 0x11, 0x00


	//----- nvinfo : EIATTR_KPARAM_INFO
	.align		4
.L_4145:
        /*00a8*/ 	.byte	0x04, 0x17
        /*00aa*/ 	.short	(.L_4147 - .L_4146)
.L_4146:
        /*00ac*/ 	.word	0x00000000
        /*00b0*/ 	.short	0x0005
        /*00b2*/ 	.short	0x0020
        /*00b4*/ 	.byte	0x00, 0xf0, 0x11, 0x00


	//----- nvinfo : EIATTR_KPARAM_INFO
	.align		4
.L_4147:
        /*00b8*/ 	.byte	0x04, 0x17
        /*00ba*/ 	.short	(.L_4149 - .L_4148)
.L_4148:
        /*00bc*/ 	.word	0x00000000
        /*00c0*/ 	.short	0x0004
        /*00c2*/ 	.short	0x001c
        /*00c4*/ 	.byte	0x00, 0xf0, 0x11, 0x00


	//----- nvinfo : EIATTR_KPARAM_INFO
	.align		4
.L_4149:
        /*00c8*/ 	.byte	0x04, 0x17
        /*00ca*/ 	.short	(.L_4151 - .L_4150)
.L_4150:
        /*00cc*/ 	.word	0x00000000
        /*00d0*/ 	.short	0x0003
        /*00d2*/ 	.short	0x0018
        /*00d4*/ 	.byte	0x00, 0xf0, 0x11, 0x00


	//----- nvinfo : EIATTR_KPARAM_INFO
	.align		4
.L_4151:
        /*00d8*/ 	.byte	0x04, 0x17
        /*00da*/ 	.short	(.L_4153 - .L_4152)
.L_4152:
        /*00dc*/ 	.word	0x00000000
        /*00e0*/ 	.short	0x0002
        /*00e2*/ 	.short	0x0010
        /*00e4*/ 	.byte	0x00, 0xf5, 0x21, 0x00


	//----- nvinfo : EIATTR_KPARAM_INFO
	.align		4
.L_4153:
        /*00e8*/ 	.byte	0x04, 0x17
        /*00ea*/ 	.short	(.L_4155 - .L_4154)
.L_4154:
        /*00ec*/ 	.word	0x00000000
        /*00f0*/ 	.short	0x0001
        /*00f2*/ 	.short	0x0008
        /*00f4*/ 	.byte	0x00, 0xf5, 0x21, 0x00


	//----- nvinfo : EIATTR_KPARAM_INFO
	.align		4
.L_4155:
        /*00f8*/ 	.byte	0x04, 0x17
        /*00fa*/ 	.short	(.L_4157 - .L_4156)
.L_4156:
        /*00fc*/ 	.word	0x00000000
        /*0100*/ 	.short	0x0000
        /*0102*/ 	.short	0x0000
        /*0104*/ 	.byte	0x00, 0xf5, 0x21, 0x00


	//----- nvinfo : EIATTR_SPARSE_MMA_MASK
	.align		4
.L_4157:
        /*0108*/ 	.byte	0x03, 0x50
        /*010a*/ 	.short	0x0000


	//----- nvinfo : EIATTR_MAXREG_COUNT
	.align		4
        /*010c*/ 	.byte	0x03, 0x1b
        /*010e*/ 	.short	0x00ff


	//----- nvinfo : EIATTR_NUM_BARRIERS
	.align		4
        /*0110*/ 	.byte	0x02, 0x4c
        /*0112*/ 	.byte	0x01
	.zero		1


	//----- nvinfo : EIATTR_MERCURY_ISA_VERSION
	.align		4
        /*0114*/ 	.byte	0x03, 0x5f
        /*0116*/ 	.short	0x0101


	//----- nvinfo : EIATTR_VRC_CTA_INIT_COUNT
	.align		4
        /*0118*/ 	.byte	0x02, 0x4a
	.zero		1
	.zero		1


	//----- nvinfo : EIATTR_EXIT_INSTR_OFFSETS
	.align		4
        /*011c*/ 	.byte	0x04, 0x1c
        /*011e*/ 	.short	(.L_4159 - .L_4158)


	//   ....[0]....
.L_4158:
        /*0120*/ 	.word	0x00001880


	//   ....[1]....
        /*0124*/ 	.word	0x000019a0


	//----- nvinfo : EIATTR_CRS_STACK_SIZE
	.align		4
.L_4159:
        /*0128*/ 	.byte	0x04, 0x1e
        /*012a*/ 	.short	(.L_4161 - .L_4160)
.L_4160:
        /*012c*/ 	.word	0x00000000


	//----- nvinfo : EIATTR_CBANK_PARAM_SIZE
	.align		4
.L_4161:
        /*0130*/ 	.byte	0x03, 0x19
        /*0132*/ 	.short	0x004c


	//----- nvinfo : EIATTR_PARAM_CBANK
	.align		4
        /*0134*/ 	.byte	0x04, 0x0a
        /*0136*/ 	.short	(.L_4163 - .L_4162)
	.align		4
.L_4162:
        /*0138*/ 	.word	index@(.nv.constant0._Z20filterActs_YxX_colorILi4ELi32ELi4ELi4ELi1ELb1ELb1EEvPfS0_S0_iiiiiiiiiiffi)
        /*013c*/ 	.short	0x0380
        /*013e*/ 	.short	0x004c


	//----- nvinfo : EIATTR_SW_WAR
	.align		4
.L_4163:
        /*0140*/ 	.byte	0x04, 0x36
        /*0142*/ 	.short	(.L_4165 - .L_4164)
.L_4164:
        /*0144*/ 	.word	0x00000008
.L_4165:


//--------------------- .nv.info._Z20filterActs_YxX_colorILi4ELi32ELi4ELi8ELi1ELb1ELb1EEvPfS0_S0_iiiiiiiiiiffi --------------------------
	.section	.nv.info._Z20filterActs_YxX_colorILi4ELi32ELi4ELi8ELi1ELb1ELb1EEvPfS0_S0_iiiiiiiiiiffi,"",@"SHT_CUDA_INFO"
	.sectionflags	@""
	.align	4


	//----- nvinfo : EIATTR_CUDA_API_VERSION
	.align		4
        /*0000*/ 	.byte	0x04, 0x37
        /*0002*/ 	.short	(.L_4167 - .L_4166)
.L_4166:
        /*0004*/ 	.word	0x00000082


	//----- nvinfo : EIATTR_KPARAM_INFO
	.align		4
.L_4167:
        /*0008*/ 	.byte	0x04, 0x17
        /*000a*/ 	.short	(.L_4169 - .L_4168)
.L_4168:
        /*000c*/ 	.word	0x00000000
        /*0010*/ 	.short	0x000f
        /*0012*/ 	.short	0x0048
        /*0014*/ 	.byte	0x00, 0xf0, 0x11, 0x00


	//----- nvinfo : EIATTR_KPARAM_INFO
	.align		4
.L_4169:
        /*0018*/ 	.byte	0x04, 0x17
        /*001a*/ 	.short	(.L_4171 - .L_4170)
.L_4170:
        /*001c*/ 	.word	0x00000000
        /*0020*/ 	.short	0x000e
        /*0022*/ 	.short	0x0044
        /*0024*/ 	.byte	0x00, 0xf0, 0x11, 0x00


	//----- nvinfo : EIATTR_KPARAM_INFO
	.align		4
.L_4171:
        /*0028*/ 	.byte	0x04, 0x17
        /*002a*/ 	.short	(.L_4173 - .L_4172)
.L_4172:
        /*002c*/ 	.word	0x00000000
        /*0030*/ 	.short	0x000d
        /*0032*/ 	.short	0x0040
        /*0034*/ 	.byte	0x00, 0xf0, 0x11, 0x00


	//----- nvinfo : EIATTR_KPARAM_INFO
	.align		4
.L_4173:
        /*0038*/ 	.byte	0x04, 0x17
        /*003a*/ 	.short	(.L_4175 - .L_4174)
.L_4174:
        /*003c*/ 	.word	0x00000000
        /*0040*/ 	.short	0x000c
        /*0042*/ 	.short	0x003c
        /*0044*/ 	.byte	0x00, 0xf0, 0x11, 0x00


	//----- nvinfo : EIATTR_KPARAM_INFO
	.align		4
.L_4175:
        /*0048*/ 	.byte	0x04, 0x17
        /*004a*/ 	.short	(.L_4177 - .L_4176)
.L_4176:
        /*004c*/ 	.word	0x00000000
        /*0050*/ 	.short	0x000b
        /*0052*/ 	.short	0x0038
        /*0054*/ 	.byte	0x00, 0xf0, 0x11, 0x00


	//----- nvinfo : EIATTR_KPARAM_INFO
	.align		4
.L_4177:
        /*0058*/ 	.byte	0x04, 0x17
        /*005a*/ 	.short	(.L_4179 - .L_4178)
.L_4178:
        /*005c*/ 	.word	0x00000000
        /*0060*/ 	.short	0x000a
        /*0062*/ 	.short	0x0034
        /*0064*/ 	.byte	0x00, 0xf0, 0x11, 0x00


	//----- nvinfo : EIATTR_KPARAM_INFO
	.align		4
.L_4179:
        /*0068*/ 	.byte	0x04, 0x17
        /*006a*/ 	.short	(.L_4181 - .L_4180)
.L_4180:
        /*006c*/ 	.word	0x00000000
        /*0070*/ 	.short	0x0009
        /*0072*/ 	.short	0x0030
        /*0074*/ 	.byte	0x00, 0xf0, 0x11, 0x00


	//----- nvinfo : EIATTR_KPARAM_INFO
	.align		4
.L_4181:
        /*0078*/ 	.byte	0x04, 0x17
        /*007a*/ 	.short	(.L_4183 - .L_4182)
.L_4182:
        /*007c*/ 	.word	0x00000000
        /*0080*/ 	.short	0x0008
        /*0082*/ 	.short	0x002c
        /*0084*/ 	.byte	0x00, 0xf0, 0x11, 0x00


	//----- nvinfo : EIATTR_KPARAM_INFO
	.align		4
.L_4183:
        /*0088*/ 	.byte	0x04, 0x17
        /*008a*/ 	.short	(.L_4185 - .L_4184)
.L_4184:
        /*008c*/ 	.word	0x00000000
        /*0090*/ 	.short	0x0007
        /*0092*/ 	.short	0x0028
        /*0094*/ 	.byte	0x00, 0xf0, 0x11, 0x00


	//----- nvinfo : EIATTR_KPARAM_INFO
	.align		4
.L_4185:
        /*0098*/ 	.byte	0x04, 0x17
        /*009a*/ 	.short	(.L_4187 - .L_4186)
.L_4186:
        /*009c*/ 	.word	0x00000000
        /*00a0*/ 	.short	0x0006
        /*00a2*/ 	.short	0x0024
        /*00a4*/ 	.byte	0x00, 0xf0, 0x11, 0x00


	//----- nvinfo : EIATTR_KPARAM_INFO
	.align		4
.L_4187:
        /*00a8*/ 	.byte	0x04, 0x17
        /*00aa*/ 	.short	(.L_4189 - .L_4188)
.L_4188:
        /*00ac*/ 	.word	0x00000000
        /*00b0*/ 	.short	0x0005
        /*00b2*/ 	.short	0x0020
        /*00b4*/ 	.byte	0x00, 0xf0, 0x11, 0x00


	//----- nvinfo : EIATTR_KPARAM_INFO
	.align		4
.L_4189:
        /*00b8*/ 	.byte	0x04, 0x17
        /*00ba*/ 	.short	(.L_4191 - .L_4190)
.L_4190:
        /*00bc*/ 	.word	0x00000000
        /*00c0*/ 	.short	0x0004
        /*00c2*/ 	.short	0x001c
        /*00c4*/ 	.byte	0x00, 0xf0, 0x11, 0x00


	//----- nvinfo : EIATTR_KPARAM_INFO
	.align		4
.L_4191:
        /*00c8*/ 	.byte	0x04, 0x17
        /*00ca*/ 	.short	(.L_4193 - .L_4192)
.L_4192:
        /*00cc*/ 	.word	0x00000000
        /*00d0*/ 	.short	0x0003
        /*00d2*/ 	.short	0x0018
        /*00d4*/ 	.byte	0x00, 0xf0, 0x11, 0x00


	//----- nvinfo : EIATTR_KPARAM_INFO
	.align		4
.L_4193:
        /*00d8*/ 	.byte	0x04, 0x17
        /*00da*/ 	.short	(.L_4195 - .L_4194)
.L_4194:
        /*00dc*/ 	.word	0x00000000
        /*00e0*/ 	.short	0x0002
        /*00e2*/ 	.short	0x0010
        /*00e4*/ 	.byte	0x00, 0xf5, 0x21, 0x00


	//----- nvinfo : EIATTR_KPARAM_INFO
	.align		4
.L_4195:
        /*00e8*/ 	.byte	0x04, 0x17
        /*00ea*/ 	.short	(.L_4197 - .L_4196)
.L_4196:
        /*00ec*/ 	.word	0x00000000
        /*00f0*/ 	.short	0x0001
        /*00f2*/ 	.short	0x0008
        /*00f4*/ 	.byte	0x00, 0xf5, 0x21, 0x00


	//----- nvinfo : EIATTR_KPARAM_INFO
	.align		4
.L_4197:
        /*00f8*/ 	.byte	0x04, 0x17
        /*00fa*/ 	.short	(.L_4199 - .L_4198)
.L_4198:
        /*00fc*/ 	.word	0x00000000
        /*0100*/ 	.short	0x0000
        /*0102*/ 	.short	0x0000
        /*0104*/ 	.byte	0x00, 0xf5, 0x21, 0x00


	//----- nvinfo : EIATTR_SPARSE_MMA_MASK
	.align		4
.L_4199:
        /*0108*/ 	.byte	0x03, 0x50
        /*010a*/ 	.short	0x0000


	//----- nvinfo : EIATTR_MAXREG_COUNT
	.align		4
        /*010c*/ 	.byte	0x03, 0x1b
        /*010e*/ 	.short	0x00ff


	//----- nvinfo : EIATTR_NUM_BARRIERS
	.align		4
        /*0110*/ 	.byte	0x02, 0x4c
        /*0112*/ 	.byte	0x01
	.zero		1


	//----- nvinfo : EIATTR_MERCURY_ISA_VERSION
	.align		4
        /*0114*/ 	.byte	0x03, 0x5f
        /*0116*/ 	.short	0x0101


	//----- nvinfo : EIATTR_VRC_CTA_INIT_COUNT
	.align		4
        /*0118*/ 	.byte	0x02, 0x4a
	.zero		1
	.zero		1


	//----- nvinfo : EIATTR_EXIT_INSTR_OFFSETS
	.align		4
        /*011c*/ 	.byte	0x04, 0x1c
        /*011e*/ 	.short	(.L_4201 - .L_4200)


	//   ....[0]....
.L_4200:
        /*0120*/ 	.word	0x00002220


	//   ....[1]....
        /*0124*/ 	.word	0x00002440


	//----- nvinfo : EIATTR_CRS_STACK_SIZE
	.align		4
.L_4201:
        /*0128*/ 	.byte	0x04, 0x1e
        /*012a*/ 	.short	(.L_4203 - .L_4202)
.L_4202:
        /*012c*/ 	.word	0x00000000


	//----- nvinfo : EIATTR_CBANK_PARAM_SIZE
	.align		4
.L_4203:
        /*0130*/ 	.byte	0x03, 0x19
        /*0132*/ 	.short	0x004c


	//----- nvinfo : EIATTR_PARAM_CBANK
	.align		4
        /*0134*/ 	.byte	0x04, 0x0a
        /*0136*/ 	.short	(.L_4205 - .L_4204)
	.align		4
.L_4204:
        /*0138*/ 	.word	index@(.nv.constant0._Z20filterActs_YxX_colorILi4ELi32ELi4ELi8ELi1ELb1ELb1EEvPfS0_S0_iiiiiiiiiiffi)
        /*013c*/ 	.short	0x0380
        /*013e*/ 	.short	0x004c


	//----- nvinfo : EIATTR_SW_WAR
	.align		4
.L_4205:
        /*0140*/ 	.byte	0x04, 0x36
        /*0142*/ 	.short	(.L_4207 - .L_4206)
.L_4206:
        /*0144*/ 	.word	0x00000008
.L_4207:


//--------------------- .nv.info._Z20filterActs_YxX_colorILi4ELi32ELi4ELi4ELi3ELb0ELb0EEvPfS0_S0_iiiiiiiiiiffi --------------------------
	.section	.nv.info._Z20filterActs_YxX_colorILi4ELi32ELi4ELi4ELi3ELb0ELb0EEvPfS0_S0_iiiiiiiiiiffi,"",@"SHT_CUDA_INFO"
	.sectionflags	@""
	.align	4


	//----- nvinfo : EIATTR_CUDA_API_VERSION
	.align		4
        /*0000*/ 	.byte	0x04, 0x37
        /*0002*/ 	.short	(.L_4209 - .L_4208)
.L_4208:
        /*0004*/ 	.word	0x00000082


	//----- nvinfo : EIATTR_KPARAM_INFO
	.align		4
.L_4209:
        /*0008*/ 	.byte	0x04, 0x17
        /*000a*/ 	.short	(.L_4211 - .L_4210)
.L_4210:
        /*000c*/ 	.word	0x00000000
        /*0010*/ 	.short	0x000f
        /*0012*/ 	.short	0x0048
        /*0014*/ 	.byte	0x00, 0xf0, 0x11, 0x00


	//----- nvinfo : EIATTR_KPARAM_INFO
	.align		4
.L_4211:
        /*0018*/ 	.byte	0x04, 0x17
        /*001a*/ 	.short	(.L_4213 - .L_4212)
.L_4212:
        /*001c*/ 	.word	0x00000000
        /*0020*/ 	.short	0x000e
        /*0022*/ 	.short	0x0044
        /*0024*/ 	.byte	0x00, 0xf0, 0x11, 0x00


	//----- nvinfo : EIATTR_KPARAM_INFO
	.align		4
.L_4213:
        /*0028*/ 	.byte	0x04, 0x17
        /*002a*/ 	.short	(.L_4215 - .L_4214)
.L_4214:
        /*002c*/ 	.word	0x00000000
        /*0030*/ 	.short	0x000d
        /*0032*/ 	.short	0x0040
        /*0034*/ 	.byte	0x00, 0xf0, 0x11, 0x00


	//----- nvinfo : EIATTR_KPARAM_INFO
	.align		4
.L_4215:
        /*0038*/ 	.byte	0x04, 0x17
        /*003a*/ 	.short	(.L_4217 - .L_4216)
.L_4216:
        /*003c*/ 	.word	0x00000000
        /*0040*/ 	.short	0x000c
        /*0042*/ 	.short	0x003c
        /*0044*/ 	.byte	0x00, 0xf0, 0x11, 0x00


	//----- nvinfo : EIATTR_KPARAM_INFO
	.align		4
.L_4217:
        /*0048*/ 	.byte	0x04, 0x17
        /*004a*/ 	.short	(.L_4219 - .L_4218)
.L_4218:
        /*004c*/ 	.word	0x00000000
        /*0050*/ 	.short	0x000b
        /*0052*/ 	.short	0x0038
        /*0054*/ 	.byte	0x00, 0xf0, 0x11, 0x00


	//----- nvinfo : EIATTR_KPARAM_INFO
	.align		4
.L_4219:
        /*0058*/ 	.byte	0x04, 0x17
        /*005a*/ 	.short	(.L_4221 - .L_4220)
.L_4220:
        /*005c*/ 	.word	0x00000000
        /*0060*/ 	.short	0x000a
        /*0062*/ 	.short	0x0034
        /*0064*/ 	.byte	0x00, 0xf0, 0x11, 0x00


	//----- nvinfo : EIATTR_KPARAM_INFO
	.align		4
.L_4221:
        /*0068*/ 	.byte	0x04, 0x17
        /*006a*/ 	.short	(.L_4223 - .L_4222)
.L_4222:
        /*006c*/ 	.word	0x00000000
        /*0070*/ 	.short	0x0009
        /*0072*/ 	.short	0x0030
        /*0074*/ 	.byte	0x00, 0xf0, 0x11, 0x00


	//----- nvinfo : EIATTR_KPARAM_INFO
	.align		4
.L_4223:
        /*0078*/ 	.byte	0x04, 0x17
        /*007a*/ 	.short	(.L_4225 - .L_4224)
.L_4224:
        /*007c*/ 	.word	0x00000000
        /*0080*/ 	.short	0x0008
        /*0082*/ 	.short	0x002c
        /*0084*/ 	.byte	0x00, 0xf0, 0x11, 0x00


	//----- nvinfo : EIATTR_KPARAM_INFO
	.align		4
.L_4225:
        /*0088*/ 	.byte	0x04, 0x17
        /*008a*/ 	.short	(.L_4227 - .L_4226)
.L_4226:
        /*008c*/ 	.word	0x00000000
        /*0090*/ 	.short	0x0007
        /*0092*/ 	.short	0x0028
        /*0094*/ 	.byte	0x00, 0xf0, 0x11, 0x00


	//----- nvinfo : EIATTR_KPARAM_INFO
	.align		4
.L_4227:
        /*0098*/ 	.byte	0x04, 0x17
        /*009a*/ 	.short	(.L_4229 - .L_4228)
.L_4228:
        /*009c*/ 	.word	0x00000000
        /*00a0*/ 	.short	0x0006
        /*00a2*/ 	.short	0x0024
        /*00a4*/ 	.byte	0x00, 0xf0, 0x11, 0x00


	//----- nvinfo : EIATTR_KPARAM_INFO
	.align		4
.L_4229:
        /*00a8*/ 	.byte	0x04, 0x17
        /*00aa*/ 	.short	(.L_4231 - .L_4230)
.L_4230:
        /*00ac*/ 	.word	0x00000000
        /*00b0*/ 	.short	0x0005
        /*00b2*/ 	.short	0x0020
        /*00b4*/ 	.byte	0x00, 0xf0, 0x11, 0x00


	//----- nvinfo : EIATTR_KPARAM_INFO
	.align		4
.L_4231:
        /*00b8*/ 	.byte	0x04, 0x17
        /*00ba*/ 	.short	(.L_4233 - .L_4232)
.L_4232:
        /*00bc*/ 	.word	0x00000000
        /*00c0*/ 	.short	0x0004
        /*00c2*/ 	.short	0x001c
        /*00c4*/ 	.byte	0x00, 0xf0, 0x11, 0x00


	//----- nvinfo : EIATTR_KPARAM_INFO
	.align		4
.L_4233:
        /*00c8*/ 	.byte	0x04, 0x17
        /*00ca*/ 	.short	(.L_4235 - .L_4234)
.L_4234:
        /*00cc*/ 	.word	0x00000000
        /*00d0*/ 	.short	0x0003
        /*00d2*/ 	.short	0x0018
        /*00d4*/ 	.byte	0x00, 0xf0, 0x11, 0x00


	//----- nvinfo : EIATTR_KPARAM_INFO
	.align		4
.L_4235:
        /*00d8*/ 	.byte	0x04, 0x17
        /*00da*/ 	.short	(.L_4237 - .L_4236)
.L_4236:
        /*00dc*/ 	.word	0x00000000
        /*00e0*/ 	.short	0x0002
        /*00e2*/ 	.short	0x0010
        /*00e4*/ 	.byte	0x00, 0xf5, 0x21, 0x00


	//----- nvinfo : EIATTR_KPARAM_INFO
	.align		4
.L_4237:
        /*00e8*/ 	.byte	0x04, 0x17
        /*00ea*/ 	.short	(.L_4239 - .L_4238)
.L_4238:
        /*00ec*/ 	.word	0x00000000
        /*00f0*/ 	.short	0x0001
        /*00f2*/ 	.short	0x0008
        /*00f4*/ 	.byte	0x00, 0xf5, 0x21, 0x00


	//----- nvinfo : EIATTR_KPARAM_INFO
	.align		4
.L_4239:
        /*00f8*/ 	.byte	0x04, 0x17
        /*00fa*/ 	.short	(.L_4241 - .L_4240)
.L_4240:
        /*00fc*/ 	.word	0x00000000
        /*0100*/ 	.short	0x0000
        /*0102*/ 	.short	0x0000
        /*0104*/ 	.byte	0x00, 0xf5, 0x21, 0x00


	//----- nvinfo : EIATTR_SPARSE_MMA_MASK
	.align		4
.L_4241:
        /*0108*/ 	.byte	0x03, 0x50
        /*010a*/ 	.short	0x0000


	//----- nvinfo : EIATTR_MAXREG_COUNT
	.align		4
        /*010c*/ 	.byte	0x03, 0x1b
        /*010e*/ 	.short	0x00ff


	//----- nvinfo : EIATTR_NUM_BARRIERS
	.align		4
        /*0110*/ 	.byte	0x02, 0x4c
        /*0112*/ 	.byte	0x01
	.zero		1


	//----- nvinfo : EIATTR_MERCURY_ISA_VERSION
	.align		4
        /*0114*/ 	.byte	0x03, 0x5f
        /*0116*/ 	.short	0x0101


	//----- nvinfo : EIATTR_VRC_CTA_INIT_COUNT
	.align		4
        /*0118*/ 	.byte	0x02, 0x4a
	.zero		1
	.zero		1


	//----- nvinfo : EIATTR_EXIT_INSTR_OFFSETS
	.align		4
        /*011c*/ 	.byte	0x04, 0x1c
        /*011e*/ 	.short	(.L_4243 - .L_4242)


	//   ....[0]....
.L_4242:
        /*0120*/ 	.word	0x000024c0


	//----- nvinfo : EIATTR_CRS_STACK_SIZE
	.align		4
.L_4243:
        /*0124*/ 	.byte	0x04, 0x1e
        /*0126*/ 	.short	(.L_4245 - .L_4244)
.L_4244:
        /*0128*/ 	.word	0x00000000


	//----- nvinfo : EIATTR_CBANK_PARAM_SIZE
	.align		4
.L_4245:
        /*012c*/ 	.byte	0x03, 0x19
        /*012e*/ 	.short	0x004c


	//----- nvinfo : EIATTR_PARAM_CBANK
	.align		4
        /*0130*/ 	.byte	0x04, 0x0a
        /*0132*/ 	.short	(.L_4247 - .L_4246)
	.align		4
.L_4246:
        /*0134*/ 	.word	index@(.nv.constant0._Z20filterActs_YxX_colorILi4ELi32ELi4ELi4ELi3ELb0ELb0EEvPfS0_S0_iiiiiiiiiiffi)
        /*0138*/ 	.short	0x0380
        /*013a*/ 	.short	0x004c


	//----- nvinfo : EIATTR_SW_WAR
	.align		4
.L_4247:
        /*013c*/ 	.byte	0x04, 0x36
        /*013e*/ 	.short	(.L_4249 - .L_4248)
.L_4248:
        /*0140*/ 	.word	0x00000008
.L_4249:


//--------------------- .nv.info._Z20filterActs_YxX_colorILi4ELi32ELi4ELi8ELi3ELb0ELb0EEvPfS0_S0_iiiiiiiiiiffi --------------------------
	.section	.nv.info._Z20filterActs_YxX_colorILi4ELi32ELi4ELi8ELi3ELb0ELb0EEvPfS0_S0_iiiiiiiiiiffi,"",@"SHT_CUDA_INFO"
	.sectionflags	@""
	.align	4


	//----- nvinfo : EIATTR_CUDA_API_VERSION
	.align		4
        /*0000*/ 	.byte	0x04, 0x37
        /*0002*/ 	.short	(.L_4251 - .L_4250)
.L_4250:
        /*0004*/ 	.word	0x00000082


	//----- nvinfo : EIATTR_KPARAM_INFO
	.align		4
.L_4251:
        /*0008*/ 	.byte	0x04, 0x17
        /*000a*/ 	.short	(.L_4253 - .L_4252)
.L_4252:
        /*000c*/ 	.word	0x00000000
        /*0010*/ 	.short	0x000f
        /*0012*/ 	.short	0x0048
        /*0014*/ 	.byte	0x00, 0xf0, 0x11, 0x00


	//----- nvinfo : EIATTR_KPARAM_INFO
	.align		4
.L_4253:
        /*0018*/ 	.byte	0x04, 0x17
        /*001a*/ 	.short	(.L_4255 - .L_4254)
.L_4254:
        /*001c*/ 	.word	0x00000000
        /*0020*/ 	.short	0x000e
        /*0022*/ 	.short	0x0044
        /*0024*/ 	.byte	0x00, 0xf0, 0x11, 0x00


	//----- nvinfo : EIATTR_KPARAM_INFO
	.align		4
.L_4255:
        /*0028*/ 	.byte	0x04, 0x17
        /*002a*/ 	.short	(.L_4257 - .L_4256)
.L_4256:
        /*002c*/ 	.word	0x00000000
        /*0030*/ 	.short	0x000d
        /*0032*/ 	.short	0x0040
        /*0034*/ 	.byte	0x00, 0xf0, 0x11, 0x00


	//----- nvinfo : EIATTR_KPARAM_INFO
	.align		4
.L_4257:
        /*0038*/ 	.byte	0x04, 0x17
        /*003a*/ 	.short	(.L_4259 - .L_4258)
.L_4258:
        /*003c*/ 	.word	0x00000000
        /*0040*/ 	.short	0x000c
        /*0042*/ 	.short	0x003c
        /*0044*/ 	.byte	0x00, 0xf0, 0x11, 0x00


	//----- nvinfo : EIATTR_KPARAM_INFO
	.align		4
.L_4259:
        /*0048*/ 	.byte	0x04, 0x17
        /*004a*/ 	.short	(.L_4261 - .L_4260)
.L_4260:
        /*004c*/ 	.word	0x00000000
        /*0050*/ 	.short	0x000b
        /*0052*/ 	.short	0x0038
        /*0054*/ 	.byte	0x00, 0xf0, 0x11, 0x00


	//----- nvinfo : EIATTR_KPARAM_INFO
	.align		4
.L_4261:
        /*0058*/ 	.byte	0x04, 0x17
        /*005a*/ 	.short	(.L_4263 - .L_4262)
.L_4262:
        /*005c*/ 	.word	0x00000000
        /*0060*/ 	.short	0x000a
        /*0062*/ 	.short	0x0034
        /*0064*/ 	.byte	0x00, 0xf0, 0x11, 0x00


	//----- nvinfo : EIATTR_KPARAM_INFO
	.align		4
.L_4263:
        /*0068*/ 	.byte	0x04, 0x17
        /*006a*/ 	.short	(.L_4265 - .L_4264)
.L_4264:
        /*006c*/ 	.word	0x00000000
        /*0070*/ 	.short	0x0009
        /*0072*/ 	.short	0x0030
        /*0074*/ 	.byte	0x00, 0xf0, 0x11, 0x00


	//----- nvinfo : EIATTR_KPARAM_INFO
	.align		4
.L_4265:
        /*0078*/ 	.byte	0x04, 0x17
        /*007a*/ 	.short	(.L_4267 - .L_4266)
.L_4266:
        /*007c*/ 	.word	0x00000000
        /*0080*/ 	.short	0x0008
        /*0082*/ 	.short	0x002c
        /*0084*/ 	.byte	0x00, 0xf0, 0x11, 0x00


	//----- nvinfo : EIATTR_KPARAM_INFO
	.align		4
.L_4267:
        /*0088*/ 	.byte	0x04, 0x17
        /*008a*/ 	.short	(.L_4269 - .L_4268)
.L_4268:
        /*008c*/ 	.word	0x00000000
        /*0090*/ 	.short	0x0007
        /*0092*/ 	.short	0x0028
        /*0094*/ 	.byte	0x00, 0xf0, 0x11, 0x00


	//----- nvinfo : EIATTR_KPARAM_INFO
	.align		4
.L_4269:
        /*0098*/ 	.byte	0x04, 0x17
        /*009a*/ 	.short	(.L_4271 - .L_4270)
.L_4270:
        /*009c*/ 	.word	0x00000000
        /*00a0*/ 	.short	0x0006
        /*00a2*/ 	.short	0x0024
        /*00a4*/ 	.byte	0x00, 0xf0, 0x11, 0x00


	//----- nvinfo : EIATTR_KPARAM_INFO
	.align		4
.L_4271:
        /*00a8*/ 	.byte	0x04, 0x17
        /*00aa*/ 	.short	(.L_4273 - .L_4272)
.L_4272:
        /*00ac*/ 	.word	0x00000000
        /*00b0*/ 	.short	0x0005
        /*00b2*/ 	.short	0x0020
        /*00b4*/ 	.byte	0x00, 0xf0, 0x11, 0x00


	//----- nvinfo : EIATTR_KPARAM_INFO
	.align		4
.L_4273:
        /*00b8*/ 	.byte	0x04, 0x17
        /*00ba*/ 	.short	(.L_4275 - .L_4274)
.L_4274:
        /*00bc*/ 	.word	0x00000000
        /*00c0*/ 	.short	0x0004
        /*00c2*/ 	.short	0x001c
        /*00c4*/ 	.byte	0x00, 0xf0, 0x11, 0x00


	//----- nvinfo : EIATTR_KPARAM_INFO
	.align		4
.L_4275:
        /*00c8*/ 	.byte	0x04, 0x17
        /*00ca*/ 	.short	(.L_4277 - .L_4276)
.L_4276:
        /*00cc*/ 	.word	0x00000000
        /*00d0*/ 	.short	0x0003
        /*00d2*/ 	.short	0x0018
        /*00d4*/ 	.byte	0x00, 0xf0, 0x11, 0x00


	//----- nvinfo : EIATTR_KPARAM_INFO
	.align		4
.L_4277:
        /*00d8*/ 	.byte	0x04, 0x17
        /*00da*/ 	.short	(.L_4279 - .L_4278)
.L_4278:
        /*00dc*/ 	.word	0x00000000
        /*00e0*/ 	.short	0x0002
        /*00e2*/ 	.short	0x0010
        /*00e4*/ 	.byte	0x00, 0xf5, 0x21, 0x00


	//----- nvinfo : EIATTR_KPARAM_INFO
	.align		4
.L_4279:
        /*00e8*/ 	.byte	0x04, 0x17
        /*00ea*/ 	.short	(.L_4281 - .L_4280)
.L_4280:
        /*00ec*/ 	.word	0x00000000
        /*00f0*/ 	.short	0x0001
        /*00f2*/ 	.short	0x0008
        /*00f4*/ 	.byte	0x00, 0xf5, 0x21, 0x00


	//----- nvinfo : EIATTR_KPARAM_INFO
	.align		4
.L_4281:
        /*00f8*/ 	.byte	0x04, 0x17
        /*00fa*/ 	.short	(.L_4283 - .L_4282)
.L_4282:
        /*00fc*/ 	.word	0x00000000
        /*0100*/ 	.short	0x0000
        /*0102*/ 	.short	0x0000
        /*0104*/ 	.byte	0x00, 0xf5, 0x21, 0x00


	//----- nvinfo : EIATTR_SPARSE_MMA_MASK
	.align		4
.L_4283:
        /*0108*/ 	.byte	0x03, 0x50
        /*010a*/ 	.short	0x0000


	//----- nvinfo : EIATTR_MAXREG_COUNT
	.align		4
        /*010c*/ 	.byte	0x03, 0x1b
        /*010e*/ 	.short	0x00ff


	//----- nvinfo : EIATTR_NUM_BARRIERS
	.align		4
        /*0110*/ 	.byte	0x02, 0x4c
        /*0112*/ 	.byte	0x01
	.zero		1


	//----- nvinfo : EIATTR_MERCURY_ISA_VERSION
	.align		4
        /*0114*/ 	.byte	0x03, 0x5f
        /*0116*/ 	.short	0x0101


	//----- nvinfo : EIATTR_VRC_CTA_INIT_COUNT
	.align		4
        /*0118*/ 	.byte	0x02, 0x4a
	.zero		1
	.zero		1


	//----- nvinfo : EIATTR_EXIT_INSTR_OFFSETS
	.align		4
        /*011c*/ 	.byte	0x04, 0x1c
        /*011e*/ 	.short	(.L_4285 - .L_4284)


	//   ....[0]....
.L_4284:
        /*0120*/ 	.word	0x000036d0


	//----- nvinfo : EIATTR_CRS_STACK_SIZE
	.align		4
.L_4285:
        /*0124*/ 	.byte	0x04, 0x1e
        /*0126*/ 	.short	(.L_4287 - .L_4286)
.L_4286:
        /*0128*/ 	.word	0x00000000


	//----- nvinfo : EIATTR_CBANK_PARAM_SIZE
	.align		4
.L_4287:
        /*012c*/ 	.byte	0x03, 0x19
        /*012e*/ 	.short	0x004c


	//----- nvinfo : EIATTR_PARAM_CBANK
	.align		4
        /*0130*/ 	.byte	0x04, 0x0a
        /*0132*/ 	.short	(.L_4289 - .L_4288)
	.align		4
.L_4288:
        /*0134*/ 	.word	index@(.nv.constant0._Z20filterActs_YxX_colorILi4ELi32ELi4ELi8ELi3ELb0ELb0EEvPfS0_S0_iiiiiiiiiiffi)
        /*0138*/ 	.short	0x0380
        /*013a*/ 	.short	0x004c


	//----- nvinfo : EIATTR_SW_WAR
	.align		4
.L_4289:
        /*013c*/ 	.byte	0x04, 0x36
        /*013e*/ 	.short	(.L_4291 - .L_4290)
.L_4290:
        /*0140*/ 	.word	0x00000008
.L_4291:


//--------------------- .nv.info._Z20filterActs_YxX_colorILi4ELi32ELi4ELi4ELi3ELb0ELb1EEvPfS0_S0_iiiiiiiiiiffi --------------------------
	.section	.nv.info._Z20filterActs_YxX_colorILi4ELi32ELi4ELi4ELi3ELb0ELb1EEvPfS0_S0_iiiiiiiiiiffi,"",@"SHT_CUDA_INFO"
	.sectionflags	@""
	.align	4


	//----- nvinfo : EIATTR_CUDA_API_VERSION
	.align		4
        /*0000*/ 	.byte	0x04, 0x37
        /*0002*/ 	.short	(.L_4293 - .L_4292)
.L_4292:
        /*0004*/ 	.word	0x00000082


	//----- nvinfo : EIATTR_KPARAM_INFO
	.align		4
.L_4293:
        /*0008*/ 	.byte	0x04, 0x17
        /*000a*/ 	.short	(.L_4295 - .L_4294)
.L_4294:
        /*000c*/ 	.word	0x00000000
        /*0010*/ 	.short	0x000f
        /*0012*/ 	.short	0x0048
        /*0014*/ 	.byte	0x00, 0xf0, 0x11, 0x00


	//----- nvinfo : EIATTR_KPARAM_INFO
	.align		4
.L_4295:
        /*0018*/ 	.byte	0x04, 0x17
        /*001a*/ 	.short	(.L_4297 - .L_4296)
.L_4296:
        /*001c*/ 	.word	0x00000000
        /*0020*/ 	.short	0x000e
        /*0022*/ 	.short	0x0044
        /*0024*/ 	.byte	0x00, 0xf0, 0x11, 0x00


	//----- nvinfo : EIATTR_KPARAM_INFO
	.align		4
.L_4297:
        /*0028*/ 	.byte	0x04, 0x17
        /*002a*/ 	.short	(.L_4299 - .L_4298)
.L_4298:
        /*002c*/ 	.word	0x00000000
        /*0030*/ 	.short	0x000d
        /*0032*/ 	.short	0x0040
        /*0034*/ 	.byte	0x00, 0xf0, 0x11, 0x00


	//----- nvinfo : EIATTR_KPARAM_INFO
	.align		4
.L_4299:
        /*0038*/ 	.byte	0x04, 0x17
        /*003a*/ 	.short	(.L_4301 - .L_4300)
.L_4300:
        /*003c*/ 	.word	0x00000000
        /*0040*/ 	.short	0x000c
        /*0042*/ 	.short	0x003c
        /*0044*/ 	.byte	0x00, 0xf0, 0x11, 0x00


	//----- nvinfo : EIATTR_KPARAM_INFO
	.align		4
.L_4301:
        /*0048*/ 	.byte	0x04, 0x17
        /*004a*/ 	.short	(.L_4303 - .L_4302)
.L_4302:
        /*004c*/ 	.word	0x00000000
        /*0050*/ 	.short	0x000b
        /*0052*/ 	.short	0x0038
        /*0054*/ 	.byte	0x00, 0xf0, 0x11, 0x00


	//----- nvinfo : EIATTR_KPARAM_INFO
	.align		4
.L_4303:
        /*0058*/ 	.byte	0x04, 0x17
        /*005a*/ 	.short	(.L_4305 - .L_4304)
.L_4304:
        /*005c*/ 	.word	0x00000000
        /*0060*/ 	.short	0x000a
        /*0062*/ 	.short	0x0034
        /*0064*/ 	.byte	0x00, 0xf0, 0x11, 0x00


	//----- nvinfo : EIATTR_KPARAM_INFO
	.align		4
.L_4305:
        /*0068*/ 	.byte	0x04, 0x17
        /*006a*/ 	.short	(.L_4307 - .L_4306)
.L_4306:
        /*006c*/ 	.word	0x00000000
        /*0070*/ 	.short	0x0009
        /*0072*/ 	.short	0x0030
        /*0074*/ 	.byte	0x00, 0xf0, 0x11, 0x00


	//----- nvinfo : EIATTR_KPARAM_INFO
	.align		4
.L_4307:
        /*0078*/ 	.byte	0x04, 0x17
        /*007a*/ 	.short	(.L_4309 - .L_4308)
.L_4308:
        /*007c*/ 	.word	0x00000000
        /*0080*/ 	.short	0x0008
        /*0082*/ 	.short	0x002c
        /*0084*/ 	.byte	0x00, 0xf0, 0x11, 0x00


	//----- nvinfo : EIATTR_KPARAM_INFO
	.align		4
.L_4309:
        /*0088*/ 	.byte	0x04, 0x17
        /*008a*/ 	.short	(.L_4311 - .L_4310)
.L_4310:
        /*008c*/ 	.word	0x00000000
        /*0090*/ 	.short	0x0007
        /*0092*/ 	.short	0x0028
        /*0094*/ 	.byte	0x00, 0xf0, 0x11, 0x00


	//----- nvinfo : EIATTR_KPARAM_INFO
	.align		4
.L_4311:
        /*0098*/ 	.byte	0x04, 0x17
        /*009a*/ 	.short	(.L_4313 - .L_4312)
.L_4312:
        /*009c*/ 	.word	0x00000000
        /*00a0*/ 	.short	0x0006
        /*00a2*/ 	.short	0x0024
        /*00a4*/ 	.byte	0x00, 0xf0, 0x11, 0x00


	//----- nvinfo : EIATTR_KPARAM_INFO
	.align		4
.L_4313:
        /*00a8*/ 	.byte	0x04, 0x17
        /*00aa*/ 	.short	(.L_4315 - .L_4314)
.L_4314:
        /*00ac*/ 	.word	0x00000000
        /*00b0*/ 	.short	0x0005
        /*00b2*/ 	.short	0x0020
        /*00b4*/ 	.byte	0x00, 0xf0, 0x11, 0x00


	//----- nvinfo : EIATTR_KPARAM_INFO
	.align		4
.L_4315:
        /*00b8*/ 	.byte	0x04, 0x17
        /*00ba*/ 	.short	(.L_4317 - .L_4316)
.L_4316:
        /*00bc*/ 	.word	0x00000000
        /*00c0*/ 	.short	0x0004
        /*00c2*/ 	.short	0x001c
        /*00c4*/ 	.byte	0x00, 0xf0, 0x11, 0x00


	//----- nvinfo : EIATTR_KPARAM_INFO
	.align		4
.L_4317:
        /*00c8*/ 	.byte	0x04, 0x17
        /*00ca*/ 	.short	(.L_4319 - .L_4318)
.L_4318:
        /*00cc*/ 	.word	0x00000000
        /*00d0*/ 	.short	0x0003
        /*00d2*/ 	.short	0x0018
        /*00d4*/ 	.byte	0x00, 0xf0, 0x11, 0x00


	//----- nvinfo : EIATTR_KPARAM_INFO
	.align		4
.L_4319:
        /*00d8*/ 	.byte	0x04, 0x17
        /*00da*/ 	.short	(.L_4321 - .L_4320)
.L_4320:
        /*00dc*/ 	.word	0x00000000
        /*00e0*/ 	.short	0x0002
        /*00e2*/ 	.short	0x0010
        /*00e4*/ 	.byte	0x00, 0xf5, 0x21, 0x00


	//----- nvinfo : EIATTR_KPARAM_INFO
	.align		4
.L_4321:
        /*00e8*/ 	.byte	0x04, 0x17
        /*00ea*/ 	.short	(.L_4323 - .L_4322)
.L_4322:
        /*00ec*/ 	.word	0x00000000
        /*00f0*/ 	.short	0x0001
        /*00f2*/ 	.short	0x0008
        /*00f4*/ 	.byte	0x00, 0xf5, 0x21, 0x00


	//----- nvinfo : EIATTR_KPARAM_INFO
	.align		4
.L_4323:
        /*00f8*/ 	.byte	0x04, 0x17
        /*00fa*/ 	.short	(.L_4325 - .L_4324)
.L_4324:
        /*00fc*/ 	.word	0x00000000
        /*0100*/ 	.short	0x0000
        /*0102*/ 	.short	0x0000
        /*0104*/ 	.byte	0x00, 0xf5, 0x21, 0x00


	//----- nvinfo : EIATTR_SPARSE_MMA_MASK
	.align		4
.L_4325:
        /*0108*/ 	.byte	0x03, 0x50
        /*010a*/ 	.short	0x0000


	//----- nvinfo : EIATTR_MAXREG_COUNT
	.align		4
        /*010c*/ 	.byte	0x03, 0x1b
        /*010e*/ 	.short	0x00ff


	//----- nvinfo : EIATTR_NUM_BARRIERS
	.align		4
        /*0110*/ 	.byte	0x02, 0x4c
        /*0112*/ 	.byte	0x01
	.zero		1


	//----- nvinfo : EIATTR_MERCURY_ISA_VERSION
	.align		4
        /*0114*/ 	.byte	0x03, 0x5f
        /*0116*/ 	.short	0x0101


	//----- nvinfo : EIATTR_VRC_CTA_INIT_COUNT
	.align		4
        /*0118*/ 	.byte	0x02, 0x4a
	.zero		1
	.zero		1


	//----- nvinfo : EIATTR_EXIT_INSTR_OFFSETS
	.align		4
        /*011c*/ 	.byte	0x04, 0x1c
        /*011e*/ 	.short	(.L_4327 - .L_4326)


	//   ....[0]....
.L_4326:
        /*0120*/ 	.word	0x000026b0


	//   ....[1]....
        /*0124*/ 	.word	0x00002750


	//----- nvinfo : EIATTR_CRS_STACK_SIZE
	.align		4
.L_4327:
        /*0128*/ 	.byte	0x04, 0x1e
        /*012a*/ 	.short	(.L_4329 - .L_4328)
.L_4328:
        /*012c*/ 	.word	0x00000000


	//----- nvinfo : EIATTR_CBANK_PARAM_SIZE
	.align		4
.L_4329:
        /*0130*/ 	.byte	0x03, 0x19
        /*0132*/ 	.short	0x004c


	//----- nvinfo : EIATTR_PARAM_CBANK
	.align		4
        /*0134*/ 	.byte	0x04, 0x0a
        /*0136*/ 	.short	(.L_4331 - .L_4330)
	.align		4
.L_4330:
        /*0138*/ 	.word	index@(.nv.constant0._Z20filterActs_YxX_colorILi4ELi32ELi4ELi4ELi3ELb0ELb1EEvPfS0_S0_iiiiiiiiiiffi)
        /*013c*/ 	.short	0x0380
        /*013e*/ 	.short	0x004c


	//----- nvinfo : EIATTR_SW_WAR
	.align		4
.L_4331:
        /*0140*/ 	.byte	0x04, 0x36
        /*0142*/ 	.short	(.L_4333 - .L_4332)
.L_4332:
        /*0144*/ 	.word	0x00000008
.L_4333:


//--------------------- .nv.info._Z20filterActs_YxX_colorILi4ELi32ELi4ELi8ELi3ELb0ELb1EEvPfS0_S0_iiiiiiiiiiffi --------------------------
	.section	.nv.info._Z20filterActs_YxX_colorILi4ELi32ELi4ELi8ELi3ELb0ELb1EEvPfS0_S0_iiiiiiiiiiffi,"",@"SHT_CUDA_INFO"
	.sectionflags	@""
	.align	4


	//----- nvinfo : EIATTR_CUDA_API_VERSION
	.align		4
        /*0000*/ 	.byte	0x04, 0x37
        /*0002*/ 	.short	(.L_4335 - .L_4334)
.L_4334:
        /*0004*/ 	.word	0x00000082


	//----- nvinfo : EIATTR_KPARAM_INFO
	.align		4
.L_4335:
        /*0008*/ 	.byte	0x04, 0x17
        /*000a*/ 	.short	(.L_4337 - .L_4336)
.L_4336:
        /*000c*/ 	.word	0x00000000
        /*0010*/ 	.short	0x000f
        /*0012*/ 	.short	0x0048
        /*0014*/ 	.byte	0x00, 0xf0, 0x11, 0x00


	//----- nvinfo : EIATTR_KPARAM_INFO
	.align		4
.L_4337:
        /*0018*/ 	.byte	0x04, 0x17
        /*001a*/ 	.short	(.L_4339 - .L_4338)
.L_4338:
        /*001c*/ 	.word	0x00000000
        /*0020*/ 	.short	0x000e
        /*0022*/ 	.short	0x0044
        /*0024*/ 	.byte	0x00, 0xf0, 0x11, 0x00


	//----- nvinfo : EIATTR_KPARAM_INFO
	.align		4
.L_4339:
        /*0028*/ 	.byte	0x04, 0x17
        /*002a*/ 	.short	(.L_4341 - .L_4340)
.L_4340:
        /*002c*/ 	.word	0x00000000
        /*0030*/ 	.short	0x000d
        /*0032*/ 	.short	0x0040
        /*0034*/ 	.byte	0x00, 0xf0, 0x11, 0x00


	//----- nvinfo : EIATTR_KPARAM_INFO
	.align		4
.L_4341:
        /*0038*/ 	.byte	0x04, 0x17
        /*003a*/ 	.short	(.L_4343 - .L_4342)
.L_4342:
        /*003c*/ 	.word	0x00000000
        /*0040*/ 	.short	0x000c
        /*0042*/ 	.short	0x003c
        /*0044*/ 	.byte	0x00, 0xf0, 0x11, 0x00


	//----- nvinfo : EIATTR_KPARAM_INFO
	.align		4
.L_4343:
        /*0048*/ 	.byte	0x04, 0x17
        /*004a*/ 	.short	(.L_4345 - .L_4344)
.L_4344:
        /*004c*/ 	.word	0x00000000
        /*0050*/ 	.short	0x000b
        /*0052*/ 	.short	0x0038
        /*0054*/ 	.byte	0x00, 0xf0, 0x11, 0x00


	//----- nvinfo : EIATTR_KPARAM_INFO
	.align		4
.L_4345:
        /*0058*/ 	.byte	0x04, 0x17
        /*005a*/ 	.short	(.L_4347 - .L_4346)
.L_4346:
        /*005c*/ 	.word	0x00000000
        /*0060*/ 	.short	0x000a
        /*0062*/ 	.short	0x0034
        /*0064*/ 	.byte	0x00, 0xf0, 0x11, 0x00


	//----- nvinfo : EIATTR_KPARAM_INFO
	.align		4
.L_4347:
        /*0068*/ 	.byte	0x04, 0x17
        /*006a*/ 	.short	(.L_4349 - .L_4348)
.L_4348:
        /*006c*/ 	.word	0x00000000
        /*0070*/ 	.short	0x0009
        /*0072*/ 	.short	0x0030
        /*0074*/ 	.byte	0x00, 0xf0, 0x11, 0x00


	//----- nvinfo : EIATTR_KPARAM_INFO
	.align		4
.L_4349:
        /*0078*/ 	.byte	0x04, 0x17
        /*007a*/ 	.short	(.L_4351 - .L_4350)
.L_4350:
        /*007c*/ 	.word	0x00000000
        /*0080*/ 	.short	0x0008
        /*0082*/ 	.short	0x002c
        /*0084*/ 	.byte	0x00, 0xf0, 0x11, 0x00


	//----- nvinfo : EIATTR_KPARAM_INFO
	.align		4
.L_4351:
        /*0088*/ 	.byte	0x04, 0x17
        /*008a*/ 	.short	(.L_4353 - .L_4352)
.L_4352:
        /*008c*/ 	.word	0x00000000
        /*0090*/ 	.short	0x0007
        /*0092*/ 	.short	0x0028
        /*0094*/ 	.byte	0x00, 0xf0, 0x11, 0x00


	//----- nvinfo : EIATTR_KPARAM_INFO
	.align		4
.L_4353:
        /*0098*/ 	.byte	0x04, 0x17
        /*009a*/ 	.short	(.L_4355 - .L_4354)
.L_4354:
        /*009c*/ 	.word	0x00000000
        /*00a0*/ 	.short	0x0006
        /*00a2*/ 	.short	0x0024
        /*00a4*/ 	.byte	0x00, 0xf0, 0x11, 0x00


	//----- nvinfo : EIATTR_KPARAM_INFO
	.align		4
.L_4355:
        /*00a8*/ 	.byte	0x04, 0x17
        /*00aa*/ 	.short	(.L_4357 - .L_4356)
.L_4356:
        /*00ac*/ 	.word	0x00000000
        /*00b0*/ 	.short	0x0005
        /*00b2*/ 	.short	0x0020
        /*00b4*/ 	.byte	0x00, 0xf0, 0x11, 0x00


	//----- nvinfo : EIATTR_KPARAM_INFO
	.align		4
.L_4357:
        /*00b8*/ 	.byte	0x04, 0x17
        /*00ba*/ 	.short	(.L_4359 - .L_4358)
.L_4358:
        /*00bc*/ 	.word	0x00000000
        /*00c0*/ 	.short	0x0004
        /*00c2*/ 	.short	0x001c
        /*00c4*/ 	.byte	0x00, 0xf0, 0x11, 0x00


	//----- nvinfo : EIATTR_KPARAM_INFO
	.align		4
.L_4359:
        /*00c8*/ 	.byte	0x04, 0x17
        /*00ca*/ 	.short	(.L_4361 - .L_4360)
.L_4360:
        /*00cc*/ 	.word	0x00000000
        /*00d0*/ 	.short	0x0003
        /*00d2*/ 	.short	0x0018
        /*00d4*/ 	.byte	0x00, 0xf0, 0x11, 0x00


	//----- nvinfo : EIATTR_KPARAM_INFO
	.align		4
.L_4361:
        /*00d8*/ 	.byte	0x04, 0x17
        /*00da*/ 	.short	(.L_4363 - .L_4362)
.L_4362:
        /*00dc*/ 	.word	0x00000000
        /*00e0*/ 	.short	0x0002
        /*00e2*/ 	.short	0x0010
        /*00e4*/ 	.byte	0x00, 0xf5, 0x21, 0x00


	//----- nvinfo : EIATTR_KPARAM_INFO
	.align		4
.L_4363:
        /*00e8*/ 	.byte	0x04, 0x17
        /*00ea*/ 	.short	(.L_4365 - .L_4364)
.L_4364:
        /*00ec*/ 	.word	0x00000000
        /*00f0*/ 	.short	0x0001
        /*00f2*/ 	.short	0x0008
        /*00f4*/ 	.byte	0x00, 0xf5, 0x21, 0x00


	//----- nvinfo : EIATTR_KPARAM_INFO
	.align		4
.L_4365:
        /*00f8*/ 	.byte	0x04, 0x17
        /*00fa*/ 	.short	(.L_4367 - .L_4366)
.L_4366:
        /*00fc*/ 	.word	0x00000000
        /*0100*/ 	.short	0x0000
        /*0102*/ 	.short	0x0000
        /*0104*/ 	.byte	0x00, 0xf5, 0x21, 0x00


	//----- nvinfo : EIATTR_SPARSE_MMA_MASK
	.align		4
.L_4367:
        /*0108*/ 	.byte	0x03, 0x50
        /*010a*/ 	.short	0x0000


	//----- nvinfo : EIATTR_MAXREG_COUNT
	.align		4
        /*010c*/ 	.byte	0x03, 0x1b
        /*010e*/ 	.short	0x00ff


	//----- nvinfo : EIATTR_NUM_BARRIERS
	.align		4
        /*0110*/ 	.byte	0x02, 0x4c
        /*0112*/ 	.byte	0x01
	.zero		1


	//----- nvinfo : EIATTR_MERCURY_ISA_VERSION
	.align		4
        /*0114*/ 	.byte	0x03, 0x5f
        /*0116*/ 	.short	0x0101


	//----- nvinfo : EIATTR_VRC_CTA_INIT_COUNT
	.align		4
        /*0118*/ 	.byte	0x02, 0x4a
	.zero		1
	.zero		1


	//----- nvinfo : EIATTR_EXIT_INSTR_OFFSETS
	.align		4
        /*011c*/ 	.byte	0x04, 0x1c
        /*011e*/ 	.short	(.L_4369 - .L_4368)


	//   ....[0]....
.L_4368:
        /*0120*/ 	.word	0x00003840


	//   ....[1]....
        /*0124*/ 	.word	0x00003960


	//----- nvinfo : EIATTR_CRS_STACK_SIZE
	.align		4
.L_4369:
        /*0128*/ 	.byte	0x04, 0x1e
        /*012a*/ 	.short	(.L_4371 - .L_4370)
.L_4370:
        /*012c*/ 	.word	0x00000000


	//----- nvinfo : EIATTR_CBANK_PARAM_SIZE
	.align		4
.L_4371:
        /*0130*/ 	.byte	0x03, 0x19
        /*0132*/ 	.short	0x004c


	//----- nvinfo : EIATTR_PARAM_CBANK
	.align		4
        /*0134*/ 	.byte	0x04, 0x0a
        /*0136*/ 	.short	(.L_4373 - .L_4372)
	.align		4
.L_4372:
        /*0138*/ 	.word	index@(.nv.constant0._Z20filterActs_YxX_colorILi4ELi32ELi4ELi8ELi3ELb0ELb1EEvPfS0_S0_iiiiiiiiiiffi)
        /*013c*/ 	.short	0x0380
        /*013e*/ 	.short	0x004c


	//----- nvinfo : EIATTR_SW_WAR
	.align		4
.L_4373:
        /*0140*/ 	.byte	0x04, 0x36
        /*0142*/ 	.short	(.L_4375 - .L_4374)
.L_4374:
        /*0144*/ 	.word	0x00000008
.L_4375:


//--------------------- .nv.info._Z20filterActs_YxX_colorILi4ELi32ELi4ELi4ELi2ELb0ELb0EEvPfS0_S0_iiiiiiiiiiffi --------------------------
	.section	.nv.info._Z20filterActs_YxX_colorILi4ELi32ELi4ELi4ELi2ELb0ELb0EEvPfS0_S0_iiiiiiiiiiffi,"",@"SHT_CUDA_INFO"
	.sectionflags	@""
	.align	4


	//----- nvinfo : EIATTR_CUDA_API_VERSION
	.align		4
        /*0000*/ 	.byte	0x04, 0x37
        /*0002*/ 	.short	(.L_4377 - .L_4376)
.L_4376:
        /*0004*/ 	.word	0x00000082


	//----- nvinfo : EIATTR_KPARAM_INFO
	.align		4
.L_4377:
        /*0008*/ 	.byte	0x04, 0x17
        /*000a*/ 	.short	(.L_4379 - .L_4378)
.L_4378:
        /*000c*/ 	.word	0x00000000
        /*0010*/ 	.short	0x000f
        /*0012*/ 	.short	0x0048
        /*0014*/ 	.byte	0x00, 0xf0, 0x11, 0x00


	//----- nvinfo : EIATTR_KPARAM_INFO
	.align		4
.L_4379:
        /*0018*/ 	.byte	0x04, 0x17
        /*001a*/ 	.short	(.L_4381 - .L_4380)
.L_4380:
        /*001c*/ 	.word	0x00000000
        /*0020*/ 	.short	0x000e
        /*0022*/ 	.short	0x0044
        /*0024*/ 	.byte	0x00, 0xf0, 0x11, 0x00


	//----- nvinfo : EIATTR_KPARAM_INFO
	.align		4
.L_4381:
        /*0028*/ 	.byte	0x04, 0x17
        /*002a*/ 	.short	(.L_4383 - .L_4382)
.L_4382:
        /*002c*/ 	.word	0x00000000
        /*0030*/ 	.short	0x000d
        /*0032*/ 	.short	0x0040
        /*0034*/ 	.byte	0x00, 0xf0, 0x11, 0x00


	//----- nvinfo : EIATTR_KPARAM_INFO
	.align		4
.L_4383:
        /*0038*/ 	.byte	0x04, 0x17
        /*003a*/ 	.short	(.L_4385 - .L_4384)
.L_4384:
        /*003c*/ 	.word	0x00000000
        /*0040*/ 	.short	0x000c
        /*0042*/ 	.short	0x003c
        /*0044*/ 	.byte	0x00, 0xf0, 0x11, 0x00


	//----- nvinfo : EIATTR_KPARAM_INFO
	.align		4
.L_4385:
        /*0048*/ 	.byte	0x04, 0x17
        /*004a*/ 	.short	(.L_4387 - .L_4386)
.L_4386:
        /*004c*/ 	.word	0x00000000
        /*0050*/ 	.short	0x000b
        /*0052*/ 	.short	0x0038
        /*0054*/ 	.byte	0x00, 0xf0, 0x11, 0x00


	//----- nvinfo : EIATTR_KPARAM_INFO
	.align		4
.L_4387:
        /*0058*/ 	.byte	0x04, 0x17
        /*005a*/ 	.short	(.L_4389 - .L_4388)
.L_4388:
        /*005c*/ 	.word	0x00000000
        /*0060*/ 	.short	0x000a
        /*0062*/ 	.short	0x0034
        /*0064*/ 	.byte	0x00, 0xf0, 0x11, 0x00


	//----- nvinfo : EIATTR_KPARAM_INFO
	.align		4
.L_4389:
        /*0068*/ 	.byte	0x04, 0x17
        /*006a*/ 	.short	(.L_4391 - .L_4390)
.L_4390:
        /*006c*/ 	.word	0x00000000
        /*0070*/ 	.short	0x0009
        /*0072*/ 	.short	0x0030
        /*0074*/ 	.byte	0x00, 0xf0, 0x11, 0x00


	//----- nvinfo : EIATTR_KPARAM_INFO
	.align		4
.L_4391:
        /*0078*/ 	.byte	0x04, 0x17
        /*007a*/ 	.short	(.L_4393 - .L_4392)
.L_4392:
        /*007c*/ 	.word	0x00000000
        /*0080*/ 	.short	0x0008
        /*0082*/ 	.short	0x002c
        /*0084*/ 	.byte	0x00, 0xf0, 0x11, 0x00


	//----- nvinfo : EIATTR_KPARAM_INFO
	.align		4
.L_4393:
        /*0088*/ 	.byte	0x04, 0x17
        /*008a*/ 	.short	(.L_4395 - .L_4394)
.L_4394:
        /*008c*/ 	.word	0x00000000
        /*0090*/ 	.short	0x0007
        /*0092*/ 	.short	0x0028
        /*0094*/ 	.byte	0x00, 0xf0, 0x11, 0x00


	//----- nvinfo : EIATTR_KPARAM_INFO
	.align		4
.L_4395:
        /*0098*/ 	.byte	0x04, 0x17
        /*009a*/ 	.short	(.L_4397 - .L_4396)
.L_4396:
        /*009c*/ 	.word	0x00000000
        /*00a0*/ 	.short	0x0006
        /*00a2*/ 	.short	0x0024
        /*00a4*/ 	.byte	0x00, 0xf0, 0x11, 0x00


	//----- nvinfo : EIATTR_KPARAM_INFO
	.align		4
.L_4397:
        /*00a8*/ 	.byte	0x04, 0x17
        /*00aa*/ 	.short	(.L_4399 - .L_4398)
.L_4398:
        /*00ac*/ 	.word	0x00000000
        /*00b0*/ 	.short	0x0005
        /*00b2*/ 	.short	0x0020
        /*00b4*/ 	.byte	0x00, 0xf0, 0x11, 0x00


	//----- nvinfo : EIATTR_KPARAM_INFO
	.align		4
.L_4399:
        /*00b8*/ 	.byte	0x04, 0x17
        /*00ba*/ 	.short	(.L_4401 - .L_4400)
.L_4400:
        /*00bc*/ 	.word	0x00000000
        /*00c0*/ 	.short	0x0004
        /*00c2*/ 	.short	0x001c
        /*00c4*/ 	.byte	0x00, 0xf0, 0x11, 0x00


	//----- nvinfo : EIATTR_KPARAM_INFO
	.align		4
.L_4401:
        /*00c8*/ 	.byte	0x04, 0x17
        /*00ca*/ 	.short	(.L_4403 - .L_4402)
.L_4402:
        /*00cc*/ 	.word	0x00000000
        /*00d0*/ 	.short	0x0003
        /*00d2*/ 	.short	0x0018
        /*00d4*/ 	.byte	0x00, 0xf0, 0x11, 0x00


	//----- nvinfo : EIATTR_KPARAM_INFO
	.align		4
.L_4403:
        /*00d8*/ 	.byte	0x04, 0x17
        /*00da*/ 	.short	(.L_4405 - .L_4404)
.L_4404:
        /*00dc*/ 	.word	0x00000000
        /*00e0*/ 	.short	0x0002
        /*00e2*/ 	.short	0x0010
        /*00e4*/ 	.byte	0x00, 0xf5, 0x21, 0x00


	//----- nvinfo : EIATTR_KPARAM_INFO
	.align		4
.L_4405:
        /*00e8*/ 	.byte	0x04, 0x17
        /*00ea*/ 	.short	(.L_4407 - .L_4406)
.L_4406:
        /*00ec*/ 	.word	0x00000000
        /*00f0*/ 	.short	0x0001
        /*00f2*/ 	.short	0x0008
        /*00f4*/ 	.byte	0x00, 0xf5, 0x21, 0x00


	//----- nvinfo : EIATTR_KPARAM_INFO
	.align		4
.L_4407:
        /*00f8*/ 	.byte	0x04, 0x17
        /*00fa*/ 	.short	(.L_4409 - .L_4408)
.L_4408:
        /*00fc*/ 	.word	0x00000000
        /*0100*/ 	.short	0x0000
        /*0102*/ 	.short	0x0000
        /*0104*/ 	.byte	0x00, 0xf5, 0x21, 0x00


	//----- nvinfo : EIATTR_SPARSE_MMA_MASK
	.align		4
.L_4409:
        /*0108*/ 	.byte	0x03, 0x50
        /*010a*/ 	.short	0x0000


	//----- nvinfo : EIATTR_MAXREG_COUNT
	.align		4
        /*010c*/ 	.byte	0x03, 0x1b
        /*010e*/ 	.short	0x00ff


	//----- nvinfo : EIATTR_NUM_BARRIERS
	.align		4
        /*0110*/ 	.byte	0x02, 0x4c
        /*0112*/ 	.byte	0x01
	.zero		1


	//----- nvinfo : EIATTR_MERCURY_ISA_VERSION
	.align		4
        /*0114*/ 	.byte	0x03, 0x5f
        /*0116*/ 	.short	0x0101


	//----- nvinfo : EIATTR_VRC_CTA_INIT_COUNT
	.align		4
        /*0118*/ 	.byte	0x02, 0x4a
	.zero		1
	.zero		1


	//----- nvinfo : EIATTR_EXIT_INSTR_OFFSETS
	.align		4
        /*011c*/ 	.byte	0x04, 0x1c
        /*011e*/ 	.short	(.L_4411 - .L_4410)


	//   ....[0]....
.L_4410:
        /*0120*/ 	.word	0x00001d20


	//----- nvinfo : EIATTR_CRS_STACK_SIZE
	.align		4
.L_4411:
        /*0124*/ 	.byte	0x04, 0x1e
        /*0126*/ 	.short	(.L_4413 - .L_4412)
.L_4412:
        /*0128*/ 	.word	0x00000000


	//----- nvinfo : EIATTR_CBANK_PARAM_SIZE
	.align		4
.L_4413:
        /*012c*/ 	.byte	0x03, 0x19
        /*012e*/ 	.short	0x004c


	//----- nvinfo : EIATTR_PARAM_CBANK
	.align		4
        /*0130*/ 	.byte	0x04, 0x0a
        /*0132*/ 	.short	(.L_4415 - .L_4414)
	.align		4
.L_4414:
        /*0134*/ 	.word	index@(.nv.constant0._Z20filterActs_YxX_colorILi4ELi32ELi4ELi4ELi2ELb0ELb0EEvPfS0_S0_iiiiiiiiiiffi)
        /*0138*/ 	.short	0x0380
        /*013a*/ 	.short	0x004c


	//----- nvinfo : EIATTR_SW_WAR
	.align		4
.L_4415:
        /*013c*/ 	.byte	0x04, 0x36
        /*013e*/ 	.short	(.L_4417 - .L_4416)
.L_4416:
        /*0140*/ 	.word	0x00000008
.L_4417:


//--------------------- .nv.info._Z20filterActs_YxX_colorILi4ELi32ELi4ELi8ELi2ELb0ELb0EEvPfS0_S0_iiiiiiiiiiffi --------------------------
	.section	.nv.info._Z20filterActs_YxX_colorILi4ELi32ELi4ELi8ELi2ELb0ELb0EEvPfS0_S0_iiiiiiiiiiffi,"",@"SHT_CUDA_INFO"
	.sectionflags	@""
	.align	4


	//----- nvinfo : EIATTR_CUDA_API_VERSION
	.align		4
        /*0000*/ 	.byte	0x04, 0x37
        /*0002*/ 	.short	(.L_4419 - .L_4418)
.L_4418:
        /*0004*/ 	.word	0x00000082


	//----- nvinfo : EIATTR_KPARAM_INFO
	.align		4
.L_4419:
        /*0008*/ 	.byte	0x04, 0x17
        /*000a*/ 	.short	(.L_4421 - .L_4420)
.L_4420:
        /*000c*/ 	.word	0x00000000
        /*0010*/ 	.short	0x000f
        /*0012*/ 	.short	0x0048
        /*0014*/ 	.byte	0x00, 0xf0, 0x11, 0x00


	//----- nvinfo : EIATTR_KPARAM_INFO
	.align		4
.L_4421:
        /*0018*/ 	.byte	0x04, 0x17
        /*001a*/ 	.short	(.L_4423 - .L_4422)
.L_4422:
        /*001c*/ 	.word	0x00000000
        /*0020*/ 	.short	0x000e
        /*0022*/ 	.short	0x0044
        /*0024*/ 	.byte	0x00, 0xf0, 0x11, 0x00


	//----- nvinfo : EIATTR_KPARAM_INFO
	.align		4
.L_4423:
        /*0028*/ 	.byte	0x04, 0x17
        /*002a*/ 	.short	(.L_4425 - .L_4424)
.L_4424:
        /*002c*/ 	.word	0x00000000
        /*0030*/ 	.short	0x000d
        /*0032*/ 	.short	0x0040
        /*0034*/ 	.byte	0x00, 0xf0, 0x11, 0x00


	//----- nvinfo : EIATTR_KPARAM_INFO
	.align		4
.L_4425:
        /*0038*/ 	.byte	0x04, 0x17
        /*003a*/ 	.short	(.L_4427 - .L_4426)
.L_4426:
        /*003c*/ 	.word	0x00000000
        /*0040*/ 	.short	0x000c
        /*0042*/ 	.short	0x003c
        /*0044*/ 	.byte	0x00, 0xf0, 0x11, 0x00


	//----- nvinfo : EIATTR_KPARAM_INFO
	.align		4
.L_4427:
        /*0048*/ 	.byte	0x04, 0x17
        /*004a*/ 	.short	(.L_4429 - .L_4428)
.L_4428:
        /*004c*/ 	.word	0x00000000
        /*0050*/ 	.short	0x000b
        /*0052*/ 	.short	0x0038
        /*0054*/ 	.byte	0x00, 0xf0, 0x11, 0x00


	//----- nvinfo : EIATTR_KPARAM_INFO
	.align		4
.L_4429:
        /*0058*/ 	.byte	0x04, 0x17
        /*005a*/ 	.short	(.L_4431 - .L_4430)
.L_4430:
        /*005c*/ 	.word	0x00000000
        /*0060*/ 	.short	0x000a
        /*0062*/ 	.short	0x0034
        /*0064*/ 	.byte	0x00, 0xf0, 0x11, 0x00


	//----- nvinfo : EIATTR_KPARAM_INFO
	.align		4
.L_4431:
        /*0068*/ 	.byte	0x04, 0x17
        /*006a*/ 	.short	(.L_4433 - .L_4432)
.L_4432:
        /*006c*/ 	.word	0x00000000
        /*0070*/ 	.short	0x0009
        /*0072*/ 	.short	0x0030
        /*0074*/ 	.byte	0x00, 0xf0, 0x11, 0x00


	//----- nvinfo : EIATTR_KPARAM_INFO
	.align		4
.L_4433:
        /*0078*/ 	.byte	0x04, 0x17
        /*007a*/ 	.short	(.L_4435 - .L_4434)
.L_4434:
        /*007c*/ 	.word	0x00000000
        /*0080*/ 	.short	0x0008
        /*0082*/ 	.short	0x002c
        /*0084*/ 	.byte	0x00, 0xf0, 0x11, 0x00


	//----- nvinfo : EIATTR_KPARAM_INFO
	.align		4
.L_4435:
        /*0088*/ 	.byte	0x04, 0x17
        /*008a*/ 	.short	(.L_4437 - .L_4436)
.L_4436:
        /*008c*/ 	.word	0x00000000
        /*0090*/ 	.short	0x0007
        /*0092*/ 	.short	0x0028
        /*0094*/ 	.byte	0x00, 0xf0, 0x11, 0x00


	//----- nvinfo : EIATTR_KPARAM_INFO
	.align		4
.L_4437:
        /*0098*/ 	.byte	0x04, 0x17
        /*009a*/ 	.short	(.L_4439 - .L_4438)
.L_4438:
        /*009c*/ 	.word	0x00000000
        /*00a0*/ 	.short	0x0006
        /*00a2*/ 	.short	0x0024
        /*00a4*/ 	.byte	0x00, 0xf0, 0x11, 0x00


	//----- nvinfo : EIATTR_KPARAM_INFO
	.align		4
.L_4439:
        /*00a8*/ 	.byte	0x04, 0x17
        /*00aa*/ 	.short	(.L_4441 - .L_4440)
.L_4440:
        /*00ac*/ 	.word	0x00000000
        /*00b0*/ 	.short	0x0005
        /*00b2*/ 	.short	0x0020
        /*00b4*/ 	.byte	0x00, 0xf0, 0x11, 0x00


	//----- nvinfo : EIATTR_KPARAM_INFO
	.align		4
.L_4441:
        /*00b8*/ 	.byte	0x04, 0x17
        /*00ba*/ 	.short	(.L_4443 - .L_4442)
.L_4442:
        /*00bc*/ 	.word	0x00000000
        /*00c0*/ 	.short	0x0004
        /*00c2*/ 	.short	0x001c
        /*00c4*/ 	.byte	0x00, 0xf0, 0x11, 0x00


	//----- nvinfo : EIATTR_KPARAM_INFO
	.align		4
.L_4443:
        /*00c8*/ 	.byte	0x04, 0x17
        /*00ca*/ 	.short	(.L_4445 - .L_4444)
.L_4444:
        /*00cc*/ 	.word	0x00000000
        /*00d0*/ 	.short	0x0003
        /*00d2*/ 	.short	0x0018
        /*00d4*/ 	.byte	0x00, 0xf0, 0x11, 0x00


	//----- nvinfo : EIATTR_KPARAM_INFO
	.align		4
.L_4445:
        /*00d8*/ 	.byte	0x04, 0x17
        /*00da*/ 	.short	(.L_4447 - .L_4446)
.L_4446:
        /*00dc*/ 	.word	0x00000000
        /*00e0*/ 	.short	0x0002
        /*00e2*/ 	.short	0x0010
        /*00e4*/ 	.byte	0x00, 0xf5, 0x21, 0x00


	//----- nvinfo : EIATTR_KPARAM_INFO
	.align		4
.L_4447:
        /*00e8*/ 	.byte	0x04, 0x17
        /*00ea*/ 	.short	(.L_4449 - .L_4448)
.L_4448:
        /*00ec*/ 	.word	0x00000000
        /*00f0*/ 	.short	0x0001
        /*00f2*/ 	.short	0x0008
        /*00f4*/ 	.byte	0x00, 0xf5, 0x21, 0x00


	//----- nvinfo : EIATTR_KPARAM_INFO
	.align		4
.L_4449:
        /*00f8*/ 	.byte	0x04, 0x17
        /*00fa*/ 	.short	(.L_4451 - .L_4450)
.L_4450:
        /*00fc*/ 	.word	0x00000000
        /*0100*/ 	.short	0x0000
        /*0102*/ 	.short	0x0000
        /*0104*/ 	.byte	0x00, 0xf5, 0x21, 0x00


	//----- nvinfo : EIATTR_SPARSE_MMA_MASK
	.align		4
.L_4451:
        /*0108*/ 	.byte	0x03, 0x50
        /*010a*/ 	.short	0x0000


	//----- nvinfo : EIATTR_MAXREG_COUNT
	.align		4
        /*010c*/ 	.byte	0x03, 0x1b
        /*010e*/ 	.short	0x00ff


	//----- nvinfo : EIATTR_NUM_BARRIERS
	.align		4
        /*0110*/ 	.byte	0x02, 0x4c
        /*0112*/ 	.byte	0x01
	.zero		1


	//----- nvinfo : EIATTR_MERCURY_ISA_VERSION
	.align		4
        /*0114*/ 	.byte	0x03, 0x5f
        /*0116*/ 	.short	0x0101


	//----- nvinfo : EIATTR_VRC_CTA_INIT_COUNT
	.align		4
        /*0118*/ 	.byte	0x02, 0x4a
	.zero		1
	.zero		1


	//----- nvinfo : EIATTR_EXIT_INSTR_OFFSETS
	.align		4
        /*011c*/ 	.byte	0x04, 0x1c
        /*011e*/ 	.short	(.L_4453 - .L_4452)


	//   ....[0]....
.L_4452:
        /*0120*/ 	.word	0x00002a70


	//----- nvinfo : EIATTR_CRS_STACK_SIZE
	.align		4
.L_4453:
        /*0124*/ 	.byte	0x04, 0x1e
        /*0126*/ 	.short	(.L_4455 - .L_4454)
.L_4454:
        /*0128*/ 	.word	0x00000000


	//----- nvinfo : EIATTR_CBANK_PARAM_SIZE
	.align		4
.L_4455:
        /*012c*/ 	.byte	0x03, 0x19
        /*012e*/ 	.short	0x004c


	//----- nvinfo : EIATTR_PARAM_CBANK
	.align		4
        /*0130*/ 	.byte	0x04, 0x0a
        /*0132*/ 	.short	(.L_4457 - .L_4456)
	.align		4
.L_4456:
        /*0134*/ 	.word	index@(.nv.constant0._Z20filterActs_YxX_colorILi4ELi32ELi4ELi8ELi2ELb0ELb0EEvPfS0_S0_iiiiiiiiiiffi)
        /*0138*/ 	.short	0x0380
        /*013a*/ 	.short	0x004c


	//----- nvinfo : EIATTR_SW_WAR
	.align		4
.L_4457:
        /*013c*/ 	.byte	0x04, 0x36
        /*013e*/ 	.short	(.L_4459 - .L_4458)
.L_4458:
        /*0140*/ 	.word	0x00000008
.L_4459:


//--------------------- .nv.info._Z20filterActs_YxX_colorILi4ELi32ELi4ELi4ELi2ELb0ELb1EEvPfS0_S0_iiiiiiiiiiffi --------------------------
	.section	.nv.info._Z20filterActs_YxX_colorILi4ELi32ELi4ELi4ELi2ELb0ELb1EEvPfS0_S0_iiiiiiiiiiffi,"",@"SHT_CUDA_INFO"
	.sectionflags	@""
	.align	4


	//----- nvinfo : EIATTR_CUDA_API_VERSION
	.align		4
        /*0000*/ 	.byte	0x04, 0x37
        /*0002*/ 	.short	(.L_4461 - .L_4460)
.L_4460:
        /*0004*/ 	.word	0x00000082


	//----- nvinfo : EIATTR_KPARAM_INFO
	.align		4
.L_4461:
        /*0008*/ 	.byte	0x04, 0x17
        /*000a*/ 	.short	(.L_4463 - .L_4462)
.L_4462:
        /*000c*/ 	.word	0x00000000
        /*0010*/ 	.short	0x000f
        /*0012*/ 	.short	0x0048
        /*0014*/ 	.byte	0x00, 0xf0, 0x11, 0x00


	//----- nvinfo : EIATTR_KPARAM_INFO
	.align		4
.L_4463:
        /*0018*/ 	.byte	0x04, 0x17
        /*001a*/ 	.short	(.L_4465 - .L_4464)
.L_4464:
        /*001c*/ 	.word	0x00000000
        /*0020*/ 	.short	0x000e
        /*0022*/ 	.short	0x0044
        /*0024*/ 	.byte	0x00, 0xf0, 0x11, 0x00


	//----- nvinfo : EIATTR_KPARAM_INFO
	.align		4
.L_4465:
        /*0028*/ 	.byte	0x04, 0x17
        /*002a*/ 	.short	(.L_4467 - .L_4466)
.L_4466:
        /*002c*/ 	.word	0x00000000
        /*0030*/ 	.short	0x000d
        /*0032*/ 	.short	0x0040
        /*0034*/ 	.byte	0x00, 0xf0, 0x11, 0x00


	//----- nvinfo : EIATTR_KPARAM_INFO
	.align		4
.L_4467:
        /*0038*/ 	.byte	0x04, 0x17
        /*003a*/ 	.short	(.L_4469 - .L_4468)
.L_4468:
        /*003c*/ 	.word	0x00000000
        /*0040*/ 	.short	0x000c
        /*0042*/ 	.short	0x003c
        /*0044*/ 	.byte	0x00, 0xf0, 0x11, 0x00


	//----- nvinfo : EIATTR_KPARAM_INFO
	.align		4
.L_4469:
        /*0048*/ 	.byte	0x04, 0x17
        /*004a*/ 	.short	(.L_4471 - .L_4470)
.L_4470:
        /*004c*/ 	.word	0x00000000
        /*0050*/ 	.short	0x000b
        /*0052*/ 	.short	0x0038
        /*0054*/ 	.byte	0x00, 0xf0, 0x11, 0x00


	//----- nvinfo : EIATTR_KPARAM_INFO
	.align		4
.L_4471:
        /*0058*/ 	.byte	0x04, 0x17
        /*005a*/ 	.short	(.L_4473 - .L_4472)
.L_4472:
        /*005c*/ 	.word	0x00000000
        /*0060*/ 	.short	0x000a
        /*0062*/ 	.short	0x0034
        /*0064*/ 	.byte	0x00, 0xf0, 0x11, 0x00


	//----- nvinfo : EIATTR_KPARAM_INFO
	.align		4
.L_4473:
        /*0068*/ 	.byte	0x04, 0x17
        /*006a*/ 	.short	(.L_4475 - .L_4474)
.L_4474:
        /*006c*/ 	.word	0x00000000
        /*0070*/ 	.short	0x0009
        /*0072*/ 	.short	0x0030
        /*0074*/ 	.byte	0x00, 0xf0, 0x11, 0x00


	//----- nvinfo : EIATTR_KPARAM_INFO
	.align		4
.L_4475:
        /*0078*/ 	.byte	0x04, 0x17
        /*007a*/ 	.short	(.L_4477 - .L_4476)
.L_4476:
        /*007c*/ 	.word	0x00000000
        /*0080*/ 	.short	0x0008
        /*0082*/ 	.short	0x002c
        /*0084*/ 	.byte	0x00, 0xf0, 0x11, 0x00


	//----- nvinfo : EIATTR_KPARAM_INFO
	.align		4
.L_4477:
        /*0088*/ 	.byte	0x04, 0x17
        /*008a*/ 	.short	(.L_4479 - .L_4478)
.L_4478:
        /*008c*/ 	.word	0x00000000
        /*0090*/ 	.short	0x0007
        /*0092*/ 	.short	0x0028
        /*0094*/ 	.byte	0x00, 0xf0, 0x11, 0x00


	//----- nvinfo : EIATTR_KPARAM_INFO
	.align		4
.L_4479:
        /*0098*/ 	.byte	0x04, 0x17
        /*009a*/ 	.short	(.L_4481 - .L_4480)
.L_4480:
        /*009c*/ 	.word	0x00000000
        /*00a0*/ 	.short	0x0006
        /*00a2*/ 	.short	0x0024
        /*00a4*/ 	.byte	0x00, 0xf0, 0x11, 0x00


	//----- nvinfo : EIATTR_KPARAM_INFO
	.align		4
.L_4481:
        /*00a8*/ 	.byte	0x04, 0x17
        /*00aa*/ 	.short	(.L_4483 - .L_4482)
.L_4482:
        /*00ac*/ 	.word	0x00000000
        /*00b0*/ 	.short	0x0005
        /*00b2*/ 	.short	0x0020
        /*00b4*/ 	.byte	0x00, 0xf0, 0x11, 0x00


	//----- nvinfo : EIATTR_KPARAM_INFO
	.align		4
.L_4483:
        /*00b8*/ 	.byte	0x04, 0x17
        /*00ba*/ 	.short	(.L_4485 - .L_4484)
.L_4484:
        /*00bc*/ 	.word	0x00000000
        /*00c0*/ 	.short	0x0004
        /*00c2*/ 	.short	0x001c
        /*00c4*/ 	.byte	0x00, 0xf0, 0x11, 0x00


	//----- nvinfo : EIATTR_KPARAM_INFO
	.align		4
.L_4485:
        /*00c8*/ 	.byte	0x04, 0x17
        /*00ca*/ 	.short	(.L_4487 - .L_4486)
.L_4486:
        /*00cc*/ 	.word	0x00000000
        /*00d0*/ 	.short	0x0003
        /*00d2*/ 	.short	0x0018
        /*00d4*/ 	.byte	0x00, 0xf0, 0x11, 0x00


	//----- nvinfo : EIATTR_KPARAM_INFO
	.align		4
.L_4487:
        /*00d8*/ 	.byte	0x04, 0x17
        /*00da*/ 	.short	(.L_4489 - .L_4488)
.L_4488:
        /*00dc*/ 	.word	0x00000000
        /*00e0*/ 	.short	0x0002
        /*00e2*/ 	.short	0x0010
        /*00e4*/ 	.byte	0x00, 0xf5, 0x21, 0x00


	//----- nvinfo : EIATTR_KPARAM_INFO
	.align		4
.L_4489:
        /*00e8*/ 	.byte	0x04, 0x17
        /*00ea*/ 	.short	(.L_4491 - .L_4490)
.L_4490:
        /*00ec*/ 	.word	0x00000000
        /*00f0*/ 	.short	0x0001
        /*00f2*/ 	.short	0x0008
        /*00f4*/ 	.byte	0x00, 0xf5, 0x21, 0x00


	//----- nvinfo : EIATTR_KPARAM_INFO
	.align		4
.L_4491:
        /*00f8*/ 	.byte	0x04, 0x17
        /*00fa*/ 	.short	(.L_4493 - .L_4492)
.L_4492:
        /*00fc*/ 	.word	0x00000000
        /*0100*/ 	.short	0x0000
        /*0102*/ 	.short	0x0000
        /*0104*/ 	.byte	0x00, 0xf5, 0x21, 0x00


	//----- nvinfo : EIATTR_SPARSE_MMA_MASK
	.align		4
.L_4493:
        /*0108*/ 	.byte	0x03, 0x50
        /*010a*/ 	.short	0x0000


	//----- nvinfo : EIATTR_MAXREG_COUNT
	.align		4
        /*010c*/ 	.byte	0x03, 0x1b
        /*010e*/ 	.short	0x00ff


	//----- nvinfo : EIATTR_NUM_BARRIERS
	.align		4
        /*0110*/ 	.byte	0x02, 0x4c
        /*0112*/ 	.byte	0x01
	.zero		1


	//----- nvinfo : EIATTR_MERCURY_ISA_VERSION
	.align		4
        /*0114*/ 	.byte	0x03, 0x5f
        /*0116*/ 	.short	0x0101


	//----- nvinfo : EIATTR_VRC_CTA_INIT_COUNT
	.align		4
        /*0118*/ 	.byte	0x02, 0x4a
	.zero		1
	.zero		1


	//----- nvinfo : EIATTR_EXIT_INSTR_OFFSETS
	.align		4
        /*011c*/ 	.byte	0x04, 0x1c
        /*011e*/ 	.short	(.L_4495 - .L_4494)


	//   ....[0]....
.L_4494:
        /*0120*/ 	.word	0x00001ee0


	//   ....[1]....
        /*0124*/ 	.word	0x00001f80


	//----- nvinfo : EIATTR_CRS_STACK_SIZE
	.align		4
.L_4495:
        /*0128*/ 	.byte	0x04, 0x1e
        /*012a*/ 	.short	(.L_4497 - .L_4496)
.L_4496:
        /*012c*/ 	.word	0x00000000


	//----- nvinfo : EIATTR_CBANK_PARAM_SIZE
	.align		4
.L_4497:
        /*0130*/ 	.byte	0x03, 0x19
        /*0132*/ 	.short	0x004c


	//----- nvinfo : EIATTR_PARAM_CBANK
	.align		4
        /*0134*/ 	.byte	0x04, 0x0a
        /*0136*/ 	.short	(.L_4499 - .L_4498)
	.align		4
.L_4498:
        /*0138*/ 	.word	index@(.nv.constant0._Z20filterActs_YxX_colorILi4ELi32ELi4ELi4ELi2ELb0ELb1EEvPfS0_S0_iiiiiiiiiiffi)
        /*013c*/ 	.short	0x0380
        /*013e*/ 	.short	0x004c


	//----- nvinfo : EIATTR_SW_WAR
	.align		4
.L_4499:
        /*0140*/ 	.byte	0x04, 0x36
        /*0142*/ 	.short	(.L_4501 - .L_4500)
.L_4500:
        /*0144*/ 	.word	0x00000008
.L_4501:


//--------------------- .nv.info._Z20filterActs_YxX_colorILi4ELi32ELi4ELi8ELi2ELb0ELb1EEvPfS0_S0_iiiiiiiiiiffi --------------------------
	.section	.nv.info._Z20filterActs_YxX_colorILi4ELi32ELi4ELi8ELi2ELb0ELb1EEvPfS0_S0_iiiiiiiiiiffi,"",@"SHT_CUDA_INFO"
	.sectionflags	@""
	.align	4


	//----- nvinfo : EIATTR_CUDA_API_VERSION
	.align		4
        /*0000*/ 	.byte	0x04, 0x37
        /*0002*/ 	.short	(.L_4503 - .L_4502)
.L_4502:
        /*0004*/ 	.word	0x00000082


	//----- nvinfo : EIATTR_KPARAM_INFO
	.align		4
.L_4503:
        /*0008*/ 	.byte	0x04, 0x17
        /*000a*/ 	.short	(.L_4505 - .L_4504)
.L_4504:
        /*000c*/ 	.word	0x00000000
        /*0010*/ 	.short	0x000f
        /*0012*/ 	.short	0x0048
        /*0014*/ 	.byte	0x00, 0xf0, 0x11, 0x00


	//----- nvinfo : EIATTR_KPARAM_INFO
	.align		4
.L_4505:
        /*0018*/ 	.byte	0x04, 0x17
        /*001a*/ 	.short	(.L_4507 - .L_4506)
.L_4506:
        /*001c*/ 	.word	0x00000000
        /*0020*/ 	.short	0x000e
        /*0022*/ 	.short	0x0044
        /*0024*/ 	.byte	0x00, 0xf0, 0x11, 0x00


	//----- nvinfo : EIATTR_KPARAM_INFO
	.align		4
.L_4507:
        /*0028*/ 	.byte	0x04, 0x17
        /*002a*/ 	.short	(.L_4509 - .L_4508)
.L_4508:
        /*002c*/ 	.word	0x00000000
        /*0030*/ 	.short	0x000d
        /*0032*/ 	.short	0x0040
        /*0034*/ 	.byte	0x00, 0xf0, 0x11, 0x00


	//----- nvinfo : EIATTR_KPARAM_INFO
	.align		4
.L_4509:
        /*0038*/ 	.byte	0x04, 0x17
        /*003a*/ 	.short	(.L_4511 - .L_4510)
.L_4510:
        /*003c*/ 	.word	0x00000000
        /*0040*/ 	.short	0x000c
        /*0042*/ 	.short	0x003c
        /*0044*/ 	.byte	0x00, 0xf0, 0x11, 0x00


	//----- nvinfo : EIATTR_KPARAM_INFO
	.align		4
.L_4511:
        /*0048*/ 	.byte	0x04, 0x17
        /*004a*/ 	.short	(.L_4513 - .L_4512)
.L_4512:
        /*004c*/ 	.word	0x00000000
        /*0050*/ 	.short	0x000b
        /*0052*/ 	.short	0x0038
        /*0054*/ 	.byte	0x00, 0xf0, 0x11, 0x00


	//----- nvinfo : EIATTR_KPARAM_INFO
	.align		4
.L_4513:
        /*0058*/ 	.byte	0x04, 0x17
        /*005a*/ 	.short	(.L_4515 - .L_4514)
.L_4514:
        /*005c*/ 	.word	0x00000000
        /*0060*/ 	.short	0x000a
        /*0062*/ 	.short	0x0034
        /*0064*/ 	.byte	0x00, 0xf0, 0x11, 0x00


	//----- nvinfo : EIATTR_KPARAM_INFO
	.align		4
.L_4515:
        /*0068*/ 	.byte	0x04, 0x17
        /*006a*/ 	.short	(.L_4517 - .L_4516)
.L_4516:
        /*006c*/ 	.word	0x00000000
        /*0070*/ 	.short	0x0009
        /*0072*/ 	.short	0x0030
        /*0074*/ 	.byte	0x00, 0xf0, 0x11, 0x00


	//----- nvinfo : EIATTR_KPARAM_INFO
	.align		4
.L_4517:
        /*0078*/ 	.byte	0x04, 0x17
        /*007a*/ 	.short	(.L_4519 - .L_4518)
.L_4518:
        /*007c*/ 	.word	0x00000000
        /*0080*/ 	.short	0x0008
        /*0082*/ 	.short	0x002c
        /*0084*/ 	.byte	0x00, 0xf0, 0x11, 0x00


	//----- nvinfo : EIATTR_KPARAM_INFO
	.align		4
.L_4519:
        /*0088*/ 	.byte	0x04, 0x17
        /*008a*/ 	.short	(.L_4521 - .L_4520)
.L_4520:
        /*008c*/ 	.word	0x00000000
        /*0090*/ 	.short	0x0007
        /*0092*/ 	.short	0x0028
        /*0094*/ 	.byte	0x00, 0xf0, 0x11, 0x00


	//----- nvinfo : EIATTR_KPARAM_INFO
	.align		4
.L_4521:
        /*0098*/ 	.byte	0x04, 0x17
        /*009a*/ 	.short	(.L_4523 - .L_4522)
.L_4522:
        /*009c*/ 	.word	0x00000000
        /*00a0*/ 	.short	0x0006
        /*00a2*/ 	.short	0x0024
        /*00a4*/ 	.byte	0x00, 0xf0, 0x11, 0x00


	//----- nvinfo : EIATTR_KPARAM_INFO
	.align		4
.L_4523:
        /*00a8*/ 	.byte	0x04, 0x17
        /*00aa*/ 	.short	(.L_4525 - .L_4524)
.L_4524:
        /*00ac*/ 	.word	0x00000000
        /*00b0*/ 	.short	0x0005
        /*00b2*/ 	.short	0x0020
        /*00b4*/ 	.byte	0x00, 0xf0, 0x11, 0x00


	//----- nvinfo : EIATTR_KPARAM_INFO
	.align		4
.L_4525:
        /*00b8*/ 	.byte	0x04, 0x17
        /*00ba*/ 	.short	(.L_4527 - .L_4526)
.L_4526:
        /*00bc*/ 	.word	0x00000000
        /*00c0*/ 	.short	0x0004
        /*00c2*/ 	.short	0x001c
        /*00c4*/ 	.byte	0x00, 0xf0, 0x11, 0x00


	//----- nvinfo : EIATTR_KPARAM_INFO
	.align		4
.L_4527:
        /*00c8*/ 	.byte	0x04, 0x17
        /*00ca*/ 	.short	(.L_4529 - .L_4528)
.L_4528:
        /*00cc*/ 	.word	0x00000000
        /*00d0*/ 	.short	0x0003
        /*00d2*/ 	.short	0x0018
        /*00d4*/ 	.byte	0x00, 0xf0, 0x11, 0x00


	//----- nvinfo : EIATTR_KPARAM_INFO
	.align		4
.L_4529:
        /*00d8*/ 	.byte	0x04, 0x17
        /*00da*/ 	.short	(.L_4531 - .L_4530)
.L_4530:
        /*00dc*/ 	.word	0x00000000
        /*00e0*/ 	.short	0x0002
        /*00e2*/ 	.short	0x0010
        /*00e4*/ 	.byte	0x00, 0xf5, 0x21, 0x00


	//----- nvinfo : EIATTR_KPARAM_INFO
	.align		4
.L_4531:
        /*00e8*/ 	.byte	0x04, 0x17
        /*00ea*/ 	.short	(.L_4533 - .L_4532)
.L_4532:
        /*00ec*/ 	.word	0x00000000
        /*00f0*/ 	.short	0x0001
        /*00f2*/ 	.short	0x0008
        /*00f4*/ 	.byte	0x00, 0xf5, 0x21, 0x00


	//----- nvinfo : EIATTR_KPARAM_INFO
	.align		4
.L_4533:
        /*00f8*/ 	.byte	0x04, 0x17
        /*00fa*/ 	.short	(.L_4535 - .L_4534)
.L_4534:
        /*00fc*/ 	.word	0x00000000
        /*0100*/ 	.short	0x0000
        /*0102*/ 	.short	0x0000
        /*0104*/ 	.byte	0x00, 0xf5, 0x21, 0x00


	//----- nvinfo : EIATTR_SPARSE_MMA_MASK
	.align		4
.L_4535:
        /*0108*/ 	.byte	0x03, 0x50
        /*010a*/ 	.short	0x0000


	//----- nvinfo : EIATTR_MAXREG_COUNT
	.align		4
        /*010c*/ 	.byte	0x03, 0x1b
        /*010e*/ 	.short	0x00ff


	//----- nvinfo : EIATTR_NUM_BARRIERS
	.align		4
        /*0110*/ 	.byte	0x02, 0x4c
        /*0112*/ 	.byte	0x01
	.zero		1


	//----- nvinfo : EIATTR_MERCURY_ISA_VERSION
	.align		4
        /*0114*/ 	.byte	0x03, 0x5f
        /*0116*/ 	.short	0x0101


	//----- nvinfo : EIATTR_VRC_CTA_INIT_COUNT
	.align		4
        /*0118*/ 	.byte	0x02, 0x4a
	.zero		1
	.zero		1


	//----- nvinfo : EIATTR_EXIT_INSTR_OFFSETS
	.align		4
        /*011c*/ 	.byte	0x04, 0x1c
        /*011e*/ 	.short	(.L_4537 - .L_4536)


	//   ....[0]....
.L_4536:
        /*0120*/ 	.word	0x00002b60


	//   ....[1]....
        /*0124*/ 	.word	0x00002c80


	//----- nvinfo : EIATTR_CRS_STACK_SIZE
	.align		4
.L_4537:
        /*0128*/ 	.byte	0x04, 0x1e
        /*012a*/ 	.short	(.L_4539 - .L_4538)
.L_4538:
        /*012c*/ 	.word	0x00000000


	//----- nvinfo : EIATTR_CBANK_PARAM_SIZE
	.align		4
.L_4539:
        /*0130*/ 	.byte	0x03, 0x19
        /*0132*/ 	.short	0x004c


	//----- nvinfo : EIATTR_PARAM_CBANK
	.align		4
        /*0134*/ 	.byte	0x04, 0x0a
        /*0136*/ 	.short	(.L_4541 - .L_4540)
	.align		4
.L_4540:
        /*0138*/ 	.word	index@(.nv.constant0._Z20filterActs_YxX_colorILi4ELi32ELi4ELi8ELi2ELb0ELb1EEvPfS0_S0_iiiiiiiiiiffi)
        /*013c*/ 	.short	0x0380
        /*013e*/ 	.short	0x004c


	//----- nvinfo : EIATTR_SW_WAR
	.align		4
.L_4541:
        /*0140*/ 	.byte	0x04, 0x36
        /*0142*/ 	.short	(.L_4543 - .L_4542)
.L_4542:
        /*0144*/ 	.word	0x00000008
.L_4543:


//--------------------- .nv.info._Z20filterActs_YxX_colorILi4ELi32ELi4ELi4ELi1ELb0ELb0EEvPfS0_S0_iiiiiiiiiiffi --------------------------
	.section	.nv.info._Z20filterActs_YxX_colorILi4ELi32ELi4ELi4ELi1ELb0ELb0EEvPfS0_S0_iiiiiiiiiiffi,"",@"SHT_CUDA_INFO"
	.sectionflags	@""
	.align	4


	//----- nvinfo : EIATTR_CUDA_API_VERSION
	.align		4
        /*0000*/ 	.byte	0x04, 0x37
        /*0002*/ 	.short	(.L_4545 - .L_4544)
.L_4544:
        /*0004*/ 	.word	0x00000082


	//----- nvinfo : EIATTR_KPARAM_INFO
	.align		4
.L_4545:
        /*0008*/ 	.byte	0x04, 0x17
        /*000a*/ 	.short	(.L_4547 - .L_4546)
.L_4546:
        /*000c*/ 	.word	0x00000000
        /*0010*/ 	.short	0x000f
        /*0012*/ 	.short	0x0048
        /*0014*/ 	.byte	0x00, 0xf0, 0x11, 0x00


	//----- nvinfo : EIATTR_KPARAM_INFO
	.align		4
.L_4547:
        /*0018*/ 	.byte	0x04, 0x17
        /*001a*/ 	.short	(.L_4549 - .L_4548)
.L_4548:
        /*001c*/ 	.word	0x00000000
        /*0020*/ 	.short	0x000e
        /*0022*/ 	.short	0x0044
        /*0024*/ 	.byte	0x00, 0xf0, 0x11, 0x00


	//----- nvinfo : EIATTR_KPARAM_INFO
	.align		4
.L_4549:
        /*0028*/ 	.byte	0x04, 0x17
        /*002a*/ 	.short	(.L_4551 - .L_4550)
.L_4550:
        /*002c*/ 	.word	0x00000000
        /*0030*/ 	.short	0x000d
        /*0032*/ 	.short	0x0040
        /*0034*/ 	.byte	0x00, 0xf0, 0x11, 0x00


	//----- nvinfo : EIATTR_KPARAM_INFO
	.align		4
.L_4551:
        /*0038*/ 	.byte	0x04, 0x17
        /*003a*/ 	.short	(.L_4553 - .L_4552)
.L_4552:
        /*003c*/ 	.word	0x00000000
        /*0040*/ 	.short	0x000c
        /*0042*/ 	.short	0x003c
        /*0044*/ 	.byte	0x00, 0xf0, 0x11, 0x00


	//----- nvinfo : EIATTR_KPARAM_INFO
	.align		4
.L_4553:
        /*0048*/ 	.byte	0x04, 0x17
        /*004a*/ 	.short	(.L_4555 - .L_4554)
.L_4554:
        /*004c*/ 	.word	0x00000000
        /*0050*/ 	.short	0x000b
        /*0052*/ 	.short	0x0038
        /*0054*/ 	.byte	0x00, 0xf0, 0x11, 0x00


	//----- nvinfo : EIATTR_KPARAM_INFO
	.align		4
.L_4555:
        /*0058*/ 	.byte	0x04, 0x17
        /*005a*/ 	.short	(.L_4557 - .L_4556)
.L_4556:
        /*005c*/ 	.word	0x00000000
        /*0060*/ 	.short	0x000a
        /*0062*/ 	.short	0x0034
        /*0064*/ 	.byte	0x00, 0xf0, 0x11, 0x00


	//----- nvinfo : EIATTR_KPARAM_INFO
	.align		4
.L_4557:
        /*0068*/ 	.byte	0x04, 0x17
        /*006a*/ 	.short	(.L_4559 - .L_4558)
.L_4558:
        /*006c*/ 	.word	0x00000000
        /*0070*/ 	.short	0x0009
        /*0072*/ 	.short	0x0030
        /*0074*/ 	.byte	0x00, 0xf0, 0x11, 0x00


	//----- nvinfo : EIATTR_KPARAM_INFO
	.align		4
.L_4559:
        /*0078*/ 	.byte	0x04, 0x17
        /*007a*/ 	.short	(.L_4561 - .L_4560)
.L_4560:
        /*007c*/ 	.word	0x00000000
        /*0080*/ 	.short	0x0008
        /*0082*/ 	.short	0x002c
        /*0084*/ 	.byte	0x00, 0xf0, 0x11, 0x00


	//----- nvinfo : EIATTR_KPARAM_INFO
	.align		4
.L_4561:
        /*0088*/ 	.byte	0x04, 0x17
        /*008a*/ 	.short	(.L_4563 - .L_4562)
.L_4562:
        /*008c*/ 	.word	0x00000000
        /*0090*/ 	.short	0x0007
        /*0092*/ 	.short	0x0028
        /*0094*/ 	.byte	0x00, 0xf0, 0x11, 0x00


	//----- nvinfo : EIATTR_KPARAM_INFO
	.align		4
.L_4563:
        /*0098*/ 	.byte	0x04, 0x17
        /*009a*/ 	.short	(.L_4565 - .L_4564)
.L_4564:
        /*009c*/ 	.word	0x00000000
        /*00a0*/ 	.short	0x0006
        /*00a2*/ 	.short	0x0024
        /*00a4*/ 	.byte	0x00, 0xf0, 0x11, 0x00


	//----- nvinfo : EIATTR_KPARAM_INFO
	.align		4
.L_4565:
        /*00a8*/ 	.byte	0x04, 0x17
        /*00aa*/ 	.short	(.L_4567 - .L_4566)
.L_4566:
        /*00ac*/ 	.word	0x00000000
        /*00b0*/ 	.short	0x0005
        /*00b2*/ 	.short	0x0020
        /*00b4*/ 	.byte	0x00, 0xf0, 0x11, 0x00


	//----- nvinfo : EIATTR_KPARAM_INFO
	.align		4
.L_4567:
        /*00b8*/ 	.byte	0x04, 0x17
        /*00ba*/ 	.short	(.L_4569 - .L_4568)
.L_4568:
        /*00bc*/ 	.word	0x00000000
        /*00c0*/ 	.short	0x0004
        /*00c2*/ 	.short	0x001c
        /*00c4*/ 	.byte	0x00, 0xf0, 0x11, 0x00


	//----- nvinfo : EIATTR_KPARAM_INFO
	.align		4
.L_4569:
        /*00c8*/ 	.byte	0x04, 0x17
        /*00ca*/ 	.short	(.L_4571 - .L_4570)
.L_4570:
        /*00cc*/ 	.word	0x00000000
        /*00d0*/ 	.short	0x0003
        /*00d2*/ 	.short	0x0018
        /*00d4*/ 	.byte	0x00, 0xf0, 0x11, 0x00


	//----- nvinfo : EIATTR_KPARAM_INFO
	.align		4
.L_4571:
        /*00d8*/ 	.byte	0x04, 0x17
        /*00da*/ 	.short	(.L_4573 - .L_4572)
.L_4572:
        /*00dc*/ 	.word	0x00000000
        /*00e0*/ 	.short	0x0002
        /*00e2*/ 	.short	0x0010
        /*00e4*/ 	.byte	0x00, 0xf5, 0x21, 0x00


	//----- nvinfo : EIATTR_KPARAM_INFO
	.align		4
.L_4573:
        /*00e8*/ 	.byte	0x04, 0x17
        /*00ea*/ 	.short	(.L_4575 - .L_4574)
.L_4574:
        /*00ec*/ 	.word	0x00000000
        /*00f0*/ 	.short	0x0001
        /*00f2*/ 	.short	0x0008
        /*00f4*/ 	.byte	0x00, 0xf5, 0x21, 0x00


	//----- nvinfo : EIATTR_KPARAM_INFO
	.align		4
.L_4575:
        /*00f8*/ 	.byte	0x04, 0x17
        /*00fa*/ 	.short	(.L_4577 - .L_4576)
.L_4576:
        /*00fc*/ 	.word	0x00000000
        /*0100*/ 	.short	0x0000
        /*0102*/ 	.short	0x0000
        /*0104*/ 	.byte	0x00, 0xf5, 0x21, 0x00


	//----- nvinfo : EIATTR_SPARSE_MMA_MASK
	.align		4
.L_4577:
        /*0108*/ 	.byte	0x03, 0x50
        /*010a*/ 	.short	0x0000


	//----- nvinfo : EIATTR_MAXREG_COUNT
	.align		4
        /*010c*/ 	.byte	0x03, 0x1b
        /*010e*/ 	.short	0x00ff


	//----- nvinfo : EIATTR_NUM_BARRIERS
	.align		4
        /*0110*/ 	.byte	0x02, 0x4c
        /*0112*/ 	.byte	0x01
	.zero		1


	//----- nvinfo : EIATTR_MERCURY_ISA_VERSION
	.align		4
        /*0114*/ 	.byte	0x03, 0x5f
        /*0116*/ 	.short	0x0101


	//----- nvinfo : EIATTR_VRC_CTA_INIT_COUNT
	.align		4
        /*0118*/ 	.byte	0x02, 0x4a
	.zero		1
	.zero		1


	//----- nvinfo : EIATTR_EXIT_INSTR_OFFSETS
	.align		4
        /*011c*/ 	.byte	0x04, 0x1c
        /*011e*/ 	.short	(.L_4579 - .L_4578)


	//   ....[0]....
.L_4578:
        /*0120*/ 	.word	0x00001610


	//----- nvinfo : EIATTR_CRS_STACK_SIZE
	.align		4
.L_4579:
        /*0124*/ 	.byte	0x04, 0x1e
        /*0126*/ 	.short	(.L_4581 - .L_4580)
.L_4580:
        /*0128*/ 	.word	0x00000000


	//----- nvinfo : EIATTR_CBANK_PARAM_SIZE
	.align		4
.L_4581:
        /*012c*/ 	.byte	0x03, 0x19
        /*012e*/ 	.short	0x004c


	//----- nvinfo : EIATTR_PARAM_CBANK
	.align		4
        /*0130*/ 	.byte	0x04, 0x0a
        /*0132*/ 	.short	(.L_4583 - .L_4582)
	.align		4
.L_4582:
        /*0134*/ 	.word	index@(.nv.constant0._Z20filterActs_YxX_colorILi4ELi32ELi4ELi4ELi1ELb0ELb0EEvPfS0_S0_iiiiiiiiiiffi)
        /*0138*/ 	.short	0x0380
        /*013a*/ 	.short	0x004c


	//----- nvinfo : EIATTR_SW_WAR
	.align		4
.L_4583:
        /*013c*/ 	.byte	0x04, 0x36
        /*013e*/ 	.short	(.L_4585 - .L_4584)
.L_4584:
        /*0140*/ 	.word	0x00000008
.L_4585:


//--------------------- .nv.info._Z20filterActs_YxX_colorILi4ELi32ELi4ELi8ELi1ELb0ELb0EEvPfS0_S0_iiiiiiiiiiffi --------------------------
	.section	.nv.info._Z20filterActs_YxX_colorILi4ELi32ELi4ELi8ELi1ELb0ELb0EEvPfS0_S0_iiiiiiiiiiffi,"",@"SHT_CUDA_INFO"
	.sectionflags	@""
	.align	4


	//----- nvinfo : EIATTR_CUDA_API_VERSION
	.align		4
        /*0000*/ 	.byte	0x04, 0x37
        /*0002*/ 	.short	(.L_4587 - .L_4586)
.L_4586:
        /*0004*/ 	.word	0x00000082


	//----- nvinfo : EIATTR_KPARAM_INFO
	.align		4
.L_4587:
        /*0008*/ 	.byte	0x04, 0x17
        /*000a*/ 	.short	(.L_4589 - .L_4588)
.L_4588:
        /*000c*/ 	.word	0x00000000
        /*0010*/ 	.short	0x000f
        /*0012*/ 	.short	0x0048
        /*0014*/ 	.byte	0x00, 0xf0, 0x11, 0x00


	//----- nvinfo : EIATTR_KPARAM_INFO
	.align		4
.L_4589:
        /*0018*/ 	.byte	0x04, 0x17
        /*001a*/ 	.short	(.L_4591 - .L_4590)
.L_4590:
        /*001c*/ 	.word	0x00000000
        /*0020*/ 	.short	0x000e
        /*0022*/ 	.short	0x0044
        /*0024*/ 	.byte	0x00, 0xf0, 0x11, 0x00


	//----- nvinfo : EIATTR_KPARAM_INFO
	.align		4
.L_4591:
        /*0028*/ 	.byte	0x04, 0x17
        /*002a*/ 	.short	(.L_4593 - .L_4592)
.L_4592:
        /*002c*/ 	.word	0x00000000
        /*0030*/ 	.short	0x000d
        /*0032*/ 	.short	0x0040
        /*0034*/ 	.byte	0x00, 0xf0, 0x11, 0x00


	//----- nvinfo : EIATTR_KPARAM_INFO
	.align		4
.L_4593:
        /*0038*/ 	.byte	0x04, 0x17
        /*003a*/ 	.short	(.L_4595 - .L_4594)
.L_4594:
        /*003c*/ 	.word	0x00000000
        /*0040*/ 	.short	0x000c
        /*0042*/ 	.short	0x003c
        /*0044*/ 	.byte	0x00, 0xf0, 0x11, 0x00


	//----- nvinfo : EIATTR_KPARAM_INFO
	.align		4
.L_4595:
        /*0048*/ 	.byte	0x04, 0x17
        /*004a*/ 	.short	(.L_4597 - .L_4596)
.L_4596:
        /*004c*/ 	.word	0x00000000
        /*0050*/ 	.short	0x000b
        /*0052*/ 	.short	0x0038
        /*0054*/ 	.byte	0x00, 0xf0, 0x11, 0x00


	//----- nvinfo : EIATTR_KPARAM_INFO
	.align		4
.L_4597:
        /*0058*/ 	.byte	0x04, 0x17
        /*005a*/ 	.short	(.L_4599 - .L_4598)
.L_4598:
        /*005c*/ 	.word	0x00000000
        /*0060*/ 	.short	0x000a
        /*0062*/ 	.short	0x0034
        /*0064*/ 	.byte	0x00, 0xf0, 0x11, 0x00


	//----- nvinfo : EIATTR_KPARAM_INFO
	.align		4
.L_4599:
        /*0068*/ 	.byte	0x04, 0x17
        /*006a*/ 	.short	(.L_4601 - .L_4600)
.L_4600:
        /*006c*/ 	.word	0x00000000
        /*0070*/ 	.short	0x0009
        /*0072*/ 	.short	0x0030
        /*0074*/ 	.byte	0x00, 0xf0, 0x11, 0x00


	//----- nvinfo : EIATTR_KPARAM_INFO
	.align		4
.L_4601:
        /*0078*/ 	.byte	0x04, 0x17
        /*007a*/ 	.short	(.L_4603 - .L_4602)
.L_4602:
        /*007c*/ 	.word	0x00000000
        /*0080*/ 	.short	0x0008
        /*0082*/ 	.short	0x002c
        /*0084*/ 	.byte	0x00, 0xf0, 0x11, 0x00


	//----- nvinfo : EIATTR_KPARAM_INFO
	.align		4
.L_4603:
        /*0088*/ 	.byte	0x04, 0x17
        /*008a*/ 	.short	(.L_4605 - .L_4604)
.L_4604:
        /*008c*/ 	.word	0x00000000
        /*0090*/ 	.short	0x0007
        /*0092*/ 	.short	0x0028
        /*0094*/ 	.byte	0x00, 0xf0, 0x11, 0x00


	//----- nvinfo : EIATTR_KPARAM_INFO
	.align		4
.L_4605:
        /*0098*/ 	.byte	0x04, 0x17
        /*009a*/ 	.short	(.L_4607 - .L_4606)
.L_4606:
        /*009c*/ 	.word	0x00000000
        /*00a0*/ 	.short	0x0006
        /*00a2*/ 	.short	0x0024
        /*00a4*/ 	.byte	0x00, 0xf0, 0x11, 0x00


	//----- nvinfo : EIATTR_KPARAM_INFO
	.align		4
.L_4607:
        /*00a8*/ 	.byte	0x04, 0x17
        /*00aa*/ 	.short	(.L_4609 - .L_4608)
.L_4608:
        /*00ac*/ 	.word	0x00000000
        /*00b0*/ 	.short	0x0005
        /*00b2*/ 	.short	0x0020
        /*00b4*/ 	.byte	0x00, 0xf0, 0x11, 0x00


	//----- nvinfo : EIATTR_KPARAM_INFO
	.align		4
.L_4609:
        /*00b8*/ 	.byte	0x04, 0x17
        /*00ba*/ 	.short	(.L_4611 - .L_4610)
.L_4610:
        /*00bc*/ 	.word	0x00000000
        /*00c0*/ 	.short	0x0004
        /*00c2*/ 	.short	0x001c
        /*00c4*/ 	.byte	0x00, 0xf0, 0x11, 0x00


	//----- nvinfo : EIATTR_KPARAM_INFO
	.align		4
.L_4611:
        /*00c8*/ 	.byte	0x04, 0x17
        /*00ca*/ 	.short	(.L_4613 - .L_4612)
.L_4612:
        /*00cc*/ 	.word	0x00000000
        /*00d0*/ 	.short	0x0003
        /*00d2*/ 	.short	0x0018
        /*00d4*/ 	.byte	0x00, 0xf0, 0x11, 0x00


	//----- nvinfo : EIATTR_KPARAM_INFO
	.align		4
.L_4613:
        /*00d8*/ 	.byte	0x04, 0x17
        /*00da*/ 	.short	(.L_4615 - .L_4614)
.L_4614:
        /*00dc*/ 	.word	0x00000000
        /*00e0*/ 	.short	0x0002
        /*00e2*/ 	.short	0x0010
        /*00e4*/ 	.byte	0x00, 0xf5, 0x21, 0x00


	//----- nvinfo : EIATTR_KPARAM_INFO
	.align		4
.L_4615:
        /*00e8*/ 	.byte	0x04, 0x17
        /*00ea*/ 	.short	(.L_4617 - .L_4616)
.L_4616:
        /*00ec*/ 	.word	0x00000000
        /*00f0*/ 	.short	0x0001
        /*00f2*/ 	.short	0x0008
        /*00f4*/ 	.byte	0x00, 0xf5, 0x21, 0x00


	//----- nvinfo : EIATTR_KPARAM_INFO
	.align		4
.L_4617:
        /*00f8*/ 	.byte	0x04, 0x17
        /*00fa*/ 	.short	(.L_4619 - .L_4618)
.L_4618:
        /*00fc*/ 	.word	0x00000000
        /*0100*/ 	.short	0x0000
        /*0102*/ 	.short	0x0000
        /*0104*/ 	.byte	0x00, 0xf5, 0x21, 0x00


	//----- nvinfo : EIATTR_SPARSE_MMA_MASK
	.align		4
.L_4619:
        /*0108*/ 	.byte	0x03, 0x50
        /*010a*/ 	.short	0x0000


	//----- nvinfo : EIATTR_MAXREG_COUNT
	.align		4
        /*010c*/ 	.byte	0x03, 0x1b
        /*010e*/ 	.short	0x00ff


	//----- nvinfo : EIATTR_NUM_BARRIERS
	.align		4
        /*0110*/ 	.byte	0x02, 0x4c
        /*0112*/ 	.byte	0x01
	.zero		1


	//----- nvinfo : EIATTR_MERCURY_ISA_VERSION
	.align		4
        /*0114*/ 	.byte	0x03, 0x5f
        /*0116*/ 	.short	0x0101


	//----- nvinfo : EIATTR_VRC_CTA_INIT_COUNT
	.align		4
        /*0118*/ 	.byte	0x02, 0x4a
	.zero		1
	.zero		1


	//----- nvinfo : EIATTR_EXIT_INSTR_OFFSETS
	.align		4
        /*011c*/ 	.byte	0x04, 0x1c
        /*011e*/ 	.short	(.L_4621 - .L_4620)


	//   ....[0]....
.L_4620:
        /*0120*/ 	.word	0x00001e20


	//----- nvinfo : EIATTR_CRS_STACK_SIZE
	.align		4
.L_4621:
        /*0124*/ 	.byte	0x04, 0x1e
        /*0126*/ 	.short	(.L_4623 - .L_4622)
.L_4622:
        /*0128*/ 	.word	0x00000000


	//----- nvinfo : EIATTR_CBANK_PARAM_SIZE
	.align		4
.L_4623:
        /*012c*/ 	.byte	0x03, 0x19
        /*012e*/ 	.short	0x004c


	//----- nvinfo : EIATTR_PARAM_CBANK
	.align		4
        /*0130*/ 	.byte	0x04, 0x0a
        /*0132*/ 	.short	(.L_4625 - .L_4624)
	.align		4
.L_4624:
        /*0134*/ 	.word	index@(.nv.constant0._Z20filterActs_YxX_colorILi4ELi32ELi4ELi8ELi1ELb0ELb0EEvPfS0_S0_iiiiiiiiiiffi)
        /*0138*/ 	.short	0x0380
        /*013a*/ 	.short	0x004c


	//----- nvinfo : EIATTR_SW_WAR
	.align		4
.L_4625:
        /*013c*/ 	.byte	0x04, 0x36
        /*013e*/ 	.short	(.L_4627 - .L_4626)
.L_4626:
        /*0140*/ 	.word	0x00000008
.L_4627:


//--------------------- .nv.info._Z20filterActs_YxX_colorILi4ELi32ELi4ELi4ELi1ELb0ELb1EEvPfS0_S0_iiiiiiiiiiffi --------------------------
	.section	.nv.info._Z20filterActs_YxX_colorILi4ELi32ELi4ELi4ELi1ELb0ELb1EEvPfS0_S0_iiiiiiiiiiffi,"",@"SHT_CUDA_INFO"
	.sectionflags	@""
	.align	4


	//----- nvinfo : EIATTR_CUDA_API_VERSION
	.align		4
        /*0000*/ 	.byte	0x04, 0x37
        /*0002*/ 	.short	(.L_4629 - .L_4628)
.L_4628:
        /*0004*/ 	.word	0x00000082


	//----- nvinfo : EIATTR_KPARAM_INFO
	.align		4
.L_4629:
        /*0008*/ 	.byte	0x04, 0x17
        /*000a*/ 	.short	(.L_4631 - .L_4630)
.L_4630:
        /*000c*/ 	.word	0x00000000
        /*0010*/ 	.short	0x000f
        /*0012*/ 	.short	0x0048
        /*0014*/ 	.byte	0x00, 0xf0, 0x11, 0x00


	//----- nvinfo : EIATTR_KPARAM_INFO
	.align		4
.L_4631:
        /*0018*/ 	.byte	0x04, 0x17
        /*001a*/ 	.short	(.L_4633 - .L_4632)
.L_4632:
        /*001c*/ 	.word	0x00000000
        /*0020*/ 	.short	0x000e
        /*0022*/ 	.short	0x0044
        /*0024*/ 	.byte	0x00, 0xf0, 0x11, 0x00


	//----- nvinfo : EIATTR_KPARAM_INFO
	.align		4
.L_4633:
        /*0028*/ 	.byte	0x04, 0x17
        /*002a*/ 	.short	(.L_4635 - .L_4634)
.L_4634:
        /*002c*/ 	.word	0x00000000
        /*0030*/ 	.short	0x000d
        /*0032*/ 	.short	0x0040
        /*0034*/ 	.byte	0x00, 0xf0, 0x11, 0x00


	//----- nvinfo : EIATTR_KPARAM_INFO
	.align		4
.L_4635:
        /*0038*/ 	.byte	0x04, 0x17
        /*003a*/ 	.short	(.L_4637 - .L_4636)
.L_4636:
        /*003c*/ 	.word	0x00000000
        /*0040*/ 	.short	0x000c
        /*0042*/ 	.short	0x003c
        /*0044*/ 	.byte	0x00, 0xf0, 0x11, 0x00


	//----- nvinfo : EIATTR_KPARAM_INFO
	.align		4
.L_4637:
        /*0048*/ 	.byte	0x04, 0x17
        /*004a*/ 	.short	(.L_4639 - .L_4638)
.L_4638:
        /*004c*/ 	.word	0x00000000
        /*0050*/ 	.short	0x000b
        /*0052*/ 	.short	0x0038
        /*0054*/ 	.byte	0x00, 0xf0, 0x11, 0x00


	//----- nvinfo : EIATTR_KPARAM_INFO
	.align		4
.L_4639:
        /*0058*/ 	.byte	0x04, 0x17
        /*005a*/ 	.short	(.L_4641 - .L_4640)
.L_4640:
        /*005c*/ 	.word	0x00000000
        /*0060*/ 	.short	0x000a
        /*0062*/ 	.short	0x0034
        /*0064*/ 	.byte	0x00, 0xf0, 0x11, 0x00


	//----- nvinfo : EIATTR_KPARAM_INFO
	.align		4
.L_4641:
        /*0068*/ 	.byte	0x04, 0x17
        /*006a*/ 	.short	(.L_4643 - .L_4642)
.L_4642:
        /*006c*/ 	.word	0x00000000
        /*0070*/ 	.short	0x0009
        /*0072*/ 	.short	0x0030
        /*0074*/ 	.byte	0x00, 0xf0, 0x11, 0x00


	//----- nvinfo : EIATTR_KPARAM_INFO
	.align		4
.L_4643:
        /*0078*/ 	.byte	0x04, 0x17
        /*007a*/ 	.short	(.L_4645 - .L_4644)
.L_4644:
        /*007c*/ 	.word	0x00000000
        /*0080*/ 	.short	0x0008
        /*0082*/ 	.short	0x002c
        /*0084*/ 	.byte	0x00, 0xf0, 0x11, 0x00


	//----- nvinfo : EIATTR_KPARAM_INFO
	.align		4
.L_4645:
        /*0088*/ 	.byte	0x04, 0x17
        /*008a*/ 	.short	(.L_4647 - .L_4646)
.L_4646:
        /*008c*/ 	.word	0x00000000
        /*0090*/ 	.short	0x0007
        /*0092*/ 	.short	0x0028
        /*0094*/ 	.byte	0x00, 0xf0, 0x11, 0x00


	//----- nvinfo : EIATTR_KPARAM_INFO
	.align		4
.L_4647:
        /*0098*/ 	.byte	0x04, 0x17
        /*009a*/ 	.short	(.L_4649 - .L_4648)
.L_4648:
        /*009c*/ 	.word	0x00000000
        /*00a0*/ 	.short	0x0006
        /*00a2*/ 	.short	0x0024
        /*00a4*/ 	.byte	0x00, 0xf0, 0x11, 0x00


	//----- nvinfo : EIATTR_KPARAM_INFO
	.align		4
.L_4649:
        /*00a8*/ 	.byte	0x04, 0x17
        /*00aa*/ 	.short	(.L_4651 - .L_4650)
.L_4650:
        /*00ac*/ 	.word	0x00000000
        /*00b0*/ 	.short	0x0005
        /*00b2*/ 	.short	0x0020
        /*00b4*/ 	.byte	0x00, 0xf0, 0x11, 0x00


	//----- nvinfo : EIATTR_KPARAM_INFO
	.align		4
.L_4651:
        /*00b8*/ 	.byte	0x04, 0x17
        /*00ba*/ 	.short	(.L_4653 - .L_4652)
.L_4652:
        /*00bc*/ 	.word	0x00000000
        /*00c0*/ 	.short	0x0004
        /*00c2*/ 	.short	0x001c
        /*00c4*/ 	.byte	0x00, 0xf0, 0x11, 0x00


	//----- nvinfo : EIATTR_KPARAM_INFO
	.align		4
.L_4653:
        /*00c8*/ 	.byte	0x04, 0x17
        /*00ca*/ 	.short	(.L_4655 - .L_4654)
.L_4654:
        /*00cc*/ 	.word	0x00000000
        /*00d0*/ 	.short	0x0003
        /*00d2*/ 	.short	0x0018
        /*00d4*/ 	.byte	0x00, 0xf0, 0x11, 0x00


	//----- nvinfo : EIATTR_KPARAM_INFO
	.align		4
.L_4655:
        /*00d8*/ 	.byte	0x04, 0x17
        /*00da*/ 	.short	(.L_4657 - .L_4656)
.L_4656:
        /*00dc*/ 	.word	0x00000000
        /*00e0*/ 	.short	0x0002
        /*00e2*/ 	.short	0x0010
        /*00e4*/ 	.byte	0x00, 0xf5, 0x21, 0x00


	//----- nvinfo : EIATTR_KPARAM_INFO
	.align		4
.L_4657:
        /*00e8*/ 	.byte	0x04, 0x17
        /*00ea*/ 	.short	(.L_4659 - .L_4658)
.L_4658:
        /*00ec*/ 	.word	0x00000000
        /*00f0*/ 	.short	0x0001
        /*00f2*/ 	.short	0x0008
        /*00f4*/ 	.byte	0x00, 0xf5, 0x21, 0x00


	//----- nvinfo : EIATTR_KPARAM_INFO
	.align		4
.L_4659:
        /*00f8*/ 	.byte	0x04, 0x17
        /*00fa*/ 	.short	(.L_4661 - .L_4660)
.L_4660:
        /*00fc*/ 	.word	0x00000000
        /*0100*/ 	.short	0x0000
        /*0102*/ 	.short	0x0000
        /*0104*/ 	.byte	0x00, 0xf5, 0x21, 0x00


	//----- nvinfo : EIATTR_SPARSE_MMA_MASK
	.align		4
.L_4661:
        /*0108*/ 	.byte	0x03, 0x50
        /*010a*/ 	.short	0x0000


	//----- nvinfo : EIATTR_MAXREG_COUNT
	.align		4
        /*010c*/ 	.byte	0x03, 0x1b
        /*010e*/ 	.short	0x00ff


	//----- nvinfo : EIATTR_NUM_BARRIERS
	.align		4
        /*0110*/ 	.byte	0x02, 0x4c
        /*0112*/ 	.byte	0x01
	.zero		1


	//----- nvinfo : EIATTR_MERCURY_ISA_VERSION
	.align		4
        /*0114*/ 	.byte	0x03, 0x5f
        /*0116*/ 	.short	0x0101


	//----- nvinfo : EIATTR_VRC_CTA_INIT_COUNT
	.align		4
        /*0118*/ 	.byte	0x02, 0x4a
	.zero		1
	.zero		1


	//----- nvinfo : EIATTR_EXIT_INSTR_OFFSETS
	.align		4
        /*011c*/ 	.byte	0x04, 0x1c
        /*011e*/ 	.short	(.L_4663 - .L_4662)


	//   ....[0]....
.L_4662:
        /*0120*/ 	.word	0x00001730


	//   ....[1]....
        /*0124*/ 	.word	0x000017d0


	//----- nvinfo : EIATTR_CRS_STACK_SIZE
	.align		4
.L_4663:
        /*0128*/ 	.byte	0x04, 0x1e
        /*012a*/ 	.short	(.L_4665 - .L_4664)
.L_4664:
        /*012c*/ 	.word	0x00000000


	//----- nvinfo : EIATTR_CBANK_PARAM_SIZE
	.align		4
.L_4665:
        /*0130*/ 	.byte	0x03, 0x19
        /*0132*/ 	.short	0x004c


	//----- nvinfo : EIATTR_PARAM_CBANK
	.align		4
        /*0134*/ 	.byte	0x04, 0x0a
        /*0136*/ 	.short	(.L_4667 - .L_4666)
	.align		4
.L_4666:
        /*0138*/ 	.word	index@(.nv.constant0._Z20filterActs_YxX_colorILi4ELi32ELi4ELi4ELi1ELb0ELb1EEvPfS0_S0_iiiiiiiiiiffi)
        /*013c*/ 	.short	0x0380
        /*013e*/ 	.short	0x004c


	//----- nvinfo : EIATTR_SW_WAR
	.align		4
.L_4667:
        /*0140*/ 	.byte	0x04, 0x36
        /*0142*/ 	.short	(.L_4669 - .L_4668)
.L_4668:
        /*0144*/ 	.word	0x00000008
.L_4669:


//--------------------- .nv.info._Z20filterActs_YxX_colorILi4ELi32ELi4ELi8ELi1ELb0ELb1EEvPfS0_S0_iiiiiiiiiiffi --------------------------
	.section	.nv.info._Z20filterActs_YxX_colorILi4ELi32ELi4ELi8ELi1ELb0ELb1EEvPfS0_S0_iiiiiiiiiiffi,"",@"SHT_CUDA_INFO"
	.sectionflags	@""
	.align	4


	//----- nvinfo : EIATTR_CUDA_API_VERSION
	.align		4
        /*0000*/ 	.byte	0x04, 0x37
        /*0002*/ 	.short	(.L_4671 - .L_4670)
.L_4670:
        /*0004*/ 	.word	0x00000082


	//----- nvinfo : EIATTR_KPARAM_INFO
	.align		4
.L_4671:
        /*0008*/ 	.byte	0x04, 0x17
        /*000a*/ 	.short	(.L_4673 - .L_4672)
.L_4672:
        /*000c*/ 	.word	0x00000000
        /*0010*/ 	.short	0x000f
        /*0012*/ 	.short	0x0048
        /*0014*/ 	.byte	0x00, 0xf0, 0x11, 0x00


	//----- nvinfo : EIATTR_KPARAM_INFO
	.align		4
.L_4673:
        /*0018*/ 	.byte	0x04, 0x17
        /*001a*/ 	.short	(.L_4675 - .L_4674)
.L_4674:
        /*001c*/ 	.word	0x00000000
        /*0020*/ 	.short	0x000e
        /*0022*/ 	.short	0x0044
        /*0024*/ 	.byte	0x00, 0xf0, 0x11, 0x00


	//----- nvinfo : EIATTR_KPARAM_INFO
	.align		4
.L_4675:
        /*0028*/ 	.byte	0x04, 0x17
        /*002a*/ 	.short	(.L_4677 - .L_4676)
.L_4676:
        /*002c*/ 	.word	0x00000000
        /*0030*/ 	.short	0x000d
        /*0032*/ 	.short	0x0040
        /*0034*/ 	.byte	0x00, 0xf0, 0x11, 0x00


	//----- nvinfo : EIATTR_KPARAM_INFO
	.align		4
.L_4677:
        /*0038*/ 	.byte	0x04, 0x17
        /*003a*/ 	.short	(.L_4679 - .L_4678)
.L_4678:
        /*003c*/ 	.word	0x00000000
        /*0040*/ 	.short	0x000c
        /*0042*/ 	.short	0x003c
        /*0044*/ 	.byte	0x00, 0xf0, 0x11, 0x00


	//----- nvinfo : EIATTR_KPARAM_INFO
	.align		4
.L_4679:
        /*0048*/ 	.byte	0x04, 0x17
        /*004a*/ 	.short	(.L_4681 - .L_4680)
.L_4680:
        /*004c*/ 	.word	0x00000000
        /*0050*/ 	.short	0x000b
        /*0052*/ 	.short	0x0038
        /*0054*/ 	.byte	0x00, 0xf0, 0x11, 0x00


	//----- nvinfo : EIATTR_KPARAM_INFO
	.align		4
.L_4681:
        /*0058*/ 	.byte	0x04, 0x17
        /*005a*/ 	.short	(.L_4683 - .L_4682)
.L_4682:
        /*005c*/ 	.word	0x00000000
        /*0060*/ 	.short	0x000a
        /*0062*/ 	.short	0x0034
        /*0064*/ 	.byte	0x00, 0xf0, 0x11, 0x00


	//----- nvinfo : EIATTR_KPARAM_INFO
	.align		4
.L_4683:
        /*0068*/ 	.byte	0x04, 0x17
        /*006a*/ 	.short	(.L_4685 - .L_4684)
.L_4684:
        /*006c*/ 	.word	0x00000000
        /*0070*/ 	.short	0x0009
        /*0072*/ 	.short	0x0030
        /*0074*/ 	.byte	0x00, 0xf0, 0x11, 0x00


	//----- nvinfo : EIATTR_KPARAM_INFO
	.align		4
.L_4685:
        /*0078*/ 	.byte	0x04, 0x17
        /*007a*/ 	.short	(.L_4687 - .L_4686)
.L_4686:
        /*007c*/ 	.word	0x00000000
        /*0080*/ 	.short	0x0008
        /*0082*/ 	.short	0x002c
        /*0084*/ 	.byte	0x00, 0xf0, 0x11, 0x00


	//----- nvinfo : EIATTR_KPARAM_INFO
	.align		4
.L_4687:
        /*0088*/ 	.byte	0x04, 0x17
        /*008a*/ 	.short	(.L_4689 - .L_4688)
.L_4688:
        /*008c*/ 	.word	0x00000000
        /*0090*/ 	.short	0x0007
        /*0092*/ 	.short	0x0028
        /*0094*/ 	.byte	0x00, 0xf0, 0x11, 0x00


	//----- nvinfo : EIATTR_KPARAM_INFO
	.align		4
.L_4689:
        /*0098*/ 	.byte	0x04, 0x17
        /*009a*/ 	.short	(.L_4691 - .L_4690)
.L_4690:
        /*009c*/ 	.word	0x00000000
        /*00a0*/ 	.short	0x0006
        /*00a2*/ 	.short	0x0024
        /*00a4*/ 	.byte	0x00, 0xf0, 0x11, 0x00


	//----- nvinfo : EIATTR_KPARAM_INFO
	.align		4
.L_4691:
        /*00a8*/ 	.byte	0x04, 0x17
        /*00aa*/ 	.short	(.L_4693 - .L_4692)
.L_4692:
        /*00ac*/ 	.word	0x00000000
        /*00b0*/ 	.short	0x0005
        /*00b2*/ 	.short	0x0020
        /*00b4*/ 	.byte	0x00, 0xf0, 0x11, 0x00


	//----- nvinfo : EIATTR_KPARAM_INFO
	.align		4
.L_4693:
        /*00b8*/ 	.byte	0x04, 0x17
        /*00ba*/ 	.short	(.L_4695 - .L_4694)
.L_4694:
        /*00bc*/ 	.word	0x00000000
        /*00c0*/ 	.short	0x0004
        /*00c2*/ 	.short	0x001c
        /*00c4*/ 	.byte	0x00, 0xf0, 0x11, 0x00


	//----- nvinfo : EIATTR_KPARAM_INFO
	.align		4
.L_4695:
        /*00c8*/ 	.byte	0x04, 0x17
        /*00ca*/ 	.short	(.L_4697 - .L_4696)
.L_4696:
        /*00cc*/ 	.word	0x00000000
        /*00d0*/ 	.short	0x0003
        /*00d2*/ 	.short	0x0018
        /*00d4*/ 	.byte	0x00, 0xf0, 0x11, 0x00


	//----- nvinfo : EIATTR_KPARAM_INFO
	.align		4
.L_4697:
        /*00d8*/ 	.byte	0x04, 0x17
        /*00da*/ 	.short	(.L_4699 - .L_4698)
.L_4698:
        /*00dc*/ 	.word	0x00000000
        /*00e0*/ 	.short	0x0002
        /*00e2*/ 	.short	0x0010
        /*00e4*/ 	.byte	0x00, 0xf5, 0x21, 0x00


	//----- nvinfo : EIATTR_KPARAM_INFO
	.align		4
.L_4699:
        /*00e8*/ 	.byte	0x04, 0x17
        /*00ea*/ 	.short	(.L_4701 - .L_4700)
.L_4700:
        /*00ec*/ 	.word	0x00000000
        /*00f0*/ 	.short	0x0001
        /*00f2*/ 	.short	0x0008
        /*00f4*/ 	.byte	0x00, 0xf5, 0x21, 0x00


	//----- nvinfo : EIATTR_KPARAM_INFO
	.align		4
.L_4701:
        /*00f8*/ 	.byte	0x04, 0x17
        /*00fa*/ 	.short	(.L_4703 - .L_4702)
.L_4702:
        /*00fc*/ 	.word	0x00000000
        /*0100*/ 	.short	0x0000
        /*0102*/ 	.short	0x0000
        /*0104*/ 	.byte	0x00, 0xf5, 0x21, 0x00


	//----- nvinfo : EIATTR_SPARSE_MMA_MASK
	.align		4
.L_4703:
        /*0108*/ 	.byte	0x03, 0x50
        /*010a*/ 	.short	0x0000


	//----- nvinfo : EIATTR_MAXREG_COUNT
	.align		4
        /*010c*/ 	.byte	0x03, 0x1b
        /*010e*/ 	.short	0x00ff


	//----- nvinfo : EIATTR_NUM_BARRIERS
	.align		4
        /*0110*/ 	.byte	0x02, 0x4c
        /*0112*/ 	.byte	0x01
	.zero		1


	//----- nvinfo : EIATTR_MERCURY_ISA_VERSION
	.align		4
        /*0114*/ 	.byte	0x03, 0x5f
        /*0116*/ 	.short	0x0101


	//----- nvinfo : EIATTR_VRC_CTA_INIT_COUNT
	.align		4
        /*0118*/ 	.byte	0x02, 0x4a
	.zero		1
	.zero		1


	//----- nvinfo : EIATTR_EXIT_INSTR_OFFSETS
	.align		4
        /*011c*/ 	.byte	0x04, 0x1c
        /*011e*/ 	.short	(.L_4705 - .L_4704)


	//   ....[0]....
.L_4704:
        /*0120*/ 	.word	0x00001f20


	//   ....[1]....
        /*0124*/ 	.word	0x00002040


	//----- nvinfo : EIATTR_CRS_STACK_SIZE
	.align		4
.L_4705:
        /*0128*/ 	.byte	0x04, 0x1e
        /*012a*/ 	.short	(.L_4707 - .L_4706)
.L_4706:
        /*012c*/ 	.word	0x00000000


	//----- nvinfo : EIATTR_CBANK_PARAM_SIZE
	.align		4
.L_4707:
        /*0130*/ 	.byte	0x03, 0x19
        /*0132*/ 	.short	0x004c


	//----- nvinfo : EIATTR_PARAM_CBANK
	.align		4
        /*0134*/ 	.byte	0x04, 0x0a
        /*0136*/ 	.short	(.L_4709 - .L_4708)
	.align		4
.L_4708:
        /*0138*/ 	.word	index@(.nv.constant0._Z20filterActs_YxX_colorILi4ELi32ELi4ELi8ELi1ELb0ELb1EEvPfS0_S0_iiiiiiiiiiffi)
        /*013c*/ 	.short	0x0380
        /*013e*/ 	.short	0x004c


	//----- nvinfo : EIATTR_SW_WAR
	.align		4
.L_4709:
        /*0140*/ 	.byte	0x04, 0x36
        /*0142*/ 	.short	(.L_4711 - .L_4710)
.L_4710:
        /*0144*/ 	.word	0x00000008
.L_4711:


//--------------------- .nv.info._Z11emptyKernelv --------------------------
	.section	.nv.info._Z11emptyKernelv,"",@"SHT_CUDA_INFO"
	.sectionflags	@""
	.align	4


	//----- nvinfo : EIATTR_CUDA_API_VERSION
	.align		4
        /*0000*/ 	.byte	0x04, 0x37
        /*0002*/ 	.short	(.L_4713 - .L_4712)
.L_4712:
        /*0004*/ 	.word	0x00000082


	//----- nvinfo : EIATTR_SPARSE_MMA_MASK
	.align		4
.L_4713:
        /*0008*/ 	.byte	0x03, 0x50
        /*000a*/ 	.short	0x0000


	//----- nvinfo : EIATTR_MAXREG_COUNT
	.align		4
        /*000c*/ 	.byte	0x03, 0x1b
        /*000e*/ 	.short	0x00ff


	//----- nvinfo : EIATTR_MERCURY_ISA_VERSION
	.align		4
        /*0010*/ 	.byte	0x03, 0x5f
        /*0012*/ 	.short	0x0101


	//----- nvinfo : EIATTR_VRC_CTA_INIT_COUNT
	.align		4
        /*0014*/ 	.byte	0x02, 0x4a
	.zero		1
	.zero		1


	//----- nvinfo : EIATTR_EXIT_INSTR_OFFSETS
	.align		4
        /*0018*/ 	.byte	0x04, 0x1c
        /*001a*/ 	.short	(.L_4715 - .L_4714)


	//   ....[0]....
.L_4714:
        /*001c*/ 	.word	0x00000010


	//----- nvinfo : EIATTR_SW_WAR
	.align		4
.L_4715:
        /*0020*/ 	.byte	0x04, 0x36
        /*0022*/ 	.short	(.L_4717 - .L_4716)
.L_4716:
        /*0024*/ 	.word	0x00000008
.L_4717:


//--------------------- .nv.callgraph             --------------------------
	.section	.nv.callgraph,"",@"SHT_CUDA_CALLGRAPH"
	.align	4
	.sectionentsize	8
	.align		4
        /*0000*/ 	.word	0x00000000
	.align		4
        /*0004*/ 	.word	0xffffffff
	.align		4
        /*0008*/ 	.word	0x00000000
	.align		4
        /*000c*/ 	.word	0xfffffffe
	.align		4
        /*0010*/ 	.word	0x00000000
	.align		4
        /*0014*/ 	.word	0xfffffffd
	.align		4
        /*0018*/ 	.word	0x00000000
	.align		4
        /*001c*/ 	.word	0xfffffffc


//--------------------- .nv.constant4             --------------------------
	.section	.nv.constant4,"a",@progbits
	.align	8
	.align		8
.nv.constant4:
        /*0000*/ 	.dword	gLocks
	.align		8
        /*0008*/ 	.dword	gDebugPtr


//--------------------- .text._Z21filterActs_YxX_sparseILi4ELi32ELi1ELi4ELi2ELb1ELb0EEvPfS0_S0_iiiiiiiiiiiiffi --------------------------
	.section	.text._Z21filterActs_YxX_sparseILi4ELi32ELi1ELi4ELi2ELb1ELb0EEvPfS0_S0_iiiiiiiiiiiiffi,"ax",@progbits
	.align	128
        .global         _Z21filterActs_YxX_sparseILi4ELi32ELi1ELi4ELi2ELb1ELb0EEvPfS0_S0_iiiiiiiiiiiiffi
        .type           _Z21filterActs_YxX_sparseILi4ELi32ELi1ELi4ELi2ELb1ELb0EEvPfS0_S0_iiiiiiiiiiiiffi,@function
        .size           _Z21filterActs_YxX_sparseILi4ELi32ELi1ELi4ELi2ELb1ELb0EEvPfS0_S0_iiiiiiiiiiiiffi,(.L_x_1017 - _Z21filterActs_YxX_sparseILi4ELi32ELi1ELi4ELi2ELb1ELb0EEvPfS0_S0_iiiiiiiiiiiiffi)
        .other          _Z21filterActs_YxX_sparseILi4ELi32ELi1ELi4ELi2ELb1ELb0EEvPfS0_S0_iiiiiiiiiiiiffi,@"STO_CUDA_ENTRY STV_DEFAULT"
_Z21filterActs_YxX_sparseILi4ELi32ELi1ELi4ELi2ELb1ELb0EEvPfS0_S0_iiiiiiiiiiiiffi:
.text._Z21filterActs_YxX_sparseILi4ELi32ELi1ELi4ELi2ELb1ELb0EEvPfS0_S0_iiiiiiiiiiiiffi:
[----:B------:R-:W-:Y:S08]  /*0000*/  LDC R1, c[0x0][0x37c] ;  /* 0x0000df00ff017b82 */ /* 0x000ff00000000800 */
[----:B------:R-:W0:Y:S01]  /*0010*/  LDC.64 R2, c[0x0][0x3c0] ;  /* 0x0000f000ff027b82 */ /* 0x000e220000000a00 */
[----:B------:R-:W1:Y:S01]  /*0020*/  LDCU UR20, c[0x0][0x39c] ;  /* 0x00007380ff1477ac */ /* 0x000e620008000800 */
[----:B------:R-:W2:Y:S01]  /*0030*/  S2R R15, SR_TID.X ;  /* 0x00000000000f7919 */ /* 0x000ea20000002100 */
[----:B------:R-:W-:Y:S01]  /*0040*/  CS2R R18, SRZ ;  /* 0x0000000000127805 */ /* 0x000fe2000001ff00 */
[----:B------:R-:W3:Y:S04]  /*0050*/  LDCU UR13, c[0x0][0x3b8] ;  /* 0x00007700ff0d77ac */ /* 0x000ee80008000800 */
[----:B------:R-:W4:Y:S01]  /*0060*/  S2UR UR9, SR_CTAID.Y ;  /* 0x00000000000979c3 */ /* 0x000f220000002600 */
[----:B------:R-:W5:Y:S01]  /*0070*/  LDCU UR21, c[0x0][0x3d0] ;  /* 0x00007a00ff1577ac */ /* 0x000f620008000800 */
[----:B------:R-:W2:Y:S01]  /*0080*/  LDCU.64 UR18, c[0x0][0x3a8] ;  /* 0x00007500ff1277ac */ /* 0x000ea20008000a00 */
[----:B------:R-:W2:Y:S01]  /*0090*/  LDCU.64 UR16, c[0x0][0x3b0] ;  /* 0x00007600ff1077ac */ /* 0x000ea20008000a00 */
[----:B-1----:R-:W-:Y:S01]  /*00a0*/  MOV R8, UR20 ;  /* 0x0000001400087c02 */ /* 0x002fe20008000f00 */
[----:B------:R-:W-:-:S03]  /*00b0*/  USHF.R.S32.HI UR4, URZ, 0x1f, UR20 ;  /* 0x0000001fff047899 */ /* 0x000fc60008011414 */
[----:B------:R-:W-:Y:S01]  /*00c0*/  IABS R8, R8 ;  /* 0x0000000800087213 */ /* 0x000fe20000000000 */
[----:B------:R-:W1:Y:S01]  /*00d0*/  LDCU.64 UR14, c[0x0][0x3a0] ;  /* 0x00007400ff0e77ac */ /* 0x000e620008000a00 */
[-C--:B0-----:R-:W-:Y:S02]  /*00e0*/  IABS R0, R3.reuse ;  /* 0x0000000300007213 */ /* 0x081fe40000000000 */
[----:B------:R-:W-:Y:S01]  /*00f0*/  ISETP.NE.AND P3, PT, R3, RZ, PT ;  /* 0x000000ff0300720c */ /* 0x000fe20003f65270 */
[----:B------:R-:W-:Y:S01]  /*0100*/  ULEA.HI UR4, UR4, UR20, URZ, 0x4 ;  /* 0x0000001404047291 */ /* 0x000fe2000f8f20ff */
[----:B------:R-:W0:Y:S01]  /*0110*/  I2F.RP R6, R0 ;  /* 0x0000000000067306 */ /* 0x000e220000209400 */
[----:B------:R-:W-:Y:S01]  /*0120*/  IABS R11, R2 ;  /* 0x00000002000b7213 */ /* 0x000fe20000000000 */
[----:B------:R-:W1:Y:S01]  /*0130*/  LDCU UR22, c[0x0][0x398] ;  /* 0x00007300ff1677ac */ /* 0x000e620008000800 */
[----:B------:R-:W-:Y:S01]  /*0140*/  LOP3.LUT R2, R2, R3, RZ, 0x3c, !PT ;  /* 0x0000000302027212 */ /* 0x000fe200078e3cff */
[----:B------:R-:W-:-:S03]  /*0150*/  USHF.R.S32.HI UR6, URZ, 0x4, UR4 ;  /* 0x00000004ff067899 */ /* 0x000fc60008011404 */
[----:B------:R-:W-:Y:S01]  /*0160*/  UMOV UR4, URZ ;  /* 0x000000ff00047c82 */ /* 0x000fe20008000000 */
[----:B------:R-:W-:-:S03]  /*0170*/  UIADD3 UR8, UPT, UPT, URZ, -UR6, URZ ;  /* 0x80000006ff087290 */ /* 0x000fc6000fffe0ff */
[----:B------:R-:W-:Y:S01]  /*0180*/  VOTEU.ANY UP0, P3 ;  /* 0x0000000000ff7886 */ /* 0x000fe20001800100 */
[----:B------:R-:W-:Y:S01]  /*0190*/  UISETP.NE.U32.AND UP3, UPT, UR6, URZ, UPT ;  /* 0x000000ff0600728c */ /* 0x000fe2000bf65070 */
[----:B0-----:R-:W0:Y:S08]  /*01a0*/  MUFU.RCP R6, R6 ;  /* 0x0000000600067308 */ /* 0x001e300000001000 */
[----:B------:R-:W3:Y:S01]  /*01b0*/  I2F.U32.RP R7, UR6 ;  /* 0x0000000600077d06 */ /* 0x000ee20008209000 */
[----:B0-----:R-:W-:-:S07]  /*01c0*/  IADD3 R4, PT, PT, R6, 0xffffffe, RZ ;  /* 0x0ffffffe06047810 */ /* 0x001fce0007ffe0ff */
[----:B------:R0:W5:Y:S08]  /*01d0*/  F2I.FTZ.U32.TRUNC.NTZ R5, R4 ;  /* 0x0000000400057305 */ /* 0x000170000021f000 */
[----:B---3--:R-:W3:Y:S01]  /*01e0*/  MUFU.RCP R7, R7 ;  /* 0x0000000700077308 */ /* 0x008ee20000001000 */
[----:B0-----:R-:W-:Y:S02]  /*01f0*/  IMAD.MOV.U32 R4, RZ, RZ, RZ ;  /* 0x000000ffff047224 */ /* 0x001fe400078e00ff */
[----:B-----5:R-:W-:-:S04]  /*0200*/  IMAD.MOV R9, RZ, RZ, -R5 ;  /* 0x000000ffff097224 */ /* 0x020fc800078e0a05 */
[----:B------:R-:W-:-:S04]  /*0210*/  IMAD R9, R9, R0, RZ ;  /* 0x0000000009097224 */ /* 0x000fc800078e02ff */
[----:B------:R-:W-:Y:S01]  /*0220*/  IMAD.HI.U32 R5, R5, R9, R4 ;  /* 0x0000000905057227 */ /* 0x000fe200078e0004 */
[----:B------:R-:W-:-:S03]  /*0230*/  MOV R9, R8 ;  /* 0x0000000800097202 */ /* 0x000fc60000000f00 */
[----:B------:R-:W-:Y:S02]  /*0240*/  IMAD.U32 R8, RZ, RZ, UR13 ;  /* 0x0000000dff087e24 */ /* 0x000fe4000f8e00ff */
[----:B------:R-:W-:-:S03]  /*0250*/  IMAD.HI.U32 R6, R5, R9, RZ ;  /* 0x0000000905067227 */ /* 0x000fc600078e00ff */
[----:B------:R-:W-:Y:S01]  /*0260*/  IABS R8, R8 ;  /* 0x0000000800087213 */ /* 0x000fe20000000000 */
[----:B------:R-:W-:-:S03]  /*0270*/  IMAD.MOV R4, RZ, RZ, -R6 ;  /* 0x000000ffff047224 */ /* 0x000fc600078e0a06 */
[----:B------:R-:W-:Y:S01]  /*0280*/  R2UR UR12, R8 ;  /* 0x00000000080c72ca */ /* 0x000fe200000e0000 */
[C---:B------:R-:W-:Y:S01]  /*0290*/  IMAD R9, R0.reuse, R4, R9 ;  /* 0x0000000400097224 */ /* 0x040fe200078e0209 */
[----:B---3--:R-:W-:Y:S02]  /*02a0*/  IADD3 R4, PT, PT, R7, 0xffffffe, RZ ;  /* 0x0ffffffe07047810 */ /* 0x008fe40007ffe0ff */
[----:B------:R-:W-:Y:S02]  /*02b0*/  LOP3.LUT R8, RZ, R3, RZ, 0x33, !PT ;  /* 0x00000003ff087212 */ /* 0x000fe400078e33ff */
[----:B------:R-:W-:Y:S02]  /*02c0*/  ISETP.GT.U32.AND P2, PT, R0, R9, PT ;  /* 0x000000090000720c */ /* 0x000fe40003f44070 */
[----:B------:R-:W0:Y:S01]  /*02d0*/  F2I.FTZ.U32.TRUNC.NTZ R4, R4 ;  /* 0x0000000400047305 */ /* 0x000e22000021f000 */
[----:B------:R-:W-:Y:S02]  /*02e0*/  LOP3.LUT R7, R3, UR20, RZ, 0x3c, !PT ;  /* 0x0000001403077c12 */ /* 0x000fe4000f8e3cff */
[----:B------:R-:W-:-:S02]  /*02f0*/  R2UR UR7, R8 ;  /* 0x00000000080772ca */ /* 0x000fc400000e0000 */
[----:B------:R-:W-:-:S03]  /*0300*/  ISETP.GE.AND P0, PT, R7, RZ, PT ;  /* 0x000000ff0700720c */ /* 0x000fc60003f06270 */
[----:B------:R-:W3:Y:S03]  /*0310*/  I2F.RP R7, UR12 ;  /* 0x0000000c00077d06 */ /* 0x000ee60008209400 */
[-C--:B------:R-:W-:Y:S01]  /*0320*/  @!P2 IADD3 R9, PT, PT, R9, -R0.reuse, RZ ;  /* 0x800000000909a210 */ /* 0x080fe20007ffe0ff */
[----:B------:R-:W-:Y:S01]  /*0330*/  @!P2 VIADD R6, R6, 0x1 ;  /* 0x000000010606a836 */ /* 0x000fe20000000000 */
[----:B------:R-:W-:Y:S02]  /*0340*/  ISETP.GE.AND P2, PT, R2, RZ, PT ;  /* 0x000000ff0200720c */ /* 0x000fe40003f46270 */
[----:B------:R-:W-:Y:S01]  /*0350*/  ISETP.GE.U32.AND P1, PT, R9, R0, PT ;  /* 0x000000000900720c */ /* 0x000fe20003f26070 */
[----:B------:R-:W-:Y:S01]  /*0360*/  IMAD.U32 R9, RZ, RZ, UR7 ;  /* 0x00000007ff097e24 */ /* 0x000fe2000f8e00ff */
[----:B0-----:R-:W-:Y:S01]  /*0370*/  R2UR UR5, R4 ;  /* 0x00000000040572ca */ /* 0x001fe200000e0000 */
[----:B---3--:R-:W0:Y:S10]  /*0380*/  MUFU.RCP R7, R7 ;  /* 0x0000000700077308 */ /* 0x008e340000001000 */
[----:B------:R-:W-:-:S02]  /*0390*/  @P1 IADD3 R6, PT, PT, R6, 0x1, RZ ;  /* 0x0000000106061810 */ /* 0x000fc40007ffe0ff */
[----:B------:R-:W-:Y:S01]  /*03a0*/  PLOP3.LUT P1, PT, PT, PT, UP0, 0x80, 0x8 ;  /* 0x000000000008781c */ /* 0x000fe20003f2f008 */
[----:B------:R-:W-:Y:S01]  /*03b0*/  UIMAD UR8, UR8, UR5, URZ ;  /* 0x00000005080872a4 */ /* 0x000fe2000f8e02ff */
[----:B------:R-:W-:-:S03]  /*03c0*/  @!P0 IADD3 R6, PT, PT, -R6, RZ, RZ ;  /* 0x000000ff06068210 */ /* 0x000fc60007ffe1ff */
[----:B------:R-:W-:Y:S01]  /*03d0*/  UIMAD.WIDE.U32 UR4, UR5, UR8, UR4 ;  /* 0x00000008050472a5 */ /* 0x000fe2000f8e0004 */
[----:B------:R-:W-:-:S03]  /*03e0*/  SEL R4, R9, R6, !P1 ;  /* 0x0000000609047207 */ /* 0x000fc60004800000 */
[----:B----4-:R-:W-:Y:S01]  /*03f0*/  UIMAD.WIDE.U32 UR4, UR5, UR9, URZ ;  /* 0x00000009050472a5 */ /* 0x010fe2000f8e00ff */
[-C--:B------:R-:W-:Y:S01]  /*0400*/  IABS R6, R4.reuse ;  /* 0x0000000400067213 */ /* 0x080fe20000000000 */
[----:B0-----:R-:W-:Y:S01]  /*0410*/  VIADD R9, R7, 0xffffffe ;  /* 0x0ffffffe07097836 */ /* 0x001fe20000000000 */
[----:B------:R-:W-:Y:S01]  /*0420*/  IABS R2, R4 ;  /* 0x0000000400027213 */ /* 0x000fe20000000000 */
[----:B------:R-:W-:Y:S01]  /*0430*/  IMAD.HI.U32 R7, R5, R11, RZ ;  /* 0x0000000b05077227 */ /* 0x000fe200078e00ff */
[----:B------:R-:W0:Y:S02]  /*0440*/  I2F.RP R8, R6 ;  /* 0x0000000600087306 */ /* 0x000e240000209400 */
[----:B------:R-:W-:Y:S01]  /*0450*/  UMOV UR8, UR5 ;  /* 0x0000000500087c82 */ /* 0x000fe20008000000 */
[----:B------:R-:W-:Y:S01]  /*0460*/  IMAD.MOV R5, RZ, RZ, -R7 ;  /* 0x000000ffff057224 */ /* 0x000fe200078e0a07 */
[----:B------:R-:W-:Y:S01]  /*0470*/  UIADD3 UR4, UPT, UPT, -UR8, URZ, URZ ;  /* 0x000000ff08047290 */ /* 0x000fe2000fffe1ff */
[----:B------:R-:W-:-:S02]  /*0480*/  IMAD.MOV R2, RZ, RZ, -R2 ;  /* 0x000000ffff027224 */ /* 0x000fc400078e0a02 */
[C---:B------:R-:W-:Y:S01]  /*0490*/  IMAD R11, R0.reuse, R5, R11 ;  /* 0x00000005000b7224 */ /* 0x040fe200078e020b */
[----:B------:R-:W-:Y:S01]  /*04a0*/  UIMAD UR4, UR6, UR4, UR9 ;  /* 0x00000004060472a4 */ /* 0x000fe2000f8e0209 */
[----:B------:R-:W3:Y:S03]  /*04b0*/  F2I.FTZ.U32.TRUNC.NTZ R9, R9 ;  /* 0x0000000900097305 */ /* 0x000ee6000021f000 */
[----:B------:R-:W-:Y:S01]  /*04c0*/  UISETP.GE.U32.AND UP1, UPT, UR4, UR6, UPT ;  /* 0x000000060400728c */ /* 0x000fe2000bf26070 */
[----:B------:R-:W-:-:S04]  /*04d0*/  ISETP.GT.U32.AND P1, PT, R0, R11, PT ;  /* 0x0000000b0000720c */ /* 0x000fc80003f24070 */
[----:B0-----:R-:W0:Y:S06]  /*04e0*/  MUFU.RCP R8, R8 ;  /* 0x0000000800087308 */ /* 0x001e2c0000001000 */
[----:B------:R-:W-:Y:S01]  /*04f0*/  @UP1 UIADD3 UR4, UPT, UPT, -UR6, UR4, URZ ;  /* 0x0000000406041290 */ /* 0x000fe2000fffe1ff */
[----:B---3--:R-:W-:Y:S01]  /*0500*/  R2UR UR5, R9 ;  /* 0x00000000090572ca */ /* 0x008fe200000e0000 */
[----:B------:R-:W-:Y:S01]  /*0510*/  @UP1 UIADD3 UR8, UPT, UPT, UR8, 0x1, URZ ;  /* 0x0000000108081890 */ /* 0x000fe2000fffe0ff */
[----:B------:R-:W-:Y:S01]  /*0520*/  @!P1 IMAD.IADD R11, R11, 0x1, -R0 ;  /* 0x000000010b0b9824 */ /* 0x000fe200078e0a00 */
[----:B------:R-:W-:Y:S01]  /*0530*/  UISETP.GE.U32.AND UP2, UPT, UR4, UR6, UPT ;  /* 0x000000060400728c */ /* 0x000fe2000bf46070 */
[----:B------:R-:W-:Y:S01]  /*0540*/  @!P1 IADD3 R7, PT, PT, R7, 0x1, RZ ;  /* 0x0000000107079810 */ /* 0x000fe20007ffe0ff */
[----:B------:R-:W-:-:S02]  /*0550*/  UISETP.NE.AND UP1, UPT, UR21, URZ, UPT ;  /* 0x000000ff1500728c */ /* 0x000fc4000bf25270 */
[----:B------:R-:W-:Y:S02]  /*0560*/  ISETP.GE.U32.AND P0, PT, R11, R0, PT ;  /* 0x000000000b00720c */ /* 0x000fe40003f06070 */
[----:B0-----:R-:W-:-:S04]  /*0570*/  IADD3 R8, PT, PT, R8, 0xffffffe, RZ ;  /* 0x0ffffffe08087810 */ /* 0x001fc80007ffe0ff */
[----:B------:R-:W-:Y:S01]  /*0580*/  UIADD3 UR11, UPT, UPT, URZ, -UR5, URZ ;  /* 0x80000005ff0b7290 */ /* 0x000fe2000fffe0ff */
[----:B------:R0:W3:Y:S01]  /*0590*/  F2I.FTZ.U32.TRUNC.NTZ R9, R8 ;  /* 0x0000000800097305 */ /* 0x0000e2000021f000 */
[----:B------:R-:W-:Y:S02]  /*05a0*/  @UP2 UIADD3 UR8, UPT, UPT, UR8, 0x1, URZ ;  /* 0x0000000108082890 */ /* 0x000fe4000fffe0ff */
[----:B------:R-:W-:Y:S02]  /*05b0*/  @!UP3 ULOP3.LUT UR8, URZ, UR6, URZ, 0x33, !UPT ;  /* 0x00000006ff08b292 */ /* 0x000fe4000f8e33ff */
[----:B------:R-:W-:Y:S01]  /*05c0*/  UISETP.NE.AND UP2, UPT, UR13, URZ, UPT ;  /* 0x000000ff0d00728c */ /* 0x000fe2000bf45270 */
[----:B------:R-:W-:Y:S01]  /*05d0*/  @P0 IADD3 R7, PT, PT, R7, 0x1, RZ ;  /* 0x0000000107070810 */ /* 0x000fe20007ffe0ff */
[----:B------:R-:W-:Y:S01]  /*05e0*/  UIADD3 UR4, UPT, UPT, -UR8, URZ, URZ ;  /* 0x000000ff08047290 */ /* 0x000fe2000fffe1ff */
[----:B0-----:R-:W-:Y:S01]  /*05f0*/  HFMA2 R8, -RZ, RZ, 0, 0 ;  /* 0x00000000ff087431 */ /* 0x001fe200000001ff */
[----:B------:R-:W-:-:S02]  /*0600*/  MOV R5, UR8 ;  /* 0x0000000800057c02 */ /* 0x000fc40008000f00 */
[----:B------:R-:W-:Y:S02]  /*0610*/  UIMAD UR6, UR6, UR4, UR9 ;  /* 0x00000004060672a4 */ /* 0x000fe4000f8e0209 */
[----:B------:R-:W-:Y:S01]  /*0620*/  IABS R12, R5 ;  /* 0x00000005000c7213 */ /* 0x000fe20000000000 */
[----:B---3--:R-:W-:Y:S01]  /*0630*/  IMAD.MOV R10, RZ, RZ, -R9 ;  /* 0x000000ffff0a7224 */ /* 0x008fe200078e0a09 */
[----:B------:R-:W-:Y:S02]  /*0640*/  USHF.L.U32 UR9, UR6, 0x4, URZ ;  /* 0x0000000406097899 */ /* 0x000fe400080006ff */
[----:B------:R-:W-:Y:S01]  /*0650*/  R2UR UR10, R12 ;  /* 0x000000000c0a72ca */ /* 0x000fe200000e0000 */
[----:B------:R-:W-:Y:S01]  /*0660*/  UMOV UR4, UR11 ;  /* 0x0000000b00047c82 */ /* 0x000fe20008000000 */
[----:B------:R-:W-:Y:S01]  /*0670*/  MOV R3, R10 ;  /* 0x0000000a00037202 */ /* 0x000fe20000000f00 */
[----:B------:R-:W-:Y:S01]  /*0680*/  UIMAD UR6, UR4, UR12, URZ ;  /* 0x0000000c040672a4 */ /* 0x000fe2000f8e02ff */
[----:B------:R-:W-:Y:S01]  /*0690*/  IMAD.U32 R0, RZ, RZ, UR9 ;  /* 0x00000009ff007e24 */ /* 0x000fe2000f8e00ff */
[----:B------:R-:W0:Y:S01]  /*06a0*/  S2R R10, SR_CTAID.X ;  /* 0x00000000000a7919 */ /* 0x000e220000002500 */
[----:B------:R-:W-:Y:S01]  /*06b0*/  UMOV UR4, URZ ;  /* 0x000000ff00047c82 */ /* 0x000fe20008000000 */
[----:B------:R-:W-:Y:S01]  /*06c0*/  IMAD R3, R3, R6, RZ ;  /* 0x0000000603037224 */ /* 0x000fe200078e02ff */
[----:B------:R-:W-:-:S02]  /*06d0*/  UIMAD.WIDE.U32 UR4, UR5, UR6, UR4 ;  /* 0x00000006050472a5 */ /* 0x000fc4000f8e0004 */
[----:B------:R-:W-:Y:S01]  /*06e0*/  R2UR UR6, R7 ;  /* 0x00000000070672ca */ /* 0x000fe200000e0000 */
[----:B------:R-:W-:Y:S01]  /*06f0*/  IMAD.HI.U32 R8, R9, R3, R8 ;  /* 0x0000000309087227 */ /* 0x000fe200078e0008 */
[----:B------:R-:W-:Y:S01]  /*0700*/  IABS R3, R0 ;  /* 0x0000000000037213 */ /* 0x000fe20000000000 */
[----:B------:R-:W-:Y:S01]  /*0710*/  UIMAD.WIDE.U32 UR4, UR5, UR10, URZ ;  /* 0x0000000a050472a5 */ /* 0x000fe2000f8e00ff */
[----:B------:R-:W3:Y:S01]  /*0720*/  S2R R0, SR_TID.Y ;  /* 0x0000000000007919 */ /* 0x000ee20000002200 */
[----:B------:R-:W4:Y:S01]  /*0730*/  LDC R9, c[0x0][0x3bc] ;  /* 0x0000ef00ff097b82 */ /* 0x000f220000000800 */
[----:B--2---:R-:W-:Y:S01]  /*0740*/  UIMAD UR11, UR18, UR18, URZ ;  /* 0x00000012120b72a4 */ /* 0x004fe2000f8e02ff */
[----:B------:R-:W-:Y:S01]  /*0750*/  IMAD.HI.U32 R8, R8, R3, RZ ;  /* 0x0000000308087227 */ /* 0x000fe200078e00ff */
[----:B------:R-:W-:-:S03]  /*0760*/  UIADD3 UR4, UPT, UPT, -UR5, URZ, URZ ;  /* 0x000000ff05047290 */ /* 0x000fc6000fffe1ff */
[----:B------:R-:W-:Y:S01]  /*0770*/  IMAD R3, R8, R2, R3 ;  /* 0x0000000208037224 */ /* 0x000fe200078e0203 */
[----:B------:R-:W-:Y:S01]  /*0780*/  UIMAD UR4, UR12, UR4, UR10 ;  /* 0x000000040c0472a4 */ /* 0x000fe2000f8e020a */
[----:B------:R-:W-:Y:S01]  /*0790*/  @!P2 IMAD R7, RZ, RZ, -UR6 ;  /* 0x80000006ff07ae24 */ /* 0x000fe2000f8e02ff */
[----:B------:R-:W-:Y:S01]  /*07a0*/  LOP3.LUT R2, R4, UR9, RZ, 0x3c, !PT ;  /* 0x0000000904027c12 */ /* 0x000fe2000f8e3cff */
[----:B-1----:R-:W-:Y:S01]  /*07b0*/  UIMAD UR10, UR15, UR14, URZ ;  /* 0x0000000e0f0a72a4 */ /* 0x002fe2000f8e02ff */
[----:B------:R-:W-:Y:S01]  /*07c0*/  ISETP.GT.U32.AND P1, PT, R6, R3, PT ;  /* 0x000000030600720c */ /* 0x000fe20003f24070 */
[----:B------:R-:W-:Y:S01]  /*07d0*/  UISETP.GT.U32.AND UP4, UPT, UR12, UR4, UPT ;  /* 0x000000040c00728c */ /* 0x000fe2000bf84070 */
[----:B------:R-:W-:Y:S01]  /*07e0*/  @!P2 R2UR UR6, R7 ;  /* 0x000000000706a2ca */ /* 0x000fe200000e0000 */
[----:B------:R-:W1:Y:S01]  /*07f0*/  LDCU.64 UR14, c[0x0][0x358] ;  /* 0x00006b00ff0e77ac */ /* 0x000e620008000a00 */
[----:B------:R-:W-:Y:S02]  /*0800*/  ISETP.GE.AND P2, PT, R2, RZ, PT ;  /* 0x000000ff0200720c */ /* 0x000fe40003f46270 */
[----:B------:R-:W-:-:S02]  /*0810*/  LOP3.LUT R7, R15, 0xf, RZ, 0xc0, !PT ;  /* 0x0000000f0f077812 */ /* 0x000fc400078ec0ff */
[----:B0-----:R-:W-:-:S04]  /*0820*/  LEA R10, R10, R15, 0x5 ;  /* 0x0000000f0a0a7211 */ /* 0x001fc800078e28ff */
[----:B------:R-:W-:Y:S01]  /*0830*/  @!UP4 UIADD3 UR4, UPT, UPT, UR4, -UR12, URZ ;  /* 0x8000000c0404c290 */ /* 0x000fe2000fffe0ff */
[-C--:B------:R-:W-:Y:S01]  /*0840*/  @!P1 IADD3 R3, PT, PT, R3, -R6.reuse, RZ ;  /* 0x8000000603039210 */ /* 0x080fe20007ffe0ff */
[----:B------:R-:W-:Y:S01]  /*0850*/  @!UP4 UIADD3 UR5, UPT, UPT, UR5, 0x1, URZ ;  /* 0x000000010505c890 */ /* 0x000fe2000fffe0ff */
[----:B------:R-:W-:Y:S01]  /*0860*/  @!P1 IADD3 R8, PT, PT, R8, 0x1, RZ ;  /* 0x0000000108089810 */ /* 0x000fe20007ffe0ff */
[----:B------:R-:W-:Y:S01]  /*0870*/  UISETP.GE.U32.AND UP3, UPT, UR4, UR12, UPT ;  /* 0x0000000c0400728c */ /* 0x000fe2000bf66070 */
[----:B------:R-:W-:Y:S01]  /*0880*/  ISETP.GE.U32.AND P0, PT, R3, R6, PT ;  /* 0x000000060300720c */ /* 0x000fe20003f06070 */
[----:B------:R-:W-:Y:S01]  /*0890*/  ULOP3.LUT UR4, UR8, UR13, URZ, 0x3c, !UPT ;  /* 0x0000000d08047292 */ /* 0x000fe2000f8e3cff */
[----:B------:R-:W0:Y:S01]  /*08a0*/  LDC.64 R2, c[0x0][0x388] ;  /* 0x0000e200ff027b82 */ /* 0x000e220000000a00 */
[----:B---3--:R-:W-:Y:S01]  /*08b0*/  IMAD R20, R0, 0x20, R15 ;  /* 0x0000002000147824 */ /* 0x008fe200078e020f */
[----:B------:R-:W-:Y:S01]  /*08c0*/  USEL UR7, UR7, UR6, !UP0 ;  /* 0x0000000607077287 */ /* 0x000fe2000c000000 */
[----:B------:R-:W-:Y:S01]  /*08d0*/  ISETP.NE.AND P1, PT, R4, RZ, PT ;  /* 0x000000ff0400720c */ /* 0x000fe20003f25270 */
[----:B------:R-:W-:Y:S01]  /*08e0*/  UISETP.GE.AND UP4, UPT, UR4, URZ, UPT ;  /* 0x000000ff0400728c */ /* 0x000fe2000bf86270 */
[----:B----4-:R-:W-:Y:S01]  /*08f0*/  IMAD R9, R9, UR10, RZ ;  /* 0x0000000a09097c24 */ /* 0x010fe2000f8e02ff */
[----:B------:R-:W-:Y:S01]  /*0900*/  SHF.R.U32.HI R12, RZ, 0x4, R20 ;  /* 0x00000004ff0c7819 */ /* 0x000fe20000011614 */
[----:B------:R-:W-:-:S02]  /*0910*/  @!UP1 UIMAD UR4, UR11, UR20, URZ ;  /* 0x000000140b0492a4 */ /* 0x000fc4000f8e02ff */
[----:B------:R-:W-:Y:S02]  /*0920*/  UIMAD UR12, UR13, UR17, URZ ;  /* 0x000000110d0c72a4 */ /* 0x000fe4000f8e02ff */
[----:B------:R-:W-:Y:S01]  /*0930*/  @P0 IADD3 R8, PT, PT, R8, 0x1, RZ ;  /* 0x0000000108080810 */ /* 0x000fe20007ffe0ff */
[----:B------:R-:W-:Y:S01]  /*0940*/  @!UP1 UIMAD UR4, UR7, UR4, URZ ;  /* 0x00000004070492a4 */ /* 0x000fe2000f8e02ff */
[----:B------:R-:W-:Y:S01]  /*0950*/  IMAD R6, R12, UR20, R7 ;  /* 0x000000140c067c24 */ /* 0x000fe2000f8e0207 */
[----:B------:R-:W-:Y:S01]  /*0960*/  @UP3 UIADD3 UR5, UPT, UPT, UR5, 0x1, URZ ;  /* 0x0000000105053890 */ /* 0x000fe2000fffe0ff */
[----:B------:R-:W-:Y:S01]  /*0970*/  PLOP3.LUT P0, PT, PT, PT, UP1, 0x80, 0x8 ;  /* 0x000000000008781c */ /* 0x000fe20003f0f018 */
[----:B------:R-:W-:Y:S01]  /*0980*/  IMAD.MOV.U32 R13, RZ, RZ, R8 ;  /* 0x000000ffff0d7224 */ /* 0x000fe200078e0008 */
[----:B------:R-:W-:Y:S01]  /*0990*/  IADD3 R8, PT, PT, R0, UR9, RZ ;  /* 0x0000000900087c10 */ /* 0x000fe2000fffe0ff */
[----:B------:R-:W-:Y:S02]  /*09a0*/  @!UP1 UIMAD UR4, UR8, UR4, URZ ;  /* 0x00000004080492a4 */ /* 0x000fe4000f8e02ff */
[----:B------:R-:W-:Y:S01]  /*09b0*/  UISETP.GE.AND UP0, UPT, UR7, 0x1, UPT ;  /* 0x000000010700788c */ /* 0x000fe2000bf06270 */
[----:B------:R-:W-:Y:S01]  /*09c0*/  @!P2 IADD3 R13, PT, PT, -R13, RZ, RZ ;  /* 0x000000ff0d0da210 */ /* 0x000fe20007ffe1ff */
[----:B------:R-:W-:Y:S01]  /*09d0*/  IMAD R11, R8, UR12, R5 ;  /* 0x0000000c080b7c24 */ /* 0x000fe2000f8e0205 */
[----:B------:R-:W-:Y:S01]  /*09e0*/  @!UP4 UIADD3 UR5, UPT, UPT, -UR5, URZ, URZ ;  /* 0x000000ff0505c290 */ /* 0x000fe2000fffe1ff */
[----:B------:R-:W-:Y:S01]  /*09f0*/  VIADD R5, R6, UR9 ;  /* 0x0000000906057c36 */ /* 0x000fe20008000000 */
[----:B------:R-:W-:Y:S01]  /*0a00*/  @!UP2 ULOP3.LUT UR5, URZ, UR13, URZ, 0x33, !UPT ;  /* 0x0000000dff05a292 */ /* 0x000fe2000f8e33ff */
[----:B------:R-:W-:Y:S01]  /*0a10*/  MOV R17, UR4 ;  /* 0x0000000400117c02 */ /* 0x000fe20008000f00 */
[----:B------:R-:W-:Y:S01]  /*0a20*/  IMAD R8, R11, UR22, R10 ;  /* 0x000000160b087c24 */ /* 0x000fe2000f8e020a */
[----:B------:R-:W-:Y:S01]  /*0a30*/  @!P1 LOP3.LUT R13, RZ, R4, RZ, 0x33, !PT ;  /* 0x00000004ff0d9212 */ /* 0x000fe200078e33ff */
[----:B0-----:R-:W-:Y:S01]  /*0a40*/  IMAD.WIDE R2, R5, 0x4, R2 ;  /* 0x0000000405027825 */ /* 0x001fe200078e0202 */
[----:B------:R-:W-:-:S02]  /*0a50*/  UIADD3 UR6, UPT, UPT, -UR5, URZ, URZ ;  /* 0x000000ff05067290 */ /* 0x000fc4000fffe1ff */
[----:B------:R-:W-:Y:S01]  /*0a60*/  UIMAD UR9, UR5, UR16, UR19 ;  /* 0x00000010050972a4 */ /* 0x000fe2000f8e0213 */
[----:B------:R-:W-:Y:S01]  /*0a70*/  IMAD R5, R9, UR7, RZ ;  /* 0x0000000709057c24 */ /* 0x000fe2000f8e02ff */
[----:B------:R-:W-:Y:S01]  /*0a80*/  UIMAD UR8, UR13, UR6, UR8 ;  /* 0x000000060d0872a4 */ /* 0x000fe2000f8e0208 */
[----:B------:R-:W-:Y:S01]  /*0a90*/  @!P0 IMAD.WIDE R2, R17, 0x4, R2 ;  /* 0x0000000411028825 */ /* 0x000fe200078e0202 */
[----:B------:R-:W-:Y:S02]  /*0aa0*/  CS2R R16, SRZ ;  /* 0x0000000000107805 */ /* 0x000fe4000001ff00 */
[----:B------:R-:W-:Y:S01]  /*0ab0*/  UIMAD UR8, UR8, UR16, UR19 ;  /* 0x00000010080872a4 */ /* 0x000fe2000f8e0213 */
[----:B------:R-:W-:Y:S01]  /*0ac0*/  IMAD R10, R13, R5, R10 ;  /* 0x000000050d0a7224 */ /* 0x000fe200078e020a */
[----:B-1----:R-:W-:Y:S10]  /*0ad0*/  BRA.U !UP0, `(.L_x_0) ;  /* 0x0000000908e07547 */ /* 0x002ff4000b800000 */
[----:B------:R-:W0:Y:S01]  /*0ae0*/  S2UR UR5, SR_CgaCtaId ;  /* 0x00000000000579c3 */ /* 0x000e220000008800 */
[----:B------:R-:W-:Y:S01]  /*0af0*/  UMOV UR4, 0x400 ;  /* 0x0000040000047882 */ /* 0x000fe20000000000 */
[----:B------:R-:W-:Y:S01]  /*0b00*/  IMAD.MOV.U32 R19, RZ, RZ, RZ ;  /* 0x000000ffff137224 */ /* 0x000fe200078e00ff */
[----:B0-----:R-:W-:Y:S02]  /*0b10*/  ULEA UR6, UR5, UR4, 0x18 ;  /* 0x0000000405067291 */ /* 0x001fe4000f8ec0ff */
[----:B------:R-:W-:-:S04]  /*0b20*/  UIADD3 UR4, UPT, UPT, UR4, 0x200, URZ ;  /* 0x0000020004047890 */ /* 0x000fc8000fffe0ff */
[----:B------:R-:W-:Y:S01]  /*0b30*/  LEA R7, R7, UR6, 0x2 ;  /* 0x0000000607077c11 */ /* 0x000fe2000f8e10ff */
[----:B------:R-:W-:Y:S01]  /*0b40*/  ULEA UR4, UR5, UR4, 0x18 ;  /* 0x0000000405047291 */ /* 0x000fe2000f8ec0ff */
[----:B------:R-:W-:Y:S02]  /*0b50*/  LEA R13, R0, UR6, 0x2 ;  /* 0x00000006000d7c11 */ /* 0x000fe4000f8e10ff */
[----:B------:R-:W-:-:S03]  /*0b60*/  LEA R12, R12, R7, 0x6 ;  /* 0x000000070c0c7211 */ /* 0x000fc600078e30ff */
[----:B------:R-:W-:Y:S01]  /*0b70*/  LEA R15, R15, UR4, 0x2 ;  /* 0x000000040f0f7c11 */ /* 0x000fe2000f8e10ff */
[----:B------:R-:W-:-:S06]  /*0b80*/  UMOV UR4, URZ ;  /* 0x000000ff00047c82 */ /* 0x000fcc0008000000 */
.L_x_9:
[----:B------:R-:W0:Y:S02]  /*0b90*/  LDCU UR5, c[0x0][0x3a8] ;  /* 0x00007500ff0577ac */ /* 0x000e240008000800 */
[----:B0-----:R-:W-:-:S09]  /*0ba0*/  UISETP.NE.AND UP0, UPT, UR5, URZ, UPT ;  /* 0x000000ff0500728c */ /* 0x001fd2000bf05270 */
[----:B------:R-:W-:Y:S05]  /*0bb0*/  BRA.U !UP0, `(.L_x_1) ;  /* 0x00000009089c7547 */ /* 0x000fea000b800000 */
[----:B------:R-:W0:Y:S01]  /*0bc0*/  LDCU UR5, c[0x0][0x39c] ;  /* 0x00007380ff0577ac */ /* 0x000e220008000800 */
[----:B------:R-:W1:Y:S01]  /*0bd0*/  LDC R14, c[0x0][0x3a8] ;  /* 0x0000ea00ff0e7b82 */ /* 0x000e620000000800 */
[----:B------:R-:W-:Y:S02]  /*0be0*/  SHF.R.U32.HI R21, RZ, 0x4, R20 ;  /* 0x00000004ff157819 */ /* 0x000fe40000011614 */
[----:B------:R-:W-:Y:S01]  /*0bf0*/  MOV R11, R0 ;  /* 0x00000000000b7202 */ /* 0x000fe20000000f00 */
[----:B------:R-:W2:Y:S01]  /*0c00*/  LDCU UR18, c[0x0][0x39c] ;  /* 0x00007380ff1277ac */ /* 0x000ea20008000800 */
[----:B------:R-:W3:Y:S01]  /*0c10*/  LDCU UR13, c[0x0][0x3bc] ;  /* 0x00007780ff0d77ac */ /* 0x000ee20008000800 */
[----:B------:R-:W4:Y:S01]  /*0c20*/  LDCU.64 UR16, c[0x0][0x380] ;  /* 0x00007000ff1077ac */ /* 0x000f220008000a00 */
[----:B0-----:R-:W-:-:S04]  /*0c30*/  UIMAD UR5, UR11, UR5, URZ ;  /* 0x000000050b0572a4 */ /* 0x001fc8000f8e02ff */
[----:B------:R-:W-:-:S04]  /*0c40*/  UIMAD UR12, UR5, UR4, URZ ;  /* 0x00000004050c72a4 */ /* 0x000fc8000f8e02ff */
[----:B------:R-:W-:-:S03]  /*0c50*/  UIADD3 UR6, UPT, UPT, UR5, UR12, URZ ;  /* 0x0000000c05067290 */ /* 0x000fc6000fffe0ff */
[----:B--234-:R-:W-:-:S09]  /*0c60*/  UMOV UR5, URZ ;  /* 0x000000ff00057c82 */ /* 0x01cfd20008000000 */
.L_x_8:
[----:B------:R-:W-:Y:S01]  /*0c70*/  ISETP.GT.U32.AND P0, PT, R20, 0x3f, PT ;  /* 0x0000003f1400780c */ /* 0x000fe20003f04070 */
[----:B------:R-:W-:-:S12]  /*0c80*/  BSSY.RECONVERGENT B0, `(.L_x_2) ;  /* 0x000000f000007945 */ /* 0x000fd80003800200 */
[----:B------:R-:W-:Y:S05]  /*0c90*/  @P0 BRA `(.L_x_3) ;  /* 0x0000000000340947 */ /* 0x000fea0003800000 */
[----:B------:R-:W-:-:S13]  /*0ca0*/  ISETP.GE.U32.AND P0, PT, R21, UR11, PT ;  /* 0x0000000b15007c0c */ /* 0x000fda000bf06070 */
[----:B------:R-:W-:Y:S05]  /*0cb0*/  @P0 BRA `(.L_x_4) ;  /* 0x0000000000240947 */ /* 0x000fea0003800000 */
[----:B------:R-:W-:Y:S01]  /*0cc0*/  MOV R7, UR6 ;  /* 0x0000000600077c02 */ /* 0x000fe20008000f00 */
[----:B------:R-:W-:-:S04]  /*0cd0*/  IMAD.U32 R5, RZ, RZ, UR12 ;  /* 0x0000000cff057e24 */ /* 0x000fc8000f8e00ff */
[----:B------:R-:W-:-:S04]  /*0ce0*/  IMAD.WIDE R4, R5, 0x4, R2 ;  /* 0x0000000405047825 */ /* 0x000fc800078e0202 */
[----:B------:R-:W-:Y:S02]  /*0cf0*/  IMAD.WIDE R6, R7, 0x4, R2 ;  /* 0x0000000407067825 */ /* 0x000fe400078e0202 */
[----:B------:R-:W2:Y:S04]  /*0d00*/  LDG.E R5, desc[UR14][R4.64] ;  /* 0x0000000e04057981 */ /* 0x000ea8000c1e1900 */
[----:B------:R-:W3:Y:S04]  /*0d10*/  LDG.E R7, desc[UR14][R6.64] ;  /* 0x0000000e06077981 */ /* 0x000ee8000c1e1900 */
[----:B--2---:R0:W-:Y:S04]  /*0d20*/  STS [R12], R5 ;  /* 0x000000050c007388 */ /* 0x0041e80000000800 */
[----:B---3--:R0:W-:Y:S01]  /*0d30*/  STS [R12+0x100], R7 ;  /* 0x000100070c007388 */ /* 0x0081e20000000800 */
[----:B------:R-:W-:Y:S05]  /*0d40*/  BRA `(.L_x_3) ;  /* 0x0000000000087947 */ /* 0x000fea0003800000 */
.L_x_4:
[----:B------:R2:W-:Y:S04]  /*0d50*/  STS [R12], RZ ;  /* 0x000000ff0c007388 */ /* 0x0005e80000000800 */
[----:B------:R2:W-:Y:S02]  /*0d60*/  STS [R12+0x100], RZ ;  /* 0x000100ff0c007388 */ /* 0x0005e40000000800 */
.L_x_3:
[----:B------:R-:W-:Y:S05]  /*0d70*/  BSYNC.RECONVERGENT B0 ;  /* 0x0000000000007941 */ /* 0x000fea0003800200 */
.L_x_2:
[----:B------:R-:W-:Y:S01]  /*0d80*/  ISETP.GE.AND P0, PT, R11, UR11, PT ;  /* 0x0000000b0b007c0c */ /* 0x000fe2000bf06270 */
[----:B------:R-:W-:-:S12]  /*0d90*/  BSSY.RECONVERGENT B0, `(.L_x_5) ;  /* 0x0000038000007945 */ /* 0x000fd80003800200 */
[----:B------:R-:W-:Y:S05]  /*0da0*/  @P0 BRA `(.L_x_6) ;  /* 0x0000000000d80947 */ /* 0x000fea0003800000 */
[----:B-1----:R-:W-:Y:S02]  /*0db0*/  IABS R6, R14 ;  /* 0x0000000e00067213 */ /* 0x002fe40000000000 */
[----:B------:R-:W-:Y:S02]  /*0dc0*/  IABS R22, R11 ;  /* 0x0000000b00167213 */ /* 0x000fe40000000000 */
[----:B0-----:R-:W0:Y:S08]  /*0dd0*/  I2F.RP R7, R6 ;  /* 0x0000000600077306 */ /* 0x001e300000209400 */
[----:B0-----:R-:W0:Y:S02]  /*0de0*/  MUFU.RCP R7, R7 ;  /* 0x0000000700077308 */ /* 0x001e240000001000 */
[----:B0-----:R-:W-:-:S06]  /*0df0*/  IADD3 R4, PT, PT, R7, 0xffffffe, RZ ;  /* 0x0ffffffe07047810 */ /* 0x001fcc0007ffe0ff */
[----:B------:R0:W1:Y:S02]  /*0e00*/  F2I.FTZ.U32.TRUNC.NTZ R5, R4 ;  /* 0x0000000400057305 */ /* 0x000064000021f000 */
[----:B0-----:R-:W-:Y:S02]  /*0e10*/  HFMA2 R4, -RZ, RZ, 0, 0 ;  /* 0x00000000ff047431 */ /* 0x001fe400000001ff */
[----:B-1----:R-:W-:-:S04]  /*0e20*/  IMAD.MOV R23, RZ, RZ, -R5 ;  /* 0x000000ffff177224 */ /* 0x002fc800078e0a05 */
[----:B------:R-:W-:-:S04]  /*0e30*/  IMAD R23, R23, R6, RZ ;  /* 0x0000000617177224 */ /* 0x000fc800078e02ff */
[----:B------:R-:W-:Y:S01]  /*0e40*/  IMAD.HI.U32 R5, R5, R23, R4 ;  /* 0x0000001705057227 */ /* 0x000fe200078e0004 */
[----:B------:R-:W-:-:S04]  /*0e50*/  LOP3.LUT R4, R11, R14, RZ, 0x3c, !PT ;  /* 0x0000000e0b047212 */ /* 0x000fc800078e3cff */
[----:B------:R-:W-:Y:S01]  /*0e60*/  ISETP.GE.AND P2, PT, R4, RZ, PT ;  /* 0x000000ff0400720c */ /* 0x000fe20003f46270 */
[----:B------:R-:W-:-:S05]  /*0e70*/  IMAD.HI.U32 R5, R5, R22, RZ ;  /* 0x0000001605057227 */ /* 0x000fca00078e00ff */
[----:B------:R-:W-:-:S05]  /*0e80*/  IADD3 R7, PT, PT, -R5, RZ, RZ ;  /* 0x000000ff05077210 */ /* 0x000fca0007ffe1ff */
[----:B------:R-:W-:-:S05]  /*0e90*/  IMAD R7, R6, R7, R22 ;  /* 0x0000000706077224 */ /* 0x000fca00078e0216 */
[----:B------:R-:W-:-:S13]  /*0ea0*/  ISETP.GT.U32.AND P1, PT, R6, R7, PT ;  /* 0x000000070600720c */ /* 0x000fda0003f24070 */
[----:B------:R-:W-:Y:S01]  /*0eb0*/  @!P1 IMAD.IADD R7, R7, 0x1, -R6 ;  /* 0x0000000107079824 */ /* 0x000fe200078e0a06 */
[----:B------:R-:W-:Y:S02]  /*0ec0*/  @!P1 IADD3 R5, PT, PT, R5, 0x1, RZ ;  /* 0x0000000105059810 */ /* 0x000fe40007ffe0ff */
[----:B------:R-:W-:Y:S02]  /*0ed0*/  ISETP.NE.AND P1, PT, R14, RZ, PT ;  /* 0x000000ff0e00720c */ /* 0x000fe40003f25270 */
[----:B------:R-:W-:-:S13]  /*0ee0*/  ISETP.GE.U32.AND P0, PT, R7, R6, PT ;  /* 0x000000060700720c */ /* 0x000fda0003f06070 */
[----:B------:R-:W-:-:S05]  /*0ef0*/  @P0 IADD3 R5, PT, PT, R5, 0x1, RZ ;  /* 0x0000000105050810 */ /* 0x000fca0007ffe0ff */
[----:B------:R-:W-:Y:S02]  /*0f00*/  IMAD.MOV.U32 R6, RZ, RZ, R5 ;  /* 0x000000ffff067224 */ /* 0x000fe400078e0005 */
[----:B------:R-:W0:Y:S03]  /*0f10*/  LDC.64 R4, c[0x0][0x3a0] ;  /* 0x0000e800ff047b82 */ /* 0x000e260000000a00 */
[----:B------:R-:W-:Y:S02]  /*0f20*/  @!P2 IADD3 R6, PT, PT, -R6, RZ, RZ ;  /* 0x000000ff0606a210 */ /* 0x000fe40007ffe1ff */
[----:B------:R-:W-:-:S04]  /*0f30*/  @!P1 LOP3.LUT R6, RZ, R14, RZ, 0x33, !PT ;  /* 0x0000000eff069212 */ /* 0x000fc800078e33ff */
[C---:B------:R-:W-:Y:S01]  /*0f40*/  IADD3 R7, PT, PT, -R6.reuse, RZ, RZ ;  /* 0x000000ff06077210 */ /* 0x040fe20007ffe1ff */
[----:B------:R-:W-:-:S04]  /*0f50*/  VIADD R23, R6, UR9 ;  /* 0x0000000906177c36 */ /* 0x000fc80008000000 */
[----:B------:R-:W-:-:S05]  /*0f60*/  IMAD R7, R14, R7, R11 ;  /* 0x000000070e077224 */ /* 0x000fca00078e020b */
[----:B------:R-:W-:Y:S02]  /*0f70*/  IADD3 R6, PT, PT, R7, UR8, RZ ;  /* 0x0000000807067c10 */ /* 0x000fe4000fffe0ff */
[C---:B0-----:R-:W-:Y:S02]  /*0f80*/  ISETP.GE.AND P0, PT, R23.reuse, R4, PT ;  /* 0x000000041700720c */ /* 0x041fe40003f06270 */
[C---:B------:R-:W-:Y:S02]  /*0f90*/  ISETP.GE.AND P1, PT, R6.reuse, R5, PT ;  /* 0x000000050600720c */ /* 0x040fe40003f26270 */
[----:B------:R-:W-:Y:S02]  /*0fa0*/  ISETP.GT.AND P0, PT, R23, -0x1, !P0 ;  /* 0xffffffff1700780c */ /* 0x000fe40004704270 */
[----:B------:R-:W-:-:S04]  /*0fb0*/  ISETP.GT.AND P1, PT, R6, -0x1, !P1 ;  /* 0xffffffff0600780c */ /* 0x000fc80004f24270 */
[----:B------:R-:W-:-:S13]  /*0fc0*/  PLOP3.LUT P0, PT, P0, P1, PT, 0x80, 0x8 ;  /* 0x000000000008781c */ /* 0x000fda0000703070 */
[----:B------:R-:W-:Y:S05]  /*0fd0*/  @!P0 BRA `(.L_x_7) ;  /* 0x0000000000408947 */ /* 0x000fea0003800000 */
[----:B------:R-:W-:-:S05]  /*0fe0*/  MOV R7, UR10 ;  /* 0x0000000a00077c02 */ /* 0x000fca0008000f00 */
[----:B------:R-:W-:-:S04]  /*0ff0*/  IMAD R4, R7, UR4, R6 ;  /* 0x0000000407047c24 */ /* 0x000fc8000f8e0206 */
[----:B------:R-:W-:-:S04]  /*1000*/  IMAD R4, R23, R5, R4 ;  /* 0x0000000517047224 */ /* 0x000fc800078e0204 */
[----:B------:R-:W-:Y:S01]  /*1010*/  IMAD R5, R4, UR13, RZ ;  /* 0x0000000d04057c24 */ /* 0x000fe2000f8e02ff */
[----:B------:R-:W-:-:S04]  /*1020*/  SHF.R.S32.HI R4, RZ, 0x1f, R10 ;  /* 0x0000001fff047819 */ /* 0x000fc8000001140a */
[----:B------:R-:W-:-:S04]  /*1030*/  IADD3 R6, P0, PT, R10, R5, RZ ;  /* 0x000000050a067210 */ /* 0x000fc80007f1e0ff */
[----:B------:R-:W-:Y:S02]  /*1040*/  LEA.HI.X.SX32 R5, R5, R4, 0x1, P0 ;  /* 0x0000000405057211 */ /* 0x000fe400000f0eff */
[----:B------:R-:W-:-:S04]  /*1050*/  LEA R4, P0, R6, UR16, 0x2 ;  /* 0x0000001006047c11 */ /* 0x000fc8000f8010ff */
[----:B------:R-:W-:-:S03]  /*1060*/  LEA.HI.X R5, R6, UR17, R5, 0x2, P0 ;  /* 0x0000001106057c11 */ /* 0x000fc600080f1405 */
[----:B------:R-:W-:Y:S02]  /*1070*/  IMAD.WIDE R6, R9, 0x4, R4 ;  /* 0x0000000409067825 */ /* 0x000fe400078e0204 */
[----:B------:R-:W3:Y:S04]  /*1080*/  LDG.E R4, desc[UR14][R4.64] ;  /* 0x0000000e04047981 */ /* 0x000ee8000c1e1900 */
[----:B------:R-:W4:Y:S01]  /*1090*/  LDG.E R6, desc[UR14][R6.64] ;  /* 0x0000000e06067981 */ /* 0x000f22000c1e1900 */
[----:B------:R-:W-:-:S05]  /*10a0*/  IMAD R23, R0, 0x80, R15 ;  /* 0x0000008000177824 */ /* 0x000fca00078e020f */
[----:B---3--:R3:W-:Y:S04]  /*10b0*/  STS [R23], R4 ;  /* 0x0000000417007388 */ /* 0x0087e80000000800 */
[----:B----4-:R3:W-:Y:S01]  /*10c0*/  STS [R23+0x200], R6 ;  /* 0x0002000617007388 */ /* 0x0107e20000000800 */
[----:B------:R-:W-:Y:S05]  /*10d0*/  BRA `(.L_x_6) ;  /* 0x00000000000c7947 */ /* 0x000fea0003800000 */
.L_x_7:
[----:B------:R-:W-:-:S05]  /*10e0*/  LEA R4, R0, R15, 0x7 ;  /* 0x0000000f00047211 */ /* 0x000fca00078e38ff */
[----:B------:R4:W-:Y:S04]  /*10f0*/  STS [R4], RZ ;  /* 0x000000ff04007388 */ /* 0x0009e80000000800 */
[----:B------:R4:W-:Y:S02]  /*1100*/  STS [R4+0x200], RZ ;  /* 0x000200ff04007388 */ /* 0x0009e40000000800 */
.L_x_6:
[----:B------:R-:W-:Y:S05]  /*1110*/  BSYNC.RECONVERGENT B0 ;  /* 0x0000000000007941 */ /* 0x000fea0003800200 */
.L_x_5:
[----:B------:R-:W-:Y:S01]  /*1120*/  BAR.SYNC.DEFER_BLOCKING 0x0 ;  /* 0x0000000000007b1d */ /* 0x000fe20000010000 */
[----:B------:R-:W-:Y:S01]  /*1130*/  UIADD3 UR5, UPT, UPT, UR5, 0x4, URZ ;  /* 0x0000000405057890 */ /* 0x000fe2000fffe0ff */
[----:B------:R-:W-:Y:S01]  /*1140*/  IADD3 R11, PT, PT, R11, 0x4, RZ ;  /* 0x000000040b0b7810 */ /* 0x000fe20007ffe0ff */
[----:B------:R-:W-:Y:S01]  /*1150*/  VIADD R21, R21, 0x4 ;  /* 0x0000000415157836 */ /* 0x000fe20000000000 */
[----:B------:R-:W-:Y:S02]  /*1160*/  ULEA UR6, UR18, UR6, 0x2 ;  /* 0x0000000612067291 */ /* 0x000fe4000f8e10ff */
[----:B------:R-:W-:Y:S02]  /*1170*/  UISETP.GE.U32.AND UP0, UPT, UR5, UR11, UPT ;  /* 0x0000000b0500728c */ /* 0x000fe4000bf06070 */
[----:B------:R-:W-:Y:S01]  /*1180*/  ULEA UR12, UR18, UR12, 0x2 ;  /* 0x0000000c120c7291 */ /* 0x000fe2000f8e10ff */
[----:B0-----:R-:W-:Y:S04]  /*1190*/  LDS R5, [R15] ;  /* 0x000000000f057984 */ /* 0x001fe80000000800 */
[----:B------:R-:W0:Y:S04]  /*11a0*/  LDS R22, [R13+0x30] ;  /* 0x000030000d167984 */ /* 0x000e280000000800 */
[----:B---3--:R-:W3:Y:S04]  /*11b0*/  LDS R23, [R13] ;  /* 0x000000000d177984 */ /* 0x008ee80000000800 */
[----:B------:R-:W5:Y:S04]  /*11c0*/  LDS R6, [R13+0x10] ;  /* 0x000010000d067984 */ /* 0x000f680000000800 */
[----:B------:R-:W1:Y:S04]  /*11d0*/  LDS R25, [R13+0x20] ;  /* 0x000020000d197984 */ /* 0x000e680000000800 */
[----:B----4-:R-:W-:Y:S04]  /*11e0*/  LDS R4, [R15+0x80] ;  /* 0x000080000f047984 */ /* 0x010fe80000000800 */
[----:B------:R-:W4:Y:S04]  /*11f0*/  LDS R7, [R13+0x40] ;  /* 0x000040000d077984 */ /* 0x000f280000000800 */
[----:B------:R-:W-:Y:S04]  /*1200*/  LDS R24, [R13+0x80] ;  /* 0x000080000d187984 */ /* 0x000fe80000000800 */
[----:B------:R-:W2:Y:S04]  /*1210*/  LDS R27, [R13+0x60] ;  /* 0x000060000d1b7984 */ /* 0x000ea80000000800 */
[----:B------:R-:W2:Y:S01]  /*1220*/  LDS R28, [R13+0x50] ;  /* 0x000050000d1c7984 */ /* 0x000ea20000000800 */
[----:B0-----:R-:W-:-:S03]  /*1230*/  FFMA R22, R5, R22, R19 ;  /* 0x0000001605167223 */ /* 0x001fc60000000013 */
[----:B------:R-:W0:Y:S01]  /*1240*/  LDS R19, [R13+0x70] ;  /* 0x000070000d137984 */ /* 0x000e220000000800 */
[----:B---3--:R-:W-:-:S03]  /*1250*/  FFMA R23, R5, R23, R18 ;  /* 0x0000001705177223 */ /* 0x008fc60000000012 */
[----:B------:R-:W-:Y:S01]  /*1260*/  LDS R18, [R13+0x90] ;  /* 0x000090000d127984 */ /* 0x000fe20000000800 */
[----:B-----5:R-:W-:-:S03]  /*1270*/  FFMA R17, R5, R6, R17 ;  /* 0x0000000605117223 */ /* 0x020fc60000000011 */
[----:B------:R-:W-:Y:S01]  /*1280*/  LDS R6, [R13+0xb0] ;  /* 0x0000b0000d067984 */ /* 0x000fe20000000800 */
[----:B-1----:R-:W-:-:S03]  /*1290*/  FFMA R25, R5, R25, R16 ;  /* 0x0000001905197223 */ /* 0x002fc60000000010 */
[----:B------:R-:W1:Y:S04]  /*12a0*/  LDS R5, [R15+0x100] ;  /* 0x000100000f057984 */ /* 0x000e680000000800 */
[----:B------:R-:W3:Y:S01]  /*12b0*/  LDS R16, [R13+0xa0] ;  /* 0x0000a0000d107984 */ /* 0x000ee20000000800 */
[----:B----4-:R-:W-:-:S03]  /*12c0*/  FFMA R26, R4, R7, R23 ;  /* 0x00000007041a7223 */ /* 0x010fc60000000017 */
[----:B------:R-:W-:Y:S01]  /*12d0*/  LDS R7, [R13+0x120] ;  /* 0x000120000d077984 */ /* 0x000fe20000000800 */
[----:B--2---:R-:W-:-:S03]  /*12e0*/  FFMA R23, R4, R27, R25 ;  /* 0x0000001b04177223 */ /* 0x004fc60000000019 */
[----:B------:R-:W-:Y:S01]  /*12f0*/  LDS R27, [R13+0xd0] ;  /* 0x0000d0000d1b7984 */ /* 0x000fe20000000800 */
[----:B------:R-:W-:-:S03]  /*1300*/  FFMA R17, R4, R28, R17 ;  /* 0x0000001c04117223 */ /* 0x000fc60000000011 */
[----:B------:R-:W-:Y:S01]  /*1310*/  LDS R25, [R13+0xf0] ;  /* 0x0000f0000d197984 */ /* 0x000fe20000000800 */
[----:B0-----:R-:W-:-:S03]  /*1320*/  FFMA R22, R4, R19, R22 ;  /* 0x0000001304167223 */ /* 0x001fc60000000016 */
[----:B------:R-:W-:Y:S01]  /*1330*/  LDS R4, [R15+0x200] ;  /* 0x000200000f047984 */ /* 0x000fe20000000800 */
[C---:B-1----:R-:W-:Y:S01]  /*1340*/  FFMA R19, R5.reuse, R24, R26 ;  /* 0x0000001805137223 */ /* 0x042fe2000000001a */
[C---:B------:R-:W-:Y:S02]  /*1350*/  FFMA R18, R5.reuse, R18, R17 ;  /* 0x0000001205127223 */ /* 0x040fe40000000011 */
[----:B------:R-:W0:Y:S01]  /*1360*/  LDS R24, [R15+0x180] ;  /* 0x000180000f187984 */ /* 0x000e220000000800 */
[C---:B------:R-:W-:Y:S01]  /*1370*/  FFMA R6, R5.reuse, R6, R22 ;  /* 0x0000000605067223 */ /* 0x040fe20000000016 */
[----:B---3--:R-:W-:Y:S02]  /*1380*/  FFMA R23, R5, R16, R23 ;  /* 0x0000001005177223 */ /* 0x008fe40000000017 */
[----:B------:R-:W1:Y:S04]  /*1390*/  LDS R26, [R13+0xc0] ;  /* 0x0000c0000d1a7984 */ /* 0x000e680000000800 */
[----:B------:R-:W2:Y:S04]  /*13a0*/  LDS R16, [R13+0xe0] ;  /* 0x0000e0000d107984 */ /* 0x000ea80000000800 */
[----:B------:R-:W3:Y:S04]  /*13b0*/  LDS R17, [R13+0x100] ;  /* 0x000100000d117984 */ /* 0x000ee80000000800 */
[----:B------:R-:W4:Y:S04]  /*13c0*/  LDS R5, [R13+0x110] ;  /* 0x000110000d057984 */ /* 0x000f280000000800 */
[----:B------:R-:W-:Y:S01]  /*13d0*/  LDS R22, [R13+0x140] ;  /* 0x000140000d167984 */ /* 0x000fe20000000800 */
[----:B0-----:R-:W-:-:S03]  /*13e0*/  FFMA R25, R24, R25, R6 ;  /* 0x0000001918197223 */ /* 0x001fc60000000006 */
[----:B------:R-:W0:Y:S01]  /*13f0*/  LDS R6, [R15+0x280] ;  /* 0x000280000f067984 */ /* 0x000e220000000800 */
[C---:B-1----:R-:W-:Y:S01]  /*1400*/  FFMA R29, R24.reuse, R26, R19 ;  /* 0x0000001a181d7223 */ /* 0x042fe20000000013 */
[C---:B------:R-:W-:Y:S02]  /*1410*/  FFMA R19, R24.reuse, R27, R18 ;  /* 0x0000001b18137223 */ /* 0x040fe40000000012 */
[----:B------:R-:W1:Y:S01]  /*1420*/  LDS R18, [R13+0x130] ;  /* 0x000130000d127984 */ /* 0x000e620000000800 */
[----:B--2---:R-:W-:-:S03]  /*1430*/  FFMA R16, R24, R16, R23 ;  /* 0x0000001018107223 */ /* 0x004fc60000000017 */
[----:B------:R-:W2:Y:S01]  /*1440*/  LDS R23, [R13+0x170] ;  /* 0x000170000d177984 */ /* 0x000ea20000000800 */
[C---:B---3--:R-:W-:Y:S01]  /*1450*/  FFMA R29, R4.reuse, R17, R29 ;  /* 0x00000011041d7223 */ /* 0x048fe2000000001d */
[C---:B------:R-:W-:Y:S02]  /*1460*/  FFMA R26, R4.reuse, R7, R16 ;  /* 0x00000007041a7223 */ /* 0x040fe40000000010 */
[----:B------:R-:W3:Y:S01]  /*1470*/  LDS R27, [R13+0x150] ;  /* 0x000150000d1b7984 */ /* 0x000ee20000000800 */
[----:B----4-:R-:W-:-:S03]  /*1480*/  FFMA R24, R4, R5, R19 ;  /* 0x0000000504187223 */ /* 0x010fc60000000013 */
[----:B------:R-:W4:Y:S04]  /*1490*/  LDS R17, [R13+0x160] ;  /* 0x000160000d117984 */ /* 0x000f280000000800 */
[----:B------:R-:W-:Y:S04]  /*14a0*/  LDS R16, [R15+0x300] ;  /* 0x000300000f107984 */ /* 0x000fe80000000800 */
[----:B------:R-:W5:Y:S04]  /*14b0*/  LDS R5, [R13+0x180] ;  /* 0x000180000d057984 */ /* 0x000f680000000800 */
[----:B------:R-:W-:Y:S01]  /*14c0*/  LDS R19, [R15+0x380] ;  /* 0x000380000f137984 */ /* 0x000fe20000000800 */
[----:B0-----:R-:W-:-:S03]  /*14d0*/  FFMA R7, R6, R22, R29 ;  /* 0x0000001606077223 */ /* 0x001fc6000000001d */
[----:B------:R-:W-:Y:S01]  /*14e0*/  LDS R22, [R13+0x1d0] ;  /* 0x0001d0000d167984 */ /* 0x000fe20000000800 */
[----:B-1----:R-:W-:-:S03]  /*14f0*/  FFMA R28, R4, R18, R25 ;  /* 0x00000012041c7223 */ /* 0x002fc60000000019 */
[----:B------:R-:W0:Y:S01]  /*1500*/  LDS R4, [R13+0x190] ;  /* 0x000190000d047984 */ /* 0x000e220000000800 */
[----:B--2---:R-:W-:-:S03]  /*1510*/  FFMA R28, R6, R23, R28 ;  /* 0x00000017061c7223 */ /* 0x004fc6000000001c */
[----:B------:R-:W1:Y:S01]  /*1520*/  LDS R18, [R13+0x1a0] ;  /* 0x0001a0000d127984 */ /* 0x000e620000000800 */
[----:B---3--:R-:W-:-:S03]  /*1530*/  FFMA R27, R6, R27, R24 ;  /* 0x0000001b061b7223 */ /* 0x008fc60000000018 */
[----:B------:R-:W2:Y:S01]  /*1540*/  LDS R23, [R13+0x1b0] ;  /* 0x0001b0000d177984 */ /* 0x000ea20000000800 */
[----:B----4-:R-:W-:-:S03]  /*1550*/  FFMA R17, R6, R17, R26 ;  /* 0x0000001106117223 */ /* 0x010fc6000000001a */
[----:B------:R-:W3:Y:S04]  /*1560*/  LDS R26, [R13+0x1c0] ;  /* 0x0001c0000d1a7984 */ /* 0x000ee80000000800 */
[----:B------:R-:W4:Y:S01]  /*1570*/  LDS R24, [R13+0x1e0] ;  /* 0x0001e0000d187984 */ /* 0x000f220000000800 */
[----:B-----5:R-:W-:-:S03]  /*1580*/  FFMA R5, R16, R5, R7 ;  /* 0x0000000510057223 */ /* 0x020fc60000000007 */
[----:B------:R-:W5:Y:S01]  /*1590*/  LDS R6, [R13+0x1f0] ;  /* 0x0001f0000d067984 */ /* 0x000f620000000800 */
[C---:B0-----:R-:W-:Y:S01]  /*15a0*/  FFMA R27, R16.reuse, R4, R27 ;  /* 0x00000004101b7223 */ /* 0x041fe2000000001b */
[----:B-1----:R-:W-:-:S03]  /*15b0*/  FFMA R7, R16, R18, R17 ;  /* 0x0000001210077223 */ /* 0x002fc60000000011 */
[C---:B------:R-:W-:Y:S01]  /*15c0*/  FFMA R17, R19.reuse, R22, R27 ;  /* 0x0000001613117223 */ /* 0x040fe2000000001b */
[----:B--2---:R-:W-:Y:S01]  /*15d0*/  FFMA R23, R16, R23, R28 ;  /* 0x0000001710177223 */ /* 0x004fe2000000001c */
[C---:B---3--:R-:W-:Y:S01]  /*15e0*/  FFMA R18, R19.reuse, R26, R5 ;  /* 0x0000001a13127223 */ /* 0x048fe20000000005 */
[C---:B----4-:R-:W-:Y:S02]  /*15f0*/  FFMA R16, R19.reuse, R24, R7 ;  /* 0x0000001813107223 */ /* 0x050fe40000000007 */
[----:B-----5:R-:W-:Y:S01]  /*1600*/  FFMA R19, R19, R6, R23 ;  /* 0x0000000613137223 */ /* 0x020fe20000000017 */
[----:B------:R-:W-:Y:S06]  /*1610*/  BAR.SYNC.DEFER_BLOCKING 0x0 ;  /* 0x0000000000007b1d */ /* 0x000fec0000010000 */
[----:B------:R-:W-:Y:S05]  /*1620*/  BRA.U !UP0, `(.L_x_8) ;  /* 0xfffffff508907547 */ /* 0x000fea000b83ffff */
.L_x_1:
[----:B------:R-:W-:-:S04]  /*1630*/  UIADD3 UR4, UPT, UPT, UR4, 0x2, URZ ;  /* 0x0000000204047890 */ /* 0x000fc8000fffe0ff */
[----:B------:R-:W-:-:S09]  /*1640*/  UISETP.GE.AND UP0, UPT, UR4, UR7, UPT ;  /* 0x000000070400728c */ /* 0x000fd2000bf06270 */
[----:B------:R-:W-:Y:S05]  /*1650*/  BRA.U !UP0, `(.L_x_9) ;  /* 0xfffffff5084c7547 */ /* 0x000fea000b83ffff */
.L_x_0:
[----:B------:R-:W0:Y:S01]  /*1660*/  LDC.64 R2, c[0x0][0x390] ;  /* 0x0000e400ff027b82 */ /* 0x000e220000000a00 */
[----:B------:R-:W1:Y:S01]  /*1670*/  LDCU UR5, c[0x0][0x3b8] ;  /* 0x00007700ff0577ac */ /* 0x000e620008000800 */
[----:B------:R-:W1:Y:S06]  /*1680*/  LDCU UR6, c[0x0][0x3b4] ;  /* 0x00007680ff0677ac */ /* 0x000e6c0008000800 */
[----:B------:R-:W2:Y:S01]  /*1690*/  LDC R0, c[0x0][0x398] ;  /* 0x0000e600ff007b82 */ /* 0x000ea20000000800 */
[----:B------:R-:W3:Y:S01]  /*16a0*/  LDCU.64 UR12, c[0x0][0x3c8] ;  /* 0x00007900ff0c77ac */ /* 0x000ee20008000a00 */
[----:B0-----:R-:W-:-:S05]  /*16b0*/  IMAD.WIDE.U32 R8, R8, 0x4, R2 ;  /* 0x0000000408087825 */ /* 0x001fca00078e0002 */
[----:B------:R-:W4:Y:S01]  /*16c0*/  LDG.E R2, desc[UR14][R8.64] ;  /* 0x0000000e08027981 */ /* 0x000f22000c1e1900 */
[----:B-1----:R-:W-:Y:S01]  /*16d0*/  UIMAD UR5, UR5, UR6, URZ ;  /* 0x00000006050572a4 */ /* 0x002fe2000f8e02ff */
[----:B---3--:R-:W-:-:S05]  /*16e0*/  FMUL R5, R18, UR13 ;  /* 0x0000000d12057c20 */ /* 0x008fca0008400000 */
[----:B--2---:R-:W-:-:S05]  /*16f0*/  IMAD R0, R0, UR5, RZ ;  /* 0x0000000500007c24 */ /* 0x004fca000f8e02ff */
[----:B------:R-:W-:Y:S01]  /*1700*/  SHF.L.U32 R3, R0, 0x2, RZ ;  /* 0x0000000200037819 */ /* 0x000fe200000006ff */
[----:B----4-:R-:W-:-:S04]  /*1710*/  FFMA R7, R2, UR12, R5 ;  /* 0x0000000c02077c23 */ /* 0x010fc80008000005 */
[----:B------:R-:W-:Y:S01]  /*1720*/  IMAD.WIDE R2, R3, 0x4, R8 ;  /* 0x0000000403027825 */ /* 0x000fe200078e0208 */
[----:B------:R0:W-:Y:S04]  /*1730*/  STG.E desc[UR14][R8.64], R7 ;  /* 0x0000000708007986 */ /* 0x0001e8000c10190e */
[----:B------:R-:W2:Y:S01]  /*1740*/  LDG.E R4, desc[UR14][R2.64] ;  /* 0x0000000e02047981 */ /* 0x000ea2000c1e1900 */
[----:B------:R-:W-:Y:S01]  /*1750*/  FMUL R17, R17, UR13 ;  /* 0x0000000d11117c20 */ /* 0x000fe20008400000 */
[----:B------:R-:W-:-:S03]  /*1760*/  SHF.L.U32 R5, R0, 0x3, RZ ;  /* 0x0000000300057819 */ /* 0x000fc600000006ff */
[----:B--2---:R-:W-:Y:S02]  /*1770*/  FFMA R17, R4, UR12, R17 ;  /* 0x0000000c04117c23 */ /* 0x004fe40008000011 */
[----:B------:R-:W-:-:S03]  /*1780*/  IMAD.WIDE R4, R5, 0x4, R8 ;  /* 0x0000000405047825 */ /* 0x000fc600078e0208 */
[----:B------:R-:W-:Y:S04]  /*1790*/  STG.E desc[UR14][R2.64], R17 ;  /* 0x0000001102007986 */ /* 0x000fe8000c10190e */
[----:B------:R-:W2:Y:S01]  /*17a0*/  LDG.E R6, desc[UR14][R4.64] ;  /* 0x0000000e04067981 */ /* 0x000ea2000c1e1900 */
[----:B------:R-:W-:Y:S01]  /*17b0*/  FMUL R11, R16, UR13 ;  /* 0x0000000d100b7c20 */ /* 0x000fe20008400000 */
[----:B------:R-:W-:-:S04]  /*17c0*/  IMAD R13, R0, 0xc, RZ ;  /* 0x0000000c000d7824 */ /* 0x000fc800078e02ff */
[----:B0-----:R-:W-:-:S04]  /*17d0*/  IMAD.WIDE R8, R13, 0x4, R8 ;  /* 0x000000040d087825 */ /* 0x001fc800078e0208 */
[----:B--2---:R-:W-:-:S05]  /*17e0*/  FFMA R11, R6, UR12, R11 ;  /* 0x0000000c060b7c23 */ /* 0x004fca000800000b */
[----:B------:R-:W-:Y:S04]  /*17f0*/  STG.E desc[UR14][R4.64], R11 ;  /* 0x0000000b04007986 */ /* 0x000fe8000c10190e */
[----:B------:R-:W2:Y:S01]  /*1800*/  LDG.E R0, desc[UR14][R8.64] ;  /* 0x0000000e08007981 */ /* 0x000ea2000c1e1900 */
[----:B------:R-:W-:-:S04]  /*1810*/  FMUL R19, R19, UR13 ;  /* 0x0000000d13137c20 */ /* 0x000fc80008400000 */
[----:B--2---:R-:W-:-:S05]  /*1820*/  FFMA R19, R0, UR12, R19 ;  /* 0x0000000c00137c23 */ /* 0x004fca0008000013 */
[----:B------:R-:W-:Y:S01]  /*1830*/  STG.E desc[UR14][R8.64], R19 ;  /* 0x0000001308007986 */ /* 0x000fe2000c10190e */
[----:B------:R-:W-:Y:S05]  /*1840*/  EXIT ;  /* 0x000000000000794d */ /* 0x000fea0003800000 */
.L_x_10:
[----:B------:R-:W-:-:S00]  /*1850*/  BRA `(.L_x_10) ;  /* 0xfffffffc00fc7947 */ /* 0x000fc0000383ffff */
[----:B------:R-:W-:-:S00]  /*1860*/  NOP ;  /* 0x0000000000007918 */ /* 0x000fc00000000000 */
        /* <DEDUP_REMOVED lines=9> */
.L_x_1017:


//--------------------- .text._Z21filterActs_YxX_sparseILi4ELi32ELi1ELi8ELi2ELb1ELb0EEvPfS0_S0_iiiiiiiiiiiiffi --------------------------
	.section	.text._Z21filterActs_YxX_sparseILi4ELi32ELi1ELi8ELi2ELb1ELb0EEvPfS0_S0_iiiiiiiiiiiiffi,"ax",@progbits
	.align	128
        .global         _Z21filterActs_YxX_sparseILi4ELi32ELi1ELi8ELi2ELb1ELb0EEvPfS0_S0_iiiiiiiiiiiiffi
        .type           _Z21filterActs_YxX_sparseILi4ELi32ELi1ELi8ELi2ELb1ELb0EEvPfS0_S0_iiiiiiiiiiiiffi,@function
        .size           _Z21filterActs_YxX_sparseILi4ELi32ELi1ELi8ELi2ELb1ELb0EEvPfS0_S0_iiiiiiiiiiiiffi,(.L_x_1018 - _Z21filterActs_YxX_sparseILi4ELi32ELi1ELi8ELi2ELb1ELb0EEvPfS0_S0_iiiiiiiiiiiiffi)
        .other          _Z21filterActs_YxX_sparseILi4ELi32ELi1ELi8ELi2ELb1ELb0EEvPfS0_S0_iiiiiiiiiiiiffi,@"STO_CUDA_ENTRY STV_DEFAULT"
_Z21filterActs_YxX_sparseILi4ELi32ELi1ELi8ELi2ELb1ELb0EEvPfS0_S0_iiiiiiiiiiiiffi:
.text._Z21filterActs_YxX_sparseILi4ELi32ELi1ELi8ELi2ELb1ELb0EEvPfS0_S0_iiiiiiiiiiiiffi:
[----:B------:R-:W-:Y:S01]  /*0000*/  LDC R1, c[0x0][0x37c] ;  /* 0x0000df00ff017b82 */ /* 0x000fe20000000800 */
[----:B------:R-:W0:Y:S07]  /*0010*/  LDCU UR13, c[0x0][0x39c] ;  /* 0x00007380ff0d77ac */ /* 0x000e2e0008000800 */
[----:B------:R-:W1:Y:S01]  /*0020*/  LDC.64 R2, c[0x0][0x3c0] ;  /* 0x0000f000ff027b82 */ /* 0x000e620000000a00 */
[----:B------:R-:W2:Y:S01]  /*0030*/  S2R R21, SR_TID.X ;  /* 0x0000000000157919 */ /* 0x000ea20000002100 */
[----:B------:R-:W-:Y:S01]  /*0040*/  HFMA2 R18, -RZ, RZ, 0, 0 ;  /* 0x00000000ff127431 */ /* 0x000fe200000001ff */
[----:B------:R-:W3:Y:S01]  /*0050*/  LDCU UR14, c[0x0][0x3b8] ;  /* 0x00007700ff0e77ac */ /* 0x000ee20008000800 */
[----:B------:R-:W4:Y:S04]  /*0060*/  LDCU.64 UR10, c[0x0][0x3a0] ;  /* 0x00007400ff0a77ac */ /* 0x000f280008000a00 */
[----:B------:R-:W5:Y:S01]  /*0070*/  S2UR UR5, SR_CTAID.Y ;  /* 0x00000000000579c3 */ /* 0x000f620000002600 */
[----:B------:R-:W3:Y:S01]  /*0080*/  LDCU.64 UR18, c[0x0][0x3a8] ;  /* 0x00007500ff1277ac */ /* 0x000ee20008000a00 */
[----:B------:R-:W5:Y:S01]  /*0090*/  LDCU.64 UR16, c[0x0][0x3b0] ;  /* 0x00007600ff1077ac */ /* 0x000f620008000a00 */
[----:B0-----:R-:W-:Y:S01]  /*00a0*/  USHF.R.S32.HI UR4, URZ, 0x1f, UR13 ;  /* 0x0000001fff047899 */ /* 0x001fe2000801140d */
[----:B------:R-:W0:Y:S01]  /*00b0*/  LDCU UR22, c[0x0][0x398] ;  /* 0x00007300ff1677ac */ /* 0x000e220008000800 */
[----:B-1----:R-:W-:-:S02]  /*00c0*/  IABS R0, R3 ;  /* 0x0000000300007213 */ /* 0x002fc40000000000 */
[----:B------:R-:W-:Y:S01]  /*00d0*/  ULEA.HI UR4, UR4, UR13, URZ, 0x5 ;  /* 0x0000000d04047291 */ /* 0x000fe2000f8f28ff */
[----:B------:R-:W-:Y:S01]  /*00e0*/  LOP3.LUT R8, RZ, R3, RZ, 0x33, !PT ;  /* 0x00000003ff087212 */ /* 0x000fe200078e33ff */
[----:B----4-:R-:W-:Y:S01]  /*00f0*/  UIMAD UR10, UR11, UR10, URZ ;  /* 0x0000000a0b0a72a4 */ /* 0x010fe2000f8e02ff */
[----:B------:R-:W1:Y:S01]  /*0100*/  I2F.RP R6, R0 ;  /* 0x0000000000067306 */ /* 0x000e620000209400 */
[----:B------:R-:W-:Y:S01]  /*0110*/  USHF.R.S32.HI UR6, URZ, 0x5, UR4 ;  /* 0x00000005ff067899 */ /* 0x000fe20008011404 */
[----:B------:R-:W-:Y:S01]  /*0120*/  ISETP.NE.AND P4, PT, R3, RZ, PT ;  /* 0x000000ff0300720c */ /* 0x000fe20003f85270 */
[----:B---3--:R-:W-:Y:S02]  /*0130*/  UIMAD UR11, UR18, UR18, URZ ;  /* 0x00000012120b72a4 */ /* 0x008fe4000f8e02ff */
[----:B------:R-:W-:Y:S02]  /*0140*/  UISETP.NE.U32.AND UP1, UPT, UR6, URZ, UPT ;  /* 0x000000ff0600728c */ /* 0x000fe4000bf25070 */
[----:B------:R-:W-:Y:S01]  /*0150*/  IADD3 R11, PT, PT, RZ, -UR6, RZ ;  /* 0x80000006ff0b7c10 */ /* 0x000fe2000fffe0ff */
[----:B-----5:R-:W-:-:S02]  /*0160*/  UIMAD UR12, UR14, UR17, URZ ;  /* 0x000000110e0c72a4 */ /* 0x020fc4000f8e02ff */
[----:B------:R-:W3:Y:S01]  /*0170*/  I2F.U32.RP R7, UR6 ;  /* 0x0000000600077d06 */ /* 0x000ee20008209000 */
[----:B------:R-:W4:Y:S04]  /*0180*/  LDCU.64 UR20, c[0x0][0x358] ;  /* 0x00006b00ff1477ac */ /* 0x000f280008000a00 */
[----:B------:R-:W-:-:S03]  /*0190*/  VOTEU.ANY UP0, P4 ;  /* 0x0000000000ff7886 */ /* 0x000fc60002000100 */
[----:B-1----:R-:W1:Y:S08]  /*01a0*/  MUFU.RCP R6, R6 ;  /* 0x0000000600067308 */ /* 0x002e700000001000 */
[----:B---3--:R-:W3:Y:S01]  /*01b0*/  MUFU.RCP R7, R7 ;  /* 0x0000000700077308 */ /* 0x008ee20000001000 */
[----:B-1----:R-:W-:Y:S02]  /*01c0*/  IADD3 R12, PT, PT, R6, 0xffffffe, RZ ;  /* 0x0ffffffe060c7810 */ /* 0x002fe40007ffe0ff */
[----:B------:R-:W1:Y:S05]  /*01d0*/  S2R R6, SR_CTAID.Y ;  /* 0x0000000000067919 */ /* 0x000e6a0000002600 */
[----:B------:R5:W0:Y:S01]  /*01e0*/  F2I.FTZ.U32.TRUNC.NTZ R13, R12 ;  /* 0x0000000c000d7305 */ /* 0x000a22000021f000 */
[----:B---3--:R-:W-:-:S07]  /*01f0*/  IADD3 R4, PT, PT, R7, 0xffffffe, RZ ;  /* 0x0ffffffe07047810 */ /* 0x008fce0007ffe0ff */
[----:B------:R3:W2:Y:S01]  /*0200*/  F2I.FTZ.U32.TRUNC.NTZ R5, R4 ;  /* 0x0000000400057305 */ /* 0x0006a2000021f000 */
[----:B-----5:R-:W-:Y:S02]  /*0210*/  MOV R12, RZ ;  /* 0x000000ff000c7202 */ /* 0x020fe40000000f00 */
[----:B0-----:R-:W-:Y:S01]  /*0220*/  IADD3 R9, PT, PT, RZ, -R13, RZ ;  /* 0x8000000dff097210 */ /* 0x001fe20007ffe0ff */
[----:B---3--:R-:W-:Y:S01]  /*0230*/  HFMA2 R4, -RZ, RZ, 0, 0 ;  /* 0x00000000ff047431 */ /* 0x008fe200000001ff */
[----:B--2---:R-:W-:Y:S01]  /*0240*/  R2UR UR9, R5 ;  /* 0x00000000050972ca */ /* 0x004fe200000e0000 */
[----:B------:R-:W-:-:S03]  /*0250*/  IMAD R7, R11, R5, RZ ;  /* 0x000000050b077224 */ /* 0x000fc600078e02ff */
[----:B------:R-:W-:Y:S01]  /*0260*/  R2UR UR8, R4 ;  /* 0x00000000040872ca */ /* 0x000fe200000e0000 */
[----:B------:R-:W-:-:S12]  /*0270*/  IMAD.U32 R4, RZ, RZ, UR13 ;  /* 0x0000000dff047e24 */ /* 0x000fd8000f8e00ff */
[----:B------:R-:W-:Y:S01]  /*0280*/  IMAD.HI.U32 R7, R5, R7, UR8 ;  /* 0x0000000805077e27 */ /* 0x000fe2000f8e0007 */
[----:B------:R-:W0:Y:S03]  /*0290*/  LDCU UR9, c[0x0][0x3d0] ;  /* 0x00007a00ff0977ac */ /* 0x000e260008000800 */
[----:B------:R-:W-:Y:S01]  /*02a0*/  IMAD R5, R9, R0, RZ ;  /* 0x0000000009057224 */ /* 0x000fe200078e02ff */
[----:B------:R-:W-:Y:S02]  /*02b0*/  R2UR UR4, R7 ;  /* 0x00000000070472ca */ /* 0x000fe400000e0000 */
[----:B------:R-:W-:Y:S01]  /*02c0*/  IABS R9, R4 ;  /* 0x0000000400097213 */ /* 0x000fe20000000000 */
[----:B------:R-:W-:Y:S01]  /*02d0*/  IMAD.HI.U32 R12, R13, R5, R12 ;  /* 0x000000050d0c7227 */ /* 0x000fe200078e000c */
[----:B------:R-:W-:Y:S02]  /*02e0*/  MOV R7, UR14 ;  /* 0x0000000e00077c02 */ /* 0x000fe40008000f00 */
[----:B------:R-:W-:-:S02]  /*02f0*/  IABS R13, R2 ;  /* 0x00000002000d7213 */ /* 0x000fc40000000000 */
[----:B------:R-:W-:Y:S01]  /*0300*/  IABS R7, R7 ;  /* 0x0000000700077213 */ /* 0x000fe20000000000 */
[----:B------:R-:W-:Y:S01]  /*0310*/  IMAD.HI.U32 R5, R12, R9, RZ ;  /* 0x000000090c057227 */ /* 0x000fe200078e00ff */
[----:B------:R-:W-:Y:S02]  /*0320*/  LOP3.LUT R2, R2, R3, RZ, 0x3c, !PT ;  /* 0x0000000302027212 */ /* 0x000fe400078e3cff */
[----:B------:R-:W2:Y:S01]  /*0330*/  I2F.RP R10, R7 ;  /* 0x00000007000a7306 */ /* 0x000ea20000209400 */
[----:B------:R-:W-:Y:S01]  /*0340*/  UIMAD.WIDE.U32 UR4, UR4, UR5, URZ ;  /* 0x00000005040472a5 */ /* 0x000fe2000f8e00ff */
[----:B------:R-:W-:Y:S01]  /*0350*/  IADD3 R4, PT, PT, -R5, RZ, RZ ;  /* 0x000000ff05047210 */ /* 0x000fe20007ffe1ff */
[----:B------:R-:W-:-:S04]  /*0360*/  IMAD.HI.U32 R12, R12, R13, RZ ;  /* 0x0000000d0c0c7227 */ /* 0x000fc800078e00ff */
[----:B------:R-:W-:Y:S01]  /*0370*/  IMAD R9, R0, R4, R9 ;  /* 0x0000000400097224 */ /* 0x000fe200078e0209 */
[----:B------:R-:W-:Y:S01]  /*0380*/  UMOV UR7, UR5 ;  /* 0x0000000500077c82 */ /* 0x000fe20008000000 */
[----:B------:R-:W-:Y:S02]  /*0390*/  R2UR UR5, R8 ;  /* 0x00000000080572ca */ /* 0x000fe400000e0000 */
[----:B------:R-:W-:Y:S02]  /*03a0*/  IADD3 R11, PT, PT, RZ, -UR7, RZ ;  /* 0x80000007ff0b7c10 */ /* 0x000fe4000fffe0ff */
[----:B------:R-:W-:Y:S02]  /*03b0*/  ISETP.GT.U32.AND P2, PT, R0, R9, PT ;  /* 0x000000090000720c */ /* 0x000fe40003f44070 */
[----:B------:R-:W-:Y:S01]  /*03c0*/  LOP3.LUT R8, R3, UR13, RZ, 0x3c, !PT ;  /* 0x0000000d03087c12 */ /* 0x000fe2000f8e3cff */
[----:B-1----:R-:W-:Y:S01]  /*03d0*/  IMAD R4, R11, UR6, R6 ;  /* 0x000000060b047c24 */ /* 0x002fe2000f8e0206 */
[----:B--2---:R-:W1:Y:S01]  /*03e0*/  MUFU.RCP R10, R10 ;  /* 0x0000000a000a7308 */ /* 0x004e620000001000 */
[----:B------:R-:W-:-:S03]  /*03f0*/  IADD3 R11, PT, PT, -R12, RZ, RZ ;  /* 0x000000ff0c0b7210 */ /* 0x000fc60007ffe1ff */
[----:B------:R-:W-:Y:S02]  /*0400*/  ISETP.GE.U32.AND P0, PT, R4, UR6, PT ;  /* 0x0000000604007c0c */ /* 0x000fe4000bf06070 */
[----:B------:R-:W-:-:S03]  /*0410*/  IMAD R13, R0, R11, R13 ;  /* 0x0000000b000d7224 */ /* 0x000fc600078e020d */
[-C--:B------:R-:W-:Y:S01]  /*0420*/  @!P2 IADD3 R9, PT, PT, R9, -R0.reuse, RZ ;  /* 0x800000000909a210 */ /* 0x080fe20007ffe0ff */
[----:B------:R-:W-:Y:S01]  /*0430*/  @!P2 VIADD R5, R5, 0x1 ;  /* 0x000000010505a836 */ /* 0x000fe20000000000 */
[----:B------:R-:W-:Y:S02]  /*0440*/  PLOP3.LUT P2, PT, PT, PT, UP0, 0x80, 0x8 ;  /* 0x000000000008781c */ /* 0x000fe40003f4f008 */
[----:B------:R-:W-:-:S04]  /*0450*/  ISETP.GE.U32.AND P3, PT, R9, R0, PT ;  /* 0x000000000900720c */ /* 0x000fc80003f66070 */
[----:B------:R-:W-:Y:S01]  /*0460*/  VOTEU.ANY UP2, P0 ;  /* 0x0000000000ff7886 */ /* 0x000fe20000040100 */
[----:B------:R-:W-:Y:S02]  /*0470*/  PLOP3.LUT P1, PT, PT, PT, UP2, 0x80, 0x8 ;  /* 0x000000000008781c */ /* 0x000fe40003f2f028 */
[----:B------:R-:W-:Y:S02]  /*0480*/  ISETP.GE.AND P0, PT, R8, RZ, PT ;  /* 0x000000ff0800720c */ /* 0x000fe40003f06270 */
[----:B------:R-:W-:Y:S01]  /*0490*/  MOV R8, UR5 ;  /* 0x0000000500087c02 */ /* 0x000fe20008000f00 */
[----:B------:R-:W-:Y:S01]  /*04a0*/  @UP2 UIADD3 UR7, UPT, UPT, UR7, 0x1, URZ ;  /* 0x0000000107072890 */ /* 0x000fe2000fffe0ff */
[----:B-1----:R-:W-:Y:S02]  /*04b0*/  IADD3 R9, PT, PT, R10, 0xffffffe, RZ ;  /* 0x0ffffffe0a097810 */ /* 0x002fe40007ffe0ff */
[----:B------:R-:W-:-:S04]  /*04c0*/  @P3 IADD3 R5, PT, PT, R5, 0x1, RZ ;  /* 0x0000000105053810 */ /* 0x000fc80007ffe0ff */
[----:B------:R-:W1:Y:S01]  /*04d0*/  F2I.FTZ.U32.TRUNC.NTZ R9, R9 ;  /* 0x0000000900097305 */ /* 0x000e62000021f000 */
[----:B------:R-:W-:Y:S02]  /*04e0*/  @P1 IADD3 R4, PT, PT, R4, -UR6, RZ ;  /* 0x8000000604041c10 */ /* 0x000fe4000fffe0ff */
[----:B------:R-:W-:Y:S02]  /*04f0*/  @!P0 IADD3 R5, PT, PT, -R5, RZ, RZ ;  /* 0x000000ff05058210 */ /* 0x000fe40007ffe1ff */
[----:B------:R-:W-:Y:S02]  /*0500*/  ISETP.GE.U32.AND P0, PT, R4, UR6, PT ;  /* 0x0000000604007c0c */ /* 0x000fe4000bf06070 */
[----:B------:R-:W-:Y:S02]  /*0510*/  SEL R4, R8, R5, !P2 ;  /* 0x0000000508047207 */ /* 0x000fe40005000000 */
[----:B------:R-:W-:Y:S02]  /*0520*/  ISETP.GT.U32.AND P1, PT, R0, R13, PT ;  /* 0x0000000d0000720c */ /* 0x000fe40003f24070 */
[----:B------:R-:W-:-:S04]  /*0530*/  IABS R10, R4 ;  /* 0x00000004000a7213 */ /* 0x000fc80000000000 */
[----:B------:R-:W2:Y:S01]  /*0540*/  I2F.RP R8, R10 ;  /* 0x0000000a00087306 */ /* 0x000ea20000209400 */
[----:B-1----:R-:W-:Y:S02]  /*0550*/  IMAD.MOV R16, RZ, RZ, -R9 ;  /* 0x000000ffff107224 */ /* 0x002fe400078e0a09 */
[----:B------:R-:W-:Y:S02]  /*0560*/  VOTEU.ANY UP2, P0 ;  /* 0x0000000000ff7886 */ /* 0x000fe40000040100 */
[----:B------:R-:W-:Y:S02]  /*0570*/  IMAD R15, R16, R7, RZ ;  /* 0x00000007100f7224 */ /* 0x000fe400078e02ff */
[----:B------:R-:W-:Y:S01]  /*0580*/  @!P1 IMAD.IADD R13, R13, 0x1, -R0 ;  /* 0x000000010d0d9824 */ /* 0x000fe200078e0a00 */
[----:B------:R-:W-:Y:S01]  /*0590*/  @UP2 UIADD3 UR7, UPT, UPT, UR7, 0x1, URZ ;  /* 0x0000000107072890 */ /* 0x000fe2000fffe0ff */
[----:B------:R-:W-:Y:S01]  /*05a0*/  @!P1 IADD3 R12, PT, PT, R12, 0x1, RZ ;  /* 0x000000010c0c9810 */ /* 0x000fe20007ffe0ff */
[----:B------:R-:W-:Y:S01]  /*05b0*/  @!UP1 ULOP3.LUT UR7, URZ, UR6, URZ, 0x33, !UPT ;  /* 0x00000006ff079292 */ /* 0x000fe2000f8e33ff */
[----:B------:R-:W-:Y:S01]  /*05c0*/  ISETP.GE.AND P1, PT, R2, RZ, PT ;  /* 0x000000ff0200720c */ /* 0x000fe20003f26270 */
[----:B0-----:R-:W-:Y:S01]  /*05d0*/  UISETP.NE.AND UP2, UPT, UR9, URZ, UPT ;  /* 0x000000ff0900728c */ /* 0x001fe2000bf45270 */
[----:B------:R-:W-:Y:S01]  /*05e0*/  ISETP.GE.U32.AND P0, PT, R13, R0, PT ;  /* 0x000000000d00720c */ /* 0x000fe20003f06070 */
[----:B------:R-:W-:Y:S01]  /*05f0*/  ULOP3.LUT UR8, UR7, UR14, URZ, 0x3c, !UPT ;  /* 0x0000000e07087292 */ /* 0x000fe2000f8e3cff */
[----:B--2---:R0:W1:Y:S01]  /*0600*/  MUFU.RCP R14, R8 ;  /* 0x00000008000e7308 */ /* 0x0040620000001000 */
[----:B------:R-:W-:Y:S01]  /*0610*/  MOV R5, UR7 ;  /* 0x0000000700057c02 */ /* 0x000fe20008000f00 */
[----:B------:R-:W-:Y:S01]  /*0620*/  UISETP.NE.AND UP1, UPT, UR14, URZ, UPT ;  /* 0x000000ff0e00728c */ /* 0x000fe2000bf25270 */
[----:B------:R-:W-:-:S02]  /*0630*/  IADD3 R13, PT, PT, RZ, -UR7, RZ ;  /* 0x80000007ff0d7c10 */ /* 0x000fc4000fffe0ff */
[----:B------:R-:W-:Y:S02]  /*0640*/  IABS R16, R5 ;  /* 0x0000000500107213 */ /* 0x000fe40000000000 */
[----:B------:R-:W-:Y:S01]  /*0650*/  IABS R2, R4 ;  /* 0x0000000400027213 */ /* 0x000fe20000000000 */
[----:B------:R-:W-:Y:S02]  /*0660*/  IMAD R6, R13, UR6, R6 ;  /* 0x000000060d067c24 */ /* 0x000fe4000f8e0206 */
[----:B0-----:R-:W-:Y:S01]  /*0670*/  HFMA2 R8, -RZ, RZ, 0, 0 ;  /* 0x00000000ff087431 */ /* 0x001fe200000001ff */
[----:B------:R-:W-:Y:S01]  /*0680*/  @!UP2 UIMAD UR9, UR11, UR13, URZ ;  /* 0x0000000d0b09a2a4 */ /* 0x000fe2000f8e02ff */
[----:B------:R-:W-:Y:S01]  /*0690*/  @P0 VIADD R12, R12, 0x1 ;  /* 0x000000010c0c0836 */ /* 0x000fe20000000000 */
[----:B------:R-:W-:-:S04]  /*06a0*/  IADD3 R2, PT, PT, RZ, -R2, RZ ;  /* 0x80000002ff027210 */ /* 0x000fc80007ffe0ff */
[----:B------:R-:W-:Y:S02]  /*06b0*/  R2UR UR4, R12 ;  /* 0x000000000c0472ca */ /* 0x000fe400000e0000 */
[----:B-1----:R-:W-:Y:S01]  /*06c0*/  IADD3 R14, PT, PT, R14, 0xffffffe, RZ ;  /* 0x0ffffffe0e0e7810 */ /* 0x002fe20007ffe0ff */
[----:B------:R-:W-:Y:S01]  /*06d0*/  IMAD.HI.U32 R9, R9, R15, R8 ;  /* 0x0000000f09097227 */ /* 0x000fe200078e0008 */
[----:B------:R-:W0:Y:S01]  /*06e0*/  LDC.64 R12, c[0x0][0x388] ;  /* 0x0000e200ff0c7b82 */ /* 0x000e220000000a00 */
[----:B------:R-:W-:-:S04]  /*06f0*/  LOP3.LUT R15, R21, 0x1f, RZ, 0xc0, !PT ;  /* 0x0000001f150f7812 */ /* 0x000fc800078ec0ff */
[----:B------:R-:W-:Y:S02]  /*0700*/  IMAD.HI.U32 R11, R9, R16, RZ ;  /* 0x00000010090b7227 */ /* 0x000fe400078e00ff */
[----:B------:R1:W2:Y:S03]  /*0710*/  F2I.FTZ.U32.TRUNC.NTZ R9, R14 ;  /* 0x0000000e00097305 */ /* 0x0002a6000021f000 */
[----:B------:R-:W-:-:S05]  /*0720*/  IADD3 R8, PT, PT, -R11, RZ, RZ ;  /* 0x000000ff0b087210 */ /* 0x000fca0007ffe1ff */
[C---:B------:R-:W-:Y:S01]  /*0730*/  IMAD R8, R7.reuse, R8, R16 ;  /* 0x0000000807087224 */ /* 0x040fe200078e0210 */
[----:B-1----:R-:W1:Y:S04]  /*0740*/  S2R R14, SR_CTAID.X ;  /* 0x00000000000e7919 */ /* 0x002e680000002500 */
[----:B------:R-:W-:Y:S02]  /*0750*/  ISETP.GT.U32.AND P2, PT, R7, R8, PT ;  /* 0x000000080700720c */ /* 0x000fe40003f44070 */
[----:B--2---:R-:W-:-:S04]  /*0760*/  IADD3 R0, PT, PT, RZ, -R9, RZ ;  /* 0x80000009ff007210 */ /* 0x004fc80007ffe0ff */
[----:B------:R-:W-:Y:S02]  /*0770*/  MOV R3, R0 ;  /* 0x0000000000037202 */ /* 0x000fe40000000f00 */
[----:B------:R-:W2:Y:S05]  /*0780*/  S2R R0, SR_TID.Y ;  /* 0x0000000000007919 */ /* 0x000eaa0000002200 */
[-C--:B------:R-:W-:Y:S02]  /*0790*/  @!P2 IADD3 R8, PT, PT, R8, -R7.reuse, RZ ;  /* 0x800000070808a210 */ /* 0x080fe40007ffe0ff */
[----:B------:R-:W-:Y:S02]  /*07a0*/  @!P2 IADD3 R11, PT, PT, R11, 0x1, RZ ;  /* 0x000000010b0ba810 */ /* 0x000fe40007ffe0ff */
[----:B------:R-:W-:Y:S01]  /*07b0*/  ISETP.GE.U32.AND P0, PT, R8, R7, PT ;  /* 0x000000070800720c */ /* 0x000fe20003f06070 */
[----:B------:R-:W-:-:S02]  /*07c0*/  HFMA2 R8, -RZ, RZ, 0, 0 ;  /* 0x00000000ff087431 */ /* 0x000fc400000001ff */
[----:B------:R-:W-:Y:S01]  /*07d0*/  IMAD R7, R3, R10, RZ ;  /* 0x0000000a03077224 */ /* 0x000fe200078e02ff */
[----:B------:R-:W-:-:S04]  /*07e0*/  SHF.L.U32 R3, R6, 0x5, RZ ;  /* 0x0000000506037819 */ /* 0x000fc800000006ff */
[----:B------:R-:W-:Y:S01]  /*07f0*/  LOP3.LUT R6, R3, R4, RZ, 0x3c, !PT ;  /* 0x0000000403067212 */ /* 0x000fe200078e3cff */
[----:B------:R-:W-:Y:S01]  /*0800*/  IMAD.HI.U32 R8, R9, R7, R8 ;  /* 0x0000000709087227 */ /* 0x000fe200078e0008 */
[----:B------:R-:W-:-:S03]  /*0810*/  IABS R7, R3 ;  /* 0x0000000300077213 */ /* 0x000fc60000000000 */
[----:B------:R-:W-:Y:S02]  /*0820*/  @P0 IADD3 R11, PT, PT, R11, 0x1, RZ ;  /* 0x000000010b0b0810 */ /* 0x000fe40007ffe0ff */
[----:B------:R-:W-:Y:S01]  /*0830*/  ISETP.LE.AND P0, PT, RZ, UR8, PT ;  /* 0x00000008ff007c0c */ /* 0x000fe2000bf03270 */
[----:B------:R-:W-:Y:S01]  /*0840*/  IMAD.HI.U32 R8, R8, R7, RZ ;  /* 0x0000000708087227 */ /* 0x000fe200078e00ff */
[----:B------:R-:W-:Y:S01]  /*0850*/  R2UR UR6, R11 ;  /* 0x000000000b0672ca */ /* 0x000fe200000e0000 */
[----:B------:R-:W3:Y:S01]  /*0860*/  LDCU UR8, c[0x0][0x3bc] ;  /* 0x00007780ff0877ac */ /* 0x000ee20008000800 */
[----:B------:R-:W-:Y:S01]  /*0870*/  ISETP.GE.AND P3, PT, R6, RZ, PT ;  /* 0x000000ff0600720c */ /* 0x000fe20003f66270 */
[----:B------:R-:W-:Y:S02]  /*0880*/  IMAD R7, R8, R2, R7 ;  /* 0x0000000208077224 */ /* 0x000fe400078e0207 */
[----:B------:R-:W-:-:S03]  /*0890*/  @!P1 IMAD R2, RZ, RZ, -UR4 ;  /* 0x80000004ff029e24 */ /* 0x000fc6000f8e02ff */
[----:B------:R-:W-:Y:S02]  /*08a0*/  ISETP.GT.U32.AND P2, PT, R10, R7, PT ;  /* 0x000000070a00720c */ /* 0x000fe40003f44070 */
[----:B------:R-:W-:Y:S02]  /*08b0*/  @!P1 R2UR UR4, R2 ;  /* 0x00000000020492ca */ /* 0x000fe400000e0000 */
[----:B------:R-:W-:Y:S02]  /*08c0*/  ISETP.NE.AND P1, PT, R4, RZ, PT ;  /* 0x000000ff0400720c */ /* 0x000fe40003f25270 */
[----:B------:R-:W-:-:S04]  /*08d0*/  @!P0 IADD3 R2, PT, PT, RZ, -UR6, RZ ;  /* 0x80000006ff028c10 */ /* 0x000fc8000fffe0ff */
[----:B------:R-:W-:Y:S01]  /*08e0*/  @!P0 R2UR UR6, R2 ;  /* 0x00000000020682ca */ /* 0x000fe200000e0000 */
[----:B---3--:R-:W-:Y:S01]  /*08f0*/  UIMAD UR8, UR10, UR8, URZ ;  /* 0x000000080a0872a4 */ /* 0x008fe2000f8e02ff */
[----:B--2---:R-:W-:Y:S02]  /*0900*/  LEA.HI R2, R21, R0, RZ, 0x1b ;  /* 0x0000000015027211 */ /* 0x004fe400078fd8ff */
[-C--:B------:R-:W-:Y:S01]  /*0910*/  @!P2 IADD3 R7, PT, PT, R7, -R10.reuse, RZ ;  /* 0x8000000a0707a210 */ /* 0x080fe20007ffe0ff */
[----:B------:R-:W-:Y:S01]  /*0920*/  USEL UR15, UR5, UR4, !UP0 ;  /* 0x00000004050f7287 */ /* 0x000fe2000c000000 */
[----:B------:R-:W-:Y:S01]  /*0930*/  @!P2 IADD3 R8, PT, PT, R8, 0x1, RZ ;  /* 0x000000010808a810 */ /* 0x000fe20007ffe0ff */
[----:B------:R-:W-:Y:S01]  /*0940*/  IMAD R6, R2, UR13, R15 ;  /* 0x0000000d02067c24 */ /* 0x000fe2000f8e020f */
[----:B------:R-:W-:Y:S01]  /*0950*/  ISETP.GE.U32.AND P0, PT, R7, R10, PT ;  /* 0x0000000a0700720c */ /* 0x000fe20003f06070 */
[----:B------:R-:W-:Y:S01]  /*0960*/  @!UP2 UIMAD UR9, UR15, UR9, URZ ;  /* 0x000000090f09a2a4 */ /* 0x000fe2000f8e02ff */
[----:B------:R-:W-:Y:S01]  /*0970*/  CS2R R10, SRZ ;  /* 0x00000000000a7805 */ /* 0x000fe2000001ff00 */
[----:B------:R-:W-:Y:S01]  /*0980*/  UISETP.GE.AND UP0, UPT, UR15, 0x1, UPT ;  /* 0x000000010f00788c */ /* 0x000fe2000bf06270 */
[C---:B------:R-:W-:Y:S01]  /*0990*/  IADD3 R7, PT, PT, R3.reuse, R6, RZ ;  /* 0x0000000603077210 */ /* 0x040fe20007ffe0ff */
[----:B------:R-:W-:Y:S01]  /*09a0*/  @!UP2 UIMAD UR9, UR7, UR9, URZ ;  /* 0x000000090709a2a4 */ /* 0x000fe2000f8e02ff */
[----:B------:R-:W-:Y:S01]  /*09b0*/  IMAD.IADD R6, R3, 0x1, R0 ;  /* 0x0000000103067824 */ /* 0x000fe200078e0200 */
[----:B------:R-:W-:-:S02]  /*09c0*/  @!UP1 ULOP3.LUT UR6, URZ, UR14, URZ, 0x33, !UPT ;  /* 0x0000000eff069292 */ /* 0x000fc4000f8e33ff */
[----:B------:R-:W-:Y:S01]  /*09d0*/  UIMAD UR5, UR15, UR8, URZ ;  /* 0x000000080f0572a4 */ /* 0x000fe2000f8e02ff */
[----:B------:R-:W-:Y:S01]  /*09e0*/  IMAD R6, R6, UR12, R5 ;  /* 0x0000000c06067c24 */ /* 0x000fe2000f8e0205 */
[----:B-1----:R-:W-:Y:S01]  /*09f0*/  LEA R5, R14, R21, 0x5 ;  /* 0x000000150e057211 */ /* 0x002fe200078e28ff */
[----:B0-----:R-:W-:Y:S01]  /*0a00*/  IMAD.WIDE R12, R7, 0x4, R12 ;  /* 0x00000004070c7825 */ /* 0x001fe200078e020c */
[----:B------:R-:W-:Y:S01]  /*0a10*/  @P0 IADD3 R8, PT, PT, R8, 0x1, RZ ;  /* 0x0000000108080810 */ /* 0x000fe20007ffe0ff */
[----:B------:R-:W-:Y:S01]  /*0a20*/  UIADD3 UR4, UPT, UPT, -UR6, URZ, URZ ;  /* 0x000000ff06047290 */ /* 0x000fe2000fffe1ff */
[----:B------:R-:W-:Y:S01]  /*0a30*/  PLOP3.LUT P0, PT, PT, PT, UP2, 0x80, 0x8 ;  /* 0x000000000008781c */ /* 0x000fe20003f0f028 */
[----:B------:R-:W-:Y:S01]  /*0a40*/  IMAD R3, R6, UR22, R5 ;  /* 0x0000001606037c24 */ /* 0x000fe2000f8e0205 */
[----:B------:R-:W-:Y:S01]  /*0a50*/  @!P3 IADD3 R8, PT, PT, -R8, RZ, RZ ;  /* 0x000000ff0808b210 */ /* 0x000fe20007ffe1ff */
[----:B------:R-:W-:Y:S01]  /*0a60*/  UIMAD UR7, UR14, UR4, UR7 ;  /* 0x000000040e0772a4 */ /* 0x000fe2000f8e0207 */
[----:B------:R-:W-:-:S02]  /*0a70*/  @!P1 LOP3.LUT R8, RZ, R4, RZ, 0x33, !PT ;  /* 0x00000004ff089212 */ /* 0x000fc400078e33ff */
[----:B------:R-:W-:Y:S01]  /*0a80*/  MOV R7, UR9 ;  /* 0x0000000900077c02 */ /* 0x000fe20008000f00 */
[----:B------:R-:W-:Y:S02]  /*0a90*/  UIMAD UR9, UR6, UR16, UR19 ;  /* 0x00000010060972a4 */ /* 0x000fe4000f8e0213 */
[----:B------:R-:W-:Y:S01]  /*0aa0*/  IMAD R4, R8, UR5, R5 ;  /* 0x0000000508047c24 */ /* 0x000fe2000f8e0205 */
[----:B------:R-:W-:Y:S02]  /*0ab0*/  MOV R5, RZ ;  /* 0x000000ff00057202 */ /* 0x000fe40000000f00 */
[----:B------:R-:W-:Y:S01]  /*0ac0*/  CS2R R8, SRZ ;  /* 0x0000000000087805 */ /* 0x000fe2000001ff00 */
[----:B------:R-:W-:Y:S01]  /*0ad0*/  UIMAD UR7, UR7, UR16, UR19 ;  /* 0x00000010070772a4 */ /* 0x000fe2000f8e0213 */
[----:B------:R-:W-:Y:S01]  /*0ae0*/  @!P0 IMAD.WIDE R12, R7, 0x4, R12 ;  /* 0x00000004070c8825 */ /* 0x000fe200078e020c */
[----:B------:R-:W-:Y:S01]  /*0af0*/  CS2R R6, SRZ ;  /* 0x0000000000067805 */ /* 0x000fe2000001ff00 */
[----:B----4-:R-:W-:Y:S09]  /*0b00*/  BRA.U !UP0, `(.L_x_11) ;  /* 0x0000000d08dc7547 */ /* 0x010ff2000b800000 */
[----:B------:R-:W0:Y:S01]  /*0b10*/  S2UR UR6, SR_CgaCtaId ;  /* 0x00000000000679c3 */ /* 0x000e220000008800 */
[----:B------:R-:W-:Y:S01]  /*0b20*/  UMOV UR4, 0x400 ;  /* 0x0000040000047882 */ /* 0x000fe20000000000 */
[----:B------:R-:W-:Y:S01]  /*0b30*/  SHF.R.S32.HI R19, RZ, 0x1f, R4 ;  /* 0x0000001fff137819 */ /* 0x000fe20000011404 */
[----:B------:R-:W-:Y:S01]  /*0b40*/  UIADD3 UR5, UPT, UPT, UR4, 0x400, URZ ;  /* 0x0000040004057890 */ /* 0x000fe2000fffe0ff */
[----:B------:R-:W-:Y:S01]  /*0b50*/  IMAD.MOV.U32 R5, RZ, RZ, RZ ;  /* 0x000000ffff057224 */ /* 0x000fe200078e00ff */
[----:B------:R-:W-:Y:S02]  /*0b60*/  UIMAD UR13, UR11, UR13, URZ ;  /* 0x0000000d0b0d72a4 */ /* 0x000fe4000f8e02ff */
[----:B0-----:R-:W-:Y:S02]  /*0b70*/  ULEA UR4, UR6, UR4, 0x18 ;  /* 0x0000000406047291 */ /* 0x001fe4000f8ec0ff */
[----:B------:R-:W-:-:S04]  /*0b80*/  ULEA UR5, UR6, UR5, 0x18 ;  /* 0x0000000506057291 */ /* 0x000fc8000f8ec0ff */
[----:B------:R-:W-:Y:S02]  /*0b90*/  LEA R15, R15, UR4, 0x2 ;  /* 0x000000040f0f7c11 */ /* 0x000fe4000f8e10ff */
[----:B------:R-:W-:Y:S02]  /*0ba0*/  LEA R21, R21, UR5, 0x2 ;  /* 0x0000000515157c11 */ /* 0x000fe4000f8e10ff */
[----:B------:R-:W-:Y:S02]  /*0bb0*/  LEA R22, R2, R15, 0x7 ;  /* 0x0000000f02167211 */ /* 0x000fe400078e38ff */
[C---:B------:R-:W-:Y:S02]  /*0bc0*/  LEA R23, R0.reuse, R21, 0x7 ;  /* 0x0000001500177211 */ /* 0x040fe400078e38ff */
[----:B------:R-:W-:Y:S01]  /*0bd0*/  LEA R20, R0, UR4, 0x2 ;  /* 0x0000000400147c11 */ /* 0x000fe2000f8e10ff */
[----:B------:R-:W-:-:S06]  /*0be0*/  UMOV UR4, URZ ;  /* 0x000000ff00047c82 */ /* 0x000fcc0008000000 */
.L_x_20:
[----:B------:R-:W0:Y:S02]  /*0bf0*/  LDCU UR5, c[0x0][0x3a8] ;  /* 0x00007500ff0577ac */ /* 0x000e240008000800 */
[----:B0-----:R-:W-:-:S09]  /*0c00*/  UISETP.NE.AND UP0, UPT, UR5, URZ, UPT ;  /* 0x000000ff0500728c */ /* 0x001fd2000bf05270 */
[----:B-1----:R-:W-:Y:S05]  /*0c10*/  BRA.U !UP0, `(.L_x_12) ;  /* 0x0000000d088c7547 */ /* 0x002fea000b800000 */
[----:B------:R-:W-:Y:S01]  /*0c20*/  UIMAD UR6, UR13, UR4, URZ ;  /* 0x000000040d0672a4 */ /* 0x000fe2000f8e02ff */
[----:B------:R-:W-:Y:S01]  /*0c30*/  MOV R24, R2 ;  /* 0x0000000200187202 */ /* 0x000fe20000000f00 */
[----:B------:R-:W0:Y:S01]  /*0c40*/  LDCU UR18, c[0x0][0x3bc] ;  /* 0x00007780ff1277ac */ /* 0x000e220008000800 */
[----:B------:R-:W-:Y:S01]  /*0c50*/  MOV R25, R0 ;  /* 0x0000000000197202 */ /* 0x000fe20000000f00 */
[----:B------:R-:W1:Y:S01]  /*0c60*/  LDCU UR19, c[0x0][0x39c] ;  /* 0x00007380ff1377ac */ /* 0x000e620008000800 */
[----:B------:R-:W2:Y:S01]  /*0c70*/  LDCU.64 UR16, c[0x0][0x380] ;  /* 0x00007000ff1077ac */ /* 0x000ea20008000a00 */
[----:B------:R-:W-:Y:S01]  /*0c80*/  UIADD3 UR14, UPT, UPT, UR13, UR6, URZ ;  /* 0x000000060d0e7290 */ /* 0x000fe2000fffe0ff */
[----:B------:R-:W-:-:S11]  /*0c90*/  UMOV UR5, URZ ;  /* 0x000000ff00057c82 */ /* 0x000fd60008000000 */
.L_x_19:
[----:B------:R-:W-:Y:S01]  /*0ca0*/  ISETP.GT.U32.AND P0, PT, R2, 0x3, PT ;  /* 0x000000030200780c */ /* 0x000fe20003f04070 */
[----:B------:R-:W-:-:S12]  /*0cb0*/  BSSY.RECONVERGENT B0, `(.L_x_13) ;  /* 0x000000f000007945 */ /* 0x000fd80003800200 */
[----:B-1----:R-:W-:Y:S05]  /*0cc0*/  @P0 BRA `(.L_x_14) ;  /* 0x0000000000340947 */ /* 0x002fea0003800000 */
[----:B------:R-:W-:-:S13]  /*0cd0*/  ISETP.GE.U32.AND P0, PT, R24, UR11, PT ;  /* 0x0000000b18007c0c */ /* 0x000fda000bf06070 */
[----:B------:R-:W-:Y:S05]  /*0ce0*/  @P0 BRA `(.L_x_15) ;  /* 0x0000000000240947 */ /* 0x000fea0003800000 */
[----:B------:R-:W-:Y:S01]  /*0cf0*/  MOV R17, UR6 ;  /* 0x0000000600117c02 */ /* 0x000fe20008000f00 */
[----:B------:R-:W-:-:S04]  /*0d00*/  IMAD.U32 R15, RZ, RZ, UR14 ;  /* 0x0000000eff0f7e24 */ /* 0x000fc8000f8e00ff */
[----:B------:R-:W-:-:S04]  /*0d10*/  IMAD.WIDE R16, R17, 0x4, R12 ;  /* 0x0000000411107825 */ /* 0x000fc800078e020c */
[----:B------:R-:W-:Y:S02]  /*0d20*/  IMAD.WIDE R14, R15, 0x4, R12 ;  /* 0x000000040f0e7825 */ /* 0x000fe400078e020c */
[----:B------:R-:W3:Y:S04]  /*0d30*/  LDG.E R17, desc[UR20][R16.64] ;  /* 0x0000001410117981 */ /* 0x000ee8000c1e1900 */
[----:B------:R-:W4:Y:S04]  /*0d40*/  LDG.E R15, desc[UR20][R14.64] ;  /* 0x000000140e0f7981 */ /* 0x000f28000c1e1900 */
[----:B---3--:R3:W-:Y:S04]  /*0d50*/  STS [R22], R17 ;  /* 0x0000001116007388 */ /* 0x0087e80000000800 */
[----:B----4-:R3:W-:Y:S01]  /*0d60*/  STS [R22+0x200], R15 ;  /* 0x0002000f16007388 */ /* 0x0107e20000000800 */
[----:B------:R-:W-:Y:S05]  /*0d70*/  BRA `(.L_x_14) ;  /* 0x0000000000087947 */ /* 0x000fea0003800000 */
.L_x_15:
[----:B------:R4:W-:Y:S04]  /*0d80*/  STS [R22], RZ ;  /* 0x000000ff16007388 */ /* 0x0009e80000000800 */
[----:B------:R4:W-:Y:S02]  /*0d90*/  STS [R22+0x200], RZ ;  /* 0x000200ff16007388 */ /* 0x0009e40000000800 */
.L_x_14:
[----:B012---:R-:W-:Y:S05]  /*0da0*/  BSYNC.RECONVERGENT B0 ;  /* 0x0000000000007941 */ /* 0x007fea0003800200 */
.L_x_13:
[----:B------:R-:W-:Y:S01]  /*0db0*/  ISETP.GE.AND P0, PT, R25, UR11, PT ;  /* 0x0000000b19007c0c */ /* 0x000fe2000bf06270 */
[----:B------:R-:W-:-:S12]  /*0dc0*/  BSSY.RECONVERGENT B0, `(.L_x_16) ;  /* 0x0000037000007945 */ /* 0x000fd80003800200 */
[----:B------:R-:W-:Y:S05]  /*0dd0*/  @P0 BRA `(.L_x_17) ;  /* 0x0000000000d40947 */ /* 0x000fea0003800000 */
[----:B------:R-:W3:Y:S02]  /*0de0*/  LDC R16, c[0x0][0x3a8] ;  /* 0x0000ea00ff107b82 */ /* 0x000ee40000000800 */
[----:B---3--:R-:W-:-:S04]  /*0df0*/  IABS R17, R16 ;  /* 0x0000001000117213 */ /* 0x008fc80000000000 */
[----:B------:R-:W0:Y:S08]  /*0e00*/  I2F.RP R26, R17 ;  /* 0x00000011001a7306 */ /* 0x000e300000209400 */
[----:B0-----:R-:W0:Y:S02]  /*0e10*/  MUFU.RCP R26, R26 ;  /* 0x0000001a001a7308 */ /* 0x001e240000001000 */
[----:B0-----:R-:W-:-:S06]  /*0e20*/  IADD3 R14, PT, PT, R26, 0xffffffe, RZ ;  /* 0x0ffffffe1a0e7810 */ /* 0x001fcc0007ffe0ff */
[----:B------:R0:W1:Y:S02]  /*0e30*/  F2I.FTZ.U32.TRUNC.NTZ R15, R14 ;  /* 0x0000000e000f7305 */ /* 0x000064000021f000 */
[----:B0-----:R-:W-:Y:S01]  /*0e40*/  HFMA2 R14, -RZ, RZ, 0, 0 ;  /* 0x00000000ff0e7431 */ /* 0x001fe200000001ff */
[----:B-1----:R-:W-:-:S05]  /*0e50*/  IADD3 R28, PT, PT, RZ, -R15, RZ ;  /* 0x8000000fff1c7210 */ /* 0x002fca0007ffe0ff */
[----:B------:R-:W-:Y:S01]  /*0e60*/  IMAD R27, R28, R17, RZ ;  /* 0x000000111c1b7224 */ /* 0x000fe200078e02ff */
[----:B------:R-:W-:-:S03]  /*0e70*/  IABS R28, R25 ;  /* 0x00000019001c7213 */ /* 0x000fc60000000000 */
[----:B------:R-:W-:Y:S01]  /*0e80*/  IMAD.HI.U32 R15, R15, R27, R14 ;  /* 0x0000001b0f0f7227 */ /* 0x000fe200078e000e */
[----:B------:R-:W-:-:S04]  /*0e90*/  LOP3.LUT R14, R25, R16, RZ, 0x3c, !PT ;  /* 0x00000010190e7212 */ /* 0x000fc800078e3cff */
[----:B------:R-:W-:Y:S01]  /*0ea0*/  ISETP.GE.AND P2, PT, R14, RZ, PT ;  /* 0x000000ff0e00720c */ /* 0x000fe20003f46270 */
[----:B------:R-:W-:-:S05]  /*0eb0*/  IMAD.HI.U32 R15, R15, R28, RZ ;  /* 0x0000001c0f0f7227 */ /* 0x000fca00078e00ff */
[----:B------:R-:W-:-:S05]  /*0ec0*/  IADD3 R26, PT, PT, -R15, RZ, RZ ;  /* 0x000000ff0f1a7210 */ /* 0x000fca0007ffe1ff */
[----:B------:R-:W-:-:S05]  /*0ed0*/  IMAD R26, R17, R26, R28 ;  /* 0x0000001a111a7224 */ /* 0x000fca00078e021c */
[----:B------:R-:W-:-:S13]  /*0ee0*/  ISETP.GT.U32.AND P1, PT, R17, R26, PT ;  /* 0x0000001a1100720c */ /* 0x000fda0003f24070 */
[-C--:B------:R-:W-:Y:S01]  /*0ef0*/  @!P1 IADD3 R26, PT, PT, R26, -R17.reuse, RZ ;  /* 0x800000111a1a9210 */ /* 0x080fe20007ffe0ff */
[----:B------:R-:W-:Y:S01]  /*0f00*/  @!P1 VIADD R15, R15, 0x1 ;  /* 0x000000010f0f9836 */ /* 0x000fe20000000000 */
[----:B------:R-:W-:Y:S02]  /*0f10*/  ISETP.NE.AND P1, PT, R16, RZ, PT ;  /* 0x000000ff1000720c */ /* 0x000fe40003f25270 */
[----:B------:R-:W-:-:S13]  /*0f20*/  ISETP.GE.U32.AND P0, PT, R26, R17, PT ;  /* 0x000000111a00720c */ /* 0x000fda0003f06070 */
[----:B------:R-:W-:-:S04]  /*0f30*/  @P0 IADD3 R15, PT, PT, R15, 0x1, RZ ;  /* 0x000000010f0f0810 */ /* 0x000fc80007ffe0ff */
[----:B------:R-:W-:Y:S02]  /*0f40*/  MOV R17, R15 ;  /* 0x0000000f00117202 */ /* 0x000fe40000000f00 */
[----:B------:R-:W0:Y:S02]  /*0f50*/  LDC.64 R14, c[0x0][0x3a0] ;  /* 0x0000e800ff0e7b82 */ /* 0x000e240000000a00 */
[----:B------:R-:W-:Y:S02]  /*0f60*/  @!P2 IADD3 R17, PT, PT, -R17, RZ, RZ ;  /* 0x000000ff1111a210 */ /* 0x000fe40007ffe1ff */
[----:B------:R-:W-:-:S04]  /*0f70*/  @!P1 LOP3.LUT R17, RZ, R16, RZ, 0x33, !PT ;  /* 0x00000010ff119212 */ /* 0x000fc800078e33ff */
[C---:B------:R-:W-:Y:S02]  /*0f80*/  IADD3 R26, PT, PT, -R17.reuse, RZ, RZ ;  /* 0x000000ff111a7210 */ /* 0x040fe40007ffe1ff */
[----:B------:R-:W-:-:S03]  /*0f90*/  IADD3 R17, PT, PT, R17, UR9, RZ ;  /* 0x0000000911117c10 */ /* 0x000fc6000fffe0ff */
[----:B------:R-:W-:-:S04]  /*0fa0*/  IMAD R16, R16, R26, R25 ;  /* 0x0000001a10107224 */ /* 0x000fc800078e0219 */
[----:B------:R-:W-:Y:S01]  /*0fb0*/  VIADD R16, R16, UR7 ;  /* 0x0000000710107c36 */ /* 0x000fe20008000000 */
[----:B0-----:R-:W-:-:S04]  /*0fc0*/  ISETP.GE.AND P0, PT, R17, R14, PT ;  /* 0x0000000e1100720c */ /* 0x001fc80003f06270 */
[C---:B------:R-:W-:Y:S02]  /*0fd0*/  ISETP.GE.AND P1, PT, R16.reuse, R15, PT ;  /* 0x0000000f1000720c */ /* 0x040fe40003f26270 */
[----:B------:R-:W-:Y:S02]  /*0fe0*/  ISETP.GT.AND P0, PT, R17, -0x1, !P0 ;  /* 0xffffffff1100780c */ /* 0x000fe40004704270 */
[----:B------:R-:W-:-:S04]  /*0ff0*/  ISETP.GT.AND P1, PT, R16, -0x1, !P1 ;  /* 0xffffffff1000780c */ /* 0x000fc80004f24270 */
[----:B------:R-:W-:-:S13]  /*1000*/  PLOP3.LUT P0, PT, P0, P1, PT, 0x80, 0x8 ;  /* 0x000000000008781c */ /* 0x000fda0000703070 */
[----:B------:R-:W-:Y:S05]  /*1010*/  @!P0 BRA `(.L_x_18) ;  /* 0x00000000003c8947 */ /* 0x000fea0003800000 */
[----:B------:R-:W-:-:S05]  /*1020*/  MOV R27, UR10 ;  /* 0x0000000a001b7c02 */ /* 0x000fca0008000f00 */
[----:B------:R-:W-:-:S04]  /*1030*/  IMAD R14, R27, UR4, R16 ;  /* 0x000000041b0e7c24 */ /* 0x000fc8000f8e0210 */
[----:B------:R-:W-:Y:S01]  /*1040*/  IMAD R14, R17, R15, R14 ;  /* 0x0000000f110e7224 */ /* 0x000fe200078e020e */
[----:B------:R-:W-:-:S03]  /*1050*/  MOV R17, UR8 ;  /* 0x0000000800117c02 */ /* 0x000fc60008000f00 */
[----:B------:R-:W-:-:S05]  /*1060*/  IMAD R14, R14, UR18, RZ ;  /* 0x000000120e0e7c24 */ /* 0x000fca000f8e02ff */
[----:B------:R-:W-:-:S04]  /*1070*/  IADD3 R15, P0, PT, R4, R14, RZ ;  /* 0x0000000e040f7210 */ /* 0x000fc80007f1e0ff */
[----:B------:R-:W-:Y:S02]  /*1080*/  LEA.HI.X.SX32 R16, R14, R19, 0x1, P0 ;  /* 0x000000130e107211 */ /* 0x000fe400000f0eff */
[----:B------:R-:W-:-:S04]  /*1090*/  LEA R14, P0, R15, UR16, 0x2 ;  /* 0x000000100f0e7c11 */ /* 0x000fc8000f8010ff */
[----:B------:R-:W-:-:S03]  /*10a0*/  LEA.HI.X R15, R15, UR17, R16, 0x2, P0 ;  /* 0x000000110f0f7c11 */ /* 0x000fc600080f1410 */
[----:B------:R-:W-:Y:S02]  /*10b0*/  IMAD.WIDE R16, R17, 0x4, R14 ;  /* 0x0000000411107825 */ /* 0x000fe400078e020e */
[----:B------:R-:W2:Y:S04]  /*10c0*/  LDG.E R14, desc[UR20][R14.64] ;  /* 0x000000140e0e7981 */ /* 0x000ea8000c1e1900 */
[----:B------:R-:W3:Y:S04]  /*10d0*/  LDG.E R16, desc[UR20][R16.64] ;  /* 0x0000001410107981 */ /* 0x000ee8000c1e1900 */
[----:B--2---:R0:W-:Y:S04]  /*10e0*/  STS [R23], R14 ;  /* 0x0000000e17007388 */ /* 0x0041e80000000800 */
[----:B---3--:R0:W-:Y:S01]  /*10f0*/  STS [R23+0x200], R16 ;  /* 0x0002001017007388 */ /* 0x0081e20000000800 */
[----:B------:R-:W-:Y:S05]  /*1100*/  BRA `(.L_x_17) ;  /* 0x0000000000087947 */ /* 0x000fea0003800000 */
.L_x_18:
[----:B------:R1:W-:Y:S04]  /*1110*/  STS [R23], RZ ;  /* 0x000000ff17007388 */ /* 0x0003e80000000800 */
[----:B------:R1:W-:Y:S02]  /*1120*/  STS [R23+0x200], RZ ;  /* 0x000200ff17007388 */ /* 0x0003e40000000800 */
.L_x_17:
[----:B------:R-:W-:Y:S05]  /*1130*/  BSYNC.RECONVERGENT B0 ;  /* 0x0000000000007941 */ /* 0x000fea0003800200 */
.L_x_16:
[----:B------:R-:W-:Y:S01]  /*1140*/  BAR.SYNC.DEFER_BLOCKING 0x0 ;  /* 0x0000000000007b1d */ /* 0x000fe20000010000 */
[----:B------:R-:W-:Y:S01]  /*1150*/  UIADD3 UR5, UPT, UPT, UR5, 0x4, URZ ;  /* 0x0000000405057890 */ /* 0x000fe2000fffe0ff */
[----:B------:R-:W-:Y:S01]  /*1160*/  IADD3 R25, PT, PT, R25, 0x4, RZ ;  /* 0x0000000419197810 */ /* 0x000fe20007ffe0ff */
[----:B------:R-:W-:Y:S01]  /*1170*/  ULEA UR14, UR19, UR14, 0x2 ;  /* 0x0000000e130e7291 */ /* 0x000fe2000f8e10ff */
[----:B------:R-:W-:Y:S01]  /*1180*/  IADD3 R24, PT, PT, R24, 0x4, RZ ;  /* 0x0000000418187810 */ /* 0x000fe20007ffe0ff */
[----:B------:R-:W-:Y:S02]  /*1190*/  UISETP.GE.U32.AND UP0, UPT, UR5, UR11, UPT ;  /* 0x0000000b0500728c */ /* 0x000fe4000bf06070 */
[----:B------:R-:W-:Y:S01]  /*11a0*/  ULEA UR6, UR19, UR6, 0x2 ;  /* 0x0000000613067291 */ /* 0x000fe2000f8e10ff */
[----:B---3--:R-:W-:Y:S04]  /*11b0*/  LDS R15, [R21] ;  /* 0x00000000150f7984 */ /* 0x008fe80000000800 */
[----:B0-----:R-:W0:Y:S04]  /*11c0*/  LDS R14, [R20] ;  /* 0x00000000140e7984 */ /* 0x001e280000000800 */
[----:B------:R-:W2:Y:S04]  /*11d0*/  LDS R16, [R20+0x10] ;  /* 0x0000100014107984 */ /* 0x000ea80000000800 */
[----:B------:R-:W3:Y:S04]  /*11e0*/  LDS R17, [R20+0x20] ;  /* 0x0000200014117984 */ /* 0x000ee80000000800 */
[----:B------:R-:W5:Y:S04]  /*11f0*/  LDS R26, [R20+0x30] ;  /* 0x00003000141a7984 */ /* 0x000f680000000800 */
[----:B------:R-:W-:Y:S04]  /*1200*/  LDS R28, [R20+0x2b0] ;  /* 0x0002b000141c7984 */ /* 0x000fe80000000800 */
[----:B------:R-:W-:Y:S01]  /*1210*/  LDS R29, [R20+0x2e0] ;  /* 0x0002e000141d7984 */ /* 0x000fe20000000800 */
[----:B0-----:R-:W-:-:S03]  /*1220*/  FFMA R18, R15, R14, R18 ;  /* 0x0000000e0f127223 */ /* 0x001fc60000000012 */
[----:B------:R-:W0:Y:S01]  /*1230*/  LDS R14, [R20+0x40] ;  /* 0x00004000140e7984 */ /* 0x000e220000000800 */
[----:B--2---:R-:W-:-:S03]  /*1240*/  FFMA R11, R15, R16, R11 ;  /* 0x000000100f0b7223 */ /* 0x004fc6000000000b */
[----:B------:R-:W2:Y:S01]  /*1250*/  LDS R16, [R20+0x50] ;  /* 0x0000500014107984 */ /* 0x000ea20000000800 */
[----:B---3--:R-:W-:-:S03]  /*1260*/  FFMA R10, R15, R17, R10 ;  /* 0x000000110f0a7223 */ /* 0x008fc6000000000a */
[----:B------:R-:W3:Y:S01]  /*1270*/  LDS R17, [R20+0x60] ;  /* 0x0000600014117984 */ /* 0x000ee20000000800 */
[----:B-----5:R-:W-:-:S03]  /*1280*/  FFMA R9, R15, R26, R9 ;  /* 0x0000001a0f097223 */ /* 0x020fc60000000009 */
[----:B------:R-:W5:Y:S01]  /*1290*/  LDS R26, [R20+0x70] ;  /* 0x00007000141a7984 */ /* 0x000f620000000800 */
[----:B0-----:R-:W-:-:S03]  /*12a0*/  FFMA R8, R15, R14, R8 ;  /* 0x0000000e0f087223 */ /* 0x001fc60000000008 */
[----:B------:R-:W-:Y:S01]  /*12b0*/  LDS R14, [R20+0x80] ;  /* 0x00008000140e7984 */ /* 0x000fe20000000800 */
[----:B--2---:R-:W-:-:S03]  /*12c0*/  FFMA R7, R15, R16, R7 ;  /* 0x000000100f077223 */ /* 0x004fc60000000007 */
[----:B------:R-:W-:Y:S01]  /*12d0*/  LDS R16, [R20+0x90] ;  /* 0x0000900014107984 */ /* 0x000fe20000000800 */
[----:B---3--:R-:W-:-:S03]  /*12e0*/  FFMA R6, R15, R17, R6 ;  /* 0x000000110f067223 */ /* 0x008fc60000000006 */
[----:B------:R-:W-:Y:S01]  /*12f0*/  LDS R17, [R20+0xa0] ;  /* 0x0000a00014117984 */ /* 0x000fe20000000800 */
[----:B-----5:R-:W-:-:S03]  /*1300*/  FFMA R5, R15, R26, R5 ;  /* 0x0000001a0f057223 */ /* 0x020fc60000000005 */
[----:B------:R-:W0:Y:S04]  /*1310*/  LDS R15, [R21+0x80] ;  /* 0x00008000150f7984 */ /* 0x000e280000000800 */
[----:B------:R-:W2:Y:S01]  /*1320*/  LDS R26, [R20+0xb0] ;  /* 0x0000b000141a7984 */ /* 0x000ea20000000800 */
[C---:B0-----:R-:W-:Y:S01]  /*1330*/  FFMA R18, R15.reuse, R14, R18 ;  /* 0x0000000e0f127223 */ /* 0x041fe20000000012 */
[C---:B------:R-:W-:Y:S01]  /*1340*/  FFMA R11, R15.reuse, R16, R11 ;  /* 0x000000100f0b7223 */ /* 0x040fe2000000000b */
[C---:B------:R-:W-:Y:S01]  /*1350*/  FFMA R10, R15.reuse, R17, R10 ;  /* 0x000000110f0a7223 */ /* 0x040fe2000000000a */
[----:B------:R-:W0:Y:S01]  /*1360*/  LDS R14, [R20+0xc0] ;  /* 0x0000c000140e7984 */ /* 0x000e220000000800 */
[----:B--2---:R-:W-:-:S03]  /*1370*/  FFMA R9, R15, R26, R9 ;  /* 0x0000001a0f097223 */ /* 0x004fc60000000009 */
[----:B------:R-:W2:Y:S04]  /*1380*/  LDS R16, [R20+0xd0] ;  /* 0x0000d00014107984 */ /* 0x000ea80000000800 */
[----:B------:R-:W3:Y:S04]  /*1390*/  LDS R17, [R20+0xe0] ;  /* 0x0000e00014117984 */ /* 0x000ee80000000800 */
        /* <DEDUP_REMOVED lines=52> */
[C---:B0-----:R-:W-:Y:S01]  /*16e0*/  FFMA R8, R15.reuse, R14, R8 ;  /* 0x0000000e0f087223 */ /* 0x041fe20000000008 */
[----:B--2---:R-:W-:-:S02]  /*16f0*/  FFMA R7, R15, R16, R7 ;  /* 0x000000100f077223 */ /* 0x004fc40000000007 */
[----:B------:R-:W0:Y:S01]  /*1700*/  LDS R16, [R21+0x280] ;  /* 0x0002800015107984 */ /* 0x000e220000000800 */
[----:B---3--:R-:W-:-:S03]  /*1710*/  FFMA R6, R15, R17, R6 ;  /* 0x000000110f067223 */ /* 0x008fc60000000006 */
[----:B------:R-:W2:Y:S01]  /*1720*/  LDS R17, [R20+0x2c0] ;  /* 0x0002c00014117984 */ /* 0x000ea20000000800 */
[----:B-----5:R-:W-:-:S03]  /*1730*/  FFMA R14, R15, R26, R5 ;  /* 0x0000001a0f0e7223 */ /* 0x020fc60000000005 */
[----:B------:R-:W3:Y:S04]  /*1740*/  LDS R15, [R20+0x2a0] ;  /* 0x0002a000140f7984 */ /* 0x000ee80000000800 */
[----:B------:R-:W5:Y:S04]  /*1750*/  LDS R5, [R20+0x280] ;  /* 0x0002800014057984 */ /* 0x000f680000000800 */
[----:B------:R-:W4:Y:S01]  /*1760*/  LDS R26, [R20+0x290] ;  /* 0x00029000141a7984 */ /* 0x000f220000000800 */
[C---:B0-----:R-:W-:Y:S01]  /*1770*/  FFMA R9, R16.reuse, R28, R9 ;  /* 0x0000001c10097223 */ /* 0x041fe20000000009 */
[----:B------:R-:W-:-:S02]  /*1780*/  FFMA R29, R16, R29, R6 ;  /* 0x0000001d101d7223 */ /* 0x000fc40000000006 */
[----:B------:R-:W-:Y:S01]  /*1790*/  LDS R28, [R20+0x350] ;  /* 0x00035000141c7984 */ /* 0x000fe20000000800 */
[----:B--2---:R-:W-:-:S03]  /*17a0*/  FFMA R17, R16, R17, R8 ;  /* 0x0000001110117223 */ /* 0x004fc60000000008 */
[----:B------:R-:W-:Y:S01]  /*17b0*/  LDS R8, [R21+0x300] ;  /* 0x0003000015087984 */ /* 0x000fe20000000800 */
[----:B---3--:R-:W-:-:S03]  /*17c0*/  FFMA R15, R16, R15, R10 ;  /* 0x0000000f100f7223 */ /* 0x008fc6000000000a */
[----:B------:R-:W0:Y:S01]  /*17d0*/  LDS R10, [R20+0x2d0] ;  /* 0x0002d000140a7984 */ /* 0x000e220000000800 */
[----:B-----5:R-:W-:-:S03]  /*17e0*/  FFMA R5, R16, R5, R18 ;  /* 0x0000000510057223 */ /* 0x020fc60000000012 */
[----:B------:R-:W2:Y:S01]  /*17f0*/  LDS R18, [R20+0x2f0] ;  /* 0x0002f00014127984 */ /* 0x000ea20000000800 */
[----:B----4-:R-:W-:-:S03]  /*1800*/  FFMA R11, R16, R26, R11 ;  /* 0x0000001a100b7223 */ /* 0x010fc6000000000b */
[----:B------:R-:W3:Y:S04]  /*1810*/  LDS R26, [R20+0x340] ;  /* 0x00034000141a7984 */ /* 0x000ee80000000800 */
[----:B------:R-:W4:Y:S01]  /*1820*/  LDS R6, [R20+0x360] ;  /* 0x0003600014067984 */ /* 0x000f220000000800 */
[----:B0-----:R-:W-:-:S03]  /*1830*/  FFMA R27, R16, R10, R7 ;  /* 0x0000000a101b7223 */ /* 0x001fc60000000007 */
[----:B------:R-:W0:Y:S01]  /*1840*/  LDS R10, [R20+0x310] ;  /* 0x00031000140a7984 */ /* 0x000e220000000800 */
[----:B--2---:R-:W-:Y:S01]  /*1850*/  FFMA R7, R16, R18, R14 ;  /* 0x0000001210077223 */ /* 0x004fe2000000000e */
[C---:B------:R-:W-:Y:S02]  /*1860*/  FFMA R28, R8.reuse, R28, R27 ;  /* 0x0000001c081c7223 */ /* 0x040fe4000000001b */
[----:B------:R-:W2:Y:S01]  /*1870*/  LDS R14, [R20+0x320] ;  /* 0x00032000140e7984 */ /* 0x000ea20000000800 */
[----:B---3--:R-:W-:-:S03]  /*1880*/  FFMA R26, R8, R26, R17 ;  /* 0x0000001a081a7223 */ /* 0x008fc60000000011 */
[----:B------:R-:W3:Y:S01]  /*1890*/  LDS R18, [R20+0x300] ;  /* 0x0003000014127984 */ /* 0x000ee20000000800 */
[----:B----4-:R-:W-:-:S03]  /*18a0*/  FFMA R6, R8, R6, R29 ;  /* 0x0000000608067223 */ /* 0x010fc6000000001d */
[----:B------:R-:W4:Y:S04]  /*18b0*/  LDS R16, [R20+0x330] ;  /* 0x0003300014107984 */ /* 0x000f280000000800 */
[----:B------:R-:W-:Y:S01]  /*18c0*/  LDS R17, [R20+0x380] ;  /* 0x0003800014117984 */ /* 0x000fe20000000800 */
[----:B0-----:R-:W-:-:S03]  /*18d0*/  FFMA R10, R8, R10, R11 ;  /* 0x0000000a080a7223 */ /* 0x001fc6000000000b */
[----:B------:R-:W-:Y:S01]  /*18e0*/  LDS R11, [R20+0x390] ;  /* 0x00039000140b7984 */ /* 0x000fe20000000800 */
[----:B--2---:R-:W-:-:S03]  /*18f0*/  FFMA R14, R8, R14, R15 ;  /* 0x0000000e080e7223 */ /* 0x004fc6000000000f */
[----:B------:R-:W0:Y:S01]  /*1900*/  LDS R15, [R20+0x370] ;  /* 0x00037000140f7984 */ /* 0x000e220000000800 */
[----:B---3--:R-:W-:-:S03]  /*1910*/  FFMA R18, R8, R18, R5 ;  /* 0x0000001208127223 */ /* 0x008fc60000000005 */
[----:B------:R-:W2:Y:S01]  /*1920*/  LDS R5, [R21+0x380] ;  /* 0x0003800015057984 */ /* 0x000ea20000000800 */
[----:B----4-:R-:W-:-:S03]  /*1930*/  FFMA R16, R8, R16, R9 ;  /* 0x0000001008107223 */ /* 0x010fc60000000009 */
[----:B------:R-:W3:Y:S01]  /*1940*/  LDS R9, [R20+0x3b0] ;  /* 0x0003b00014097984 */ /* 0x000ee20000000800 */
[----:B0-----:R-:W-:-:S03]  /*1950*/  FFMA R15, R8, R15, R7 ;  /* 0x0000000f080f7223 */ /* 0x001fc60000000007 */
[----:B------:R-:W0:Y:S01]  /*1960*/  LDS R7, [R20+0x3a0] ;  /* 0x0003a00014077984 */ /* 0x000e220000000800 */
[C---:B--2---:R-:W-:Y:S01]  /*1970*/  FFMA R11, R5.reuse, R11, R10 ;  /* 0x0000000b050b7223 */ /* 0x044fe2000000000a */
[C---:B------:R-:W-:Y:S02]  /*1980*/  FFMA R18, R5.reuse, R17, R18 ;  /* 0x0000001105127223 */ /* 0x040fe40000000012 */
[----:B------:R-:W2:Y:S01]  /*1990*/  LDS R8, [R20+0x3c0] ;  /* 0x0003c00014087984 */ /* 0x000ea20000000800 */
[----:B---3--:R-:W-:-:S03]  /*19a0*/  FFMA R9, R5, R9, R16 ;  /* 0x0000000905097223 */ /* 0x008fc60000000010 */
[----:B------:R-:W3:Y:S04]  /*19b0*/  LDS R17, [R20+0x3d0] ;  /* 0x0003d00014117984 */ /* 0x000ee80000000800 */
[----:B------:R-:W-:Y:S01]  /*19c0*/  LDS R16, [R20+0x3f0] ;  /* 0x0003f00014107984 */ /* 0x000fe20000000800 */
[----:B0-----:R-:W-:-:S03]  /*19d0*/  FFMA R10, R5, R7, R14 ;  /* 0x00000007050a7223 */ /* 0x001fc6000000000e */
[----:B------:R-:W0:Y:S01]  /*19e0*/  LDS R14, [R20+0x3e0] ;  /* 0x0003e000140e7984 */ /* 0x000e220000000800 */
[C---:B--2---:R-:W-:Y:S01]  /*19f0*/  FFMA R8, R5.reuse, R8, R26 ;  /* 0x0000000805087223 */ /* 0x044fe2000000001a */
[C---:B---3--:R-:W-:Y:S01]  /*1a00*/  FFMA R7, R5.reuse, R17, R28 ;  /* 0x0000001105077223 */ /* 0x048fe2000000001c */
[C---:B0-----:R-:W-:Y:S01]  /*1a10*/  FFMA R6, R5.reuse, R14, R6 ;  /* 0x0000000e05067223 */ /* 0x041fe20000000006 */
[----:B------:R-:W-:Y:S01]  /*1a20*/  FFMA R5, R5, R16, R15 ;  /* 0x0000001005057223 */ /* 0x000fe2000000000f */
[----:B------:R-:W-:Y:S06]  /*1a30*/  BAR.SYNC.DEFER_BLOCKING 0x0 ;  /* 0x0000000000007b1d */ /* 0x000fec0000010000 */
[----:B------:R-:W-:Y:S05]  /*1a40*/  BRA.U !UP0, `(.L_x_19) ;  /* 0xfffffff108947547 */ /* 0x000fea000b83ffff */
.L_x_12:
[----:B------:R-:W-:-:S04]  /*1a50*/  UIADD3 UR4, UPT, UPT, UR4, 0x2, URZ ;  /* 0x0000000204047890 */ /* 0x000fc8000fffe0ff */
[----:B------:R-:W-:-:S09]  /*1a60*/  UISETP.GE.AND UP0, UPT, UR4, UR15, UPT ;  /* 0x0000000f0400728c */ /* 0x000fd2000bf06270 */
[----:B------:R-:W-:Y:S05]  /*1a70*/  BRA.U !UP0, `(.L_x_20) ;  /* 0xfffffff1085c7547 */ /* 0x000fea000b83ffff */
.L_x_11:
[----:B------:R-:W0:Y:S01]  /*1a80*/  LDC.64 R12, c[0x0][0x390] ;  /* 0x0000e400ff0c7b82 */ /* 0x000e220000000a00 */
[----:B------:R-:W2:Y:S01]  /*1a90*/  LDCU UR5, c[0x0][0x398] ;  /* 0x00007300ff0577ac */ /* 0x000ea20008000800 */
[----:B------:R-:W3:Y:S01]  /*1aa0*/  LDCU.64 UR16, c[0x0][0x3c8] ;  /* 0x00007900ff1077ac */ /* 0x000ee20008000a00 */
[----:B0-----:R-:W-:-:S05]  /*1ab0*/  IMAD.WIDE.U32 R2, R3, 0x4, R12 ;  /* 0x0000000403027825 */ /* 0x001fca00078e000c */
[----:B------:R-:W4:Y:S01]  /*1ac0*/  LDG.E R0, desc[UR20][R2.64] ;  /* 0x0000001402007981 */ /* 0x000f22000c1e1900 */
[----:B--2---:R-:W-:Y:S01]  /*1ad0*/  UIMAD UR5, UR12, UR5, URZ ;  /* 0x000000050c0572a4 */ /* 0x004fe2000f8e02ff */
[----:B---3--:R-:W-:-:S03]  /*1ae0*/  FMUL R13, R18, UR17 ;  /* 0x00000011120d7c20 */ /* 0x008fc60008400000 */
[----:B------:R-:W-:-:S06]  /*1af0*/  USHF.L.U32 UR6, UR5, 0x2, URZ ;  /* 0x0000000205067899 */ /* 0x000fcc00080006ff */
[----:B------:R-:W-:Y:S01]  /*1b00*/  MOV R15, UR6 ;  /* 0x00000006000f7c02 */ /* 0x000fe20008000f00 */
[----:B----4-:R-:W-:-:S04]  /*1b10*/  FFMA R17, R0, UR16, R13 ;  /* 0x0000001000117c23 */ /* 0x010fc8000800000d */
[----:B------:R-:W-:Y:S01]  /*1b20*/  IMAD.WIDE R12, R15, 0x4, R2 ;  /* 0x000000040f0c7825 */ /* 0x000fe200078e0202 */
[----:B------:R0:W-:Y:S04]  /*1b30*/  STG.E desc[UR20][R2.64], R17 ;  /* 0x0000001102007986 */ /* 0x0001e8000c101914 */
[----:B------:R-:W2:Y:S01]  /*1b40*/  LDG.E R0, desc[UR20][R12.64] ;  /* 0x000000140c007981 */ /* 0x000ea2000c1e1900 */
[----:B------:R-:W-:Y:S01]  /*1b50*/  USHF.L.U32 UR6, UR5, 0x3, URZ ;  /* 0x0000000305067899 */ /* 0x000fe200080006ff */
[----:B------:R-:W-:-:S05]  /*1b60*/  FMUL R11, R11, UR17 ;  /* 0x000000110b0b7c20 */ /* 0x000fca0008400000 */
[----:B------:R-:W-:-:S04]  /*1b70*/  IMAD.U32 R15, RZ, RZ, UR6 ;  /* 0x00000006ff0f7e24 */ /* 0x000fc8000f8e00ff */
[----:B------:R-:W-:-:S04]  /*1b80*/  IMAD.WIDE R14, R15, 0x4, R2 ;  /* 0x000000040f0e7825 */ /* 0x000fc800078e0202 */
[----:B--2---:R-:W-:-:S05]  /*1b90*/  FFMA R19, R0, UR16, R11 ;  /* 0x0000001000137c23 */ /* 0x004fca000800000b */
[----:B------:R2:W-:Y:S04]  /*1ba0*/  STG.E desc[UR20][R12.64], R19 ;  /* 0x000000130c007986 */ /* 0x0005e8000c101914 */
[----:B------:R-:W0:Y:S01]  /*1bb0*/  LDG.E R0, desc[UR20][R14.64] ;  /* 0x000000140e007981 */ /* 0x000e22000c1e1900 */
[----:B------:R-:W-:Y:S01]  /*1bc0*/  UIMAD UR6, UR5, 0xc, URZ ;  /* 0x0000000c050678a4 */ /* 0x000fe2000f8e02ff */
[----:B------:R-:W-:-:S05]  /*1bd0*/  FMUL R11, R10, UR17 ;  /* 0x000000110a0b7c20 */ /* 0x000fca0008400000 */
[----:B------:R-:W-:Y:S01]  /*1be0*/  MOV R21, UR6 ;  /* 0x0000000600157c02 */ /* 0x000fe20008000f00 */
[----:B0-----:R-:W-:-:S04]  /*1bf0*/  FFMA R17, R0, UR16, R11 ;  /* 0x0000001000117c23 */ /* 0x001fc8000800000b */
[----:B------:R-:W-:Y:S01]  /*1c00*/  IMAD.WIDE R10, R21, 0x4, R2 ;  /* 0x00000004150a7825 */ /* 0x000fe200078e0202 */
[----:B------:R0:W-:Y:S04]  /*1c10*/  STG.E desc[UR20][R14.64], R17 ;  /* 0x000000110e007986 */ /* 0x0001e8000c101914 */
[----:B------:R-:W3:Y:S01]  /*1c20*/  LDG.E R0, desc[UR20][R10.64] ;  /* 0x000000140a007981 */ /* 0x000ee2000c1e1900 */
[----:B------:R-:W-:Y:S01]  /*1c30*/  USHF.L.U32 UR6, UR5, 0x4, URZ ;  /* 0x0000000405067899 */ /* 0x000fe200080006ff */
[----:B------:R-:W-:-:S05]  /*1c40*/  FMUL R9, R9, UR17 ;  /* 0x0000001109097c20 */ /* 0x000fca0008400000 */
[----:B--2---:R-:W-:-:S05]  /*1c50*/  MOV R13, UR6 ;  /* 0x00000006000d7c02 */ /* 0x004fca0008000f00 */
[----:B------:R-:W-:-:S04]  /*1c60*/  IMAD.WIDE R12, R13, 0x4, R2 ;  /* 0x000000040d0c7825 */ /* 0x000fc800078e0202 */
[----:B---3--:R-:W-:-:S05]  /*1c70*/  FFMA R19, R0, UR16, R9 ;  /* 0x0000001000137c23 */ /* 0x008fca0008000009 */
[----:B------:R2:W-:Y:S04]  /*1c80*/  STG.E desc[UR20][R10.64], R19 ;  /* 0x000000130a007986 */ /* 0x0005e8000c101914 */
[----:B------:R-:W3:Y:S01]  /*1c90*/  LDG.E R0, desc[UR20][R12.64] ;  /* 0x000000140c007981 */ /* 0x000ee2000c1e1900 */
[----:B------:R-:W-:Y:S01]  /*1ca0*/  UIMAD UR6, UR5, 0x14, URZ ;  /* 0x00000014050678a4 */ /* 0x000fe2000f8e02ff */
[----:B------:R-:W-:-:S05]  /*1cb0*/  FMUL R9, R8, UR17 ;  /* 0x0000001108097c20 */ /* 0x000fca0008400000 */
[----:B0-----:R-:W-:Y:S01]  /*1cc0*/  MOV R17, UR6 ;  /* 0x0000000600117c02 */ /* 0x001fe20008000f00 */
[----:B---3--:R-:W-:-:S04]  /*1cd0*/  FFMA R15, R0, UR16, R9 ;  /* 0x00000010000f7c23 */ /* 0x008fc80008000009 */
[----:B------:R-:W-:Y:S01]  /*1ce0*/  IMAD.WIDE R8, R17, 0x4, R2 ;  /* 0x0000000411087825 */ /* 0x000fe200078e0202 */
[----:B------:R0:W-:Y:S04]  /*1cf0*/  STG.E desc[UR20][R12.64], R15 ;  /* 0x0000000f0c007986 */ /* 0x0001e8000c101914 */
[----:B------:R-:W3:Y:S01]  /*1d00*/  LDG.E R0, desc[UR20][R8.64] ;  /* 0x0000001408007981 */ /* 0x000ee2000c1e1900 */
[----:B------:R-:W-:Y:S01]  /*1d10*/  UIMAD UR6, UR5, 0x18, URZ ;  /* 0x00000018050678a4 */ /* 0x000fe2000f8e02ff */
[----:B------:R-:W-:-:S05]  /*1d20*/  FMUL R7, R7, UR17 ;  /* 0x0000001107077c20 */ /* 0x000fca0008400000 */
[----:B--2---:R-:W-:-:S05]  /*1d30*/  MOV R11, UR6 ;  /* 0x00000006000b7c02 */ /* 0x004fca0008000f00 */
[----:B------:R-:W-:-:S04]  /*1d40*/  IMAD.WIDE R10, R11, 0x4, R2 ;  /* 0x000000040b0a7825 */ /* 0x000fc800078e0202 */
[----:B---3--:R-:W-:-:S05]  /*1d50*/  FFMA R7, R0, UR16, R7 ;  /* 0x0000001000077c23 */ /* 0x008fca0008000007 */
[----:B------:R-:W-:Y:S04]  /*1d60*/  STG.E desc[UR20][R8.64], R7 ;  /* 0x0000000708007986 */ /* 0x000fe8000c101914 */
[----:B------:R-:W2:Y:S01]  /*1d70*/  LDG.E R0, desc[UR20][R10.64] ;  /* 0x000000140a007981 */ /* 0x000ea2000c1e1900 */
[----:B------:R-:W-:Y:S01]  /*1d80*/  UIMAD UR5, UR5, 0x1c, URZ ;  /* 0x0000001c050578a4 */ /* 0x000fe2000f8e02ff */
[----:B------:R-:W-:-:S05]  /*1d90*/  FMUL R17, R6, UR17 ;  /* 0x0000001106117c20 */ /* 0x000fca0008400000 */
[----:B0-----:R-:W-:-:S05]  /*1da0*/  MOV R13, UR5 ;  /* 0x00000005000d7c02 */ /* 0x001fca0008000f00 */
[----:B------:R-:W-:-:S04]  /*1db0*/  IMAD.WIDE R2, R13, 0x4, R2 ;  /* 0x000000040d027825 */ /* 0x000fc800078e0202 */
[----:B--2---:R-:W-:-:S05]  /*1dc0*/  FFMA R17, R0, UR16, R17 ;  /* 0x0000001000117c23 */ /* 0x004fca0008000011 */
[----:B------:R-:W-:Y:S04]  /*1dd0*/  STG.E desc[UR20][R10.64], R17 ;  /* 0x000000110a007986 */ /* 0x000fe8000c101914 */
[----:B------:R-:W2:Y:S01]  /*1de0*/  LDG.E R0, desc[UR20][R2.64] ;  /* 0x0000001402007981 */ /* 0x000ea2000c1e1900 */
[----:B------:R-:W-:-:S04]  /*1df0*/  FMUL R5, R5, UR17 ;  /* 0x0000001105057c20 */ /* 0x000fc80008400000 */
[----:B--2---:R-:W-:-:S05]  /*1e00*/  FFMA R5, R0, UR16, R5 ;  /* 0x0000001000057c23 */ /* 0x004fca0008000005 */
[----:B------:R-:W-:Y:S01]  /*1e10*/  STG.E desc[UR20][R2.64], R5 ;  /* 0x0000000502007986 */ /* 0x000fe2000c101914 */
[----:B------:R-:W-:Y:S05]  /*1e20*/  EXIT ;  /* 0x000000000000794d */ /* 0x000fea0003800000 */
.L_x_21:
        /* <DEDUP_REMOVED lines=13> */
.L_x_1018:


//--------------------- .text._Z21filterActs_YxX_sparseILi4ELi32ELi1ELi4ELi2ELb1ELb1EEvPfS0_S0_iiiiiiiiiiiiffi --------------------------
	.section	.text._Z21filterActs_YxX_sparseILi4ELi32ELi1ELi4ELi2ELb1ELb1EEvPfS0_S0_iiiiiiiiiiiiffi,"ax",@progbits
	.align	128
        .global         _Z21filterActs_YxX_sparseILi4ELi32ELi1ELi4ELi2ELb1ELb1EEvPfS0_S0_iiiiiiiiiiiiffi
        .type           _Z21filterActs_YxX_sparseILi4ELi32ELi1ELi4ELi2ELb1ELb1EEvPfS0_S0_iiiiiiiiiiiiffi,@function
        .size           _Z21filterActs_YxX_sparseILi4ELi32ELi1ELi4ELi2ELb1ELb1EEvPfS0_S0_iiiiiiiiiiiiffi,(.L_x_1019 - _Z21filterActs_YxX_sparseILi4ELi32ELi1ELi4ELi2ELb1ELb1EEvPfS0_S0_iiiiiiiiiiiiffi)
        .other          _Z21filterActs_YxX_sparseILi4ELi32ELi1ELi4ELi2ELb1ELb1EEvPfS0_S0_iiiiiiiiiiiiffi,@"STO_CUDA_ENTRY STV_DEFAULT"
_Z21filterActs_YxX_sparseILi4ELi32ELi1ELi4ELi2ELb1ELb1EEvPfS0_S0_iiiiiiiiiiiiffi:
.text._Z21filterActs_YxX_sparseILi4ELi32ELi1ELi4ELi2ELb1ELb1EEvPfS0_S0_iiiiiiiiiiiiffi:
[----:B------:R-:W-:Y:S01]  /*0000*/  LDC R1, c[0x0][0x37c] ;  /* 0x0000df00ff017b82 */ /* 0x000fe20000000800 */
[----:B------:R-:W0:Y:S07]  /*0010*/  LDCU UR12, c[0x0][0x39c] ;  /* 0x00007380ff0c77ac */ /* 0x000e2e0008000800 */
[----:B------:R-:W1:Y:S01]  /*0020*/  LDC.64 R2, c[0x0][0x3c0] ;  /* 0x0000f000ff027b82 */ /* 0x000e620000000a00 */
[----:B------:R-:W-:Y:S01]  /*0030*/  HFMA2 R6, -RZ, RZ, 0, 0 ;  /* 0x00000000ff067431 */ /* 0x000fe200000001ff */
[----:B------:R-:W2:Y:S01]  /*0040*/  S2R R19, SR_TID.X ;  /* 0x0000000000137919 */ /* 0x000ea20000002100 */
[----:B------:R-:W3:Y:S01]  /*0050*/  LDCU UR13, c[0x0][0x3b8] ;  /* 0x00007700ff0d77ac */ /* 0x000ee20008000800 */
[----:B------:R-:W4:Y:S04]  /*0060*/  LDCU UR10, c[0x0][0x3d0] ;  /* 0x00007a00ff0a77ac */ /* 0x000f280008000800 */
[----:B------:R-:W5:Y:S01]  /*0070*/  S2UR UR5, SR_CTAID.Y ;  /* 0x00000000000579c3 */ /* 0x000f620000002600 */
[----:B------:R-:W-:Y:S01]  /*0080*/  R2UR UR8, R6 ;  /* 0x00000000060872ca */ /* 0x000fe200000e0000 */
[----:B------:R-:W4:Y:S01]  /*0090*/  LDCU.64 UR16, c[0x0][0x3a8] ;  /* 0x00007500ff1077ac */ /* 0x000f220008000a00 */
[----:B------:R-:W4:Y:S01]  /*00a0*/  S2R R6, SR_CTAID.Y ;  /* 0x0000000000067919 */ /* 0x000f220000002600 */
[----:B------:R-:W3:Y:S01]  /*00b0*/  LDCU.64 UR14, c[0x0][0x3b0] ;  /* 0x00007600ff0e77ac */ /* 0x000ee20008000a00 */
[----:B0-----:R-:W-:Y:S01]  /*00c0*/  USHF.R.S32.HI UR4, URZ, 0x1f, UR12 ;  /* 0x0000001fff047899 */ /* 0x001fe2000801140c */
[----:B------:R-:W0:Y:S01]  /*00d0*/  LDCU.64 UR18, c[0x0][0x358] ;  /* 0x00006b00ff1277ac */ /* 0x000e220008000a00 */
[----:B-1----:R-:W-:-:S02]  /*00e0*/  IABS R0, R3 ;  /* 0x0000000300007213 */ /* 0x002fc40000000000 */
[----:B------:R-:W-:Y:S01]  /*00f0*/  ULEA.HI UR4, UR4, UR12, URZ, 0x4 ;  /* 0x0000000c04047291 */ /* 0x000fe2000f8f20ff */
[----:B------:R-:W-:Y:S01]  /*0100*/  ISETP.NE.AND P2, PT, R3, RZ, PT ;  /* 0x000000ff0300720c */ /* 0x000fe20003f45270 */
[----:B------:R-:W1:Y:S02]  /*0110*/  I2F.RP R8, R0 ;  /* 0x0000000000087306 */ /* 0x000e640000209400 */
[----:B------:R-:W-:-:S04]  /*0120*/  USHF.R.S32.HI UR6, URZ, 0x4, UR4 ;  /* 0x00000004ff067899 */ /* 0x000fc80008011404 */
[----:B------:R-:W-:Y:S02]  /*0130*/  UISETP.NE.U32.AND UP3, UPT, UR6, URZ, UPT ;  /* 0x000000ff0600728c */ /* 0x000fe4000bf65070 */
[----:B------:R-:W-:Y:S01]  /*0140*/  IMAD R9, RZ, RZ, -UR6 ;  /* 0x80000006ff097e24 */ /* 0x000fe2000f8e02ff */
[----:B---3--:R-:W-:Y:S02]  /*0150*/  UIMAD UR11, UR13, UR15, URZ ;  /* 0x0000000f0d0b72a4 */ /* 0x008fe4000f8e02ff */
[----:B------:R-:W3:Y:S01]  /*0160*/  I2F.U32.RP R5, UR6 ;  /* 0x0000000600057d06 */ /* 0x000ee20008209000 */
[----:B------:R-:W-:-:S07]  /*0170*/  VOTEU.ANY UP0, P2 ;  /* 0x0000000000ff7886 */ /* 0x000fce0001000100 */
[----:B-1----:R-:W1:Y:S08]  /*0180*/  MUFU.RCP R8, R8 ;  /* 0x0000000800087308 */ /* 0x002e700000001000 */
[----:B---3--:R-:W3:Y:S01]  /*0190*/  MUFU.RCP R5, R5 ;  /* 0x0000000500057308 */ /* 0x008ee20000001000 */
[----:B-1----:R-:W-:Y:S01]  /*01a0*/  VIADD R4, R8, 0xffffffe ;  /* 0x0ffffffe08047836 */ /* 0x002fe20000000000 */
[----:B---3--:R-:W-:-:S06]  /*01b0*/  IADD3 R7, PT, PT, R5, 0xffffffe, RZ ;  /* 0x0ffffffe05077810 */ /* 0x008fcc0007ffe0ff */
[----:B------:R1:W-:Y:S08]  /*01c0*/  F2I.FTZ.U32.TRUNC.NTZ R5, R4 ;  /* 0x0000000400057305 */ /* 0x0003f0000021f000 */
[----:B------:R-:W3:Y:S01]  /*01d0*/  F2I.FTZ.U32.TRUNC.NTZ R7, R7 ;  /* 0x0000000700077305 */ /* 0x000ee2000021f000 */
[----:B-1----:R-:W-:Y:S02]  /*01e0*/  MOV R4, RZ ;  /* 0x000000ff00047202 */ /* 0x002fe40000000f00 */
[----:B---3--:R-:W-:Y:S01]  /*01f0*/  R2UR UR9, R7 ;  /* 0x00000000070972ca */ /* 0x008fe200000e0000 */
[----:B------:R-:W-:-:S12]  /*0200*/  IMAD R9, R9, R7, RZ ;  /* 0x0000000709097224 */ /* 0x000fd800078e02ff */
[----:B------:R-:W-:Y:S01]  /*0210*/  IMAD.HI.U32 R9, R7, R9, UR8 ;  /* 0x0000000807097e27 */ /* 0x000fe2000f8e0009 */
[----:B------:R-:W1:Y:S03]  /*0220*/  LDCU.64 UR8, c[0x0][0x3a0] ;  /* 0x00007400ff0877ac */ /* 0x000e660008000a00 */
[----:B------:R-:W-:Y:S01]  /*0230*/  IMAD.U32 R7, RZ, RZ, UR12 ;  /* 0x0000000cff077e24 */ /* 0x000fe2000f8e00ff */
[----:B------:R-:W-:Y:S02]  /*0240*/  R2UR UR4, R9 ;  /* 0x00000000090472ca */ /* 0x000fe400000e0000 */
[----:B------:R-:W-:Y:S02]  /*0250*/  IADD3 R9, PT, PT, RZ, -R5, RZ ;  /* 0x80000005ff097210 */ /* 0x000fe40007ffe0ff */
[----:B------:R-:W-:-:S03]  /*0260*/  IABS R11, R7 ;  /* 0x00000007000b7213 */ /* 0x000fc60000000000 */
[----:B------:R-:W-:-:S04]  /*0270*/  IMAD R9, R9, R0, RZ ;  /* 0x0000000009097224 */ /* 0x000fc800078e02ff */
[----:B------:R-:W-:Y:S02]  /*0280*/  IMAD.HI.U32 R9, R5, R9, R4 ;  /* 0x0000000905097227 */ /* 0x000fe400078e0004 */
[----:B-----5:R-:W-:Y:S02]  /*0290*/  UIMAD.WIDE.U32 UR4, UR4, UR5, URZ ;  /* 0x00000005040472a5 */ /* 0x020fe4000f8e00ff */
[----:B------:R-:W-:Y:S01]  /*02a0*/  IMAD.U32 R4, RZ, RZ, UR13 ;  /* 0x0000000dff047e24 */ /* 0x000fe2000f8e00ff */
[----:B-1----:R-:W-:Y:S01]  /*02b0*/  UIMAD UR9, UR9, UR8, URZ ;  /* 0x00000008090972a4 */ /* 0x002fe2000f8e02ff */
[----:B------:R-:W-:-:S03]  /*02c0*/  IMAD.HI.U32 R5, R9, R11, RZ ;  /* 0x0000000b09057227 */ /* 0x000fc600078e00ff */
[----:B------:R-:W-:Y:S01]  /*02d0*/  UMOV UR7, UR5 ;  /* 0x0000000500077c82 */ /* 0x000fe20008000000 */
[----:B------:R-:W-:Y:S02]  /*02e0*/  IABS R8, R4 ;  /* 0x0000000400087213 */ /* 0x000fe40000000000 */
[----:B------:R-:W-:-:S05]  /*02f0*/  IADD3 R7, PT, PT, RZ, -UR7, RZ ;  /* 0x80000007ff077c10 */ /* 0x000fca000fffe0ff */
[----:B----4-:R-:W-:Y:S02]  /*0300*/  IMAD R4, R7, UR6, R6 ;  /* 0x0000000607047c24 */ /* 0x010fe4000f8e0206 */
[----:B------:R-:W-:Y:S01]  /*0310*/  IMAD.MOV.U32 R7, RZ, RZ, R8 ;  /* 0x000000ffff077224 */ /* 0x000fe200078e0008 */
[----:B------:R-:W-:Y:S02]  /*0320*/  IADD3 R8, PT, PT, -R5, RZ, RZ ;  /* 0x000000ff05087210 */ /* 0x000fe40007ffe1ff */
[----:B------:R-:W-:Y:S01]  /*0330*/  ISETP.GE.U32.AND P1, PT, R4, UR6, PT ;  /* 0x0000000604007c0c */ /* 0x000fe2000bf26070 */
[----:B------:R-:W1:Y:S02]  /*0340*/  I2F.RP R10, R7 ;  /* 0x00000007000a7306 */ /* 0x000e640000209400 */
[----:B------:R-:W-:Y:S01]  /*0350*/  IMAD R11, R0, R8, R11 ;  /* 0x00000008000b7224 */ /* 0x000fe200078e020b */
[----:B------:R-:W-:-:S04]  /*0360*/  LOP3.LUT R8, R3, UR12, RZ, 0x3c, !PT ;  /* 0x0000000c03087c12 */ /* 0x000fc8000f8e3cff */
[----:B------:R-:W-:-:S05]  /*0370*/  ISETP.GT.U32.AND P0, PT, R0, R11, PT ;  /* 0x0000000b0000720c */ /* 0x000fca0003f04070 */
[----:B------:R-:W-:Y:S01]  /*0380*/  VOTEU.ANY UP1, P1 ;  /* 0x0000000000ff7886 */ /* 0x000fe20000820100 */
[----:B------:R-:W-:Y:S01]  /*0390*/  PLOP3.LUT P3, PT, PT, PT, UP1, 0x80, 0x8 ;  /* 0x000000000008781c */ /* 0x000fe20003f6f018 */
[----:B-1----:R-:W1:Y:S03]  /*03a0*/  MUFU.RCP R10, R10 ;  /* 0x0000000a000a7308 */ /* 0x002e660000001000 */
[----:B------:R-:W-:Y:S02]  /*03b0*/  @UP1 UIADD3 UR7, UPT, UPT, UR7, 0x1, URZ ;  /* 0x0000000107071890 */ /* 0x000fe4000fffe0ff */
[----:B------:R-:W-:Y:S01]  /*03c0*/  UISETP.NE.AND UP1, UPT, UR13, URZ, UPT ;  /* 0x000000ff0d00728c */ /* 0x000fe2000bf25270 */
[----:B------:R-:W-:Y:S01]  /*03d0*/  @!P0 IMAD.IADD R11, R11, 0x1, -R0 ;  /* 0x000000010b0b8824 */ /* 0x000fe200078e0a00 */
[----:B------:R-:W-:Y:S02]  /*03e0*/  @!P0 IADD3 R5, PT, PT, R5, 0x1, RZ ;  /* 0x0000000105058810 */ /* 0x000fe40007ffe0ff */
[----:B------:R-:W-:-:S02]  /*03f0*/  PLOP3.LUT P0, PT, PT, PT, UP0, 0x80, 0x8 ;  /* 0x000000000008781c */ /* 0x000fc40003f0f008 */
[----:B------:R-:W-:Y:S02]  /*0400*/  ISETP.GE.U32.AND P1, PT, R11, R0, PT ;  /* 0x000000000b00720c */ /* 0x000fe40003f26070 */
[----:B------:R-:W-:Y:S02]  /*0410*/  LOP3.LUT R11, RZ, R3, RZ, 0x33, !PT ;  /* 0x00000003ff0b7212 */ /* 0x000fe400078e33ff */
[----:B------:R-:W-:Y:S02]  /*0420*/  @P3 IADD3 R4, PT, PT, R4, -UR6, RZ ;  /* 0x8000000604043c10 */ /* 0x000fe4000fffe0ff */
[----:B------:R-:W-:Y:S01]  /*0430*/  R2UR UR5, R11 ;  /* 0x000000000b0572ca */ /* 0x000fe200000e0000 */
[----:B-1----:R-:W-:Y:S01]  /*0440*/  VIADD R11, R10, 0xffffffe ;  /* 0x0ffffffe0a0b7836 */ /* 0x002fe20000000000 */
[----:B------:R-:W-:Y:S02]  /*0450*/  ISETP.GE.AND P3, PT, R8, RZ, PT ;  /* 0x000000ff0800720c */ /* 0x000fe40003f66270 */
[----:B------:R-:W-:-:S03]  /*0460*/  ISETP.GE.U32.AND P4, PT, R4, UR6, PT ;  /* 0x0000000604007c0c */ /* 0x000fc6000bf86070 */
[----:B------:R-:W1:Y:S01]  /*0470*/  F2I.FTZ.U32.TRUNC.NTZ R11, R11 ;  /* 0x0000000b000b7305 */ /* 0x000e62000021f000 */
[----:B------:R-:W-:-:S05]  /*0480*/  @P1 VIADD R5, R5, 0x1 ;  /* 0x0000000105051836 */ /* 0x000fca0000000000 */
[----:B------:R-:W-:Y:S02]  /*0490*/  MOV R4, UR5 ;  /* 0x0000000500047c02 */ /* 0x000fe40008000f00 */
[----:B------:R-:W-:Y:S02]  /*04a0*/  @!P3 IMAD.MOV R5, RZ, RZ, -R5 ;  /* 0x000000ffff05b224 */ /* 0x000fe400078e0a05 */
[----:B------:R-:W-:-:S03]  /*04b0*/  VOTEU.ANY UP2, P4 ;  /* 0x0000000000ff7886 */ /* 0x000fc60002040100 */
[----:B------:R-:W-:Y:S02]  /*04c0*/  SEL R5, R4, R5, !P0 ;  /* 0x0000000504057207 */ /* 0x000fe40004000000 */
[----:B-1----:R-:W-:Y:S01]  /*04d0*/  IADD3 R10, PT, PT, RZ, -R11, RZ ;  /* 0x8000000bff0a7210 */ /* 0x002fe20007ffe0ff */
[----:B------:R-:W-:Y:S01]  /*04e0*/  @UP2 UIADD3 UR7, UPT, UPT, UR7, 0x1, URZ ;  /* 0x0000000107072890 */ /* 0x000fe2000fffe0ff */
[----:B------:R-:W-:Y:S01]  /*04f0*/  IABS R8, R5 ;  /* 0x0000000500087213 */ /* 0x000fe20000000000 */
[----:B------:R-:W-:Y:S02]  /*0500*/  @!UP3 ULOP3.LUT UR7, URZ, UR6, URZ, 0x33, !UPT ;  /* 0x00000006ff07b292 */ /* 0x000fe4000f8e33ff */
[----:B------:R-:W-:Y:S01]  /*0510*/  IMAD R13, R10, R7, RZ ;  /* 0x000000070a0d7224 */ /* 0x000fe200078e02ff */
[----:B------:R-:W1:Y:S01]  /*0520*/  I2F.RP R12, R8 ;  /* 0x00000008000c7306 */ /* 0x000e620000209400 */
[----:B------:R-:W-:Y:S01]  /*0530*/  HFMA2 R10, -RZ, RZ, 0, 0 ;  /* 0x00000000ff0a7431 */ /* 0x000fe200000001ff */
[----:B------:R-:W-:-:S02]  /*0540*/  ULOP3.LUT UR4, UR7, UR13, URZ, 0x3c, !UPT ;  /* 0x0000000d07047292 */ /* 0x000fc4000f8e3cff */
[----:B------:R-:W-:Y:S01]  /*0550*/  IMAD.U32 R4, RZ, RZ, UR7 ;  /* 0x00000007ff047e24 */ /* 0x000fe2000f8e00ff */
[----:B------:R-:W-:Y:S02]  /*0560*/  UISETP.NE.AND UP2, UPT, UR10, URZ, UPT ;  /* 0x000000ff0a00728c */ /* 0x000fe4000bf45270 */
[----:B------:R-:W-:Y:S02]  /*0570*/  UIMAD UR10, UR16, UR16, URZ ;  /* 0x00000010100a72a4 */ /* 0x000fe4000f8e02ff */
[----:B------:R-:W-:Y:S01]  /*0580*/  IABS R16, R4 ;  /* 0x0000000400107213 */ /* 0x000fe20000000000 */
[----:B------:R-:W-:Y:S01]  /*0590*/  IMAD.HI.U32 R10, R11, R13, R10 ;  /* 0x0000000d0b0a7227 */ /* 0x000fe200078e000a */
[----:B------:R-:W-:Y:S02]  /*05a0*/  IABS R13, R2 ;  /* 0x00000002000d7213 */ /* 0x000fe40000000000 */
[----:B------:R-:W-:Y:S01]  /*05b0*/  LOP3.LUT R2, R2, R3, RZ, 0x3c, !PT ;  /* 0x0000000302027212 */ /* 0x000fe200078e3cff */
[----:B-1----:R-:W1:Y:S02]  /*05c0*/  MUFU.RCP R12, R12 ;  /* 0x0000000c000c7308 */ /* 0x002e640000001000 */
[----:B------:R-:W-:Y:S01]  /*05d0*/  @!UP2 UIMAD UR8, UR10, UR12, URZ ;  /* 0x0000000c0a08a2a4 */ /* 0x000fe2000f8e02ff */
[----:B------:R-:W-:-:S04]  /*05e0*/  IMAD.HI.U32 R14, R10, R16, RZ ;  /* 0x000000100a0e7227 */ /* 0x000fc800078e00ff */
[----:B------:R-:W-:Y:S02]  /*05f0*/  IMAD.MOV R10, RZ, RZ, -R14 ;  /* 0x000000ffff0a7224 */ /* 0x000fe400078e0a0e */
[----:B------:R-:W-:-:S04]  /*0600*/  IMAD.HI.U32 R9, R9, R13, RZ ;  /* 0x0000000d09097227 */ /* 0x000fc800078e00ff */
[----:B------:R-:W-:Y:S01]  /*0610*/  IMAD R16, R7, R10, R16 ;  /* 0x0000000a07107224 */ /* 0x000fe200078e0210 */
[----:B------:R-:W-:-:S04]  /*0620*/  IADD3 R11, PT, PT, -R9, RZ, RZ ;  /* 0x000000ff090b7210 */ /* 0x000fc80007ffe1ff */
[----:B------:R-:W-:Y:S01]  /*0630*/  ISETP.GT.U32.AND P2, PT, R7, R16, PT ;  /* 0x000000100700720c */ /* 0x000fe20003f44070 */
[----:B-1----:R-:W-:Y:S02]  /*0640*/  VIADD R10, R12, 0xffffffe ;  /* 0x0ffffffe0c0a7836 */ /* 0x002fe40000000000 */
[C---:B------:R-:W-:Y:S02]  /*0650*/  IMAD R13, R0.reuse, R11, R13 ;  /* 0x0000000b000d7224 */ /* 0x040fe400078e020d */
[----:B------:R1:W3:Y:S03]  /*0660*/  F2I.FTZ.U32.TRUNC.NTZ R11, R10 ;  /* 0x0000000a000b7305 */ /* 0x0002e6000021f000 */
[----:B------:R-:W-:-:S05]  /*0670*/  ISETP.GT.U32.AND P1, PT, R0, R13, PT ;  /* 0x0000000d0000720c */ /* 0x000fca0003f24070 */
[-C--:B------:R-:W-:Y:S01]  /*0680*/  @!P2 IADD3 R16, PT, PT, R16, -R7.reuse, RZ ;  /* 0x800000071010a210 */ /* 0x080fe20007ffe0ff */
[----:B-1----:R-:W-:Y:S01]  /*0690*/  HFMA2 R10, -RZ, RZ, 0, 0 ;  /* 0x00000000ff0a7431 */ /* 0x002fe200000001ff */
[----:B------:R-:W-:Y:S02]  /*06a0*/  @!P2 IADD3 R14, PT, PT, R14, 0x1, RZ ;  /* 0x000000010e0ea810 */ /* 0x000fe40007ffe0ff */
[----:B------:R-:W-:Y:S01]  /*06b0*/  ISETP.GE.U32.AND P0, PT, R16, R7, PT ;  /* 0x000000071000720c */ /* 0x000fe20003f06070 */
[----:B------:R-:W-:Y:S01]  /*06c0*/  IMAD R7, RZ, RZ, -UR7 ;  /* 0x80000007ff077e24 */ /* 0x000fe2000f8e02ff */
[----:B------:R-:W-:Y:S01]  /*06d0*/  ISETP.LE.AND P2, PT, RZ, UR4, PT ;  /* 0x00000004ff007c0c */ /* 0x000fe2000bf43270 */
[----:B---3--:R-:W-:Y:S02]  /*06e0*/  IMAD.MOV R12, RZ, RZ, -R11 ;  /* 0x000000ffff0c7224 */ /* 0x008fe400078e0a0b */
[----:B------:R-:W-:Y:S02]  /*06f0*/  IMAD R6, R7, UR6, R6 ;  /* 0x0000000607067c24 */ /* 0x000fe4000f8e0206 */
[----:B------:R-:W-:Y:S01]  /*0700*/  @!P1 IMAD.IADD R13, R13, 0x1, -R0 ;  /* 0x000000010d0d9824 */ /* 0x000fe200078e0a00 */
[----:B------:R-:W-:Y:S01]  /*0710*/  MOV R7, R12 ;  /* 0x0000000c00077202 */ /* 0x000fe20000000f00 */
[----:B------:R-:W-:-:S02]  /*0720*/  IMAD.SHL.U32 R6, R6, 0x10, RZ ;  /* 0x0000001006067824 */ /* 0x000fc400078e00ff */
[----:B------:R-:W-:Y:S02]  /*0730*/  @!P1 VIADD R9, R9, 0x1 ;  /* 0x0000000109099836 */ /* 0x000fe40000000000 */
[----:B------:R-:W-:Y:S01]  /*0740*/  IMAD R7, R7, R8, RZ ;  /* 0x0000000807077224 */ /* 0x000fe200078e02ff */
[----:B------:R-:W-:Y:S02]  /*0750*/  @P0 IADD3 R14, PT, PT, R14, 0x1, RZ ;  /* 0x000000010e0e0810 */ /* 0x000fe40007ffe0ff */
[----:B------:R-:W-:Y:S01]  /*0760*/  IABS R12, R6 ;  /* 0x00000006000c7213 */ /* 0x000fe20000000000 */
[----:B------:R-:W-:Y:S01]  /*0770*/  IMAD.HI.U32 R10, R11, R7, R10 ;  /* 0x000000070b0a7227 */ /* 0x000fe200078e000a */
[----:B------:R-:W-:Y:S02]  /*0780*/  ISETP.GE.U32.AND P0, PT, R13, R0, PT ;  /* 0x000000000d00720c */ /* 0x000fe40003f06070 */
[----:B------:R-:W-:Y:S01]  /*0790*/  IABS R13, R5 ;  /* 0x00000005000d7213 */ /* 0x000fe20000000000 */
[----:B------:R-:W1:Y:S01]  /*07a0*/  S2R R0, SR_TID.Y ;  /* 0x0000000000007919 */ /* 0x000e620000002200 */
[----:B------:R-:W-:-:S02]  /*07b0*/  MOV R7, R12 ;  /* 0x0000000c00077202 */ /* 0x000fc40000000f00 */
[----:B------:R-:W-:Y:S01]  /*07c0*/  R2UR UR6, R14 ;  /* 0x000000000e0672ca */ /* 0x000fe200000e0000 */
[----:B------:R-:W-:Y:S01]  /*07d0*/  IMAD.MOV R11, RZ, RZ, -R13 ;  /* 0x000000ffff0b7224 */ /* 0x000fe200078e0a0d */
[----:B--2---:R-:W-:Y:S01]  /*07e0*/  LOP3.LUT R14, R19, 0xf, RZ, 0xc0, !PT ;  /* 0x0000000f130e7812 */ /* 0x004fe200078ec0ff */
[----:B------:R-:W-:Y:S01]  /*07f0*/  IMAD.HI.U32 R10, R10, R7, RZ ;  /* 0x000000070a0a7227 */ /* 0x000fe200078e00ff */
[----:B------:R-:W2:Y:S03]  /*0800*/  LDC.64 R12, c[0x0][0x388] ;  /* 0x0000e200ff0c7b82 */ /* 0x000ea60000000a00 */
[----:B------:R-:W-:Y:S01]  /*0810*/  IMAD R3, R10, R11, R7 ;  /* 0x0000000b0a037224 */ /* 0x000fe200078e0207 */
[----:B------:R-:W-:Y:S02]  /*0820*/  @P0 IADD3 R9, PT, PT, R9, 0x1, RZ ;  /* 0x0000000109090810 */ /* 0x000fe40007ffe0ff */
[----:B------:R-:W-:-:S02]  /*0830*/  ISETP.GE.AND P0, PT, R2, RZ, PT ;  /* 0x000000ff0200720c */ /* 0x000fc40003f06270 */
[----:B------:R-:W-:Y:S01]  /*0840*/  R2UR UR4, R9 ;  /* 0x00000000090472ca */ /* 0x000fe200000e0000 */
[----:B------:R-:W-:Y:S01]  /*0850*/  @!P2 IMAD R7, RZ, RZ, -UR6 ;  /* 0x80000006ff07ae24 */ /* 0x000fe2000f8e02ff */
[----:B------:R-:W-:Y:S01]  /*0860*/  ISETP.GT.U32.AND P1, PT, R8, R3, PT ;  /* 0x000000030800720c */ /* 0x000fe20003f24070 */
[----:B------:R-:W3:Y:S03]  /*0870*/  LDC R11, c[0x0][0x3bc] ;  /* 0x0000ef00ff0b7b82 */ /* 0x000ee60000000800 */
[----:B------:R-:W-:Y:S02]  /*0880*/  @!P2 R2UR UR6, R7 ;  /* 0x000000000706a2ca */ /* 0x000fe400000e0000 */
[----:B------:R-:W-:-:S04]  /*0890*/  LOP3.LUT R7, R6, R5, RZ, 0x3c, !PT ;  /* 0x0000000506077212 */ /* 0x000fc800078e3cff */
[----:B------:R-:W-:Y:S02]  /*08a0*/  ISETP.GE.AND P2, PT, R7, RZ, PT ;  /* 0x000000ff0700720c */ /* 0x000fe40003f46270 */
[----:B------:R-:W-:Y:S01]  /*08b0*/  @!P0 IADD3 R2, PT, PT, RZ, -UR4, RZ ;  /* 0x80000004ff028c10 */ /* 0x000fe2000fffe0ff */
[----:B------:R-:W-:Y:S01]  /*08c0*/  @!P1 IMAD.IADD R3, R3, 0x1, -R8 ;  /* 0x0000000103039824 */ /* 0x000fe200078e0a08 */
[----:B------:R-:W-:Y:S01]  /*08d0*/  @!UP1 ULOP3.LUT UR6, URZ, UR13, URZ, 0x33, !UPT ;  /* 0x0000000dff069292 */ /* 0x000fe2000f8e33ff */
[----:B------:R-:W-:Y:S01]  /*08e0*/  @!P1 VIADD R10, R10, 0x1 ;  /* 0x000000010a0a9836 */ /* 0x000fe20000000000 */
[----:B------:R-:W-:Y:S02]  /*08f0*/  @!P0 R2UR UR4, R2 ;  /* 0x00000000020482ca */ /* 0x000fe400000e0000 */
[----:B------:R-:W-:Y:S02]  /*0900*/  ISETP.GE.U32.AND P0, PT, R3, R8, PT ;  /* 0x000000080300720c */ /* 0x000fe40003f06070 */
[----:B------:R-:W4:Y:S01]  /*0910*/  S2R R8, SR_CTAID.X ;  /* 0x0000000000087919 */ /* 0x000f220000002500 */
[----:B-1----:R-:W-:-:S02]  /*0920*/  LEA R2, R0, R19, 0x5 ;  /* 0x0000001300027211 */ /* 0x002fc400078e28ff */
[----:B------:R-:W-:Y:S02]  /*0930*/  ISETP.NE.AND P1, PT, R5, RZ, PT ;  /* 0x000000ff0500720c */ /* 0x000fe40003f25270 */
[----:B------:R-:W-:Y:S02]  /*0940*/  SHF.R.U32.HI R3, RZ, 0x4, R2 ;  /* 0x00000004ff037819 */ /* 0x000fe40000011602 */
[----:B------:R-:W-:Y:S02]  /*0950*/  IADD3 R9, PT, PT, R6, R0, RZ ;  /* 0x0000000006097210 */ /* 0x000fe40007ffe0ff */
[----:B------:R-:W-:Y:S01]  /*0960*/  USEL UR16, UR5, UR4, !UP0 ;  /* 0x0000000405107287 */ /* 0x000fe2000c000000 */
[----:B------:R-:W-:Y:S01]  /*0970*/  IMAD R7, R3, UR12, R14 ;  /* 0x0000000c03077c24 */ /* 0x000fe2000f8e020e */
[----:B------:R-:W-:Y:S01]  /*0980*/  @P0 IADD3 R10, PT, PT, R10, 0x1, RZ ;  /* 0x000000010a0a0810 */ /* 0x000fe20007ffe0ff */
[----:B------:R-:W-:Y:S01]  /*0990*/  IMAD R4, R9, UR11, R4 ;  /* 0x0000000b09047c24 */ /* 0x000fe2000f8e0204 */
[----:B------:R-:W-:Y:S01]  /*09a0*/  @!UP2 UIMAD UR8, UR16, UR8, URZ ;  /* 0x000000081008a2a4 */ /* 0x000fe2000f8e02ff */
[----:B------:R-:W-:Y:S01]  /*09b0*/  PLOP3.LUT P0, PT, PT, PT, UP2, 0x80, 0x8 ;  /* 0x000000000008781c */ /* 0x000fe20003f0f028 */
[----:B------:R-:W-:Y:S01]  /*09c0*/  IMAD.IADD R7, R6, 0x1, R7 ;  /* 0x0000000106077824 */ /* 0x000fe200078e0207 */
[----:B------:R-:W-:Y:S01]  /*09d0*/  UISETP.GE.AND UP0, UPT, UR16, 0x1, UPT ;  /* 0x000000011000788c */ /* 0x000fe2000bf06270 */
[----:B------:R-:W-:Y:S01]  /*09e0*/  @!P2 IMAD.MOV R10, RZ, RZ, -R10 ;  /* 0x000000ffff0aa224 */ /* 0x000fe200078e0a0a */
[----:B------:R-:W-:Y:S01]  /*09f0*/  @!UP2 UIMAD UR8, UR7, UR8, URZ ;  /* 0x000000080708a2a4 */ /* 0x000fe2000f8e02ff */
[----:B------:R-:W-:Y:S01]  /*0a00*/  @!P1 LOP3.LUT R10, RZ, R5, RZ, 0x33, !PT ;  /* 0x00000005ff0a9212 */ /* 0x000fe200078e33ff */
[----:B---3--:R-:W-:Y:S01]  /*0a10*/  IMAD R5, R11, UR9, RZ ;  /* 0x000000090b057c24 */ /* 0x008fe2000f8e02ff */
[----:B------:R-:W-:Y:S01]  /*0a20*/  UIADD3 UR4, UPT, UPT, -UR6, URZ, URZ ;  /* 0x000000ff06047290 */ /* 0x000fe2000fffe1ff */
[----:B--2---:R-:W-:-:S02]  /*0a30*/  IMAD.WIDE R12, R7, 0x4, R12 ;  /* 0x00000004070c7825 */ /* 0x004fc400078e020c */
[----:B------:R-:W-:Y:S01]  /*0a40*/  MOV R9, UR8 ;  /* 0x0000000800097c02 */ /* 0x000fe20008000f00 */
[----:B------:R-:W-:Y:S01]  /*0a50*/  UIMAD UR7, UR13, UR4, UR7 ;  /* 0x000000040d0772a4 */ /* 0x000fe2000f8e0207 */
[----:B------:R-:W-:Y:S01]  /*0a60*/  IMAD R6, R5, UR16, RZ ;  /* 0x0000001005067c24 */ /* 0x000fe2000f8e02ff */
[----:B------:R-:W-:Y:S02]  /*0a70*/  UIMAD UR8, UR6, UR14, UR17 ;  /* 0x0000000e060872a4 */ /* 0x000fe4000f8e0211 */
[----:B------:R-:W-:Y:S01]  /*0a80*/  @!P0 IMAD.WIDE R12, R9, 0x4, R12 ;  /* 0x00000004090c8825 */ /* 0x000fe200078e020c */
[----:B------:R-:W-:-:S03]  /*0a90*/  UIMAD UR7, UR7, UR14, UR17 ;  /* 0x0000000e070772a4 */ /* 0x000fc6000f8e0211 */
[----:B----4-:R-:W-:Y:S01]  /*0aa0*/  IMAD R7, R8, 0x20, R19 ;  /* 0x0000002008077824 */ /* 0x010fe200078e0213 */
[----:B------:R-:W-:-:S03]  /*0ab0*/  CS2R R8, SRZ ;  /* 0x0000000000087805 */ /* 0x000fc6000001ff00 */
[----:B------:R-:W-:Y:S01]  /*0ac0*/  IMAD R6, R10, R6, R7 ;  /* 0x000000060a067224 */ /* 0x000fe200078e0207 */
[----:B------:R-:W-:Y:S01]  /*0ad0*/  CS2R R10, SRZ ;  /* 0x00000000000a7805 */ /* 0x000fe2000001ff00 */
[----:B0-----:R-:W-:Y:S06]  /*0ae0*/  BRA.U !UP0, `(.L_x_22) ;  /* 0x0000000908f47547 */ /* 0x001fec000b800000 */
[----:B------:R-:W0:Y:S01]  /*0af0*/  S2UR UR6, SR_CgaCtaId ;  /* 0x00000000000679c3 */ /* 0x000e220000008800 */
[----:B------:R-:W-:Y:S01]  /*0b00*/  UMOV UR4, 0x400 ;  /* 0x0000040000047882 */ /* 0x000fe20000000000 */
[----:B------:R-:W-:Y:S01]  /*0b10*/  SHF.R.S32.HI R18, RZ, 0x1f, R6 ;  /* 0x0000001fff127819 */ /* 0x000fe20000011406 */
[----:B------:R-:W-:Y:S01]  /*0b20*/  UIADD3 UR5, UPT, UPT, UR4, 0x200, URZ ;  /* 0x0000020004057890 */ /* 0x000fe2000fffe0ff */
[----:B------:R-:W-:Y:S01]  /*0b30*/  MOV R8, RZ ;  /* 0x000000ff00087202 */ /* 0x000fe20000000f00 */
[----:B------:R-:W-:Y:S02]  /*0b40*/  UIMAD UR12, UR10, UR12, URZ ;  /* 0x0000000c0a0c72a4 */ /* 0x000fe4000f8e02ff */
[----:B0-----:R-:W-:Y:S02]  /*0b50*/  ULEA UR5, UR6, UR5, 0x18 ;  /* 0x0000000506057291 */ /* 0x001fe4000f8ec0ff */
[----:B------:R-:W-:-:S04]  /*0b60*/  ULEA UR4, UR6, UR4, 0x18 ;  /* 0x0000000406047291 */ /* 0x000fc8000f8ec0ff */
[----:B------:R-:W-:Y:S02]  /*0b70*/  LEA R19, R19, UR5, 0x2 ;  /* 0x0000000513137c11 */ /* 0x000fe4000f8e10ff */
[----:B------:R-:W-:Y:S02]  /*0b80*/  LEA R14, R14, UR4, 0x2 ;  /* 0x000000040e0e7c11 */ /* 0x000fe4000f8e10ff */
[C---:B------:R-:W-:Y:S01]  /*0b90*/  LEA R20, R0.reuse, UR4, 0x2 ;  /* 0x0000000400147c11 */ /* 0x040fe2000f8e10ff */
[----:B------:R-:W-:Y:S01]  /*0ba0*/  IMAD R22, R0, 0x80, R19 ;  /* 0x0000008000167824 */ /* 0x000fe200078e0213 */
[----:B------:R-:W-:Y:S01]  /*0bb0*/  LEA R21, R3, R14, 0x6 ;  /* 0x0000000e03157211 */ /* 0x000fe200078e30ff */
[----:B------:R-:W-:-:S06]  /*0bc0*/  UMOV UR4, URZ ;  /* 0x000000ff00047c82 */ /* 0x000fcc0008000000 */
.L_x_32:
[----:B------:R-:W0:Y:S02]  /*0bd0*/  LDCU UR5, c[0x0][0x3a8] ;  /* 0x00007500ff0577ac */ /* 0x000e240008000800 */
[----:B0-----:R-:W-:-:S09]  /*0be0*/  UISETP.NE.AND UP0, UPT, UR5, URZ, UPT ;  /* 0x000000ff0500728c */ /* 0x001fd2000bf05270 */
[----:B-12---:R-:W-:Y:S05]  /*0bf0*/  BRA.U !UP0, `(.L_x_23) ;  /* 0x0000000908a47547 */ /* 0x006fea000b800000 */
[----:B------:R-:W-:Y:S01]  /*0c00*/  UIMAD UR6, UR12, UR4, URZ ;  /* 0x000000040c0672a4 */ /* 0x000fe2000f8e02ff */
[----:B------:R-:W-:Y:S01]  /*0c10*/  MOV R23, R3 ;  /* 0x0000000300177202 */ /* 0x000fe20000000f00 */
[----:B------:R-:W0:Y:S01]  /*0c20*/  LDCU UR14, c[0x0][0x398] ;  /* 0x00007300ff0e77ac */ /* 0x000e220008000800 */
[----:B------:R-:W-:Y:S01]  /*0c30*/  MOV R24, R0 ;  /* 0x0000000000187202 */ /* 0x000fe20000000f00 */
[----:B------:R-:W1:Y:S01]  /*0c40*/  LDCU UR15, c[0x0][0x3bc] ;  /* 0x00007780ff0f77ac */ /* 0x000e620008000800 */
[----:B------:R-:W2:Y:S01]  /*0c50*/  LDCU UR17, c[0x0][0x39c] ;  /* 0x00007380ff1177ac */ /* 0x000ea20008000800 */
[----:B------:R-:W3:Y:S01]  /*0c60*/  LDCU.64 UR20, c[0x0][0x380] ;  /* 0x00007000ff1477ac */ /* 0x000ee20008000a00 */
[----:B------:R-:W-:Y:S01]  /*0c70*/  UIADD3 UR13, UPT, UPT, UR12, UR6, URZ ;  /* 0x000000060c0d7290 */ /* 0x000fe2000fffe0ff */
[----:B------:R-:W-:-:S11]  /*0c80*/  UMOV UR5, URZ ;  /* 0x000000ff00057c82 */ /* 0x000fd60008000000 */
.L_x_31:
[----:B------:R-:W-:Y:S01]  /*0c90*/  ISETP.GT.U32.AND P0, PT, R2, 0x3f, PT ;  /* 0x0000003f0200780c */ /* 0x000fe20003f04070 */
[----:B------:R-:W-:-:S12]  /*0ca0*/  BSSY.RECONVERGENT B0, `(.L_x_24) ;  /* 0x000000f000007945 */ /* 0x000fd80003800200 */
[----:B-12---:R-:W-:Y:S05]  /*0cb0*/  @P0 BRA `(.L_x_25) ;  /* 0x0000000000340947 */ /* 0x006fea0003800000 */
[----:B------:R-:W-:-:S13]  /*0cc0*/  ISETP.GE.U32.AND P0, PT, R23, UR10, PT ;  /* 0x0000000a17007c0c */ /* 0x000fda000bf06070 */
[----:B------:R-:W-:Y:S05]  /*0cd0*/  @P0 BRA `(.L_x_26) ;  /* 0x0000000000240947 */ /* 0x000fea0003800000 */
[----:B------:R-:W-:Y:S01]  /*0ce0*/  MOV R15, UR13 ;  /* 0x0000000d000f7c02 */ /* 0x000fe20008000f00 */
[----:B------:R-:W-:-:S04]  /*0cf0*/  IMAD.U32 R17, RZ, RZ, UR6 ;  /* 0x00000006ff117e24 */ /* 0x000fc8000f8e00ff */
[----:B------:R-:W-:-:S04]  /*0d00*/  IMAD.WIDE R16, R17, 0x4, R12 ;  /* 0x0000000411107825 */ /* 0x000fc800078e020c */
[----:B------:R-:W-:Y:S02]  /*0d10*/  IMAD.WIDE R14, R15, 0x4, R12 ;  /* 0x000000040f0e7825 */ /* 0x000fe400078e020c */
[----:B------:R-:W4:Y:S04]  /*0d20*/  LDG.E R16, desc[UR18][R16.64] ;  /* 0x0000001210107981 */ /* 0x000f28000c1e1900 */
[----:B------:R-:W5:Y:S04]  /*0d30*/  LDG.E R14, desc[UR18][R14.64] ;  /* 0x000000120e0e7981 */ /* 0x000f68000c1e1900 */
[----:B----4-:R4:W-:Y:S04]  /*0d40*/  STS [R21], R16 ;  /* 0x0000001015007388 */ /* 0x0109e80000000800 */
[----:B-----5:R4:W-:Y:S01]  /*0d50*/  STS [R21+0x100], R14 ;  /* 0x0001000e15007388 */ /* 0x0209e20000000800 */
[----:B------:R-:W-:Y:S05]  /*0d60*/  BRA `(.L_x_25) ;  /* 0x0000000000087947 */ /* 0x000fea0003800000 */
.L_x_26:
[----:B------:R4:W-:Y:S04]  /*0d70*/  STS [R21], RZ ;  /* 0x000000ff15007388 */ /* 0x0009e80000000800 */
[----:B------:R4:W-:Y:S02]  /*0d80*/  STS [R21+0x100], RZ ;  /* 0x000100ff15007388 */ /* 0x0009e40000000800 */
.L_x_25:
[----:B0123--:R-:W-:Y:S05]  /*0d90*/  BSYNC.RECONVERGENT B0 ;  /* 0x0000000000007941 */ /* 0x00ffea0003800200 */
.L_x_24:
[----:B------:R-:W-:Y:S01]  /*0da0*/  ISETP.GE.AND P0, PT, R24, UR10, PT ;  /* 0x0000000a18007c0c */ /* 0x000fe2000bf06270 */
[----:B------:R-:W-:-:S12]  /*0db0*/  BSSY.RECONVERGENT B0, `(.L_x_27) ;  /* 0x000003c000007945 */ /* 0x000fd80003800200 */
[----:B------:R-:W-:Y:S05]  /*0dc0*/  @P0 BRA `(.L_x_28) ;  /* 0x0000000000e80947 */ /* 0x000fea0003800000 */
[----:B------:R-:W4:Y:S01]  /*0dd0*/  LDC R17, c[0x0][0x3a8] ;  /* 0x0000ea00ff117b82 */ /* 0x000f220000000800 */
[----:B------:R-:W-:Y:S02]  /*0de0*/  IABS R26, R24 ;  /* 0x00000018001a7213 */ /* 0x000fe40000000000 */
[----:B----4-:R-:W-:-:S04]  /*0df0*/  IABS R16, R17 ;  /* 0x0000001100107213 */ /* 0x010fc80000000000 */
[----:B------:R-:W0:Y:S08]  /*0e00*/  I2F.RP R25, R16 ;  /* 0x0000001000197306 */ /* 0x000e300000209400 */
        /* <DEDUP_REMOVED lines=22> */
[----:B------:R-:W-:-:S05]  /*0f70*/  IADD3 R25, PT, PT, -R16, RZ, RZ ;  /* 0x000000ff10197210 */ /* 0x000fca0007ffe1ff */
[----:B------:R-:W-:Y:S02]  /*0f80*/  IMAD R17, R17, R25, R24 ;  /* 0x0000001911117224 */ /* 0x000fe400078e0218 */
[----:B------:R-:W-:-:S03]  /*0f90*/  VIADD R25, R16, UR8 ;  /* 0x0000000810197c36 */ /* 0x000fc60008000000 */
[----:B------:R-:W-:Y:S02]  /*0fa0*/  IADD3 R16, PT, PT, R17, UR7, RZ ;  /* 0x0000000711107c10 */ /* 0x000fe4000fffe0ff */
[C---:B0-----:R-:W-:Y:S02]  /*0fb0*/  ISETP.GE.AND P0, PT, R25.reuse, R14, PT ;  /* 0x0000000e1900720c */ /* 0x041fe40003f06270 */
[C---:B------:R-:W-:Y:S02]  /*0fc0*/  ISETP.GE.AND P1, PT, R16.reuse, R15, PT ;  /* 0x0000000f1000720c */ /* 0x040fe40003f26270 */
[----:B------:R-:W-:Y:S02]  /*0fd0*/  ISETP.GT.AND P0, PT, R25, -0x1, !P0 ;  /* 0xffffffff1900780c */ /* 0x000fe40004704270 */
[----:B------:R-:W-:-:S04]  /*0fe0*/  ISETP.GT.AND P1, PT, R16, -0x1, !P1 ;  /* 0xffffffff1000780c */ /* 0x000fc80004f24270 */
[----:B------:R-:W-:-:S13]  /*0ff0*/  PLOP3.LUT P0, PT, P0, P1, PT, 0x80, 0x8 ;  /* 0x000000000008781c */ /* 0x000fda0000703070 */
[----:B------:R-:W-:Y:S05]  /*1000*/  @!P0 BRA `(.L_x_29) ;  /* 0x0000000000508947 */ /* 0x000fea0003800000 */
[----:B------:R-:W-:-:S13]  /*1010*/  ISETP.GE.AND P0, PT, R7, UR14, PT ;  /* 0x0000000e07007c0c */ /* 0x000fda000bf06270 */
[----:B------:R-:W-:Y:S05]  /*1020*/  @P0 BRA `(.L_x_30) ;  /* 0x00000000003c0947 */ /* 0x000fea0003800000 */
[----:B------:R-:W-:-:S05]  /*1030*/  MOV R17, UR9 ;  /* 0x0000000900117c02 */ /* 0x000fca0008000f00 */
[----:B------:R-:W-:-:S04]  /*1040*/  IMAD R14, R17, UR4, R16 ;  /* 0x00000004110e7c24 */ /* 0x000fc8000f8e0210 */
[----:B------:R-:W-:-:S04]  /*1050*/  IMAD R14, R25, R15, R14 ;  /* 0x0000000f190e7224 */ /* 0x000fc800078e020e */
[----:B------:R-:W-:-:S05]  /*1060*/  IMAD R15, R14, UR15, RZ ;  /* 0x0000000f0e0f7c24 */ /* 0x000fca000f8e02ff */
[----:B------:R-:W-:Y:S02]  /*1070*/  SHF.R.S32.HI R17, RZ, 0x1f, R15 ;  /* 0x0000001fff117819 */ /* 0x000fe4000001140f */
[----:B------:R-:W-:-:S05]  /*1080*/  IADD3 R15, P0, PT, R6, R15, RZ ;  /* 0x0000000f060f7210 */ /* 0x000fca0007f1e0ff */
[----:B------:R-:W-:Y:S01]  /*1090*/  IMAD.X R16, R18, 0x1, R17, P0 ;  /* 0x0000000112107824 */ /* 0x000fe200000e0611 */
[----:B------:R-:W-:-:S04]  /*10a0*/  LEA R14, P0, R15, UR20, 0x2 ;  /* 0x000000140f0e7c11 */ /* 0x000fc8000f8010ff */
[----:B------:R-:W-:-:S03]  /*10b0*/  LEA.HI.X R15, R15, UR21, R16, 0x2, P0 ;  /* 0x000000150f0f7c11 */ /* 0x000fc600080f1410 */
[----:B------:R-:W-:-:S03]  /*10c0*/  IMAD.WIDE R16, R5, 0x4, R14 ;  /* 0x0000000405107825 */ /* 0x000fc600078e020e */
[----:B------:R-:W2:Y:S04]  /*10d0*/  LDG.E R15, desc[UR18][R14.64] ;  /* 0x000000120e0f7981 */ /* 0x000ea8000c1e1900 */
[----:B------:R-:W3:Y:S04]  /*10e0*/  LDG.E R17, desc[UR18][R16.64] ;  /* 0x0000001210117981 */ /* 0x000ee8000c1e1900 */
[----:B--2---:R0:W-:Y:S04]  /*10f0*/  STS [R22], R15 ;  /* 0x0000000f16007388 */ /* 0x0041e80000000800 */
[----:B---3--:R0:W-:Y:S01]  /*1100*/  STS [R22+0x200], R17 ;  /* 0x0002001116007388 */ /* 0x0081e20000000800 */
[----:B------:R-:W-:Y:S05]  /*1110*/  BRA `(.L_x_28) ;  /* 0x0000000000147947 */ /* 0x000fea0003800000 */
.L_x_30:
[----:B------:R1:W-:Y:S04]  /*1120*/  STS [R22], RZ ;  /* 0x000000ff16007388 */ /* 0x0003e80000000800 */
[----:B------:R1:W-:Y:S01]  /*1130*/  STS [R22+0x200], RZ ;  /* 0x000200ff16007388 */ /* 0x0003e20000000800 */
[----:B------:R-:W-:Y:S05]  /*1140*/  BRA `(.L_x_28) ;  /* 0x0000000000087947 */ /* 0x000fea0003800000 */
.L_x_29:
[----:B------:R2:W-:Y:S04]  /*1150*/  STS [R22], RZ ;  /* 0x000000ff16007388 */ /* 0x0005e80000000800 */
[----:B------:R2:W-:Y:S02]  /*1160*/  STS [R22+0x200], RZ ;  /* 0x000200ff16007388 */ /* 0x0005e40000000800 */
.L_x_28:
[----:B------:R-:W-:Y:S05]  /*1170*/  BSYNC.RECONVERGENT B0 ;  /* 0x0000000000007941 */ /* 0x000fea0003800200 */
.L_x_27:
[----:B------:R-:W-:Y:S01]  /*1180*/  BAR.SYNC.DEFER_BLOCKING 0x0 ;  /* 0x0000000000007b1d */ /* 0x000fe20000010000 */
[----:B------:R-:W-:Y:S01]  /*1190*/  UIADD3 UR5, UPT, UPT, UR5, 0x4, URZ ;  /* 0x0000000405057890 */ /* 0x000fe2000fffe0ff */
[----:B------:R-:W-:Y:S01]  /*11a0*/  IADD3 R24, PT, PT, R24, 0x4, RZ ;  /* 0x0000000418187810 */ /* 0x000fe20007ffe0ff */
[----:B------:R-:W-:Y:S01]  /*11b0*/  ULEA UR13, UR17, UR13, 0x2 ;  /* 0x0000000d110d7291 */ /* 0x000fe2000f8e10ff */
[----:B------:R-:W-:Y:S01]  /*11c0*/  IADD3 R23, PT, PT, R23, 0x4, RZ ;  /* 0x0000000417177810 */ /* 0x000fe20007ffe0ff */
[----:B------:R-:W-:Y:S02]  /*11d0*/  UISETP.GE.U32.AND UP0, UPT, UR5, UR10, UPT ;  /* 0x0000000a0500728c */ /* 0x000fe4000bf06070 */
[----:B------:R-:W-:Y:S01]  /*11e0*/  ULEA UR6, UR17, UR6, 0x2 ;  /* 0x0000000611067291 */ /* 0x000fe2000f8e10ff */
[----:B----4-:R-:W-:Y:S04]  /*11f0*/  LDS R14, [R19] ;  /* 0x00000000130e7984 */ /* 0x010fe80000000800 */
[----:B------:R-:W3:Y:S04]  /*1200*/  LDS R16, [R20] ;  /* 0x0000000014107984 */ /* 0x000ee80000000800 */
[----:B------:R-:W4:Y:S04]  /*1210*/  LDS R26, [R20+0x20] ;  /* 0x00002000141a7984 */ /* 0x000f280000000800 */
[----:B0-----:R-:W0:Y:S04]  /*1220*/  LDS R17, [R20+0x10] ;  /* 0x0000100014117984 */ /* 0x001e280000000800 */
[----:B------:R-:W5:Y:S04]  /*1230*/  LDS R15, [R20+0x30] ;  /* 0x00003000140f7984 */ /* 0x000f680000000800 */
[----:B------:R-:W-:Y:S04]  /*1240*/  LDS R25, [R20+0x50] ;  /* 0x0000500014197984 */ /* 0x000fe80000000800 */
[----:B------:R-:W-:Y:S04]  /*1250*/  LDS R27, [R20+0x150] ;  /* 0x00015000141b7984 */ /* 0x000fe80000000800 */
[----:B------:R-:W-:Y:S01]  /*1260*/  LDS R28, [R20+0x1a0] ;  /* 0x0001a000141c7984 */ /* 0x000fe20000000800 */
[----:B---3--:R-:W-:-:S03]  /*1270*/  FFMA R16, R14, R16, R11 ;  /* 0x000000100e107223 */ /* 0x008fc6000000000b */
[----:B------:R-:W-:Y:S01]  /*1280*/  LDS R11, [R20+0x60] ;  /* 0x00006000140b7984 */ /* 0x000fe20000000800 */
[----:B----4-:R-:W-:-:S03]  /*1290*/  FFMA R26, R14, R26, R9 ;  /* 0x0000001a0e1a7223 */ /* 0x010fc60000000009 */
[----:B------:R-:W3:Y:S01]  /*12a0*/  LDS R9, [R19+0x80] ;  /* 0x0000800013097984 */ /* 0x000ee20000000800 */
[----:B0-----:R-:W-:-:S03]  /*12b0*/  FFMA R10, R14, R17, R10 ;  /* 0x000000110e0a7223 */ /* 0x001fc6000000000a */
[----:B------:R-:W0:Y:S01]  /*12c0*/  LDS R17, [R20+0x40] ;  /* 0x0000400014117984 */ /* 0x000e220000000800 */
[----:B-----5:R-:W-:-:S03]  /*12d0*/  FFMA R14, R14, R15, R8 ;  /* 0x0000000f0e0e7223 */ /* 0x020fc60000000008 */
[----:B------:R-:W4:Y:S04]  /*12e0*/  LDS R15, [R20+0x70] ;  /* 0x00007000140f7984 */ /* 0x000f280000000800 */
[----:B------:R-:W-:Y:S01]  /*12f0*/  LDS R8, [R19+0x100] ;  /* 0x0001000013087984 */ /* 0x000fe20000000800 */
[C---:B---3--:R-:W-:Y:S01]  /*1300*/  FFMA R11, R9.reuse, R11, R26 ;  /* 0x0000000b090b7223 */ /* 0x048fe2000000001a */
[C---:B------:R-:W-:Y:S02]  /*1310*/  FFMA R25, R9.reuse, R25, R10 ;  /* 0x0000001909197223 */ /* 0x040fe4000000000a */
[----:B------:R-:W3:Y:S01]  /*1320*/  LDS R26, [R20+0x90] ;  /* 0x00009000141a7984 */ /* 0x000ee20000000800 */
[----:B0-----:R-:W-:-:S03]  /*1330*/  FFMA R17, R9, R17, R16 ;  /* 0x0000001109117223 */ /* 0x001fc60000000010 */
[----:B------:R-:W0:Y:S01]  /*1340*/  LDS R10, [R20+0xa0] ;  /* 0x0000a000140a7984 */ /* 0x000e220000000800 */
[----:B----4-:R-:W-:-:S03]  /*1350*/  FFMA R15, R9, R15, R14 ;  /* 0x0000000f090f7223 */ /* 0x010fc6000000000e */
[----:B------:R-:W4:Y:S04]  /*1360*/  LDS R16, [R20+0x80] ;  /* 0x0000800014107984 */ /* 0x000f280000000800 */
[----:B------:R-:W5:Y:S04]  /*1370*/  LDS R14, [R20+0xb0] ;  /* 0x0000b000140e7984 */ /* 0x000f680000000800 */
[----:B------:R-:W-:Y:S01]  /*1380*/  LDS R9, [R19+0x180] ;  /* 0x0001800013097984 */ /* 0x000fe20000000800 */
[----:B---3--:R-:W-:-:S03]  /*1390*/  FFMA R26, R8, R26, R25 ;  /* 0x0000001a081a7223 */ /* 0x008fc60000000019 */
[----:B------:R-:W3:Y:S01]  /*13a0*/  LDS R25, [R20+0xd0] ;  /* 0x0000d00014197984 */ /* 0x000ee20000000800 */
[----:B0-----:R-:W-:-:S03]  /*13b0*/  FFMA R10, R8, R10, R11 ;  /* 0x0000000a080a7223 */ /* 0x001fc6000000000b */
[----:B------:R-:W0:Y:S01]  /*13c0*/  LDS R11, [R20+0xe0] ;  /* 0x0000e000140b7984 */ /* 0x000e220000000800 */
[----:B----4-:R-:W-:-:S03]  /*13d0*/  FFMA R16, R8, R16, R17 ;  /* 0x0000001008107223 */ /* 0x010fc60000000011 */
[----:B------:R-:W4:Y:S01]  /*13e0*/  LDS R17, [R20+0xc0] ;  /* 0x0000c00014117984 */ /* 0x000f220000000800 */
[----:B-----5:R-:W-:-:S03]  /*13f0*/  FFMA R14, R8, R14, R15 ;  /* 0x0000000e080e7223 */ /* 0x020fc6000000000f */
        /* <DEDUP_REMOVED lines=18> */
[----:B------:R-:W5:Y:S01]  /*1520*/  LDS R8, [R19+0x300] ;  /* 0x0003000013087984 */ /* 0x000f620000000800 */
[C---:B---3--:R-:W-:Y:S01]  /*1530*/  FFMA R15, R9.reuse, R25, R16 ;  /* 0x00000019090f7223 */ /* 0x048fe20000000010 */
[C---:B------:R-:W-:Y:S02]  /*1540*/  FFMA R25, R9.reuse, R27, R26 ;  /* 0x0000001b09197223 */ /* 0x040fe4000000001a */
[----:B------:R-:W3:Y:S01]  /*1550*/  LDS R16, [R20+0x180] ;  /* 0x0001800014107984 */ /* 0x000ee20000000800 */
[----:B0-----:R-:W-:-:S03]  /*1560*/  FFMA R11, R9, R11, R10 ;  /* 0x0000000b090b7223 */ /* 0x001fc6000000000a */
[----:B------:R-:W0:Y:S01]  /*1570*/  LDS R26, [R20+0x190] ;  /* 0x00019000141a7984 */ /* 0x000e220000000800 */
[----:B----4-:R-:W-:-:S03]  /*1580*/  FFMA R17, R9, R17, R14 ;  /* 0x0000001109117223 */ /* 0x010fc6000000000e */
[----:B------:R-:W4:Y:S01]  /*1590*/  LDS R10, [R20+0x1b0] ;  /* 0x0001b000140a7984 */ /* 0x000f220000000800 */
[----:B-----5:R-:W-:-:S03]  /*15a0*/  FFMA R9, R8, R28, R11 ;  /* 0x0000001c08097223 */ /* 0x020fc6000000000b */
[----:B------:R-:W-:Y:S01]  /*15b0*/  LDS R14, [R19+0x380] ;  /* 0x00038000130e7984 */ /* 0x000fe20000000800 */
[----:B---3--:R-:W-:-:S03]  /*15c0*/  FFMA R15, R8, R16, R15 ;  /* 0x00000010080f7223 */ /* 0x008fc6000000000f */
[----:B------:R-:W3:Y:S01]  /*15d0*/  LDS R16, [R20+0x1c0] ;  /* 0x0001c00014107984 */ /* 0x000ee20000000800 */
[----:B0-----:R-:W-:-:S03]  /*15e0*/  FFMA R25, R8, R26, R25 ;  /* 0x0000001a08197223 */ /* 0x001fc60000000019 */
[----:B------:R-:W-:Y:S01]  /*15f0*/  LDS R26, [R20+0x1f0] ;  /* 0x0001f000141a7984 */ /* 0x000fe20000000800 */
[----:B----4-:R-:W-:-:S03]  /*1600*/  FFMA R17, R8, R10, R17 ;  /* 0x0000000a08117223 */ /* 0x010fc60000000011 */
[----:B------:R-:W0:Y:S04]  /*1610*/  LDS R8, [R20+0x1e0] ;  /* 0x0001e00014087984 */ /* 0x000e280000000800 */
[----:B------:R-:W4:Y:S01]  /*1620*/  LDS R10, [R20+0x1d0] ;  /* 0x0001d000140a7984 */ /* 0x000f220000000800 */
[C---:B---3--:R-:W-:Y:S01]  /*1630*/  FFMA R11, R14.reuse, R16, R15 ;  /* 0x000000100e0b7223 */ /* 0x048fe2000000000f */
[C---:B0-----:R-:W-:Y:S01]  /*1640*/  FFMA R9, R14.reuse, R8, R9 ;  /* 0x000000080e097223 */ /* 0x041fe20000000009 */
[C---:B------:R-:W-:Y:S01]  /*1650*/  FFMA R8, R14.reuse, R26, R17 ;  /* 0x0000001a0e087223 */ /* 0x040fe20000000011 */
[----:B----4-:R-:W-:Y:S01]  /*1660*/  FFMA R10, R14, R10, R25 ;  /* 0x0000000a0e0a7223 */ /* 0x010fe20000000019 */
[----:B------:R-:W-:Y:S06]  /*1670*/  BAR.SYNC.DEFER_BLOCKING 0x0 ;  /* 0x0000000000007b1d */ /* 0x000fec0000010000 */
[----:B------:R-:W-:Y:S05]  /*1680*/  BRA.U !UP0, `(.L_x_31) ;  /* 0xfffffff508807547 */ /* 0x000fea000b83ffff */
.L_x_23:
[----:B------:R-:W-:-:S04]  /*1690*/  UIADD3 UR4, UPT, UPT, UR4, 0x2, URZ ;  /* 0x0000000204047890 */ /* 0x000fc8000fffe0ff */
[----:B------:R-:W-:-:S09]  /*16a0*/  UISETP.GE.AND UP0, UPT, UR4, UR16, UPT ;  /* 0x000000100400728c */ /* 0x000fd2000bf06270 */
[----:B------:R-:W-:Y:S05]  /*16b0*/  BRA.U !UP0, `(.L_x_32) ;  /* 0xfffffff508447547 */ /* 0x000fea000b83ffff */
.L_x_22:
[----:B------:R-:W0:Y:S02]  /*16c0*/  LDCU UR13, c[0x0][0x398] ;  /* 0x00007300ff0d77ac */ /* 0x000e240008000800 */
[----:B0-----:R-:W-:-:S13]  /*16d0*/  ISETP.GE.AND P0, PT, R7, UR13, PT ;  /* 0x0000000d07007c0c */ /* 0x001fda000bf06270 */
[----:B------:R-:W-:Y:S05]  /*16e0*/  @P0 EXIT ;  /* 0x000000000000094d */ /* 0x000fea0003800000 */
[----:B------:R-:W0:Y:S01]  /*16f0*/  LDC.64 R2, c[0x0][0x390] ;  /* 0x0000e400ff027b82 */ /* 0x000e220000000a00 */
[----:B------:R-:W-:Y:S01]  /*1700*/  IMAD R7, R4, UR13, R7 ;  /* 0x0000000d04077c24 */ /* 0x000fe2000f8e0207 */
[----:B------:R-:W3:Y:S03]  /*1710*/  LDCU.64 UR6, c[0x0][0x3c8] ;  /* 0x00007900ff0677ac */ /* 0x000ee60008000a00 */
[----:B0-----:R-:W-:-:S05]  /*1720*/  IMAD.WIDE.U32 R2, R7, 0x4, R2 ;  /* 0x0000000407027825 */ /* 0x001fca00078e0002 */
[----:B------:R-:W4:Y:S01]  /*1730*/  LDG.E R0, desc[UR18][R2.64] ;  /* 0x0000001202007981 */ /* 0x000f22000c1e1900 */
[----:B------:R-:W-:Y:S01]  /*1740*/  UIMAD UR4, UR11, UR13, URZ ;  /* 0x0000000d0b0472a4 */ /* 0x000fe2000f8e02ff */
[----:B---3--:R-:W-:-:S03]  /*1750*/  FMUL R11, R11, UR7 ;  /* 0x000000070b0b7c20 */ /* 0x008fc60008400000 */
[----:B------:R-:W-:-:S06]  /*1760*/  USHF.L.U32 UR5, UR4, 0x2, URZ ;  /* 0x0000000204057899 */ /* 0x000fcc00080006ff */
[----:B------:R-:W-:-:S04]  /*1770*/  IMAD.U32 R5, RZ, RZ, UR5 ;  /* 0x00000005ff057e24 */ /* 0x000fc8000f8e00ff */
[----:B------:R-:W-:-:S04]  /*1780*/  IMAD.WIDE R4, R5, 0x4, R2 ;  /* 0x0000000405047825 */ /* 0x000fc800078e0202 */
[----:B----4-:R-:W-:-:S05]  /*1790*/  FFMA R11, R0, UR6, R11 ;  /* 0x00000006000b7c23 */ /* 0x010fca000800000b */
[----:B------:R0:W-:Y:S04]  /*17a0*/  STG.E desc[UR18][R2.64], R11 ;  /* 0x0000000b02007986 */ /* 0x0001e8000c101912 */
[----:B------:R-:W3:Y:S01]  /*17b0*/  LDG.E R0, desc[UR18][R4.64] ;  /* 0x0000001204007981 */ /* 0x000ee2000c1e1900 */
[----:B------:R-:W-:Y:S01]  /*17c0*/  USHF.L.U32 UR5, UR4, 0x3, URZ ;  /* 0x0000000304057899 */ /* 0x000fe200080006ff */
[----:B------:R-:W-:-:S05]  /*17d0*/  FMUL R7, R10, UR7 ;  /* 0x000000070a077c20 */ /* 0x000fca0008400000 */
[----:B------:R-:W-:Y:S01]  /*17e0*/  MOV R15, UR5 ;  /* 0x00000005000f7c02 */ /* 0x000fe20008000f00 */
[----:B---3--:R-:W-:-:S04]  /*17f0*/  FFMA R13, R0, UR6, R7 ;  /* 0x00000006000d7c23 */ /* 0x008fc80008000007 */
[----:B------:R-:W-:Y:S01]  /*1800*/  IMAD.WIDE R6, R15, 0x4, R2 ;  /* 0x000000040f067825 */ /* 0x000fe200078e0202 */
[----:B------:R-:W-:Y:S04]  /*1810*/  STG.E desc[UR18][R4.64], R13 ;  /* 0x0000000d04007986 */ /* 0x000fe8000c101912 */
[----:B------:R-:W3:Y:S01]  /*1820*/  LDG.E R0, desc[UR18][R6.64] ;  /* 0x0000001206007981 */ /* 0x000ee2000c1e1900 */
[----:B------:R-:W-:Y:S01]  /*1830*/  UIMAD UR4, UR4, 0xc, URZ ;  /* 0x0000000c040478a4 */ /* 0x000fe2000f8e02ff */
[----:B------:R-:W-:-:S05]  /*1840*/  FMUL R9, R9, UR7 ;  /* 0x0000000709097c20 */ /* 0x000fca0008400000 */
[----:B0-----:R-:W-:-:S05]  /*1850*/  MOV R11, UR4 ;  /* 0x00000004000b7c02 */ /* 0x001fca0008000f00 */
[----:B------:R-:W-:-:S04]  /*1860*/  IMAD.WIDE R2, R11, 0x4, R2 ;  /* 0x000000040b027825 */ /* 0x000fc800078e0202 */
[----:B---3--:R-:W-:-:S05]  /*1870*/  FFMA R9, R0, UR6, R9 ;  /* 0x0000000600097c23 */ /* 0x008fca0008000009 */
[----:B------:R-:W-:Y:S04]  /*1880*/  STG.E desc[UR18][R6.64], R9 ;  /* 0x0000000906007986 */ /* 0x000fe8000c101912 */
[----:B------:R-:W3:Y:S01]  /*1890*/  LDG.E R0, desc[UR18][R2.64] ;  /* 0x0000001202007981 */ /* 0x000ee2000c1e1900 */
[----:B------:R-:W-:-:S04]  /*18a0*/  FMUL R11, R8, UR7 ;  /* 0x00000007080b7c20 */ /* 0x000fc80008400000 */
[----:B---3--:R-:W-:-:S05]  /*18b0*/  FFMA R11, R0, UR6, R11 ;  /* 0x00000006000b7c23 */ /* 0x008fca000800000b */
[----:B------:R-:W-:Y:S01]  /*18c0*/  STG.E desc[UR18][R2.64], R11 ;  /* 0x0000000b02007986 */ /* 0x000fe2000c101912 */
[----:B------:R-:W-:Y:S05]  /*18d0*/  EXIT ;  /* 0x000000000000794d */ /* 0x000fea0003800000 */
.L_x_33:
        /* <DEDUP_REMOVED lines=10> */
.L_x_1019:


//--------------------- .text._Z21filterActs_YxX_sparseILi4ELi32ELi1ELi8ELi2ELb1ELb1EEvPfS0_S0_iiiiiiiiiiiiffi --------------------------
	.section	.text._Z21filterActs_YxX_sparseILi4ELi32ELi1ELi8ELi2ELb1ELb1EEvPfS0_S0_iiiiiiiiiiiiffi,"ax",@progbits
	.align	128
        .global         _Z21filterActs_YxX_sparseILi4ELi32ELi1ELi8ELi2ELb1ELb1EEvPfS0_S0_iiiiiiiiiiiiffi
        .type           _Z21filterActs_YxX_sparseILi4ELi32ELi1ELi8ELi2ELb1ELb1EEvPfS0_S0_iiiiiiiiiiiiffi,@function
        .size           _Z21filterActs_YxX_sparseILi4ELi32ELi1ELi8ELi2ELb1ELb1EEvPfS0_S0_iiiiiiiiiiiiffi,(.L_x_1020 - _Z21filterActs_YxX_sparseILi4ELi32ELi1ELi8ELi2ELb1ELb1EEvPfS0_S0_iiiiiiiiiiiiffi)
        .other          _Z21filterActs_YxX_sparseILi4ELi32ELi1ELi8ELi2ELb1ELb1EEvPfS0_S0_iiiiiiiiiiiiffi,@"STO_CUDA_ENTRY STV_DEFAULT"
_Z21filterActs_YxX_sparseILi4ELi32ELi1ELi8ELi2ELb1ELb1EEvPfS0_S0_iiiiiiiiiiiiffi:
.text._Z21filterActs_YxX_sparseILi4ELi32ELi1ELi8ELi2ELb1ELb1EEvPfS0_S0_iiiiiiiiiiiiffi:
[----:B------:R-:W-:Y:S01]  /*0000*/  LDC R1, c[0x0][0x37c] ;  /* 0x0000df00ff017b82 */ /* 0x000fe20000000800 */
[----:B------:R-:W0:Y:S07]  /*0010*/  LDCU UR12, c[0x0][0x39c] ;  /* 0x00007380ff0c77ac */ /* 0x000e2e0008000800 */
[----:B------:R-:W1:Y:S01]  /*0020*/  LDC.64 R2, c[0x0][0x3c0] ;  /* 0x0000f000ff027b82 */ /* 0x000e620000000a00 */
[----:B------:R-:W-:Y:S01]  /*0030*/  HFMA2 R6, -RZ, RZ, 0, 0 ;  /* 0x00000000ff067431 */ /* 0x000fe200000001ff */
[----:B------:R-:W2:Y:S01]  /*0040*/  S2R R19, SR_TID.X ;  /* 0x0000000000137919 */ /* 0x000ea20000002100 */
[----:B------:R-:W3:Y:S01]  /*0050*/  LDCU UR13, c[0x0][0x3b8] ;  /* 0x00007700ff0d77ac */ /* 0x000ee20008000800 */
[----:B------:R-:W4:Y:S01]  /*0060*/  S2R R18, SR_CTAID.X ;  /* 0x0000000000127919 */ /* 0x000f220000002500 */
[----:B------:R-:W5:Y:S03]  /*0070*/  LDCU UR11, c[0x0][0x3d0] ;  /* 0x00007a00ff0b77ac */ /* 0x000f660008000800 */
[----:B------:R-:W5:Y:S01]  /*0080*/  S2UR UR5, SR_CTAID.Y ;  /* 0x00000000000579c3 */ /* 0x000f620000002600 */
[----:B------:R-:W-:Y:S01]  /*0090*/  R2UR UR8, R6 ;  /* 0x00000000060872ca */ /* 0x000fe200000e0000 */
[----:B------:R-:W5:Y:S01]  /*00a0*/  LDCU.64 UR16, c[0x0][0x3a8] ;  /* 0x00007500ff1077ac */ /* 0x000f620008000a00 */
[----:B------:R-:W5:Y:S01]  /*00b0*/  S2R R6, SR_CTAID.Y ;  /* 0x0000000000067919 */ /* 0x000f620000002600 */
[----:B------:R-:W5:Y:S01]  /*00c0*/  LDCU.64 UR14, c[0x0][0x3b0] ;  /* 0x00007600ff0e77ac */ /* 0x000f620008000a00 */
[----:B0-----:R-:W-:Y:S01]  /*00d0*/  IABS R11, UR12 ;  /* 0x0000000c000b7c13 */ /* 0x001fe20008000000 */
[----:B------:R-:W-:Y:S01]  /*00e0*/  USHF.R.S32.HI UR4, URZ, 0x1f, UR12 ;  /* 0x0000001fff047899 */ /* 0x000fe2000801140c */
[----:B------:R-:W0:Y:S01]  /*00f0*/  LDCU.64 UR18, c[0x0][0x358] ;  /* 0x00006b00ff1277ac */ /* 0x000e220008000a00 */
[----:B-1----:R-:W-:-:S02]  /*0100*/  IABS R0, R3 ;  /* 0x0000000300007213 */ /* 0x002fc40000000000 */
[----:B------:R-:W-:Y:S01]  /*0110*/  ULEA.HI UR4, UR4, UR12, URZ, 0x5 ;  /* 0x0000000c04047291 */ /* 0x000fe2000f8f28ff */
[----:B------:R-:W-:Y:S01]  /*0120*/  ISETP.NE.AND P2, PT, R3, RZ, PT ;  /* 0x000000ff0300720c */ /* 0x000fe20003f45270 */
[----:B------:R-:W1:Y:S02]  /*0130*/  I2F.RP R8, R0 ;  /* 0x0000000000087306 */ /* 0x000e640000209400 */
[----:B------:R-:W-:-:S04]  /*0140*/  USHF.R.S32.HI UR6, URZ, 0x5, UR4 ;  /* 0x00000005ff067899 */ /* 0x000fc80008011404 */
[----:B------:R-:W-:Y:S01]  /*0150*/  UISETP.NE.U32.AND UP3, UPT, UR6, URZ, UPT ;  /* 0x000000ff0600728c */ /* 0x000fe2000bf65070 */
[----:B--2---:R-:W-:Y:S02]  /*0160*/  LOP3.LUT R17, R19, 0x1f, RZ, 0xc0, !PT ;  /* 0x0000001f13117812 */ /* 0x004fe400078ec0ff */
[----:B------:R-:W-:Y:S02]  /*0170*/  IADD3 R9, PT, PT, RZ, -UR6, RZ ;  /* 0x80000006ff097c10 */ /* 0x000fe4000fffe0ff */
[----:B------:R-:W2:Y:S01]  /*0180*/  I2F.U32.RP R5, UR6 ;  /* 0x0000000600057d06 */ /* 0x000ea20008209000 */
[----:B------:R-:W-:Y:S01]  /*0190*/  VOTEU.ANY UP0, P2 ;  /* 0x0000000000ff7886 */ /* 0x000fe20001000100 */
[----:B----4-:R-:W-:-:S06]  /*01a0*/  LEA R18, R18, R19, 0x5 ;  /* 0x0000001312127211 */ /* 0x010fcc00078e28ff */
[----:B-1----:R-:W1:Y:S08]  /*01b0*/  MUFU.RCP R8, R8 ;  /* 0x0000000800087308 */ /* 0x002e700000001000 */
[----:B--2---:R-:W2:Y:S01]  /*01c0*/  MUFU.RCP R5, R5 ;  /* 0x0000000500057308 */ /* 0x004ea20000001000 */
[----:B-1----:R-:W-:Y:S02]  /*01d0*/  IADD3 R4, PT, PT, R8, 0xffffffe, RZ ;  /* 0x0ffffffe08047810 */ /* 0x002fe40007ffe0ff */
[----:B--2---:R-:W-:-:S05]  /*01e0*/  IADD3 R7, PT, PT, R5, 0xffffffe, RZ ;  /* 0x0ffffffe05077810 */ /* 0x004fca0007ffe0ff */
[----:B------:R1:W-:Y:S08]  /*01f0*/  F2I.FTZ.U32.TRUNC.NTZ R5, R4 ;  /* 0x0000000400057305 */ /* 0x0003f0000021f000 */
[----:B------:R-:W2:Y:S01]  /*0200*/  F2I.FTZ.U32.TRUNC.NTZ R7, R7 ;  /* 0x0000000700077305 */ /* 0x000ea2000021f000 */
[----:B-1----:R-:W-:Y:S01]  /*0210*/  IMAD.MOV.U32 R4, RZ, RZ, RZ ;  /* 0x000000ffff047224 */ /* 0x002fe200078e00ff */
[----:B--2---:R-:W-:Y:S01]  /*0220*/  R2UR UR9, R7 ;  /* 0x00000000070972ca */ /* 0x004fe200000e0000 */
[----:B------:R-:W-:-:S12]  /*0230*/  IMAD R9, R9, R7, RZ ;  /* 0x0000000709097224 */ /* 0x000fd800078e02ff */
[----:B------:R-:W-:Y:S01]  /*0240*/  IMAD.HI.U32 R9, R7, R9, UR8 ;  /* 0x0000000807097e27 */ /* 0x000fe2000f8e0009 */
[----:B------:R-:W1:Y:S04]  /*0250*/  LDCU.64 UR8, c[0x0][0x3a0] ;  /* 0x00007400ff0877ac */ /* 0x000e680008000a00 */
[----:B------:R-:W-:Y:S02]  /*0260*/  R2UR UR4, R9 ;  /* 0x00000000090472ca */ /* 0x000fe400000e0000 */
[----:B------:R-:W-:-:S05]  /*0270*/  IADD3 R9, PT, PT, RZ, -R5, RZ ;  /* 0x80000005ff097210 */ /* 0x000fca0007ffe0ff */
[----:B------:R-:W-:-:S04]  /*0280*/  IMAD R9, R9, R0, RZ ;  /* 0x0000000009097224 */ /* 0x000fc800078e02ff */
[----:B------:R-:W-:Y:S01]  /*0290*/  IMAD.HI.U32 R9, R5, R9, R4 ;  /* 0x0000000905097227 */ /* 0x000fe200078e0004 */
[----:B---3--:R-:W-:Y:S01]  /*02a0*/  MOV R4, UR13 ;  /* 0x0000000d00047c02 */ /* 0x008fe20008000f00 */
[----:B-----5:R-:W-:Y:S02]  /*02b0*/  UIMAD.WIDE.U32 UR4, UR4, UR5, URZ ;  /* 0x00000005040472a5 */ /* 0x020fe4000f8e00ff */
[----:B-1----:R-:W-:Y:S01]  /*02c0*/  UIMAD UR9, UR9, UR8, URZ ;  /* 0x00000008090972a4 */ /* 0x002fe2000f8e02ff */
[----:B------:R-:W-:Y:S01]  /*02d0*/  IABS R8, R4 ;  /* 0x0000000400087213 */ /* 0x000fe20000000000 */
[----:B------:R-:W-:-:S03]  /*02e0*/  IMAD.HI.U32 R5, R9, R11, RZ ;  /* 0x0000000b09057227 */ /* 0x000fc600078e00ff */
[----:B------:R-:W-:Y:S01]  /*02f0*/  UMOV UR7, UR5 ;  /* 0x0000000500077c82 */ /* 0x000fe20008000000 */
[----:B------:R-:W1:Y:S01]  /*0300*/  I2F.RP R10, R8 ;  /* 0x00000008000a7306 */ /* 0x000e620000209400 */
[----:B------:R-:W-:-:S05]  /*0310*/  IADD3 R7, PT, PT, RZ, -UR7, RZ ;  /* 0x80000007ff077c10 */ /* 0x000fca000fffe0ff */
[----:B------:R-:W-:Y:S01]  /*0320*/  IMAD R4, R7, UR6, R6 ;  /* 0x0000000607047c24 */ /* 0x000fe2000f8e0206 */
[----:B------:R-:W-:-:S04]  /*0330*/  IADD3 R7, PT, PT, -R5, RZ, RZ ;  /* 0x000000ff05077210 */ /* 0x000fc80007ffe1ff */
[----:B------:R-:W-:Y:S01]  /*0340*/  ISETP.GE.U32.AND P1, PT, R4, UR6, PT ;  /* 0x0000000604007c0c */ /* 0x000fe2000bf26070 */
[C---:B------:R-:W-:Y:S01]  /*0350*/  IMAD R7, R0.reuse, R7, R11 ;  /* 0x0000000700077224 */ /* 0x040fe200078e020b */
[----:B------:R-:W-:Y:S01]  /*0360*/  LOP3.LUT R11, RZ, R3, RZ, 0x33, !PT ;  /* 0x00000003ff0b7212 */ /* 0x000fe200078e33ff */
[----:B-1----:R-:W1:Y:S03]  /*0370*/  MUFU.RCP R10, R10 ;  /* 0x0000000a000a7308 */ /* 0x002e660000001000 */
[----:B------:R-:W-:Y:S02]  /*0380*/  ISETP.GT.U32.AND P0, PT, R0, R7, PT ;  /* 0x000000070000720c */ /* 0x000fe40003f04070 */
[----:B------:R-:W-:-:S05]  /*0390*/  R2UR UR5, R11 ;  /* 0x000000000b0572ca */ /* 0x000fca00000e0000 */
[----:B------:R-:W-:Y:S01]  /*03a0*/  VOTEU.ANY UP1, P1 ;  /* 0x0000000000ff7886 */ /* 0x000fe20000820100 */
[----:B------:R-:W-:-:S04]  /*03b0*/  PLOP3.LUT P3, PT, PT, PT, UP1, 0x80, 0x8 ;  /* 0x000000000008781c */ /* 0x000fc80003f6f018 */
[----:B------:R-:W-:Y:S01]  /*03c0*/  @UP1 UIADD3 UR7, UPT, UPT, UR7, 0x1, URZ ;  /* 0x0000000107071890 */ /* 0x000fe2000fffe0ff */
[-C--:B------:R-:W-:Y:S01]  /*03d0*/  @!P0 IADD3 R7, PT, PT, R7, -R0.reuse, RZ ;  /* 0x8000000007078210 */ /* 0x080fe20007ffe0ff */
[----:B------:R-:W-:Y:S01]  /*03e0*/  UISETP.NE.AND UP1, UPT, UR13, URZ, UPT ;  /* 0x000000ff0d00728c */ /* 0x000fe2000bf25270 */
[----:B-1----:R-:W-:Y:S01]  /*03f0*/  VIADD R11, R10, 0xffffffe ;  /* 0x0ffffffe0a0b7836 */ /* 0x002fe20000000000 */
[----:B------:R-:W-:Y:S01]  /*0400*/  @!P0 IADD3 R5, PT, PT, R5, 0x1, RZ ;  /* 0x0000000105058810 */ /* 0x000fe20007ffe0ff */
[----:B------:R-:W-:Y:S01]  /*0410*/  HFMA2 R10, -RZ, RZ, 0, 0 ;  /* 0x00000000ff0a7431 */ /* 0x000fe200000001ff */
[----:B------:R-:W-:Y:S02]  /*0420*/  ISETP.GE.U32.AND P1, PT, R7, R0, PT ;  /* 0x000000000700720c */ /* 0x000fe40003f26070 */
[----:B------:R-:W-:Y:S01]  /*0430*/  LOP3.LUT R7, R3, UR12, RZ, 0x3c, !PT ;  /* 0x0000000c03077c12 */ /* 0x000fe2000f8e3cff */
[----:B------:R-:W1:Y:S01]  /*0440*/  F2I.FTZ.U32.TRUNC.NTZ R11, R11 ;  /* 0x0000000b000b7305 */ /* 0x000e62000021f000 */
[----:B------:R-:W-:-:S02]  /*0450*/  @P3 IADD3 R4, PT, PT, R4, -UR6, RZ ;  /* 0x8000000604043c10 */ /* 0x000fc4000fffe0ff */
[----:B------:R-:W-:Y:S02]  /*0460*/  ISETP.GE.AND P3, PT, R7, RZ, PT ;  /* 0x000000ff0700720c */ /* 0x000fe40003f66270 */
[----:B------:R-:W-:Y:S02]  /*0470*/  ISETP.GE.U32.AND P4, PT, R4, UR6, PT ;  /* 0x0000000604007c0c */ /* 0x000fe4000bf86070 */
[----:B------:R-:W-:Y:S02]  /*0480*/  PLOP3.LUT P0, PT, PT, PT, UP0, 0x80, 0x8 ;  /* 0x000000000008781c */ /* 0x000fe40003f0f008 */
[----:B------:R-:W-:Y:S02]  /*0490*/  MOV R4, UR5 ;  /* 0x0000000500047c02 */ /* 0x000fe40008000f00 */
[----:B------:R-:W-:Y:S02]  /*04a0*/  @P1 IADD3 R5, PT, PT, R5, 0x1, RZ ;  /* 0x0000000105051810 */ /* 0x000fe40007ffe0ff */
[----:B-1----:R-:W-:-:S03]  /*04b0*/  IADD3 R13, PT, PT, RZ, -R11, RZ ;  /* 0x8000000bff0d7210 */ /* 0x002fc60007ffe0ff */
[----:B------:R-:W-:Y:S02]  /*04c0*/  @!P3 IADD3 R5, PT, PT, -R5, RZ, RZ ;  /* 0x000000ff0505b210 */ /* 0x000fe40007ffe1ff */
[----:B------:R-:W-:Y:S01]  /*04d0*/  VOTEU.ANY UP2, P4 ;  /* 0x0000000000ff7886 */ /* 0x000fe20002040100 */
[----:B------:R-:W-:Y:S01]  /*04e0*/  IMAD R13, R13, R8, RZ ;  /* 0x000000080d0d7224 */ /* 0x000fe200078e02ff */
[----:B------:R-:W-:-:S03]  /*04f0*/  SEL R4, R4, R5, !P0 ;  /* 0x0000000504047207 */ /* 0x000fc60004000000 */
[----:B------:R-:W-:Y:S01]  /*0500*/  @UP2 UIADD3 UR7, UPT, UPT, UR7, 0x1, URZ ;  /* 0x0000000107072890 */ /* 0x000fe2000fffe0ff */
[----:B------:R-:W-:Y:S01]  /*0510*/  IMAD.HI.U32 R10, R11, R13, R10 ;  /* 0x0000000d0b0a7227 */ /* 0x000fe200078e000a */
[----:B------:R-:W-:Y:S01]  /*0520*/  @!UP3 ULOP3.LUT UR7, URZ, UR6, URZ, 0x33, !UPT ;  /* 0x00000006ff07b292 */ /* 0x000fe2000f8e33ff */
[----:B------:R-:W-:Y:S01]  /*0530*/  IABS R7, R4 ;  /* 0x0000000400077213 */ /* 0x000fe20000000000 */
[----:B------:R-:W-:Y:S01]  /*0540*/  UISETP.NE.AND UP2, UPT, UR11, URZ, UPT ;  /* 0x000000ff0b00728c */ /* 0x000fe2000bf45270 */
[----:B------:R-:W-:Y:S01]  /*0550*/  IABS R11, R2 ;  /* 0x00000002000b7213 */ /* 0x000fe20000000000 */
[----:B------:R-:W-:Y:S01]  /*0560*/  ULOP3.LUT UR10, UR7, UR13, URZ, 0x3c, !UPT ;  /* 0x0000000d070a7292 */ /* 0x000fe2000f8e3cff */
[----:B------:R-:W1:Y:S01]  /*0570*/  I2F.RP R12, R7 ;  /* 0x00000007000c7306 */ /* 0x000e620000209400 */
[----:B------:R-:W-:Y:S01]  /*0580*/  IMAD.U32 R5, RZ, RZ, UR7 ;  /* 0x00000007ff057e24 */ /* 0x000fe2000f8e00ff */
[----:B------:R-:W-:Y:S01]  /*0590*/  LOP3.LUT R2, R2, R3, RZ, 0x3c, !PT ;  /* 0x0000000302027212 */ /* 0x000fe200078e3cff */
[----:B------:R-:W-:Y:S01]  /*05a0*/  UIMAD UR11, UR13, UR15, URZ ;  /* 0x0000000f0d0b72a4 */ /* 0x000fe2000f8e02ff */
[----:B------:R-:W-:-:S02]  /*05b0*/  PLOP3.LUT P3, PT, PT, PT, UP2, 0x80, 0x8 ;  /* 0x000000000008781c */ /* 0x000fc40003f6f028 */
[----:B------:R-:W-:-:S05]  /*05c0*/  IABS R15, R5 ;  /* 0x00000005000f7213 */ /* 0x000fca0000000000 */
[----:B------:R-:W-:Y:S01]  /*05d0*/  IMAD.HI.U32 R13, R10, R15, RZ ;  /* 0x0000000f0a0d7227 */ /* 0x000fe200078e00ff */
[----:B-1----:R-:W1:Y:S04]  /*05e0*/  MUFU.RCP R12, R12 ;  /* 0x0000000c000c7308 */ /* 0x002e680000001000 */
[----:B------:R-:W-:-:S05]  /*05f0*/  IADD3 R10, PT, PT, -R13, RZ, RZ ;  /* 0x000000ff0d0a7210 */ /* 0x000fca0007ffe1ff */
[----:B------:R-:W-:Y:S02]  /*0600*/  IMAD R15, R8, R10, R15 ;  /* 0x0000000a080f7224 */ /* 0x000fe400078e020f */
[----:B------:R-:W-:-:S03]  /*0610*/  IMAD.HI.U32 R10, R9, R11, RZ ;  /* 0x0000000b090a7227 */ /* 0x000fc600078e00ff */
[----:B------:R-:W-:Y:S02]  /*0620*/  ISETP.GT.U32.AND P2, PT, R8, R15, PT ;  /* 0x0000000f0800720c */ /* 0x000fe40003f44070 */
[----:B------:R-:W-:Y:S02]  /*0630*/  IADD3 R14, PT, PT, -R10, RZ, RZ ;  /* 0x000000ff0a0e7210 */ /* 0x000fe40007ffe1ff */
[----:B-1----:R-:W-:-:S03]  /*0640*/  IADD3 R9, PT, PT, R12, 0xffffffe, RZ ;  /* 0x0ffffffe0c097810 */ /* 0x002fc60007ffe0ff */
[----:B------:R-:W-:-:S05]  /*0650*/  IMAD R11, R0, R14, R11 ;  /* 0x0000000e000b7224 */ /* 0x000fca00078e020b */
[----:B------:R-:W-:Y:S01]  /*0660*/  ISETP.GT.U32.AND P1, PT, R0, R11, PT ;  /* 0x0000000b0000720c */ /* 0x000fe20003f24070 */
[----:B------:R-:W1:Y:S01]  /*0670*/  F2I.FTZ.U32.TRUNC.NTZ R9, R9 ;  /* 0x0000000900097305 */ /* 0x000e62000021f000 */
[-C--:B------:R-:W-:Y:S01]  /*0680*/  @!P2 IADD3 R15, PT, PT, R15, -R8.reuse, RZ ;  /* 0x800000080f0fa210 */ /* 0x080fe20007ffe0ff */
[----:B------:R-:W-:Y:S01]  /*0690*/  @!P2 VIADD R13, R13, 0x1 ;  /* 0x000000010d0da836 */ /* 0x000fe20000000000 */
[----:B------:R-:W-:Y:S01]  /*06a0*/  ISETP.LE.AND P2, PT, RZ, UR10, PT ;  /* 0x0000000aff007c0c */ /* 0x000fe2000bf43270 */
[----:B------:R-:W-:Y:S01]  /*06b0*/  UIMAD UR10, UR16, UR16, URZ ;  /* 0x00000010100a72a4 */ /* 0x000fe2000f8e02ff */
[----:B------:R-:W-:Y:S02]  /*06c0*/  ISETP.GE.U32.AND P0, PT, R15, R8, PT ;  /* 0x000000080f00720c */ /* 0x000fe40003f06070 */
[----:B------:R-:W-:Y:S01]  /*06d0*/  IADD3 R15, PT, PT, RZ, -UR7, RZ ;  /* 0x80000007ff0f7c10 */ /* 0x000fe2000fffe0ff */
[----:B------:R-:W-:-:S04]  /*06e0*/  @!UP2 UIMAD UR8, UR10, UR12, URZ ;  /* 0x0000000c0a08a2a4 */ /* 0x000fc8000f8e02ff */
[-C--:B------:R-:W-:Y:S01]  /*06f0*/  @!P1 IADD3 R11, PT, PT, R11, -R0.reuse, RZ ;  /* 0x800000000b0b9210 */ /* 0x080fe20007ffe0ff */
[----:B------:R-:W-:Y:S01]  /*0700*/  IMAD R6, R15, UR6, R6 ;  /* 0x000000060f067c24 */ /* 0x000fe2000f8e0206 */
[----:B------:R-:W-:Y:S02]  /*0710*/  @!P1 IADD3 R10, PT, PT, R10, 0x1, RZ ;  /* 0x000000010a0a9810 */ /* 0x000fe40007ffe0ff */
[----:B-1----:R-:W-:Y:S02]  /*0720*/  IADD3 R8, PT, PT, RZ, -R9, RZ ;  /* 0x80000009ff087210 */ /* 0x002fe40007ffe0ff */
[----:B------:R-:W-:Y:S02]  /*0730*/  @P0 IADD3 R13, PT, PT, R13, 0x1, RZ ;  /* 0x000000010d0d0810 */ /* 0x000fe40007ffe0ff */
[----:B------:R-:W-:Y:S01]  /*0740*/  ISETP.GE.U32.AND P0, PT, R11, R0, PT ;  /* 0x000000000b00720c */ /* 0x000fe20003f06070 */
[----:B------:R-:W-:Y:S01]  /*0750*/  IMAD R11, R8, R7, RZ ;  /* 0x00000007080b7224 */ /* 0x000fe200078e02ff */
[----:B------:R-:W-:Y:S01]  /*0760*/  SHF.L.U32 R3, R6, 0x5, RZ ;  /* 0x0000000506037819 */ /* 0x000fe200000006ff */
[----:B------:R-:W-:Y:S01]  /*0770*/  IMAD.MOV.U32 R8, RZ, RZ, RZ ;  /* 0x000000ffff087224 */ /* 0x000fe200078e00ff */
[----:B------:R-:W1:Y:S01]  /*0780*/  S2R R0, SR_TID.Y ;  /* 0x0000000000007919 */ /* 0x000e620000002200 */
[----:B------:R-:W-:-:S02]  /*0790*/  R2UR UR6, R13 ;  /* 0x000000000d0672ca */ /* 0x000fc400000e0000 */
[----:B------:R-:W-:Y:S01]  /*07a0*/  IMAD.HI.U32 R8, R9, R11, R8 ;  /* 0x0000000b09087227 */ /* 0x000fe200078e0008 */
[----:B------:R-:W-:Y:S01]  /*07b0*/  IABS R9, R4 ;  /* 0x0000000400097213 */ /* 0x000fe20000000000 */
[----:B------:R-:W2:Y:S01]  /*07c0*/  LDC.64 R12, c[0x0][0x388] ;  /* 0x0000e200ff0c7b82 */ /* 0x000ea20000000a00 */
[----:B------:R-:W-:Y:S02]  /*07d0*/  IABS R6, R3 ;  /* 0x0000000300067213 */ /* 0x000fe40000000000 */
[----:B------:R-:W-:Y:S02]  /*07e0*/  IADD3 R9, PT, PT, RZ, -R9, RZ ;  /* 0x80000009ff097210 */ /* 0x000fe40007ffe0ff */
[----:B------:R-:W-:Y:S01]  /*07f0*/  @P0 IADD3 R10, PT, PT, R10, 0x1, RZ ;  /* 0x000000010a0a0810 */ /* 0x000fe20007ffe0ff */
[----:B------:R-:W-:Y:S01]  /*0800*/  IMAD.HI.U32 R15, R8, R6, RZ ;  /* 0x00000006080f7227 */ /* 0x000fe200078e00ff */
[----:B------:R-:W-:Y:S02]  /*0810*/  ISETP.GE.AND P0, PT, R2, RZ, PT ;  /* 0x000000ff0200720c */ /* 0x000fe40003f06270 */
[----:B------:R-:W-:Y:S01]  /*0820*/  R2UR UR4, R10 ;  /* 0x000000000a0472ca */ /* 0x000fe200000e0000 */
[----:B------:R-:W-:Y:S01]  /*0830*/  IMAD R2, R15, R9, R6 ;  /* 0x000000090f027224 */ /* 0x000fe200078e0206 */
[----:B------:R-:W-:-:S02]  /*0840*/  @!P2 IADD3 R8, PT, PT, RZ, -UR6, RZ ;  /* 0x80000006ff08ac10 */ /* 0x000fc4000fffe0ff */
[----:B------:R-:W-:Y:S02]  /*0850*/  CS2R R10, SRZ ;  /* 0x00000000000a7805 */ /* 0x000fe4000001ff00 */
[----:B------:R-:W-:Y:S02]  /*0860*/  ISETP.GT.U32.AND P1, PT, R7, R2, PT ;  /* 0x000000020700720c */ /* 0x000fe40003f24070 */
[----:B------:R-:W-:Y:S02]  /*0870*/  @!P2 R2UR UR6, R8 ;  /* 0x000000000806a2ca */ /* 0x000fe400000e0000 */
[----:B------:R-:W-:-:S03]  /*0880*/  CS2R R8, SRZ ;  /* 0x0000000000087805 */ /* 0x000fc6000001ff00 */
[----:B------:R-:W-:-:S04]  /*0890*/  @!P0 IADD3 R6, PT, PT, RZ, -UR4, RZ ;  /* 0x80000004ff068c10 */ /* 0x000fc8000fffe0ff */
[----:B------:R-:W-:Y:S01]  /*08a0*/  @!P0 R2UR UR4, R6 ;  /* 0x00000000060482ca */ /* 0x000fe200000e0000 */
[----:B------:R-:W-:Y:S01]  /*08b0*/  @!UP1 ULOP3.LUT UR6, URZ, UR13, URZ, 0x33, !UPT ;  /* 0x0000000dff069292 */ /* 0x000fe2000f8e33ff */
[----:B------:R-:W-:Y:S01]  /*08c0*/  @!P1 IMAD.IADD R2, R2, 0x1, -R7 ;  /* 0x0000000102029824 */ /* 0x000fe200078e0a07 */
[----:B------:R-:W-:Y:S02]  /*08d0*/  LOP3.LUT R6, R3, R4, RZ, 0x3c, !PT ;  /* 0x0000000403067212 */ /* 0x000fe400078e3cff */
[----:B------:R-:W-:Y:S02]  /*08e0*/  @!P1 IADD3 R15, PT, PT, R15, 0x1, RZ ;  /* 0x000000010f0f9810 */ /* 0x000fe40007ffe0ff */
[----:B------:R-:W-:Y:S02]  /*08f0*/  ISETP.GE.U32.AND P0, PT, R2, R7, PT ;  /* 0x000000070200720c */ /* 0x000fe40003f06070 */
[----:B-1----:R-:W-:Y:S02]  /*0900*/  LEA.HI R2, R19, R0, RZ, 0x1b ;  /* 0x0000000013027211 */ /* 0x002fe400078fd8ff */
[----:B------:R-:W-:-:S02]  /*0910*/  ISETP.GE.AND P2, PT, R6, RZ, PT ;  /* 0x000000ff0600720c */ /* 0x000fc40003f46270 */
[----:B------:R-:W-:Y:S01]  /*0920*/  USEL UR16, UR5, UR4, !UP0 ;  /* 0x0000000405107287 */ /* 0x000fe2000c000000 */
[----:B------:R-:W-:Y:S01]  /*0930*/  IMAD R6, R2, UR12, R17 ;  /* 0x0000000c02067c24 */ /* 0x000fe2000f8e0211 */
[----:B------:R-:W-:Y:S01]  /*0940*/  ISETP.NE.AND P1, PT, R4, RZ, PT ;  /* 0x000000ff0400720c */ /* 0x000fe20003f25270 */
[----:B------:R-:W-:Y:S02]  /*0950*/  UIADD3 UR4, UPT, UPT, -UR6, URZ, URZ ;  /* 0x000000ff06047290 */ /* 0x000fe4000fffe1ff */
[----:B------:R-:W-:Y:S01]  /*0960*/  @!UP2 UIMAD UR8, UR16, UR8, URZ ;  /* 0x000000081008a2a4 */ /* 0x000fe2000f8e02ff */
[----:B------:R-:W-:Y:S01]  /*0970*/  IADD3 R7, PT, PT, R3, R6, RZ ;  /* 0x0000000603077210 */ /* 0x000fe20007ffe0ff */
[----:B------:R-:W-:Y:S01]  /*0980*/  UISETP.GE.AND UP0, UPT, UR16, 0x1, UPT ;  /* 0x000000011000788c */ /* 0x000fe2000bf06270 */
[----:B------:R-:W-:Y:S01]  /*0990*/  @P0 IADD3 R15, PT, PT, R15, 0x1, RZ ;  /* 0x000000010f0f0810 */ /* 0x000fe20007ffe0ff */
[----:B------:R-:W-:Y:S01]  /*09a0*/  @!UP2 UIMAD UR8, UR7, UR8, URZ ;  /* 0x000000080708a2a4 */ /* 0x000fe2000f8e02ff */
[----:B------:R-:W-:Y:S01]  /*09b0*/  IADD3 R6, PT, PT, R3, R0, RZ ;  /* 0x0000000003067210 */ /* 0x000fe20007ffe0ff */
[----:B--2---:R-:W-:Y:S01]  /*09c0*/  IMAD.WIDE R12, R7, 0x4, R12 ;  /* 0x00000004070c7825 */ /* 0x004fe200078e020c */
[----:B------:R-:W-:Y:S01]  /*09d0*/  @!P2 IADD3 R15, PT, PT, -R15, RZ, RZ ;  /* 0x000000ff0f0fa210 */ /* 0x000fe20007ffe1ff */
[----:B------:R-:W-:-:S02]  /*09e0*/  UIMAD UR7, UR13, UR4, UR7 ;  /* 0x000000040d0772a4 */ /* 0x000fc4000f8e0207 */
[----:B------:R-:W-:Y:S01]  /*09f0*/  IMAD.U32 R7, RZ, RZ, UR8 ;  /* 0x00000008ff077e24 */ /* 0x000fe2000f8e00ff */
[----:B------:R-:W-:Y:S01]  /*0a00*/  @!P1 LOP3.LUT R15, RZ, R4, RZ, 0x33, !PT ;  /* 0x00000004ff0f9212 */ /* 0x000fe200078e33ff */
[----:B------:R-:W-:Y:S01]  /*0a10*/  IMAD R3, R6, UR11, R5 ;  /* 0x0000000b06037c24 */ /* 0x000fe2000f8e0205 */
[----:B------:R-:W-:Y:S01]  /*0a20*/  CS2R R4, SRZ ;  /* 0x0000000000047805 */ /* 0x000fe2000001ff00 */
[----:B------:R-:W-:Y:S01]  /*0a30*/  @!P3 IMAD.WIDE R12, R7, 0x4, R12 ;  /* 0x00000004070cb825 */ /* 0x000fe200078e020c */
[----:B------:R-:W-:Y:S01]  /*0a40*/  CS2R R6, SRZ ;  /* 0x0000000000067805 */ /* 0x000fe2000001ff00 */
[----:B------:R-:W-:Y:S02]  /*0a50*/  UIMAD UR8, UR6, UR14, UR17 ;  /* 0x0000000e060872a4 */ /* 0x000fe4000f8e0211 */
[----:B------:R-:W-:Y:S01]  /*0a60*/  UIMAD UR14, UR7, UR14, UR17 ;  /* 0x0000000e070e72a4 */ /* 0x000fe2000f8e0211 */
[----:B0-----:R-:W-:Y:S11]  /*0a70*/  BRA.U !UP0, `(.L_x_34) ;  /* 0x0000001108047547 */ /* 0x001ff6000b800000 */
[----:B------:R-:W0:Y:S01]  /*0a80*/  S2UR UR6, SR_CgaCtaId ;  /* 0x00000000000679c3 */ /* 0x000e220000008800 */
[----:B------:R-:W1:Y:S01]  /*0a90*/  LDCU UR7, c[0x0][0x3bc] ;  /* 0x00007780ff0777ac */ /* 0x000e620008000800 */
[----:B------:R-:W-:Y:S01]  /*0aa0*/  MOV R4, RZ ;  /* 0x000000ff00047202 */ /* 0x000fe20000000f00 */
[----:B------:R-:W-:Y:S01]  /*0ab0*/  UMOV UR4, 0x400 ;  /* 0x0000040000047882 */ /* 0x000fe20000000000 */
[----:B------:R-:W-:Y:S02]  /*0ac0*/  UIMAD UR12, UR10, UR12, URZ ;  /* 0x0000000c0a0c72a4 */ /* 0x000fe4000f8e02ff */
[----:B------:R-:W-:Y:S02]  /*0ad0*/  UIADD3 UR5, UPT, UPT, UR4, 0x400, URZ ;  /* 0x0000040004057890 */ /* 0x000fe4000fffe0ff */
[----:B-1----:R-:W-:Y:S02]  /*0ae0*/  UIMAD UR7, UR9, UR7, URZ ;  /* 0x00000007090772a4 */ /* 0x002fe4000f8e02ff */
[----:B0-----:R-:W-:-:S02]  /*0af0*/  ULEA UR4, UR6, UR4, 0x18 ;  /* 0x0000000406047291 */ /* 0x001fc4000f8ec0ff */
[----:B------:R-:W-:Y:S02]  /*0b00*/  ULEA UR5, UR6, UR5, 0x18 ;  /* 0x0000000506057291 */ /* 0x000fe4000f8ec0ff */
[----:B------:R-:W-:Y:S02]  /*0b10*/  UIMAD UR6, UR16, UR7, URZ ;  /* 0x00000007100672a4 */ /* 0x000fe4000f8e02ff */
[----:B------:R-:W-:Y:S02]  /*0b20*/  LEA R21, R17, UR4, 0x2 ;  /* 0x0000000411157c11 */ /* 0x000fe4000f8e10ff */
[----:B------:R-:W-:Y:S02]  /*0b30*/  LEA R19, R19, UR5, 0x2 ;  /* 0x0000000513137c11 */ /* 0x000fe4000f8e10ff */
[----:B------:R-:W-:Y:S01]  /*0b40*/  LEA R21, R2, R21, 0x7 ;  /* 0x0000001502157211 */ /* 0x000fe200078e38ff */
[----:B------:R-:W-:Y:S01]  /*0b50*/  IMAD R22, R15, UR6, R18 ;  /* 0x000000060f167c24 */ /* 0x000fe2000f8e0212 */
[----:B------:R-:W-:-:S02]  /*0b60*/  LEA R23, R0, R19, 0x7 ;  /* 0x0000001300177211 */ /* 0x000fc400078e38ff */
[----:B------:R-:W-:Y:S01]  /*0b70*/  LEA R20, R0, UR4, 0x2 ;  /* 0x0000000400147c11 */ /* 0x000fe2000f8e10ff */
[----:B------:R-:W-:-:S06]  /*0b80*/  UMOV UR4, URZ ;  /* 0x000000ff00047c82 */ /* 0x000fcc0008000000 */
.L_x_44:
[----:B------:R-:W0:Y:S02]  /*0b90*/  LDCU UR5, c[0x0][0x3a8] ;  /* 0x00007500ff0577ac */ /* 0x000e240008000800 */
[----:B0-----:R-:W-:-:S09]  /*0ba0*/  UISETP.NE.AND UP0, UPT, UR5, URZ, UPT ;  /* 0x000000ff0500728c */ /* 0x001fd2000bf05270 */
[----:B--2---:R-:W-:Y:S05]  /*0bb0*/  BRA.U !UP0, `(.L_x_35) ;  /* 0x0000000d08a87547 */ /* 0x004fea000b800000 */
[----:B------:R-:W-:Y:S01]  /*0bc0*/  UIMAD UR6, UR12, UR4, URZ ;  /* 0x000000040c0672a4 */ /* 0x000fe2000f8e02ff */
[----:B------:R-:W-:Y:S01]  /*0bd0*/  MOV R24, R2 ;  /* 0x0000000200187202 */ /* 0x000fe20000000f00 */
[----:B------:R-:W-:Y:S01]  /*0be0*/  IMAD.MOV.U32 R25, RZ, RZ, R0 ;  /* 0x000000ffff197224 */ /* 0x000fe200078e0000 */
[----:B------:R-:W0:Y:S01]  /*0bf0*/  LDCU UR15, c[0x0][0x398] ;  /* 0x00007300ff0f77ac */ /* 0x000e220008000800 */
[----:B------:R-:W1:Y:S01]  /*0c00*/  LDCU UR17, c[0x0][0x3bc] ;  /* 0x00007780ff1177ac */ /* 0x000e620008000800 */
[----:B------:R-:W2:Y:S01]  /*0c10*/  LDCU UR22, c[0x0][0x39c] ;  /* 0x00007380ff1677ac */ /* 0x000ea20008000800 */
[----:B------:R-:W3:Y:S01]  /*0c20*/  LDCU.64 UR20, c[0x0][0x380] ;  /* 0x00007000ff1477ac */ /* 0x000ee20008000a00 */
[----:B------:R-:W-:Y:S01]  /*0c30*/  UIADD3 UR13, UPT, UPT, UR12, UR6, URZ ;  /* 0x000000060c0d7290 */ /* 0x000fe2000fffe0ff */
[----:B------:R-:W-:-:S11]  /*0c40*/  UMOV UR5, URZ ;  /* 0x000000ff00057c82 */ /* 0x000fd60008000000 */
.L_x_43:
[----:B------:R-:W-:Y:S01]  /*0c50*/  ISETP.GT.U32.AND P0, PT, R2, 0x3, PT ;  /* 0x000000030200780c */ /* 0x000fe20003f04070 */
[----:B------:R-:W-:-:S12]  /*0c60*/  BSSY.RECONVERGENT B0, `(.L_x_36) ;  /* 0x000000f000007945 */ /* 0x000fd80003800200 */
[----:B--2---:R-:W-:Y:S05]  /*0c70*/  @P0 BRA `(.L_x_37) ;  /* 0x0000000000340947 */ /* 0x004fea0003800000 */
[----:B------:R-:W-:-:S13]  /*0c80*/  ISETP.GE.U32.AND P0, PT, R24, UR10, PT ;  /* 0x0000000a18007c0c */ /* 0x000fda000bf06070 */
[----:B------:R-:W-:Y:S05]  /*0c90*/  @P0 BRA `(.L_x_38) ;  /* 0x0000000000240947 */ /* 0x000fea0003800000 */
[----:B------:R-:W-:Y:S02]  /*0ca0*/  MOV R17, UR6 ;  /* 0x0000000600117c02 */ /* 0x000fe40008000f00 */
[----:B------:R-:W-:-:S03]  /*0cb0*/  MOV R15, UR13 ;  /* 0x0000000d000f7c02 */ /* 0x000fc60008000f00 */
[----:B------:R-:W-:-:S04]  /*0cc0*/  IMAD.WIDE R16, R17, 0x4, R12 ;  /* 0x0000000411107825 */ /* 0x000fc800078e020c */
[----:B------:R-:W-:Y:S02]  /*0cd0*/  IMAD.WIDE R14, R15, 0x4, R12 ;  /* 0x000000040f0e7825 */ /* 0x000fe400078e020c */
[----:B------:R-:W4:Y:S04]  /*0ce0*/  LDG.E R16, desc[UR18][R16.64] ;  /* 0x0000001210107981 */ /* 0x000f28000c1e1900 */
[----:B------:R-:W5:Y:S04]  /*0cf0*/  LDG.E R14, desc[UR18][R14.64] ;  /* 0x000000120e0e7981 */ /* 0x000f68000c1e1900 */
[----:B----4-:R4:W-:Y:S04]  /*0d00*/  STS [R21], R16 ;  /* 0x0000001015007388 */ /* 0x0109e80000000800 */
[----:B-----5:R4:W-:Y:S01]  /*0d10*/  STS [R21+0x200], R14 ;  /* 0x0002000e15007388 */ /* 0x0209e20000000800 */
[----:B------:R-:W-:Y:S05]  /*0d20*/  BRA `(.L_x_37) ;  /* 0x0000000000087947 */ /* 0x000fea0003800000 */
.L_x_38:
[----:B------:R4:W-:Y:S04]  /*0d30*/  STS [R21], RZ ;  /* 0x000000ff15007388 */ /* 0x0009e80000000800 */
[----:B------:R4:W-:Y:S02]  /*0d40*/  STS [R21+0x200], RZ ;  /* 0x000200ff15007388 */ /* 0x0009e40000000800 */
.L_x_37:
[----:B0123--:R-:W-:Y:S05]  /*0d50*/  BSYNC.RECONVERGENT B0 ;  /* 0x0000000000007941 */ /* 0x00ffea0003800200 */
.L_x_36:
[----:B------:R-:W-:Y:S01]  /*0d60*/  ISETP.GE.AND P0, PT, R25, UR10, PT ;  /* 0x0000000a19007c0c */ /* 0x000fe2000bf06270 */
[----:B------:R-:W-:-:S12]  /*0d70*/  BSSY.RECONVERGENT B0, `(.L_x_39) ;  /* 0x000003d000007945 */ /* 0x000fd80003800200 */
[----:B------:R-:W-:Y:S05]  /*0d80*/  @P0 BRA `(.L_x_40) ;  /* 0x0000000000ec0947 */ /* 0x000fea0003800000 */
[----:B----4-:R-:W0:Y:S02]  /*0d90*/  LDC R16, c[0x0][0x3a8] ;  /* 0x0000ea00ff107b82 */ /* 0x010e240000000800 */
[----:B0-----:R-:W-:-:S04]  /*0da0*/  IABS R17, R16 ;  /* 0x0000001000117213 */ /* 0x001fc80000000000 */
        /* <DEDUP_REMOVED lines=11> */
[----:B------:R-:W-:-:S04]  /*0e60*/  IMAD.HI.U32 R15, R15, R28, RZ ;  /* 0x0000001c0f0f7227 */ /* 0x000fc800078e00ff */
[----:B------:R-:W-:-:S04]  /*0e70*/  IMAD.MOV R26, RZ, RZ, -R15 ;  /* 0x000000ffff1a7224 */ /* 0x000fc800078e0a0f */
[----:B------:R-:W-:-:S05]  /*0e80*/  IMAD R26, R17, R26, R28 ;  /* 0x0000001a111a7224 */ /* 0x000fca00078e021c */
[----:B------:R-:W-:-:S13]  /*0e90*/  ISETP.GT.U32.AND P1, PT, R17, R26, PT ;  /* 0x0000001a1100720c */ /* 0x000fda0003f24070 */
[-C--:B------:R-:W-:Y:S02]  /*0ea0*/  @!P1 IADD3 R26, PT, PT, R26, -R17.reuse, RZ ;  /* 0x800000111a1a9210 */ /* 0x080fe40007ffe0ff */
[----:B------:R-:W-:Y:S02]  /*0eb0*/  @!P1 IADD3 R15, PT, PT, R15, 0x1, RZ ;  /* 0x000000010f0f9810 */ /* 0x000fe40007ffe0ff */
[----:B------:R-:W-:Y:S02]  /*0ec0*/  ISETP.GE.U32.AND P0, PT, R26, R17, PT ;  /* 0x000000111a00720c */ /* 0x000fe40003f06070 */
[----:B------:R-:W-:-:S11]  /*0ed0*/  ISETP.NE.AND P1, PT, R16, RZ, PT ;  /* 0x000000ff1000720c */ /* 0x000fd60003f25270 */
[----:B------:R-:W-:-:S04]  /*0ee0*/  @P0 IADD3 R15, PT, PT, R15, 0x1, RZ ;  /* 0x000000010f0f0810 */ /* 0x000fc80007ffe0ff */
[----:B------:R-:W-:Y:S02]  /*0ef0*/  MOV R17, R15 ;  /* 0x0000000f00117202 */ /* 0x000fe40000000f00 */
[----:B------:R-:W0:Y:S02]  /*0f00*/  LDC.64 R14, c[0x0][0x3a0] ;  /* 0x0000e800ff0e7b82 */ /* 0x000e240000000a00 */
[----:B------:R-:W-:Y:S02]  /*0f10*/  @!P2 IADD3 R17, PT, PT, -R17, RZ, RZ ;  /* 0x000000ff1111a210 */ /* 0x000fe40007ffe1ff */
[----:B------:R-:W-:-:S05]  /*0f20*/  @!P1 LOP3.LUT R17, RZ, R16, RZ, 0x33, !PT ;  /* 0x00000010ff119212 */ /* 0x000fca00078e33ff */
[----:B------:R-:W-:Y:S01]  /*0f30*/  IMAD.MOV R26, RZ, RZ, -R17 ;  /* 0x000000ffff1a7224 */ /* 0x000fe200078e0a11 */
[----:B------:R-:W-:-:S03]  /*0f40*/  IADD3 R17, PT, PT, R17, UR8, RZ ;  /* 0x0000000811117c10 */ /* 0x000fc6000fffe0ff */
        /* <DEDUP_REMOVED lines=15> */
[----:B------:R-:W-:-:S04]  /*1040*/  IADD3 R15, P0, PT, R15, R22, RZ ;  /* 0x000000160f0f7210 */ /* 0x000fc80007f1e0ff */
[----:B------:R-:W-:Y:S02]  /*1050*/  LEA.HI.X.SX32 R16, R22, R17, 0x1, P0 ;  /* 0x0000001116107211 */ /* 0x000fe400000f0eff */
[C---:B------:R-:W-:Y:S02]  /*1060*/  LEA R14, P0, R15.reuse, UR20, 0x2 ;  /* 0x000000140f0e7c11 */ /* 0x040fe4000f8010ff */
[----:B------:R-:W-:Y:S02]  /*1070*/  MOV R17, UR7 ;  /* 0x0000000700117c02 */ /* 0x000fe40008000f00 */
[----:B------:R-:W-:-:S03]  /*1080*/  LEA.HI.X R15, R15, UR21, R16, 0x2, P0 ;  /* 0x000000150f0f7c11 */ /* 0x000fc600080f1410 */
[----:B------:R-:W-:Y:S02]  /*1090*/  IMAD.WIDE R16, R17, 0x4, R14 ;  /* 0x0000000411107825 */ /* 0x000fe400078e020e */
[----:B------:R-:W2:Y:S04]  /*10a0*/  LDG.E R14, desc[UR18][R14.64] ;  /* 0x000000120e0e7981 */ /* 0x000ea8000c1e1900 */
[----:B------:R-:W3:Y:S04]  /*10b0*/  LDG.E R16, desc[UR18][R16.64] ;  /* 0x0000001210107981 */ /* 0x000ee8000c1e1900 */
[----:B--2---:R0:W-:Y:S04]  /*10c0*/  STS [R23], R14 ;  /* 0x0000000e17007388 */ /* 0x0041e80000000800 */
[----:B---3--:R0:W-:Y:S01]  /*10d0*/  STS [R23+0x200], R16 ;  /* 0x0002001017007388 */ /* 0x0081e20000000800 */
[----:B------:R-:W-:Y:S05]  /*10e0*/  BRA `(.L_x_40) ;  /* 0x0000000000147947 */ /* 0x000fea0003800000 */
.L_x_42:
[----:B------:R1:W-:Y:S04]  /*10f0*/  STS [R23], RZ ;  /* 0x000000ff17007388 */ /* 0x0003e80000000800 */
[----:B------:R1:W-:Y:S01]  /*1100*/  STS [R23+0x200], RZ ;  /* 0x000200ff17007388 */ /* 0x0003e20000000800 */
[----:B------:R-:W-:Y:S05]  /*1110*/  BRA `(.L_x_40) ;  /* 0x0000000000087947 */ /* 0x000fea0003800000 */
.L_x_41:
[----:B------:R2:W-:Y:S04]  /*1120*/  STS [R23], RZ ;  /* 0x000000ff17007388 */ /* 0x0005e80000000800 */
[----:B------:R2:W-:Y:S02]  /*1130*/  STS [R23+0x200], RZ ;  /* 0x000200ff17007388 */ /* 0x0005e40000000800 */
.L_x_40:
[----:B------:R-:W-:Y:S05]  /*1140*/  BSYNC.RECONVERGENT B0 ;  /* 0x0000000000007941 */ /* 0x000fea0003800200 */
.L_x_39:
[----:B------:R-:W-:Y:S01]  /*1150*/  BAR.SYNC.DEFER_BLOCKING 0x0 ;  /* 0x0000000000007b1d */ /* 0x000fe20000010000 */
[----:B------:R-:W-:Y:S01]  /*1160*/  UIADD3 UR5, UPT, UPT, UR5, 0x4, URZ ;  /* 0x0000000405057890 */ /* 0x000fe2000fffe0ff */
[----:B------:R-:W-:Y:S01]  /*1170*/  IADD3 R25, PT, PT, R25, 0x4, RZ ;  /* 0x0000000419197810 */ /* 0x000fe20007ffe0ff */
[----:B------:R-:W-:Y:S01]  /*1180*/  ULEA UR13, UR22, UR13, 0x2 ;  /* 0x0000000d160d7291 */ /* 0x000fe2000f8e10ff */
[----:B------:R-:W-:Y:S01]  /*1190*/  IADD3 R24, PT, PT, R24, 0x4, RZ ;  /* 0x0000000418187810 */ /* 0x000fe20007ffe0ff */
[----:B------:R-:W-:Y:S02]  /*11a0*/  UISETP.GE.U32.AND UP0, UPT, UR5, UR10, UPT ;  /* 0x0000000a0500728c */ /* 0x000fe4000bf06070 */
[----:B------:R-:W-:Y:S01]  /*11b0*/  ULEA UR6, UR22, UR6, 0x2 ;  /* 0x0000000616067291 */ /* 0x000fe2000f8e10ff */
[----:B0---4-:R-:W-:Y:S04]  /*11c0*/  LDS R14, [R19] ;  /* 0x00000000130e7984 */ /* 0x011fe80000000800 */
[----:B------:R-:W0:Y:S04]  /*11d0*/  LDS R15, [R20] ;  /* 0x00000000140f7984 */ /* 0x000e280000000800 */
[----:B------:R-:W3:Y:S04]  /*11e0*/  LDS R17, [R20+0x10] ;  /* 0x0000100014117984 */ /* 0x000ee80000000800 */
[----:B------:R-:W4:Y:S04]  /*11f0*/  LDS R16, [R20+0x20] ;  /* 0x0000200014107984 */ /* 0x000f280000000800 */
[----:B------:R-:W5:Y:S04]  /*1200*/  LDS R27, [R20+0x30] ;  /* 0x00003000141b7984 */ /* 0x000f680000000800 */
[----:B------:R-:W-:Y:S04]  /*1210*/  LDS R29, [R20+0x2b0] ;  /* 0x0002b000141d7984 */ /* 0x000fe80000000800 */
[----:B------:R-:W-:Y:S01]  /*1220*/  LDS R28, [R20+0x2e0] ;  /* 0x0002e000141c7984 */ /* 0x000fe20000000800 */
[----:B0-----:R-:W-:-:S03]  /*1230*/  FFMA R11, R14, R15, R11 ;  /* 0x0000000f0e0b7223 */ /* 0x001fc6000000000b */
[----:B------:R-:W0:Y:S01]  /*1240*/  LDS R15, [R20+0x40] ;  /* 0x00004000140f7984 */ /* 0x000e220000000800 */
[----:B---3--:R-:W-:-:S03]  /*1250*/  FFMA R10, R14, R17, R10 ;  /* 0x000000110e0a7223 */ /* 0x008fc6000000000a */
[----:B------:R-:W3:Y:S01]  /*1260*/  LDS R17, [R20+0x50] ;  /* 0x0000500014117984 */ /* 0x000ee20000000800 */
[----:B----4-:R-:W-:-:S03]  /*1270*/  FFMA R9, R14, R16, R9 ;  /* 0x000000100e097223 */ /* 0x010fc60000000009 */
[----:B------:R-:W4:Y:S01]  /*1280*/  LDS R16, [R20+0x60] ;  /* 0x0000600014107984 */ /* 0x000f220000000800 */
[----:B-----5:R-:W-:-:S03]  /*1290*/  FFMA R8, R14, R27, R8 ;  /* 0x0000001b0e087223 */ /* 0x020fc60000000008 */
[----:B------:R-:W5:Y:S01]  /*12a0*/  LDS R27, [R20+0x70] ;  /* 0x00007000141b7984 */ /* 0x000f620000000800 */
[----:B0-----:R-:W-:-:S03]  /*12b0*/  FFMA R7, R14, R15, R7 ;  /* 0x0000000f0e077223 */ /* 0x001fc60000000007 */
[----:B------:R-:W-:Y:S01]  /*12c0*/  LDS R15, [R20+0x80] ;  /* 0x00008000140f7984 */ /* 0x000fe20000000800 */
[----:B---3--:R-:W-:-:S03]  /*12d0*/  FFMA R6, R14, R17, R6 ;  /* 0x000000110e067223 */ /* 0x008fc60000000006 */
[----:B------:R-:W-:Y:S01]  /*12e0*/  LDS R17, [R20+0x90] ;  /* 0x0000900014117984 */ /* 0x000fe20000000800 */
[----:B----4-:R-:W-:-:S03]  /*12f0*/  FFMA R5, R14, R16, R5 ;  /* 0x000000100e057223 */ /* 0x010fc60000000005 */
[----:B------:R-:W-:Y:S01]  /*1300*/  LDS R16, [R20+0xa0] ;  /* 0x0000a00014107984 */ /* 0x000fe20000000800 */
[----:B-----5:R-:W-:-:S03]  /*1310*/  FFMA R4, R14, R27, R4 ;  /* 0x0000001b0e047223 */ /* 0x020fc60000000004 */
[----:B------:R-:W0:Y:S04]  /*1320*/  LDS R14, [R19+0x80] ;  /* 0x00008000130e7984 */ /* 0x000e280000000800 */
[----:B------:R-:W3:Y:S01]  /*1330*/  LDS R27, [R20+0xb0] ;  /* 0x0000b000141b7984 */ /* 0x000ee20000000800 */
[C---:B0-----:R-:W-:Y:S01]  /*1340*/  FFMA R11, R14.reuse, R15, R11 ;  /* 0x0000000f0e0b7223 */ /* 0x041fe2000000000b */
[C---:B------:R-:W-:Y:S01]  /*1350*/  FFMA R10, R14.reuse, R17, R10 ;  /* 0x000000110e0a7223 */ /* 0x040fe2000000000a */
[C---:B------:R-:W-:Y:S01]  /*1360*/  FFMA R9, R14.reuse, R16, R9 ;  /* 0x000000100e097223 */ /* 0x040fe20000000009 */
[----:B------:R-:W0:Y:S01]  /*1370*/  LDS R15, [R20+0xc0] ;  /* 0x0000c000140f7984 */ /* 0x000e220000000800 */
[----:B---3--:R-:W-:-:S03]  /*1380*/  FFMA R8, R14, R27, R8 ;  /* 0x0000001b0e087223 */ /* 0x008fc60000000008 */
[----:B------:R-:W3:Y:S04]  /*1390*/  LDS R17, [R20+0xd0] ;  /* 0x0000d00014117984 */ /* 0x000ee80000000800 */
[----:B------:R-:W4:Y:S04]  /*13a0*/  LDS R16, [R20+0xe0] ;  /* 0x0000e00014107984 */ /* 0x000f280000000800 */
        /* <DEDUP_REMOVED lines=52> */
[C---:B0-----:R-:W-:Y:S01]  /*16f0*/  FFMA R7, R14.reuse, R15, R7 ;  /* 0x0000000f0e077223 */ /* 0x041fe20000000007 */
[----:B---3--:R-:W-:-:S02]  /*1700*/  FFMA R6, R14, R17, R6 ;  /* 0x000000110e067223 */ /* 0x008fc40000000006 */
[----:B------:R-:W0:Y:S01]  /*1710*/  LDS R17, [R19+0x280] ;  /* 0x0002800013117984 */ /* 0x000e220000000800 */
[----:B----4-:R-:W-:-:S03]  /*1720*/  FFMA R5, R14, R16, R5 ;  /* 0x000000100e057223 */ /* 0x010fc60000000005 */
[----:B------:R-:W3:Y:S01]  /*1730*/  LDS R16, [R20+0x2c0] ;  /* 0x0002c00014107984 */ /* 0x000ee20000000800 */
[----:B-----5:R-:W-:-:S03]  /*1740*/  FFMA R15, R14, R27, R4 ;  /* 0x0000001b0e0f7223 */ /* 0x020fc60000000004 */
[----:B------:R-:W4:Y:S04]  /*1750*/  LDS R14, [R20+0x2a0] ;  /* 0x0002a000140e7984 */ /* 0x000f280000000800 */
[----:B------:R-:W5:Y:S04]  /*1760*/  LDS R4, [R20+0x280] ;  /* 0x0002800014047984 */ /* 0x000f680000000800 */
[----:B------:R-:W1:Y:S01]  /*1770*/  LDS R27, [R20+0x290] ;  /* 0x00029000141b7984 */ /* 0x000e620000000800 */
[C---:B0-----:R-:W-:Y:S01]  /*1780*/  FFMA R8, R17.reuse, R29, R8 ;  /* 0x0000001d11087223 */ /* 0x041fe20000000008 */
[----:B------:R-:W-:-:S02]  /*1790*/  FFMA R28, R17, R28, R5 ;  /* 0x0000001c111c7223 */ /* 0x000fc40000000005 */
[----:B------:R-:W-:Y:S01]  /*17a0*/  LDS R29, [R20+0x350] ;  /* 0x00035000141d7984 */ /* 0x000fe20000000800 */
[----:B---3--:R-:W-:-:S03]  /*17b0*/  FFMA R16, R17, R16, R7 ;  /* 0x0000001011107223 */ /* 0x008fc60000000007 */
[----:B------:R-:W-:Y:S01]  /*17c0*/  LDS R7, [R19+0x300] ;  /* 0x0003000013077984 */ /* 0x000fe20000000800 */
[----:B----4-:R-:W-:-:S03]  /*17d0*/  FFMA R14, R17, R14, R9 ;  /* 0x0000000e110e7223 */ /* 0x010fc60000000009 */
[----:B------:R-:W0:Y:S01]  /*17e0*/  LDS R9, [R20+0x2d0] ;  /* 0x0002d00014097984 */ /* 0x000e220000000800 */
[----:B-----5:R-:W-:-:S03]  /*17f0*/  FFMA R4, R17, R4, R11 ;  /* 0x0000000411047223 */ /* 0x020fc6000000000b */
[----:B------:R-:W3:Y:S01]  /*1800*/  LDS R11, [R20+0x2f0] ;  /* 0x0002f000140b7984 */ /* 0x000ee20000000800 */
[----:B-1----:R-:W-:-:S03]  /*1810*/  FFMA R10, R17, R27, R10 ;  /* 0x0000001b110a7223 */ /* 0x002fc6000000000a */
[----:B------:R-:W1:Y:S04]  /*1820*/  LDS R27, [R20+0x340] ;  /* 0x00034000141b7984 */ /* 0x000e680000000800 */
[----:B------:R-:W4:Y:S01]  /*1830*/  LDS R5, [R20+0x360] ;  /* 0x0003600014057984 */ /* 0x000f220000000800 */
[----:B0-----:R-:W-:-:S03]  /*1840*/  FFMA R26, R17, R9, R6 ;  /* 0x00000009111a7223 */ /* 0x001fc60000000006 */
[----:B------:R-:W0:Y:S01]  /*1850*/  LDS R9, [R20+0x310] ;  /* 0x0003100014097984 */ /* 0x000e220000000800 */
[----:B---3--:R-:W-:Y:S01]  /*1860*/  FFMA R6, R17, R11, R15 ;  /* 0x0000000b11067223 */ /* 0x008fe2000000000f */
[C---:B------:R-:W-:Y:S02]  /*1870*/  FFMA R29, R7.reuse, R29, R26 ;  /* 0x0000001d071d7223 */ /* 0x040fe4000000001a */
[----:B------:R-:W3:Y:S01]  /*1880*/  LDS R15, [R20+0x320] ;  /* 0x00032000140f7984 */ /* 0x000ee20000000800 */
[----:B-1----:R-:W-:-:S03]  /*1890*/  FFMA R27, R7, R27, R16 ;  /* 0x0000001b071b7223 */ /* 0x002fc60000000010 */
[----:B------:R-:W1:Y:S01]  /*18a0*/  LDS R11, [R20+0x300] ;  /* 0x00030000140b7984 */ /* 0x000e620000000800 */
[----:B----4-:R-:W-:-:S03]  /*18b0*/  FFMA R5, R7, R5, R28 ;  /* 0x0000000507057223 */ /* 0x010fc6000000001c */
[----:B------:R-:W4:Y:S04]  /*18c0*/  LDS R17, [R20+0x330] ;  /* 0x0003300014117984 */ /* 0x000f280000000800 */
[----:B------:R-:W-:Y:S01]  /*18d0*/  LDS R16, [R20+0x380] ;  /* 0x0003800014107984 */ /* 0x000fe20000000800 */
[----:B0-----:R-:W-:-:S03]  /*18e0*/  FFMA R9, R7, R9, R10 ;  /* 0x0000000907097223 */ /* 0x001fc6000000000a */
[----:B------:R-:W-:Y:S01]  /*18f0*/  LDS R10, [R20+0x390] ;  /* 0x00039000140a7984 */ /* 0x000fe20000000800 */
[----:B---3--:R-:W-:-:S03]  /*1900*/  FFMA R15, R7, R15, R14 ;  /* 0x0000000f070f7223 */ /* 0x008fc6000000000e */
[----:B------:R-:W0:Y:S01]  /*1910*/  LDS R14, [R20+0x370] ;  /* 0x00037000140e7984 */ /* 0x000e220000000800 */
[----:B-1----:R-:W-:-:S03]  /*1920*/  FFMA R11, R7, R11, R4 ;  /* 0x0000000b070b7223 */ /* 0x002fc60000000004 */
[----:B------:R-:W1:Y:S01]  /*1930*/  LDS R4, [R19+0x380] ;  /* 0x0003800013047984 */ /* 0x000e620000000800 */
[----:B----4-:R-:W-:-:S03]  /*1940*/  FFMA R17, R7, R17, R8 ;  /* 0x0000001107117223 */ /* 0x010fc60000000008 */
[----:B------:R-:W3:Y:S01]  /*1950*/  LDS R8, [R20+0x3b0] ;  /* 0x0003b00014087984 */ /* 0x000ee20000000800 */
[----:B0-----:R-:W-:-:S03]  /*1960*/  FFMA R14, R7, R14, R6 ;  /* 0x0000000e070e7223 */ /* 0x001fc60000000006 */
[----:B------:R-:W0:Y:S01]  /*1970*/  LDS R6, [R20+0x3a0] ;  /* 0x0003a00014067984 */ /* 0x000e220000000800 */
[C---:B-1----:R-:W-:Y:S01]  /*1980*/  FFMA R10, R4.reuse, R10, R9 ;  /* 0x0000000a040a7223 */ /* 0x042fe20000000009 */
[C---:B------:R-:W-:Y:S02]  /*1990*/  FFMA R11, R4.reuse, R16, R11 ;  /* 0x00000010040b7223 */ /* 0x040fe4000000000b */
[----:B------:R-:W1:Y:S01]  /*19a0*/  LDS R7, [R20+0x3c0] ;  /* 0x0003c00014077984 */ /* 0x000e620000000800 */
[----:B---3--:R-:W-:-:S03]  /*19b0*/  FFMA R8, R4, R8, R17 ;  /* 0x0000000804087223 */ /* 0x008fc60000000011 */
[----:B------:R-:W3:Y:S04]  /*19c0*/  LDS R16, [R20+0x3d0] ;  /* 0x0003d00014107984 */ /* 0x000ee80000000800 */
[----:B------:R-:W-:Y:S01]  /*19d0*/  LDS R17, [R20+0x3f0] ;  /* 0x0003f00014117984 */ /* 0x000fe20000000800 */
[----:B0-----:R-:W-:-:S03]  /*19e0*/  FFMA R9, R4, R6, R15 ;  /* 0x0000000604097223 */ /* 0x001fc6000000000f */
[----:B------:R-:W0:Y:S01]  /*19f0*/  LDS R15, [R20+0x3e0] ;  /* 0x0003e000140f7984 */ /* 0x000e220000000800 */
[C---:B-1----:R-:W-:Y:S01]  /*1a00*/  FFMA R7, R4.reuse, R7, R27 ;  /* 0x0000000704077223 */ /* 0x042fe2000000001b */
[C---:B---3--:R-:W-:Y:S01]  /*1a10*/  FFMA R6, R4.reuse, R16, R29 ;  /* 0x0000001004067223 */ /* 0x048fe2000000001d */
[C---:B0-----:R-:W-:Y:S01]  /*1a20*/  FFMA R5, R4.reuse, R15, R5 ;  /* 0x0000000f04057223 */ /* 0x041fe20000000005 */
[----:B------:R-:W-:Y:S01]  /*1a30*/  FFMA R4, R4, R17, R14 ;  /* 0x0000001104047223 */ /* 0x000fe2000000000e */
[----:B------:R-:W-:Y:S06]  /*1a40*/  BAR.SYNC.DEFER_BLOCKING 0x0 ;  /* 0x0000000000007b1d */ /* 0x000fec0000010000 */
[----:B------:R-:W-:Y:S05]  /*1a50*/  BRA.U !UP0, `(.L_x_43) ;  /* 0xfffffff1087c7547 */ /* 0x000fea000b83ffff */
.L_x_35:
[----:B------:R-:W-:-:S04]  /*1a60*/  UIADD3 UR4, UPT, UPT, UR4, 0x2, URZ ;  /* 0x0000000204047890 */ /* 0x000fc8000fffe0ff */
[----:B------:R-:W-:-:S09]  /*1a70*/  UISETP.GE.AND UP0, UPT, UR4, UR16, UPT ;  /* 0x000000100400728c */ /* 0x000fd2000bf06270 */
[----:B------:R-:W-:Y:S05]  /*1a80*/  BRA.U !UP0, `(.L_x_44) ;  /* 0xfffffff108407547 */ /* 0x000fea000b83ffff */
.L_x_34:
[----:B------:R-:W0:Y:S02]  /*1a90*/  LDCU UR13, c[0x0][0x398] ;  /* 0x00007300ff0d77ac */ /* 0x000e240008000800 */
[----:B0-----:R-:W-:-:S13]  /*1aa0*/  ISETP.GE.AND P0, PT, R18, UR13, PT ;  /* 0x0000000d12007c0c */ /* 0x001fda000bf06270 */
[----:B------:R-:W-:Y:S05]  /*1ab0*/  @P0 EXIT ;  /* 0x000000000000094d */ /* 0x000fea0003800000 */
[----:B------:R-:W0:Y:S01]  /*1ac0*/  LDC.64 R12, c[0x0][0x390] ;  /* 0x0000e400ff0c7b82 */ /* 0x000e220000000a00 */
[----:B------:R-:W-:Y:S01]  /*1ad0*/  IMAD R3, R3, UR13, R18 ;  /* 0x0000000d03037c24 */ /* 0x000fe2000f8e0212 */
[----:B------:R-:W1:Y:S03]  /*1ae0*/  LDCU.64 UR6, c[0x0][0x3c8] ;  /* 0x00007900ff0677ac */ /* 0x000e660008000a00 */
[----:B0-----:R-:W-:-:S05]  /*1af0*/  IMAD.WIDE.U32 R2, R3, 0x4, R12 ;  /* 0x0000000403027825 */ /* 0x001fca00078e000c */
[----:B------:R-:W3:Y:S01]  /*1b00*/  LDG.E R0, desc[UR18][R2.64] ;  /* 0x0000001202007981 */ /* 0x000ee2000c1e1900 */
[----:B------:R-:W-:Y:S01]  /*1b10*/  UIMAD UR4, UR11, UR13, URZ ;  /* 0x0000000d0b0472a4 */ /* 0x000fe2000f8e02ff */
[----:B-1----:R-:W-:-:S03]  /*1b20*/  FMUL R11, R11, UR7 ;  /* 0x000000070b0b7c20 */ /* 0x002fc60008400000 */
[----:B------:R-:W-:-:S06]  /*1b30*/  USHF.L.U32 UR5, UR4, 0x2, URZ ;  /* 0x0000000204057899 */ /* 0x000fcc00080006ff */
[----:B------:R-:W-:-:S04]  /*1b40*/  IMAD.U32 R13, RZ, RZ, UR5 ;  /* 0x00000005ff0d7e24 */ /* 0x000fc8000f8e00ff */
[----:B------:R-:W-:-:S04]  /*1b50*/  IMAD.WIDE R12, R13, 0x4, R2 ;  /* 0x000000040d0c7825 */ /* 0x000fc800078e0202 */
[----:B---3--:R-:W-:-:S05]  /*1b60*/  FFMA R15, R0, UR6, R11 ;  /* 0x00000006000f7c23 */ /* 0x008fca000800000b */
[----:B------:R0:W-:Y:S04]  /*1b70*/  STG.E desc[UR18][R2.64], R15 ;  /* 0x0000000f02007986 */ /* 0x0001e8000c101912 */
[----:B------:R-:W3:Y:S01]  /*1b80*/  LDG.E R0, desc[UR18][R12.64] ;  /* 0x000000120c007981 */ /* 0x000ee2000c1e1900 */
[----:B------:R-:W-:Y:S01]  /*1b90*/  USHF.L.U32 UR5, UR4, 0x3, URZ ;  /* 0x0000000304057899 */ /* 0x000fe200080006ff */
[----:B------:R-:W-:-:S05]  /*1ba0*/  FMUL R11, R10, UR7 ;  /* 0x000000070a0b7c20 */ /* 0x000fca0008400000 */
[----:B------:R-:W-:Y:S01]  /*1bb0*/  MOV R19, UR5 ;  /* 0x0000000500137c02 */ /* 0x000fe20008000f00 */
[----:B---3--:R-:W-:-:S04]  /*1bc0*/  FFMA R17, R0, UR6, R11 ;  /* 0x0000000600117c23 */ /* 0x008fc8000800000b */
[----:B------:R-:W-:Y:S01]  /*1bd0*/  IMAD.WIDE R10, R19, 0x4, R2 ;  /* 0x00000004130a7825 */ /* 0x000fe200078e0202 */
[----:B------:R1:W-:Y:S04]  /*1be0*/  STG.E desc[UR18][R12.64], R17 ;  /* 0x000000110c007986 */ /* 0x0003e8000c101912 */
[----:B------:R-:W3:Y:S01]  /*1bf0*/  LDG.E R0, desc[UR18][R10.64] ;  /* 0x000000120a007981 */ /* 0x000ee2000c1e1900 */
[----:B------:R-:W-:Y:S01]  /*1c00*/  UIMAD UR5, UR4, 0xc, URZ ;  /* 0x0000000c040578a4 */ /* 0x000fe2000f8e02ff */
[----:B------:R-:W-:-:S05]  /*1c10*/  FMUL R9, R9, UR7 ;  /* 0x0000000709097c20 */ /* 0x000fca0008400000 */
[----:B0-----:R-:W-:-:S05]  /*1c20*/  MOV R15, UR5 ;  /* 0x00000005000f7c02 */ /* 0x001fca0008000f00 */
[----:B------:R-:W-:-:S04]  /*1c30*/  IMAD.WIDE R14, R15, 0x4, R2 ;  /* 0x000000040f0e7825 */ /* 0x000fc800078e0202 */
[----:B---3--:R-:W-:-:S05]  /*1c40*/  FFMA R19, R0, UR6, R9 ;  /* 0x0000000600137c23 */ /* 0x008fca0008000009 */
[----:B------:R0:W-:Y:S04]  /*1c50*/  STG.E desc[UR18][R10.64], R19 ;  /* 0x000000130a007986 */ /* 0x0001e8000c101912 */
[----:B------:R-:W3:Y:S01]  /*1c60*/  LDG.E R0, desc[UR18][R14.64] ;  /* 0x000000120e007981 */ /* 0x000ee2000c1e1900 */
[----:B------:R-:W-:Y:S01]  /*1c70*/  USHF.L.U32 UR5, UR4, 0x4, URZ ;  /* 0x0000000404057899 */ /* 0x000fe200080006ff */
[----:B------:R-:W-:-:S05]  /*1c80*/  FMUL R9, R8, UR7 ;  /* 0x0000000708097c20 */ /* 0x000fca0008400000 */
[----:B-1----:R-:W-:Y:S01]  /*1c90*/  MOV R17, UR5 ;  /* 0x0000000500117c02 */ /* 0x002fe20008000f00 */
        /* <DEDUP_REMOVED lines=11> */
[----:B------:R-:W-:Y:S01]  /*1d50*/  UIMAD UR5, UR4, 0x18, URZ ;  /* 0x00000018040578a4 */ /* 0x000fe2000f8e02ff */
[----:B------:R-:W-:-:S05]  /*1d60*/  FMUL R7, R6, UR7 ;  /* 0x0000000706077c20 */ /* 0x000fca0008400000 */
[----:B-1----:R-:W-:Y:S01]  /*1d70*/  MOV R15, UR5 ;  /* 0x00000005000f7c02 */ /* 0x002fe20008000f00 */
        /* <DEDUP_REMOVED lines=15> */
.L_x_45:
        /* <DEDUP_REMOVED lines=9> */
.L_x_1020:


//--------------------- .text._Z21filterActs_YxX_sparseILi4ELi32ELi1ELi4ELi2ELb0ELb0EEvPfS0_S0_iiiiiiiiiiiiffi --------------------------
	.section	.text._Z21filterActs_YxX_sparseILi4ELi32ELi1ELi4ELi2ELb0ELb0EEvPfS0_S0_iiiiiiiiiiiiffi,"ax",@progbits
	.align	128
        .global         _Z21filterActs_YxX_sparseILi4ELi32ELi1ELi4ELi2ELb0ELb0EEvPfS0_S0_iiiiiiiiiiiiffi
        .type           _Z21filterActs_YxX_sparseILi4ELi32ELi1ELi4ELi2ELb0ELb0EEvPfS0_S0_iiiiiiiiiiiiffi,@function
        .size           _Z21filterActs_YxX_sparseILi4ELi32ELi1ELi4ELi2ELb0ELb0EEvPfS0_S0_iiiiiiiiiiiiffi,(.L_x_1021 - _Z21filterActs_YxX_sparseILi4ELi32ELi1ELi4ELi2ELb0ELb0EEvPfS0_S0_iiiiiiiiiiiiffi)
        .other          _Z21filterActs_YxX_sparseILi4ELi32ELi1ELi4ELi2ELb0ELb0EEvPfS0_S0_iiiiiiiiiiiiffi,@"STO_CUDA_ENTRY STV_DEFAULT"
_Z21filterActs_YxX_sparseILi4ELi32ELi1ELi4ELi2ELb0ELb0EEvPfS0_S0_iiiiiiiiiiiiffi:
.text._Z21filterActs_YxX_sparseILi4ELi32ELi1ELi4ELi2ELb0ELb0EEvPfS0_S0_iiiiiiiiiiiiffi:
        /* <DEDUP_REMOVED lines=147> */
[----:B------:R-:W-:Y:S01]  /*0930*/  @P0 VIADD R8, R8, 0x1 ;  /* 0x0000000108080836 */ /* 0x000fe20000000000 */
[----:B------:R-:W-:Y:S01]  /*0940*/  @!UP1 UIMAD UR4, UR7, UR4, URZ ;  /* 0x00000004070492a4 */ /* 0x000fe2000f8e02ff */
[----:B------:R-:W-:Y:S01]  /*0950*/  IMAD R6, R12, UR20, R7 ;  /* 0x000000140c067c24 */ /* 0x000fe2000f8e0207 */
[----:B------:R-:W-:Y:S01]  /*0960*/  @UP3 UIADD3 UR5, UPT, UPT, UR5, 0x1, URZ ;  /* 0x0000000105053890 */ /* 0x000fe2000fffe0ff */
[----:B------:R-:W-:Y:S01]  /*0970*/  PLOP3.LUT P0, PT, PT, PT, UP1, 0x80, 0x8 ;  /* 0x000000000008781c */ /* 0x000fe20003f0f018 */
[----:B------:R-:W-:Y:S01]  /*0980*/  @!UP1 UIMAD UR4, UR8, UR4, URZ ;  /* 0x00000004080492a4 */ /* 0x000fe2000f8e02ff */
[----:B------:R-:W-:Y:S01]  /*0990*/  MOV R13, R8 ;  /* 0x00000008000d7202 */ /* 0x000fe20000000f00 */
[----:B------:R-:W-:Y:S01]  /*09a0*/  VIADD R8, R0, UR9 ;  /* 0x0000000900087c36 */ /* 0x000fe20008000000 */
[----:B------:R-:W-:-:S02]  /*09b0*/  UISETP.GE.AND UP0, UPT, UR7, 0x1, UPT ;  /* 0x000000010700788c */ /* 0x000fc4000bf06270 */
[----:B------:R-:W-:Y:S01]  /*09c0*/  @!UP4 UIADD3 UR5, UPT, UPT, -UR5, URZ, URZ ;  /* 0x000000ff0505c290 */ /* 0x000fe2000fffe1ff */
[----:B------:R-:W-:Y:S01]  /*09d0*/  IMAD R11, R8, UR12, R5 ;  /* 0x0000000c080b7c24 */ /* 0x000fe2000f8e0205 */
[----:B------:R-:W-:Y:S01]  /*09e0*/  @!UP2 ULOP3.LUT UR5, URZ, UR13, URZ, 0x33, !UPT ;  /* 0x0000000dff05a292 */ /* 0x000fe2000f8e33ff */
[----:B------:R-:W-:Y:S01]  /*09f0*/  VIADD R5, R6, UR9 ;  /* 0x0000000906057c36 */ /* 0x000fe20008000000 */
[----:B------:R-:W-:Y:S01]  /*0a00*/  @!P2 IADD3 R13, PT, PT, -R13, RZ, RZ ;  /* 0x000000ff0d0da210 */ /* 0x000fe20007ffe1ff */
[----:B------:R-:W-:Y:S01]  /*0a10*/  IMAD.U32 R17, RZ, RZ, UR4 ;  /* 0x00000004ff117e24 */ /* 0x000fe2000f8e00ff */
[----:B------:R-:W-:Y:S01]  /*0a20*/  @!P1 LOP3.LUT R13, RZ, R4, RZ, 0x33, !PT ;  /* 0x00000004ff0d9212 */ /* 0x000fe200078e33ff */
[----:B0-----:R-:W-:Y:S01]  /*0a30*/  IMAD.WIDE R2, R5, 0x4, R2 ;  /* 0x0000000405027825 */ /* 0x001fe200078e0202 */
[----:B------:R-:W-:Y:S02]  /*0a40*/  UIADD3 UR6, UPT, UPT, -UR5, URZ, URZ ;  /* 0x000000ff05067290 */ /* 0x000fe4000fffe1ff */
[----:B------:R-:W-:Y:S01]  /*0a50*/  UIMAD UR9, UR5, UR16, UR19 ;  /* 0x00000010050972a4 */ /* 0x000fe2000f8e0213 */
[----:B------:R-:W-:Y:S01]  /*0a60*/  IMAD R5, R9, UR7, RZ ;  /* 0x0000000709057c24 */ /* 0x000fe2000f8e02ff */
[----:B------:R-:W-:Y:S01]  /*0a70*/  UIMAD UR8, UR13, UR6, UR8 ;  /* 0x000000060d0872a4 */ /* 0x000fe2000f8e0208 */
[----:B------:R-:W-:-:S02]  /*0a80*/  IMAD R8, R11, UR22, R10 ;  /* 0x000000160b087c24 */ /* 0x000fc4000f8e020a */
[----:B------:R-:W-:Y:S01]  /*0a90*/  @!P0 IMAD.WIDE R2, R17, 0x4, R2 ;  /* 0x0000000411028825 */ /* 0x000fe200078e0202 */
[----:B------:R-:W-:Y:S01]  /*0aa0*/  CS2R R16, SRZ ;  /* 0x0000000000107805 */ /* 0x000fe2000001ff00 */
[----:B------:R-:W-:Y:S02]  /*0ab0*/  UIMAD UR8, UR8, UR16, UR19 ;  /* 0x00000010080872a4 */ /* 0x000fe4000f8e0213 */
[----:B------:R-:W-:Y:S01]  /*0ac0*/  IMAD R10, R13, R5, R10 ;  /* 0x000000050d0a7224 */ /* 0x000fe200078e020a */
[----:B-1----:R-:W-:Y:S09]  /*0ad0*/  BRA.U !UP0, `(.L_x_46) ;  /* 0x0000000908e07547 */ /* 0x002ff2000b800000 */
[----:B------:R-:W0:Y:S01]  /*0ae0*/  S2UR UR5, SR_CgaCtaId ;  /* 0x00000000000579c3 */ /* 0x000e220000008800 */
[----:B------:R-:W-:Y:S01]  /*0af0*/  UMOV UR4, 0x400 ;  /* 0x0000040000047882 */ /* 0x000fe20000000000 */
[----:B------:R-:W-:Y:S01]  /*0b00*/  MOV R19, RZ ;  /* 0x000000ff00137202 */ /* 0x000fe20000000f00 */
[----:B0-----:R-:W-:Y:S02]  /*0b10*/  ULEA UR6, UR5, UR4, 0x18 ;  /* 0x0000000405067291 */ /* 0x001fe4000f8ec0ff */
[----:B------:R-:W-:-:S04]  /*0b20*/  UIADD3 UR4, UPT, UPT, UR4, 0x200, URZ ;  /* 0x0000020004047890 */ /* 0x000fc8000fffe0ff */
[----:B------:R-:W-:Y:S01]  /*0b30*/  LEA R7, R7, UR6, 0x2 ;  /* 0x0000000607077c11 */ /* 0x000fe2000f8e10ff */
[----:B------:R-:W-:Y:S01]  /*0b40*/  ULEA UR4, UR5, UR4, 0x18 ;  /* 0x0000000405047291 */ /* 0x000fe2000f8ec0ff */
[----:B------:R-:W-:-:S03]  /*0b50*/  LEA R13, R0, UR6, 0x2 ;  /* 0x00000006000d7c11 */ /* 0x000fc6000f8e10ff */
[----:B------:R-:W-:Y:S02]  /*0b60*/  IMAD R12, R12, 0x40, R7 ;  /* 0x000000400c0c7824 */ /* 0x000fe400078e0207 */
[----:B------:R-:W-:Y:S01]  /*0b70*/  LEA R15, R15, UR4, 0x2 ;  /* 0x000000040f0f7c11 */ /* 0x000fe2000f8e10ff */
[----:B------:R-:W-:-:S06]  /*0b80*/  UMOV UR4, URZ ;  /* 0x000000ff00047c82 */ /* 0x000fcc0008000000 */
.L_x_55:
        /* <DEDUP_REMOVED lines=14> */
.L_x_54:
        /* <DEDUP_REMOVED lines=14> */
.L_x_50:
[----:B------:R2:W-:Y:S04]  /*0d50*/  STS [R12], RZ ;  /* 0x000000ff0c007388 */ /* 0x0005e80000000800 */
[----:B------:R2:W-:Y:S02]  /*0d60*/  STS [R12+0x100], RZ ;  /* 0x000100ff0c007388 */ /* 0x0005e40000000800 */
.L_x_49:
[----:B------:R-:W-:Y:S05]  /*0d70*/  BSYNC.RECONVERGENT B0 ;  /* 0x0000000000007941 */ /* 0x000fea0003800200 */
.L_x_48:
        /* <DEDUP_REMOVED lines=54> */
.L_x_53:
[----:B------:R-:W-:-:S05]  /*10e0*/  LEA R4, R0, R15, 0x7 ;  /* 0x0000000f00047211 */ /* 0x000fca00078e38ff */
[----:B------:R4:W-:Y:S04]  /*10f0*/  STS [R4], RZ ;  /* 0x000000ff04007388 */ /* 0x0009e80000000800 */
[----:B------:R4:W-:Y:S02]  /*1100*/  STS [R4+0x200], RZ ;  /* 0x000200ff04007388 */ /* 0x0009e40000000800 */
.L_x_52:
[----:B------:R-:W-:Y:S05]  /*1110*/  BSYNC.RECONVERGENT B0 ;  /* 0x0000000000007941 */ /* 0x000fea0003800200 */
.L_x_51:
        /* <DEDUP_REMOVED lines=81> */
.L_x_47:
[----:B------:R-:W-:-:S04]  /*1630*/  UIADD3 UR4, UPT, UPT, UR4, 0x2, URZ ;  /* 0x0000000204047890 */ /* 0x000fc8000fffe0ff */
[----:B------:R-:W-:-:S09]  /*1640*/  UISETP.GE.AND UP0, UPT, UR4, UR7, UPT ;  /* 0x000000070400728c */ /* 0x000fd2000bf06270 */
[----:B------:R-:W-:Y:S05]  /*1650*/  BRA.U !UP0, `(.L_x_55) ;  /* 0xfffffff5084c7547 */ /* 0x000fea000b83ffff */
.L_x_46:
[----:B------:R-:W0:Y:S01]  /*1660*/  LDCU UR5, c[0x0][0x3b8] ;  /* 0x00007700ff0577ac */ /* 0x000e220008000800 */
[----:B------:R-:W1:Y:S01]  /*1670*/  LDC R0, c[0x0][0x398] ;  /* 0x0000e600ff007b82 */ /* 0x000e620000000800 */
[----:B------:R-:W0:Y:S01]  /*1680*/  LDCU UR6, c[0x0][0x3b4] ;  /* 0x00007680ff0677ac */ /* 0x000e220008000800 */
[----:B------:R-:W2:Y:S06]  /*1690*/  LDCU UR12, c[0x0][0x3cc] ;  /* 0x00007980ff0c77ac */ /* 0x000eac0008000800 */
[----:B------:R-:W3:Y:S01]  /*16a0*/  LDC.64 R2, c[0x0][0x390] ;  /* 0x0000e400ff027b82 */ /* 0x000ee20000000a00 */
[----:B0-----:R-:W-:Y:S01]  /*16b0*/  UIMAD UR5, UR5, UR6, URZ ;  /* 0x00000006050572a4 */ /* 0x001fe2000f8e02ff */
[----:B--2---:R-:W-:Y:S01]  /*16c0*/  FMUL R11, R18, UR12 ;  /* 0x0000000c120b7c20 */ /* 0x004fe20008400000 */
[----:B------:R-:W-:-:S04]  /*16d0*/  FMUL R17, R17, UR12 ;  /* 0x0000000c11117c20 */ /* 0x000fc80008400000 */
[----:B-1----:R-:W-:Y:S02]  /*16e0*/  IMAD R0, R0, UR5, RZ ;  /* 0x0000000500007c24 */ /* 0x002fe4000f8e02ff */
[----:B------:R-:W-:Y:S01]  /*16f0*/  FMUL R13, R16, UR12 ;  /* 0x0000000c100d7c20 */ /* 0x000fe20008400000 */
[----:B------:R-:W-:Y:S01]  /*1700*/  FMUL R19, R19, UR12 ;  /* 0x0000000c13137c20 */ /* 0x000fe20008400000 */
[C---:B------:R-:W-:Y:S01]  /*1710*/  IMAD R7, R0.reuse, 0xc, RZ ;  /* 0x0000000c00077824 */ /* 0x040fe200078e02ff */
[----:B------:R-:W-:Y:S01]  /*1720*/  SHF.L.U32 R5, R0, 0x3, RZ ;  /* 0x0000000300057819 */ /* 0x000fe200000006ff */
[----:B---3--:R-:W-:Y:S01]  /*1730*/  IMAD.WIDE.U32 R8, R8, 0x4, R2 ;  /* 0x0000000408087825 */ /* 0x008fe200078e0002 */
[----:B------:R-:W-:-:S04]  /*1740*/  SHF.L.U32 R3, R0, 0x2, RZ ;  /* 0x0000000200037819 */ /* 0x000fc800000006ff */
[----:B------:R-:W-:Y:S01]  /*1750*/  STG.E desc[UR14][R8.64], R11 ;  /* 0x0000000b08007986 */ /* 0x000fe2000c10190e */
[----:B------:R-:W-:-:S04]  /*1760*/  IMAD.WIDE R2, R3, 0x4, R8 ;  /* 0x0000000403027825 */ /* 0x000fc800078e0208 */
[--C-:B------:R-:W-:Y:S01]  /*1770*/  IMAD.WIDE R4, R5, 0x4, R8.reuse ;  /* 0x0000000405047825 */ /* 0x100fe200078e0208 */
[----:B------:R-:W-:Y:S03]  /*1780*/  STG.E desc[UR14][R2.64], R17 ;  /* 0x0000001102007986 */ /* 0x000fe6000c10190e */
[----:B------:R-:W-:Y:S01]  /*1790*/  IMAD.WIDE R6, R7, 0x4, R8 ;  /* 0x0000000407067825 */ /* 0x000fe200078e0208 */
[----:B------:R-:W-:Y:S04]  /*17a0*/  STG.E desc[UR14][R4.64], R13 ;  /* 0x0000000d04007986 */ /* 0x000fe8000c10190e */
[----:B------:R-:W-:Y:S01]  /*17b0*/  STG.E desc[UR14][R6.64], R19 ;  /* 0x0000001306007986 */ /* 0x000fe2000c10190e */
[----:B------:R-:W-:Y:S05]  /*17c0*/  EXIT ;  /* 0x000000000000794d */ /* 0x000fea0003800000 */
.L_x_56:
        /* <DEDUP_REMOVED lines=11> */
.L_x_1021:


//--------------------- .text._Z21filterActs_YxX_sparseILi4ELi32ELi1ELi8ELi2ELb0ELb0EEvPfS0_S0_iiiiiiiiiiiiffi --------------------------
	.section	.text._Z21filterActs_YxX_sparseILi4ELi32ELi1ELi8ELi2ELb0ELb0EEvPfS0_S0_iiiiiiiiiiiiffi,"ax",@progbits
	.align	128
        .global         _Z21filterActs_YxX_sparseILi4ELi32ELi1ELi8ELi2ELb0ELb0EEvPfS0_S0_iiiiiiiiiiiiffi
        .type           _Z21filterActs_YxX_sparseILi4ELi32ELi1ELi8ELi2ELb0ELb0EEvPfS0_S0_iiiiiiiiiiiiffi,@function
        .size           _Z21filterActs_YxX_sparseILi4ELi32ELi1ELi8ELi2ELb0ELb0EEvPfS0_S0_iiiiiiiiiiiiffi,(.L_x_1022 - _Z21filterActs_YxX_sparseILi4ELi32ELi1ELi8ELi2ELb0ELb0EEvPfS0_S0_iiiiiiiiiiiiffi)
        .other          _Z21filterActs_YxX_sparseILi4ELi32ELi1ELi8ELi2ELb0ELb0EEvPfS0_S0_iiiiiiiiiiiiffi,@"STO_CUDA_ENTRY STV_DEFAULT"
_Z21filterActs_YxX_sparseILi4ELi32ELi1ELi8ELi2ELb0ELb0EEvPfS0_S0_iiiiiiiiiiiiffi:
.text._Z21filterActs_YxX_sparseILi4ELi32ELi1ELi8ELi2ELb0ELb0EEvPfS0_S0_iiiiiiiiiiiiffi:
        /* <DEDUP_REMOVED lines=33> */
[----:B-----5:R-:W-:Y:S01]  /*0210*/  HFMA2 R12, -RZ, RZ, 0, 0 ;  /* 0x00000000ff0c7431 */ /* 0x020fe200000001ff */
[----:B0-----:R-:W-:Y:S01]  /*0220*/  IADD3 R9, PT, PT, RZ, -R13, RZ ;  /* 0x8000000dff097210 */ /* 0x001fe20007ffe0ff */
[----:B---3--:R-:W-:-:S05]  /*0230*/  IMAD.MOV.U32 R4, RZ, RZ, RZ ;  /* 0x000000ffff047224 */ /* 0x008fca00078e00ff */
[----:B------:R-:W-:Y:S01]  /*0240*/  R2UR UR8, R4 ;  /* 0x00000000040872ca */ /* 0x000fe200000e0000 */
[----:B--2---:R-:W-:Y:S01]  /*0250*/  IMAD R7, R11, R5, RZ ;  /* 0x000000050b077224 */ /* 0x004fe200078e02ff */
[----:B------:R-:W-:Y:S02]  /*0260*/  R2UR UR9, R5 ;  /* 0x00000000050972ca */ /* 0x000fe400000e0000 */
[----:B------:R-:W-:-:S11]  /*0270*/  MOV R4, UR13 ;  /* 0x0000000d00047c02 */ /* 0x000fd60008000f00 */
        /* <DEDUP_REMOVED lines=13> */
[----:B------:R-:W-:Y:S02]  /*0350*/  IMAD.MOV R4, RZ, RZ, -R5 ;  /* 0x000000ffff047224 */ /* 0x000fe400078e0a05 */
[----:B------:R-:W-:-:S04]  /*0360*/  IMAD.HI.U32 R12, R12, R13, RZ ;  /* 0x0000000d0c0c7227 */ /* 0x000fc800078e00ff */
[----:B------:R-:W-:Y:S01]  /*0370*/  IMAD R9, R0, R4, R9 ;  /* 0x0000000400097224 */ /* 0x000fe200078e0209 */
[----:B------:R-:W-:Y:S01]  /*0380*/  UMOV UR7, UR5 ;  /* 0x0000000500077c82 */ /* 0x000fe20008000000 */
[----:B------:R-:W-:Y:S02]  /*0390*/  R2UR UR5, R8 ;  /* 0x00000000080572ca */ /* 0x000fe400000e0000 */
[----:B------:R-:W-:Y:S02]  /*03a0*/  IADD3 R11, PT, PT, RZ, -UR7, RZ ;  /* 0x80000007ff0b7c10 */ /* 0x000fe4000fffe0ff */
[----:B------:R-:W-:Y:S01]  /*03b0*/  ISETP.GT.U32.AND P2, PT, R0, R9, PT ;  /* 0x000000090000720c */ /* 0x000fe20003f44070 */
[----:B--2---:R-:W2:Y:S01]  /*03c0*/  MUFU.RCP R10, R10 ;  /* 0x0000000a000a7308 */ /* 0x004ea20000001000 */
[----:B------:R-:W-:Y:S01]  /*03d0*/  LOP3.LUT R8, R3, UR13, RZ, 0x3c, !PT ;  /* 0x0000000d03087c12 */ /* 0x000fe2000f8e3cff */
[----:B-1----:R-:W-:Y:S02]  /*03e0*/  IMAD R4, R11, UR6, R6 ;  /* 0x000000060b047c24 */ /* 0x002fe4000f8e0206 */
[----:B------:R-:W-:-:S03]  /*03f0*/  IMAD.MOV R11, RZ, RZ, -R12 ;  /* 0x000000ffff0b7224 */ /* 0x000fc600078e0a0c */
[----:B------:R-:W-:Y:S01]  /*0400*/  ISETP.GE.U32.AND P0, PT, R4, UR6, PT ;  /* 0x0000000604007c0c */ /* 0x000fe2000bf06070 */
[----:B------:R-:W-:-:S04]  /*0410*/  IMAD R13, R0, R11, R13 ;  /* 0x0000000b000d7224 */ /* 0x000fc800078e020d */
[-C--:B------:R-:W-:Y:S01]  /*0420*/  @!P2 IADD3 R9, PT, PT, R9, -R0.reuse, RZ ;  /* 0x800000000909a210 */ /* 0x080fe20007ffe0ff */
[----:B------:R-:W-:Y:S01]  /*0430*/  @!P2 VIADD R5, R5, 0x1 ;  /* 0x000000010505a836 */ /* 0x000fe20000000000 */
[----:B------:R-:W-:Y:S02]  /*0440*/  PLOP3.LUT P2, PT, PT, PT, UP0, 0x80, 0x8 ;  /* 0x000000000008781c */ /* 0x000fe40003f4f008 */
[----:B------:R-:W-:Y:S02]  /*0450*/  ISETP.GE.U32.AND P3, PT, R9, R0, PT ;  /* 0x000000000900720c */ /* 0x000fe40003f66070 */
[----:B--2---:R-:W-:Y:S02]  /*0460*/  IADD3 R9, PT, PT, R10, 0xffffffe, RZ ;  /* 0x0ffffffe0a097810 */ /* 0x004fe40007ffe0ff */
[----:B------:R-:W-:Y:S01]  /*0470*/  VOTEU.ANY UP2, P0 ;  /* 0x0000000000ff7886 */ /* 0x000fe20000040100 */
[----:B------:R-:W-:Y:S02]  /*0480*/  PLOP3.LUT P1, PT, PT, PT, UP2, 0x80, 0x8 ;  /* 0x000000000008781c */ /* 0x000fe40003f2f028 */
[----:B------:R-:W-:Y:S01]  /*0490*/  ISETP.GE.AND P0, PT, R8, RZ, PT ;  /* 0x000000ff0800720c */ /* 0x000fe20003f06270 */
[----:B------:R-:W1:Y:S01]  /*04a0*/  F2I.FTZ.U32.TRUNC.NTZ R9, R9 ;  /* 0x0000000900097305 */ /* 0x000e62000021f000 */
[----:B------:R-:W-:Y:S01]  /*04b0*/  MOV R8, UR5 ;  /* 0x0000000500087c02 */ /* 0x000fe20008000f00 */
[----:B------:R-:W-:-:S03]  /*04c0*/  @UP2 UIADD3 UR7, UPT, UPT, UR7, 0x1, URZ ;  /* 0x0000000107072890 */ /* 0x000fc6000fffe0ff */
[----:B------:R-:W-:-:S05]  /*04d0*/  @P3 IADD3 R5, PT, PT, R5, 0x1, RZ ;  /* 0x0000000105053810 */ /* 0x000fca0007ffe0ff */
[----:B------:R-:W-:Y:S02]  /*04e0*/  @P1 IADD3 R4, PT, PT, R4, -UR6, RZ ;  /* 0x8000000604041c10 */ /* 0x000fe4000fffe0ff */
[----:B------:R-:W-:Y:S01]  /*04f0*/  @!P0 IMAD.MOV R5, RZ, RZ, -R5 ;  /* 0x000000ffff058224 */ /* 0x000fe200078e0a05 */
[----:B------:R-:W-:Y:S02]  /*0500*/  ISETP.GT.U32.AND P1, PT, R0, R13, PT ;  /* 0x0000000d0000720c */ /* 0x000fe40003f24070 */
[----:B------:R-:W-:Y:S02]  /*0510*/  ISETP.GE.U32.AND P0, PT, R4, UR6, PT ;  /* 0x0000000604007c0c */ /* 0x000fe4000bf06070 */
[----:B------:R-:W-:Y:S02]  /*0520*/  SEL R4, R8, R5, !P2 ;  /* 0x0000000508047207 */ /* 0x000fe40005000000 */
[----:B-1----:R-:W-:Y:S02]  /*0530*/  IADD3 R16, PT, PT, RZ, -R9, RZ ;  /* 0x80000009ff107210 */ /* 0x002fe40007ffe0ff */
[----:B------:R-:W-:-:S03]  /*0540*/  IABS R10, R4 ;  /* 0x00000004000a7213 */ /* 0x000fc60000000000 */
[----:B------:R-:W-:Y:S01]  /*0550*/  IMAD R15, R16, R7, RZ ;  /* 0x00000007100f7224 */ /* 0x000fe200078e02ff */
[----:B------:R-:W1:Y:S01]  /*0560*/  I2F.RP R8, R10 ;  /* 0x0000000a00087306 */ /* 0x000e620000209400 */
[----:B------:R-:W-:Y:S01]  /*0570*/  @!P1 IMAD.IADD R13, R13, 0x1, -R0 ;  /* 0x000000010d0d9824 */ /* 0x000fe200078e0a00 */
[----:B------:R-:W-:Y:S01]  /*0580*/  @!P1 IADD3 R12, PT, PT, R12, 0x1, RZ ;  /* 0x000000010c0c9810 */ /* 0x000fe20007ffe0ff */
[----:B------:R-:W-:Y:S01]  /*0590*/  VOTEU.ANY UP2, P0 ;  /* 0x0000000000ff7886 */ /* 0x000fe20000040100 */
[----:B------:R-:W-:Y:S02]  /*05a0*/  ISETP.GE.AND P1, PT, R2, RZ, PT ;  /* 0x000000ff0200720c */ /* 0x000fe40003f26270 */
[----:B------:R-:W-:Y:S02]  /*05b0*/  ISETP.GE.U32.AND P0, PT, R13, R0, PT ;  /* 0x000000000d00720c */ /* 0x000fe40003f06070 */
[----:B------:R-:W-:Y:S01]  /*05c0*/  @UP2 UIADD3 UR7, UPT, UPT, UR7, 0x1, URZ ;  /* 0x0000000107072890 */ /* 0x000fe2000fffe0ff */
[----:B------:R-:W-:Y:S01]  /*05d0*/  IABS R2, R4 ;  /* 0x0000000400027213 */ /* 0x000fe20000000000 */
[----:B------:R-:W-:-:S02]  /*05e0*/  @!UP1 ULOP3.LUT UR7, URZ, UR6, URZ, 0x33, !UPT ;  /* 0x00000006ff079292 */ /* 0x000fc4000f8e33ff */
[----:B0-----:R-:W-:Y:S02]  /*05f0*/  UISETP.NE.AND UP2, UPT, UR9, URZ, UPT ;  /* 0x000000ff0900728c */ /* 0x001fe4000bf45270 */
[----:B------:R-:W-:Y:S01]  /*0600*/  IMAD.MOV R2, RZ, RZ, -R2 ;  /* 0x000000ffff027224 */ /* 0x000fe200078e0a02 */
[----:B-1----:R0:W1:Y:S01]  /*0610*/  MUFU.RCP R14, R8 ;  /* 0x00000008000e7308 */ /* 0x0020620000001000 */
[----:B------:R-:W-:Y:S01]  /*0620*/  MOV R5, UR7 ;  /* 0x0000000700057c02 */ /* 0x000fe20008000f00 */
[----:B------:R-:W-:Y:S02]  /*0630*/  ULOP3.LUT UR8, UR7, UR14, URZ, 0x3c, !UPT ;  /* 0x0000000e07087292 */ /* 0x000fe4000f8e3cff */
[----:B------:R-:W-:Y:S01]  /*0640*/  IADD3 R13, PT, PT, RZ, -UR7, RZ ;  /* 0x80000007ff0d7c10 */ /* 0x000fe2000fffe0ff */
[----:B------:R-:W-:Y:S01]  /*0650*/  UISETP.NE.AND UP1, UPT, UR14, URZ, UPT ;  /* 0x000000ff0e00728c */ /* 0x000fe2000bf25270 */
[----:B------:R-:W-:Y:S02]  /*0660*/  IABS R16, R5 ;  /* 0x0000000500107213 */ /* 0x000fe40000000000 */
[----:B------:R-:W-:Y:S01]  /*0670*/  @P0 IADD3 R12, PT, PT, R12, 0x1, RZ ;  /* 0x000000010c0c0810 */ /* 0x000fe20007ffe0ff */
[----:B------:R-:W-:-:S02]  /*0680*/  IMAD R6, R13, UR6, R6 ;  /* 0x000000060d067c24 */ /* 0x000fc4000f8e0206 */
[----:B0-----:R-:W-:Y:S01]  /*0690*/  HFMA2 R8, -RZ, RZ, 0, 0 ;  /* 0x00000000ff087431 */ /* 0x001fe200000001ff */
[----:B------:R-:W-:Y:S01]  /*06a0*/  @!UP2 UIMAD UR9, UR11, UR13, URZ ;  /* 0x0000000d0b09a2a4 */ /* 0x000fe2000f8e02ff */
[----:B------:R-:W-:Y:S02]  /*06b0*/  R2UR UR4, R12 ;  /* 0x000000000c0472ca */ /* 0x000fe400000e0000 */
[----:B------:R-:W0:Y:S01]  /*06c0*/  LDC.64 R12, c[0x0][0x388] ;  /* 0x0000e200ff0c7b82 */ /* 0x000e220000000a00 */
[----:B-1----:R-:W-:Y:S01]  /*06d0*/  IADD3 R14, PT, PT, R14, 0xffffffe, RZ ;  /* 0x0ffffffe0e0e7810 */ /* 0x002fe20007ffe0ff */
[----:B------:R-:W-:Y:S01]  /*06e0*/  IMAD.HI.U32 R9, R9, R15, R8 ;  /* 0x0000000f09097227 */ /* 0x000fe200078e0008 */
[----:B------:R-:W-:-:S05]  /*06f0*/  LOP3.LUT R15, R21, 0x1f, RZ, 0xc0, !PT ;  /* 0x0000001f150f7812 */ /* 0x000fca00078ec0ff */
        /* <DEDUP_REMOVED lines=9> */
[----:B------:R-:W-:Y:S01]  /*0790*/  @!P2 IMAD.IADD R8, R8, 0x1, -R7 ;  /* 0x000000010808a824 */ /* 0x000fe200078e0a07 */
[----:B------:R-:W-:-:S04]  /*07a0*/  @!P2 IADD3 R11, PT, PT, R11, 0x1, RZ ;  /* 0x000000010b0ba810 */ /* 0x000fc80007ffe0ff */
[----:B------:R-:W-:Y:S01]  /*07b0*/  ISETP.GE.U32.AND P0, PT, R8, R7, PT ;  /* 0x000000070800720c */ /* 0x000fe20003f06070 */
[----:B------:R-:W-:Y:S02]  /*07c0*/  HFMA2 R8, -RZ, RZ, 0, 0 ;  /* 0x00000000ff087431 */ /* 0x000fe400000001ff */
        /* <DEDUP_REMOVED lines=11> */
[----:B------:R-:W-:Y:S01]  /*0880*/  IMAD R7, R8, R2, R7 ;  /* 0x0000000208077224 */ /* 0x000fe200078e0207 */
[----:B------:R-:W-:-:S04]  /*0890*/  @!P1 IADD3 R2, PT, PT, RZ, -UR4, RZ ;  /* 0x80000004ff029c10 */ /* 0x000fc8000fffe0ff */
[----:B------:R-:W-:Y:S02]  /*08a0*/  ISETP.GT.U32.AND P2, PT, R10, R7, PT ;  /* 0x000000070a00720c */ /* 0x000fe40003f44070 */
[----:B------:R-:W-:Y:S02]  /*08b0*/  @!P1 R2UR UR4, R2 ;  /* 0x00000000020492ca */ /* 0x000fe400000e0000 */
[----:B------:R-:W-:Y:S02]  /*08c0*/  ISETP.NE.AND P1, PT, R4, RZ, PT ;  /* 0x000000ff0400720c */ /* 0x000fe40003f25270 */
[----:B------:R-:W-:-:S04]  /*08d0*/  @!P0 IADD3 R2, PT, PT, RZ, -UR6, RZ ;  /* 0x80000006ff028c10 */ /* 0x000fc8000fffe0ff */
[----:B------:R-:W-:Y:S01]  /*08e0*/  @!P0 R2UR UR6, R2 ;  /* 0x00000000020682ca */ /* 0x000fe200000e0000 */
[----:B---3--:R-:W-:Y:S01]  /*08f0*/  UIMAD UR8, UR10, UR8, URZ ;  /* 0x000000080a0872a4 */ /* 0x008fe2000f8e02ff */
[----:B--2---:R-:W-:Y:S01]  /*0900*/  LEA.HI R2, R21, R0, RZ, 0x1b ;  /* 0x0000000015027211 */ /* 0x004fe200078fd8ff */
[----:B------:R-:W-:Y:S01]  /*0910*/  @!P2 IMAD.IADD R7, R7, 0x1, -R10 ;  /* 0x000000010707a824 */ /* 0x000fe200078e0a0a */
[----:B------:R-:W-:Y:S01]  /*0920*/  @!P2 IADD3 R8, PT, PT, R8, 0x1, RZ ;  /* 0x000000010808a810 */ /* 0x000fe20007ffe0ff */
[----:B------:R-:W-:Y:S02]  /*0930*/  USEL UR15, UR5, UR4, !UP0 ;  /* 0x00000004050f7287 */ /* 0x000fe4000c000000 */
[----:B------:R-:W-:Y:S01]  /*0940*/  IMAD R6, R2, UR13, R15 ;  /* 0x0000000d02067c24 */ /* 0x000fe2000f8e020f */
[----:B------:R-:W-:Y:S01]  /*0950*/  ISETP.GE.U32.AND P0, PT, R7, R10, PT ;  /* 0x0000000a0700720c */ /* 0x000fe20003f06070 */
[----:B------:R-:W-:Y:S01]  /*0960*/  @!UP2 UIMAD UR9, UR15, UR9, URZ ;  /* 0x000000090f09a2a4 */ /* 0x000fe2000f8e02ff */
[----:B------:R-:W-:Y:S01]  /*0970*/  CS2R R10, SRZ ;  /* 0x00000000000a7805 */ /* 0x000fe2000001ff00 */
[----:B------:R-:W-:Y:S01]  /*0980*/  UISETP.GE.AND UP0, UPT, UR15, 0x1, UPT ;  /* 0x000000010f00788c */ /* 0x000fe2000bf06270 */
[C---:B------:R-:W-:Y:S01]  /*0990*/  IADD3 R7, PT, PT, R3.reuse, R6, RZ ;  /* 0x0000000603077210 */ /* 0x040fe20007ffe0ff */
[----:B------:R-:W-:Y:S01]  /*09a0*/  @!UP2 UIMAD UR9, UR7, UR9, URZ ;  /* 0x000000090709a2a4 */ /* 0x000fe2000f8e02ff */
[----:B------:R-:W-:Y:S01]  /*09b0*/  IADD3 R6, PT, PT, R3, R0, RZ ;  /* 0x0000000003067210 */ /* 0x000fe20007ffe0ff */
[----:B------:R-:W-:-:S02]  /*09c0*/  @!UP1 ULOP3.LUT UR6, URZ, UR14, URZ, 0x33, !UPT ;  /* 0x0000000eff069292 */ /* 0x000fc4000f8e33ff */
[----:B------:R-:W-:Y:S01]  /*09d0*/  UIMAD UR5, UR15, UR8, URZ ;  /* 0x000000080f0572a4 */ /* 0x000fe2000f8e02ff */
[----:B0-----:R-:W-:Y:S01]  /*09e0*/  IMAD.WIDE R12, R7, 0x4, R12 ;  /* 0x00000004070c7825 */ /* 0x001fe200078e020c */
[----:B------:R-:W-:Y:S01]  /*09f0*/  MOV R7, UR9 ;  /* 0x0000000900077c02 */ /* 0x000fe20008000f00 */
[----:B------:R-:W-:Y:S01]  /*0a00*/  UIADD3 UR4, UPT, UPT, -UR6, URZ, URZ ;  /* 0x000000ff06047290 */ /* 0x000fe2000fffe1ff */
[----:B------:R-:W-:Y:S01]  /*0a10*/  @P0 IADD3 R8, PT, PT, R8, 0x1, RZ ;  /* 0x0000000108080810 */ /* 0x000fe20007ffe0ff */
[----:B------:R-:W-:Y:S01]  /*0a20*/  IMAD R6, R6, UR12, R5 ;  /* 0x0000000c06067c24 */ /* 0x000fe2000f8e0205 */
[----:B------:R-:W-:Y:S01]  /*0a30*/  PLOP3.LUT P0, PT, PT, PT, UP2, 0x80, 0x8 ;  /* 0x000000000008781c */ /* 0x000fe20003f0f028 */
[----:B------:R-:W-:Y:S01]  /*0a40*/  UIMAD UR7, UR14, UR4, UR7 ;  /* 0x000000040e0772a4 */ /* 0x000fe2000f8e0207 */
[----:B-1----:R-:W-:Y:S01]  /*0a50*/  LEA R5, R14, R21, 0x5 ;  /* 0x000000150e057211 */ /* 0x002fe200078e28ff */
[----:B------:R-:W-:Y:S01]  /*0a60*/  @!P3 IMAD.MOV R8, RZ, RZ, -R8 ;  /* 0x000000ffff08b224 */ /* 0x000fe200078e0a08 */
[----:B------:R-:W-:Y:S01]  /*0a70*/  @!P1 LOP3.LUT R8, RZ, R4, RZ, 0x33, !PT ;  /* 0x00000004ff089212 */ /* 0x000fe200078e33ff */
[----:B------:R-:W-:-:S02]  /*0a80*/  UIMAD UR9, UR6, UR16, UR19 ;  /* 0x00000010060972a4 */ /* 0x000fc4000f8e0213 */
[--C-:B------:R-:W-:Y:S01]  /*0a90*/  IMAD R3, R6, UR22, R5.reuse ;  /* 0x0000001606037c24 */ /* 0x100fe2000f8e0205 */
[----:B------:R-:W-:Y:S01]  /*0aa0*/  UIMAD UR7, UR7, UR16, UR19 ;  /* 0x00000010070772a4 */ /* 0x000fe2000f8e0213 */
[----:B------:R-:W-:Y:S01]  /*0ab0*/  IMAD R4, R8, UR5, R5 ;  /* 0x0000000508047c24 */ /* 0x000fe2000f8e0205 */
[----:B------:R-:W-:Y:S02]  /*0ac0*/  MOV R5, RZ ;  /* 0x000000ff00057202 */ /* 0x000fe40000000f00 */
[----:B------:R-:W-:Y:S01]  /*0ad0*/  CS2R R8, SRZ ;  /* 0x0000000000087805 */ /* 0x000fe2000001ff00 */
[----:B------:R-:W-:Y:S01]  /*0ae0*/  @!P0 IMAD.WIDE R12, R7, 0x4, R12 ;  /* 0x00000004070c8825 */ /* 0x000fe200078e020c */
[----:B------:R-:W-:Y:S01]  /*0af0*/  CS2R R6, SRZ ;  /* 0x0000000000067805 */ /* 0x000fe2000001ff00 */
[----:B----4-:R-:W-:Y:S06]  /*0b00*/  BRA.U !UP0, `(.L_x_57) ;  /* 0x0000000d08dc7547 */ /* 0x010fec000b800000 */
        /* <DEDUP_REMOVED lines=14> */
.L_x_66:
        /* <DEDUP_REMOVED lines=11> */
.L_x_65:
        /* <DEDUP_REMOVED lines=14> */
.L_x_61:
[----:B------:R4:W-:Y:S04]  /*0d80*/  STS [R22], RZ ;  /* 0x000000ff16007388 */ /* 0x0009e80000000800 */
[----:B------:R4:W-:Y:S02]  /*0d90*/  STS [R22+0x200], RZ ;  /* 0x000200ff16007388 */ /* 0x0009e40000000800 */
.L_x_60:
[----:B012---:R-:W-:Y:S05]  /*0da0*/  BSYNC.RECONVERGENT B0 ;  /* 0x0000000000007941 */ /* 0x007fea0003800200 */
.L_x_59:
        /* <DEDUP_REMOVED lines=26> */
[----:B------:R-:W0:Y:S03]  /*0f50*/  LDC.64 R14, c[0x0][0x3a0] ;  /* 0x0000e800ff0e7b82 */ /* 0x000e260000000a00 */
[----:B------:R-:W-:Y:S01]  /*0f60*/  @!P2 IMAD.MOV R17, RZ, RZ, -R17 ;  /* 0x000000ffff11a224 */ /* 0x000fe200078e0a11 */
[----:B------:R-:W-:-:S04]  /*0f70*/  @!P1 LOP3.LUT R17, RZ, R16, RZ, 0x33, !PT ;  /* 0x00000010ff119212 */ /* 0x000fc800078e33ff */
[C---:B------:R-:W-:Y:S02]  /*0f80*/  IADD3 R26, PT, PT, -R17.reuse, RZ, RZ ;  /* 0x000000ff111a7210 */ /* 0x040fe40007ffe1ff */
        /* <DEDUP_REMOVED lines=11> */
[----:B------:R-:W-:Y:S02]  /*1040*/  IMAD R14, R17, R15, R14 ;  /* 0x0000000f110e7224 */ /* 0x000fe400078e020e */
[----:B------:R-:W-:Y:S02]  /*1050*/  IMAD.U32 R17, RZ, RZ, UR8 ;  /* 0x00000008ff117e24 */ /* 0x000fe4000f8e00ff */
        /* <DEDUP_REMOVED lines=11> */
.L_x_64:
[----:B------:R1:W-:Y:S04]  /*1110*/  STS [R23], RZ ;  /* 0x000000ff17007388 */ /* 0x0003e80000000800 */
[----:B------:R1:W-:Y:S02]  /*1120*/  STS [R23+0x200], RZ ;  /* 0x000200ff17007388 */ /* 0x0003e40000000800 */
.L_x_63:
[----:B------:R-:W-:Y:S05]  /*1130*/  BSYNC.RECONVERGENT B0 ;  /* 0x0000000000007941 */ /* 0x000fea0003800200 */
.L_x_62:
        /* <DEDUP_REMOVED lines=145> */
.L_x_58:
[----:B------:R-:W-:-:S04]  /*1a50*/  UIADD3 UR4, UPT, UPT, UR4, 0x2, URZ ;  /* 0x0000000204047890 */ /* 0x000fc8000fffe0ff */
[----:B------:R-:W-:-:S09]  /*1a60*/  UISETP.GE.AND UP0, UPT, UR4, UR15, UPT ;  /* 0x0000000f0400728c */ /* 0x000fd2000bf06270 */
[----:B------:R-:W-:Y:S05]  /*1a70*/  BRA.U !UP0, `(.L_x_66) ;  /* 0xfffffff1085c7547 */ /* 0x000fea000b83ffff */
.L_x_57:
[----:B------:R-:W0:Y:S01]  /*1a80*/  LDCU UR5, c[0x0][0x398] ;  /* 0x00007300ff0577ac */ /* 0x000e220008000800 */
[----:B------:R-:W2:Y:S01]  /*1a90*/  LDC.64 R12, c[0x0][0x390] ;  /* 0x0000e400ff0c7b82 */ /* 0x000ea20000000a00 */
[----:B------:R-:W1:Y:S01]  /*1aa0*/  LDCU UR22, c[0x0][0x3cc] ;  /* 0x00007980ff1677ac */ /* 0x000e620008000800 */
[----:B0-----:R-:W-:-:S04]  /*1ab0*/  UIMAD UR5, UR12, UR5, URZ ;  /* 0x000000050c0572a4 */ /* 0x001fc8000f8e02ff */
[----:B------:R-:W-:Y:S01]  /*1ac0*/  USHF.L.U32 UR14, UR5, 0x3, URZ ;  /* 0x00000003050e7899 */ /* 0x000fe200080006ff */
[----:B-1----:R-:W-:Y:S01]  /*1ad0*/  FMUL R23, R11, UR22 ;  /* 0x000000160b177c20 */ /* 0x002fe20008400000 */
[----:B------:R-:W-:Y:S01]  /*1ae0*/  USHF.L.U32 UR6, UR5, 0x2, URZ ;  /* 0x0000000205067899 */ /* 0x000fe200080006ff */
[----:B--2---:R-:W-:Y:S01]  /*1af0*/  IMAD.WIDE.U32 R2, R3, 0x4, R12 ;  /* 0x0000000403027825 */ /* 0x004fe200078e000c */
[----:B------:R-:W-:-:S03]  /*1b00*/  UIMAD UR16, UR5, 0xc, URZ ;  /* 0x0000000c051078a4 */ /* 0x000fc6000f8e02ff */
[----:B------:R-:W-:Y:S01]  /*1b10*/  FMUL R13, R18, UR22 ;  /* 0x00000016120d7c20 */ /* 0x000fe20008400000 */
[----:B------:R-:W-:Y:S01]  /*1b20*/  USHF.L.U32 UR17, UR5, 0x4, URZ ;  /* 0x0000000405117899 */ /* 0x000fe200080006ff */
[----:B------:R-:W-:Y:S01]  /*1b30*/  MOV R15, UR14 ;  /* 0x0000000e000f7c02 */ /* 0x000fe20008000f00 */
[----:B------:R-:W-:Y:S01]  /*1b40*/  UIMAD UR18, UR5, 0x14, URZ ;  /* 0x00000014051278a4 */ /* 0x000fe2000f8e02ff */
[----:B------:R-:W-:Y:S01]  /*1b50*/  MOV R11, UR6 ;  /* 0x00000006000b7c02 */ /* 0x000fe20008000f00 */
[----:B------:R-:W-:Y:S01]  /*1b60*/  UIMAD UR19, UR5, 0x18, URZ ;  /* 0x00000018051378a4 */ /* 0x000fe2000f8e02ff */
[----:B------:R-:W-:Y:S01]  /*1b70*/  IMAD.U32 R17, RZ, RZ, UR16 ;  /* 0x00000010ff117e24 */ /* 0x000fe2000f8e00ff */
[----:B------:R-:W-:Y:S01]  /*1b80*/  UIMAD UR5, UR5, 0x1c, URZ ;  /* 0x0000001c050578a4 */ /* 0x000fe2000f8e02ff */
[----:B------:R-:W-:Y:S01]  /*1b90*/  MOV R19, UR17 ;  /* 0x0000001100137c02 */ /* 0x000fe20008000f00 */
[----:B------:R0:W-:Y:S01]  /*1ba0*/  STG.E desc[UR20][R2.64], R13 ;  /* 0x0000000d02007986 */ /* 0x0001e2000c101914 */
[----:B------:R-:W-:Y:S01]  /*1bb0*/  MOV R21, UR18 ;  /* 0x0000001200157c02 */ /* 0x000fe20008000f00 */
[----:B------:R-:W-:Y:S01]  /*1bc0*/  FMUL R25, R10, UR22 ;  /* 0x000000160a197c20 */ /* 0x000fe20008400000 */
[----:B------:R-:W-:Y:S01]  /*1bd0*/  MOV R27, UR19 ;  /* 0x00000013001b7c02 */ /* 0x000fe20008000f00 */
[----:B------:R-:W-:Y:S01]  /*1be0*/  IMAD.WIDE R10, R11, 0x4, R2 ;  /* 0x000000040b0a7825 */ /* 0x000fe200078e0202 */
[----:B------:R-:W-:-:S03]  /*1bf0*/  MOV R29, UR5 ;  /* 0x00000005001d7c02 */ /* 0x000fc60008000f00 */
[----:B------:R-:W-:Y:S01]  /*1c00*/  FMUL R9, R9, UR22 ;  /* 0x0000001609097c20 */ /* 0x000fe20008400000 */
[----:B------:R-:W-:Y:S01]  /*1c10*/  FMUL R7, R7, UR22 ;  /* 0x0000001607077c20 */ /* 0x000fe20008400000 */
[----:B------:R-:W-:Y:S01]  /*1c20*/  FMUL R5, R5, UR22 ;  /* 0x0000001605057c20 */ /* 0x000fe20008400000 */
[----:B------:R-:W-:Y:S01]  /*1c30*/  STG.E desc[UR20][R10.64], R23 ;  /* 0x000000170a007986 */ /* 0x000fe2000c101914 */
[----:B0-----:R-:W-:-:S04]  /*1c40*/  IMAD.WIDE R12, R15, 0x4, R2 ;  /* 0x000000040f0c7825 */ /* 0x001fc800078e0202 */
[--C-:B------:R-:W-:Y:S01]  /*1c50*/  IMAD.WIDE R14, R17, 0x4, R2.reuse ;  /* 0x00000004110e7825 */ /* 0x100fe200078e0202 */
[----:B------:R-:W-:Y:S03]  /*1c60*/  STG.E desc[UR20][R12.64], R25 ;  /* 0x000000190c007986 */ /* 0x000fe6000c101914 */
[--C-:B------:R-:W-:Y:S01]  /*1c70*/  IMAD.WIDE R16, R19, 0x4, R2.reuse ;  /* 0x0000000413107825 */ /* 0x100fe200078e0202 */
[----:B------:R-:W-:Y:S03]  /*1c80*/  STG.E desc[UR20][R14.64], R9 ;  /* 0x000000090e007986 */ /* 0x000fe6000c101914 */
[----:B------:R-:W-:-:S04]  /*1c90*/  IMAD.WIDE R18, R21, 0x4, R2 ;  /* 0x0000000415127825 */ /* 0x000fc800078e0202 */
[----:B------:R-:W-:-:S04]  /*1ca0*/  IMAD.WIDE R20, R27, 0x4, R2 ;  /* 0x000000041b147825 */ /* 0x000fc800078e0202 */
[----:B------:R-:W-:Y:S01]  /*1cb0*/  FMUL R27, R8, UR22 ;  /* 0x00000016081b7c20 */ /* 0x000fe20008400000 */
[----:B------:R-:W-:-:S04]  /*1cc0*/  IMAD.WIDE R2, R29, 0x4, R2 ;  /* 0x000000041d027825 */ /* 0x000fc800078e0202 */
[----:B------:R-:W-:Y:S01]  /*1cd0*/  FMUL R29, R6, UR22 ;  /* 0x00000016061d7c20 */ /* 0x000fe20008400000 */
[----:B------:R-:W-:Y:S04]  /*1ce0*/  STG.E desc[UR20][R16.64], R27 ;  /* 0x0000001b10007986 */ /* 0x000fe8000c101914 */
[----:B------:R-:W-:Y:S04]  /*1cf0*/  STG.E desc[UR20][R18.64], R7 ;  /* 0x0000000712007986 */ /* 0x000fe8000c101914 */
[----:B------:R-:W-:Y:S04]  /*1d00*/  STG.E desc[UR20][R20.64], R29 ;  /* 0x0000001d14007986 */ /* 0x000fe8000c101914 */
[----:B------:R-:W-:Y:S01]  /*1d10*/  STG.E desc[UR20][R2.64], R5 ;  /* 0x0000000502007986 */ /* 0x000fe2000c101914 */
[----:B------:R-:W-:Y:S05]  /*1d20*/  EXIT ;  /* 0x000000000000794d */ /* 0x000fea0003800000 */
.L_x_67:
        /* <DEDUP_REMOVED lines=13> */
.L_x_1022:


//--------------------- .text._Z21filterActs_YxX_sparseILi4ELi32ELi1ELi4ELi2ELb0ELb1EEvPfS0_S0_iiiiiiiiiiiiffi --------------------------
	.section	.text._Z21filterActs_YxX_sparseILi4ELi32ELi1ELi4ELi2ELb0ELb1EEvPfS0_S0_iiiiiiiiiiiiffi,"ax",@progbits
	.align	128
        .global         _Z21filterActs_YxX_sparseILi4ELi32ELi1ELi4ELi2ELb0ELb1EEvPfS0_S0_iiiiiiiiiiiiffi
        .type           _Z21filterActs_YxX_sparseILi4ELi32ELi1ELi4ELi2ELb0ELb1EEvPfS0_S0_iiiiiiiiiiiiffi,@function
        .size           _Z21filterActs_YxX_sparseILi4ELi32ELi1ELi4ELi2ELb0ELb1EEvPfS0_S0_iiiiiiiiiiiiffi,(.L_x_1023 - _Z21filterActs_YxX_sparseILi4ELi32ELi1ELi4ELi2ELb0ELb1EEvPfS0_S0_iiiiiiiiiiiiffi)
        .other          _Z21filterActs_YxX_sparseILi4ELi32ELi1ELi4ELi2ELb0ELb1EEvPfS0_S0_iiiiiiiiiiiiffi,@"STO_CUDA_ENTRY STV_DEFAULT"
_Z21filterActs_YxX_sparseILi4ELi32ELi1ELi4ELi2ELb0ELb1EEvPfS0_S0_iiiiiiiiiiiiffi:
.text._Z21filterActs_YxX_sparseILi4ELi32ELi1ELi4ELi2ELb0ELb1EEvPfS0_S0_iiiiiiiiiiiiffi:
[----:B------:R-:W-:Y:S08]  /*0000*/  LDC R1, c[0x0][0x37c] ;  /* 0x0000df00ff017b82 */ /* 0x000ff00000000800 */
[----:B------:R-:W0:Y:S01]  /*0010*/  LDC.64 R2, c[0x0][0x3c0] ;  /* 0x0000f000ff027b82 */ /* 0x000e220000000a00 */
[----:B------:R-:W1:Y:S01]  /*0020*/  LDCU UR20, c[0x0][0x39c] ;  /* 0x00007380ff1477ac */ /* 0x000e620008000800 */
[----:B------:R-:W2:Y:S01]  /*0030*/  S2R R19, SR_TID.X ;  /* 0x0000000000137919 */ /* 0x000ea20000002100 */
[----:B------:R-:W3:Y:S01]  /*0040*/  LDCU UR13, c[0x0][0x3b8] ;  /* 0x00007700ff0d77ac */ /* 0x000ee20008000800 */
[----:B------:R-:W4:Y:S04]  /*0050*/  S2R R14, SR_CTAID.X ;  /* 0x00000000000e7919 */ /* 0x000f280000002500 */
[----:B------:R-:W5:Y:S01]  /*0060*/  S2UR UR9, SR_CTAID.Y ;  /* 0x00000000000979c3 */ /* 0x000f620000002600 */
[----:B------:R-:W4:Y:S01]  /*0070*/  LDCU UR12, c[0x0][0x3d0] ;  /* 0x00007a00ff0c77ac */ /* 0x000f220008000800 */
[----:B------:R-:W4:Y:S06]  /*0080*/  LDCU.64 UR14, c[0x0][0x3a0] ;  /* 0x00007400ff0e77ac */ /* 0x000f2c0008000a00 */
[----:B------:R-:W4:Y:S01]  /*0090*/  LDC.64 R12, c[0x0][0x388] ;  /* 0x0000e200ff0c7b82 */ /* 0x000f220000000a00 */
[----:B------:R-:W4:Y:S01]  /*00a0*/  LDCU.64 UR16, c[0x0][0x3a8] ;  /* 0x00007500ff1077ac */ /* 0x000f220008000a00 */
        /* <DEDUP_REMOVED lines=8> */
[----:B------:R-:W-:Y:S02]  /*0130*/  IABS R11, R2 ;  /* 0x00000002000b7213 */ /* 0x000fe40000000000 */
[----:B------:R-:W-:Y:S01]  /*0140*/  USHF.R.S32.HI UR6, URZ, 0x4, UR4 ;  /* 0x00000004ff067899 */ /* 0x000fe20008011404 */
[----:B------:R-:W-:-:S02]  /*0150*/  LOP3.LUT R2, R2, R3, RZ, 0x3c, !PT ;  /* 0x0000000302027212 */ /* 0x000fc400078e3cff */
[----:B------:R-:W-:Y:S01]  /*0160*/  UMOV UR4, URZ ;  /* 0x000000ff00047c82 */ /* 0x000fe20008000000 */
[----:B------:R-:W-:Y:S01]  /*0170*/  UIADD3 UR8, UPT, UPT, URZ, -UR6, URZ ;  /* 0x80000006ff087290 */ /* 0x000fe2000fffe0ff */
[----:B--2---:R-:W-:Y:S01]  /*0180*/  LOP3.LUT R10, R19, 0xf, RZ, 0xc0, !PT ;  /* 0x0000000f130a7812 */ /* 0x004fe200078ec0ff */
[----:B------:R-:W-:Y:S02]  /*0190*/  UISETP.NE.U32.AND UP3, UPT, UR6, URZ, UPT ;  /* 0x000000ff0600728c */ /* 0x000fe4000bf65070 */
[----:B------:R-:W-:Y:S01]  /*01a0*/  VOTEU.ANY UP0, P3 ;  /* 0x0000000000ff7886 */ /* 0x000fe20001800100 */
[----:B------:R-:W2:Y:S08]  /*01b0*/  I2F.U32.RP R7, UR6 ;  /* 0x0000000600077d06 */ /* 0x000eb00008209000 */
[----:B0-----:R-:W0:Y:S08]  /*01c0*/  MUFU.RCP R6, R6 ;  /* 0x0000000600067308 */ /* 0x001e300000001000 */
[----:B--2---:R-:W-:Y:S01]  /*01d0*/  MUFU.RCP R7, R7 ;  /* 0x0000000700077308 */ /* 0x004fe20000001000 */
[----:B0-----:R-:W-:-:S07]  /*01e0*/  IADD3 R4, PT, PT, R6, 0xffffffe, RZ ;  /* 0x0ffffffe06047810 */ /* 0x001fce0007ffe0ff */
[----:B------:R0:W2:Y:S02]  /*01f0*/  F2I.FTZ.U32.TRUNC.NTZ R5, R4 ;  /* 0x0000000400057305 */ /* 0x0000a4000021f000 */
[----:B0-----:R-:W-:Y:S02]  /*0200*/  IMAD.MOV.U32 R4, RZ, RZ, RZ ;  /* 0x000000ffff047224 */ /* 0x001fe400078e00ff */
[----:B--2---:R-:W-:-:S04]  /*0210*/  IMAD.MOV R9, RZ, RZ, -R5 ;  /* 0x000000ffff097224 */ /* 0x004fc800078e0a05 */
[----:B------:R-:W-:-:S04]  /*0220*/  IMAD R9, R9, R0, RZ ;  /* 0x0000000009097224 */ /* 0x000fc800078e02ff */
[----:B------:R-:W-:Y:S01]  /*0230*/  IMAD.HI.U32 R5, R5, R9, R4 ;  /* 0x0000000905057227 */ /* 0x000fe200078e0004 */
[----:B------:R-:W-:Y:S02]  /*0240*/  MOV R9, R8 ;  /* 0x0000000800097202 */ /* 0x000fe40000000f00 */
[----:B------:R-:W-:-:S03]  /*0250*/  IADD3 R4, PT, PT, R7, 0xffffffe, RZ ;  /* 0x0ffffffe07047810 */ /* 0x000fc60007ffe0ff */
[----:B------:R-:W-:-:S03]  /*0260*/  IMAD.HI.U32 R6, R5, R9, RZ ;  /* 0x0000000905067227 */ /* 0x000fc600078e00ff */
[----:B------:R-:W0:Y:S01]  /*0270*/  F2I.FTZ.U32.TRUNC.NTZ R4, R4 ;  /* 0x0000000400047305 */ /* 0x000e22000021f000 */
[----:B------:R-:W-:-:S04]  /*0280*/  IMAD.MOV R8, RZ, RZ, -R6 ;  /* 0x000000ffff087224 */ /* 0x000fc800078e0a06 */
[----:B------:R-:W-:Y:S02]  /*0290*/  IMAD R9, R0, R8, R9 ;  /* 0x0000000800097224 */ /* 0x000fe400078e0209 */
[----:B---3--:R-:W-:-:S03]  /*02a0*/  IMAD.U32 R8, RZ, RZ, UR13 ;  /* 0x0000000dff087e24 */ /* 0x008fc6000f8e00ff */
[----:B------:R-:W-:Y:S02]  /*02b0*/  ISETP.GT.U32.AND P2, PT, R0, R9, PT ;  /* 0x000000090000720c */ /* 0x000fe40003f44070 */
[----:B------:R-:W-:Y:S02]  /*02c0*/  IABS R7, R8 ;  /* 0x0000000800077213 */ /* 0x000fe40000000000 */
[----:B0-----:R-:W-:Y:S02]  /*02d0*/  R2UR UR5, R4 ;  /* 0x00000000040572ca */ /* 0x001fe400000e0000 */
[----:B------:R-:W-:Y:S02]  /*02e0*/  R2UR UR21, R7 ;  /* 0x00000000071572ca */ /* 0x000fe400000e0000 */
[----:B------:R-:W-:Y:S02]  /*02f0*/  LOP3.LUT R7, RZ, R3, RZ, 0x33, !PT ;  /* 0x00000003ff077212 */ /* 0x000fe400078e33ff */
[----:B------:R-:W-:-:S03]  /*0300*/  LOP3.LUT R4, R3, UR20, RZ, 0x3c, !PT ;  /* 0x0000001403047c12 */ /* 0x000fc6000f8e3cff */
[-C--:B------:R-:W-:Y:S01]  /*0310*/  @!P2 IADD3 R9, PT, PT, R9, -R0.reuse, RZ ;  /* 0x800000000909a210 */ /* 0x080fe20007ffe0ff */
[----:B------:R-:W-:Y:S01]  /*0320*/  @!P2 VIADD R6, R6, 0x1 ;  /* 0x000000010606a836 */ /* 0x000fe20000000000 */
[----:B------:R-:W-:Y:S02]  /*0330*/  R2UR UR7, R7 ;  /* 0x00000000070772ca */ /* 0x000fe400000e0000 */
[----:B------:R-:W-:Y:S01]  /*0340*/  ISETP.GE.U32.AND P1, PT, R9, R0, PT ;  /* 0x000000000900720c */ /* 0x000fe20003f26070 */
[----:B------:R-:W-:Y:S01]  /*0350*/  UIMAD UR8, UR8, UR5, URZ ;  /* 0x00000005080872a4 */ /* 0x000fe2000f8e02ff */
[----:B------:R-:W-:Y:S01]  /*0360*/  ISETP.GE.AND P0, PT, R4, RZ, PT ;  /* 0x000000ff0400720c */ /* 0x000fe20003f06270 */
[----:B------:R-:W0:Y:S01]  /*0370*/  I2F.RP R7, UR21 ;  /* 0x0000001500077d06 */ /* 0x000e220008209400 */
[----:B------:R-:W-:Y:S01]  /*0380*/  ISETP.GE.AND P2, PT, R2, RZ, PT ;  /* 0x000000ff0200720c */ /* 0x000fe20003f46270 */
[----:B------:R-:W-:-:S04]  /*0390*/  UIMAD.WIDE.U32 UR4, UR5, UR8, UR4 ;  /* 0x00000008050472a5 */ /* 0x000fc8000f8e0004 */
[----:B-----5:R-:W-:Y:S02]  /*03a0*/  UIMAD.WIDE.U32 UR4, UR5, UR9, URZ ;  /* 0x00000009050472a5 */ /* 0x020fe4000f8e00ff */
[----:B------:R-:W-:Y:S02]  /*03b0*/  IMAD.U32 R9, RZ, RZ, UR7 ;  /* 0x00000007ff097e24 */ /* 0x000fe4000f8e00ff */
[----:B------:R-:W-:Y:S02]  /*03c0*/  @P1 IADD3 R6, PT, PT, R6, 0x1, RZ ;  /* 0x0000000106061810 */ /* 0x000fe40007ffe0ff */
[----:B------:R-:W-:Y:S01]  /*03d0*/  PLOP3.LUT P1, PT, PT, PT, UP0, 0x80, 0x8 ;  /* 0x000000000008781c */ /* 0x000fe20003f2f008 */
[----:B------:R-:W-:Y:S01]  /*03e0*/  UMOV UR8, UR5 ;  /* 0x0000000500087c82 */ /* 0x000fe20008000000 */
[----:B------:R-:W-:Y:S01]  /*03f0*/  @!P0 IADD3 R6, PT, PT, -R6, RZ, RZ ;  /* 0x000000ff06068210 */ /* 0x000fe20007ffe1ff */
[----:B0-----:R-:W0:Y:S01]  /*0400*/  MUFU.RCP R7, R7 ;  /* 0x0000000700077308 */ /* 0x001e220000001000 */
[----:B------:R-:W-:-:S02]  /*0410*/  UIADD3 UR4, UPT, UPT, -UR8, URZ, URZ ;  /* 0x000000ff08047290 */ /* 0x000fc4000fffe1ff */
[----:B------:R-:W-:Y:S02]  /*0420*/  SEL R4, R9, R6, !P1 ;  /* 0x0000000609047207 */ /* 0x000fe40004800000 */
[----:B------:R-:W-:Y:S02]  /*0430*/  UIMAD UR4, UR6, UR4, UR9 ;  /* 0x00000004060472a4 */ /* 0x000fe4000f8e0209 */
[-C--:B------:R-:W-:Y:S02]  /*0440*/  IABS R6, R4.reuse ;  /* 0x0000000400067213 */ /* 0x080fe40000000000 */
[----:B------:R-:W-:Y:S01]  /*0450*/  UISETP.GE.U32.AND UP1, UPT, UR4, UR6, UPT ;  /* 0x000000060400728c */ /* 0x000fe2000bf26070 */
[----:B------:R-:W-:Y:S01]  /*0460*/  IABS R2, R4 ;  /* 0x0000000400027213 */ /* 0x000fe20000000000 */
[----:B------:R-:W2:Y:S03]  /*0470*/  I2F.RP R8, R6 ;  /* 0x0000000600087306 */ /* 0x000ea60000209400 */
[----:B------:R-:W-:Y:S01]  /*0480*/  IADD3 R2, PT, PT, RZ, -R2, RZ ;  /* 0x80000002ff027210 */ /* 0x000fe20007ffe0ff */
[----:B0-----:R-:W-:-:S02]  /*0490*/  VIADD R9, R7, 0xffffffe ;  /* 0x0ffffffe07097836 */ /* 0x001fc40000000000 */
[----:B------:R-:W-:-:S03]  /*04a0*/  IMAD.HI.U32 R7, R5, R11, RZ ;  /* 0x0000000b05077227 */ /* 0x000fc600078e00ff */
[----:B------:R-:W-:Y:S02]  /*04b0*/  @UP1 UIADD3 UR4, UPT, UPT, -UR6, UR4, URZ ;  /* 0x0000000406041290 */ /* 0x000fe4000fffe1ff */
[----:B------:R-:W-:Y:S01]  /*04c0*/  @UP1 UIADD3 UR8, UPT, UPT, UR8, 0x1, URZ ;  /* 0x0000000108081890 */ /* 0x000fe2000fffe0ff */
[----:B------:R-:W0:Y:S01]  /*04d0*/  F2I.FTZ.U32.TRUNC.NTZ R9, R9 ;  /* 0x0000000900097305 */ /* 0x000e22000021f000 */
[----:B------:R-:W-:Y:S01]  /*04e0*/  IADD3 R5, PT, PT, -R7, RZ, RZ ;  /* 0x000000ff07057210 */ /* 0x000fe20007ffe1ff */
[----:B------:R-:W-:Y:S02]  /*04f0*/  UISETP.GE.U32.AND UP2, UPT, UR4, UR6, UPT ;  /* 0x000000060400728c */ /* 0x000fe4000bf46070 */
[----:B------:R-:W-:Y:S02]  /*0500*/  UISETP.NE.AND UP1, UPT, UR13, URZ, UPT ;  /* 0x000000ff0d00728c */ /* 0x000fe4000bf25270 */
[C---:B------:R-:W-:Y:S02]  /*0510*/  IMAD R11, R0.reuse, R5, R11 ;  /* 0x00000005000b7224 */ /* 0x040fe400078e020b */
[----:B--2---:R-:W2:Y:S03]  /*0520*/  MUFU.RCP R8, R8 ;  /* 0x0000000800087308 */ /* 0x004ea60000001000 */
[----:B------:R-:W-:-:S02]  /*0530*/  ISETP.GT.U32.AND P1, PT, R0, R11, PT ;  /* 0x0000000b0000720c */ /* 0x000fc40003f24070 */
[----:B------:R-:W-:Y:S01]  /*0540*/  @UP2 UIADD3 UR8, UPT, UPT, UR8, 0x1, URZ ;  /* 0x0000000108082890 */ /* 0x000fe2000fffe0ff */
[----:B0-----:R-:W-:Y:S01]  /*0550*/  R2UR UR5, R9 ;  /* 0x00000000090572ca */ /* 0x001fe200000e0000 */
[----:B------:R-:W-:Y:S02]  /*0560*/  @!UP3 ULOP3.LUT UR8, URZ, UR6, URZ, 0x33, !UPT ;  /* 0x00000006ff08b292 */ /* 0x000fe4000f8e33ff */
[----:B----4-:R-:W-:Y:S02]  /*0570*/  UISETP.NE.AND UP2, UPT, UR12, URZ, UPT ;  /* 0x000000ff0c00728c */ /* 0x010fe4000bf45270 */
[----:B------:R-:W-:Y:S02]  /*0580*/  UIADD3 UR4, UPT, UPT, -UR8, URZ, URZ ;  /* 0x000000ff08047290 */ /* 0x000fe4000fffe1ff */
[----:B------:R-:W-:Y:S01]  /*0590*/  MOV R5, UR8 ;  /* 0x0000000800057c02 */ /* 0x000fe20008000f00 */
[----:B------:R-:W-:Y:S02]  /*05a0*/  UIMAD UR12, UR16, UR16, URZ ;  /* 0x00000010100c72a4 */ /* 0x000fe4000f8e02ff */
[-C--:B------:R-:W-:Y:S01]  /*05b0*/  @!P1 IADD3 R11, PT, PT, R11, -R0.reuse, RZ ;  /* 0x800000000b0b9210 */ /* 0x080fe20007ffe0ff */
[----:B--2---:R-:W-:Y:S01]  /*05c0*/  VIADD R9, R8, 0xffffffe ;  /* 0x0ffffffe08097836 */ /* 0x004fe20000000000 */
[----:B------:R-:W-:Y:S01]  /*05d0*/  IABS R8, R5 ;  /* 0x0000000500087213 */ /* 0x000fe20000000000 */
[----:B------:R-:W-:Y:S01]  /*05e0*/  UIMAD UR6, UR6, UR4, UR9 ;  /* 0x00000004060672a4 */ /* 0x000fe2000f8e0209 */
[----:B------:R-:W-:Y:S01]  /*05f0*/  ISETP.GE.U32.AND P0, PT, R11, R0, PT ;  /* 0x000000000b00720c */ /* 0x000fe20003f06070 */
[----:B------:R-:W-:Y:S01]  /*0600*/  UIADD3 UR10, UPT, UPT, URZ, -UR5, URZ ;  /* 0x80000005ff0a7290 */ /* 0x000fe2000fffe0ff */
[----:B------:R-:W-:Y:S01]  /*0610*/  R2UR UR11, R8 ;  /* 0x00000000080b72ca */ /* 0x000fe200000e0000 */
[----:B------:R-:W0:Y:S01]  /*0620*/  F2I.FTZ.U32.TRUNC.NTZ R9, R9 ;  /* 0x0000000900097305 */ /* 0x000e22000021f000 */
[----:B------:R-:W-:Y:S01]  /*0630*/  USHF.L.U32 UR9, UR6, 0x4, URZ ;  /* 0x0000000406097899 */ /* 0x000fe200080006ff */
[----:B------:R-:W-:Y:S01]  /*0640*/  HFMA2 R8, -RZ, RZ, 0, 0 ;  /* 0x00000000ff087431 */ /* 0x000fe200000001ff */
[----:B------:R-:W-:Y:S01]  /*0650*/  UIMAD UR10, UR10, UR21, URZ ;  /* 0x000000150a0a72a4 */ /* 0x000fe2000f8e02ff */
[----:B------:R-:W-:Y:S01]  /*0660*/  @!P1 VIADD R7, R7, 0x1 ;  /* 0x0000000107079836 */ /* 0x000fe20000000000 */
[----:B------:R-:W-:-:S02]  /*0670*/  UMOV UR4, URZ ;  /* 0x000000ff00047c82 */ /* 0x000fc40008000000 */
[----:B------:R-:W-:Y:S01]  /*0680*/  IMAD.U32 R0, RZ, RZ, UR9 ;  /* 0x00000009ff007e24 */ /* 0x000fe2000f8e00ff */
[----:B------:R-:W-:Y:S02]  /*0690*/  UIMAD.WIDE.U32 UR4, UR5, UR10, UR4 ;  /* 0x0000000a050472a5 */ /* 0x000fe4000f8e0004 */
[----:B------:R-:W-:Y:S01]  /*06a0*/  @P0 VIADD R7, R7, 0x1 ;  /* 0x0000000107070836 */ /* 0x000fe20000000000 */
[----:B------:R-:W-:Y:S01]  /*06b0*/  @!UP2 UIMAD UR10, UR12, UR20, URZ ;  /* 0x000000140c0aa2a4 */ /* 0x000fe2000f8e02ff */
[----:B------:R-:W-:Y:S01]  /*06c0*/  PLOP3.LUT P0, PT, PT, PT, UP2, 0x80, 0x8 ;  /* 0x000000000008781c */ /* 0x000fe20003f0f028 */
[----:B------:R-:W-:Y:S01]  /*06d0*/  UIMAD.WIDE.U32 UR4, UR5, UR11, URZ ;  /* 0x0000000b050472a5 */ /* 0x000fe2000f8e00ff */
[----:B0-----:R-:W-:Y:S01]  /*06e0*/  IMAD.MOV R3, RZ, RZ, -R9 ;  /* 0x000000ffff037224 */ /* 0x001fe200078e0a09 */
[----:B------:R-:W-:Y:S02]  /*06f0*/  R2UR UR6, R7 ;  /* 0x00000000070672ca */ /* 0x000fe400000e0000 */
[----:B------:R-:W-:Y:S01]  /*0700*/  UIADD3 UR4, UPT, UPT, -UR5, URZ, URZ ;  /* 0x000000ff05047290 */ /* 0x000fe2000fffe1ff */
[----:B------:R-:W-:Y:S01]  /*0710*/  LEA R7, R14, R19, 0x5 ;  /* 0x000000130e077211 */ /* 0x000fe200078e28ff */
[----:B------:R-:W-:-:S02]  /*0720*/  IMAD R3, R3, R6, RZ ;  /* 0x0000000603037224 */ /* 0x000fc400078e02ff */
[----:B------:R-:W-:Y:S02]  /*0730*/  UIMAD UR4, UR21, UR4, UR11 ;  /* 0x00000004150472a4 */ /* 0x000fe4000f8e020b */
[----:B------:R-:W-:Y:S01]  /*0740*/  IMAD.HI.U32 R8, R9, R3, R8 ;  /* 0x0000000309087227 */ /* 0x000fe200078e0008 */
[----:B------:R-:W-:Y:S01]  /*0750*/  IABS R3, R0 ;  /* 0x0000000000037213 */ /* 0x000fe20000000000 */
[----:B------:R-:W-:Y:S01]  /*0760*/  UISETP.GT.U32.AND UP4, UPT, UR21, UR4, UPT ;  /* 0x000000041500728c */ /* 0x000fe2000bf84070 */
[----:B------:R-:W0:Y:S01]  /*0770*/  S2R R0, SR_TID.Y ;  /* 0x0000000000007919 */ /* 0x000e220000002200 */
[----:B------:R-:W-:Y:S02]  /*0780*/  UIMAD UR11, UR15, UR14, URZ ;  /* 0x0000000e0f0b72a4 */ /* 0x000fe4000f8e02ff */
[----:B------:R-:W-:Y:S01]  /*0790*/  IMAD.HI.U32 R8, R8, R3, RZ ;  /* 0x0000000308087227 */ /* 0x000fe200078e00ff */
[----:B------:R-:W2:Y:S03]  /*07a0*/  LDCU.64 UR14, c[0x0][0x3b0] ;  /* 0x00007600ff0e77ac */ /* 0x000ea60008000a00 */
[----:B------:R-:W-:Y:S01]  /*07b0*/  IMAD R3, R8, R2, R3 ;  /* 0x0000000208037224 */ /* 0x000fe200078e0203 */
[----:B------:R-:W-:-:S02]  /*07c0*/  @!P2 IADD3 R2, PT, PT, RZ, -UR6, RZ ;  /* 0x80000006ff02ac10 */ /* 0x000fc4000fffe0ff */
[----:B------:R-:W-:Y:S02]  /*07d0*/  @!UP4 UIADD3 UR4, UPT, UPT, UR4, -UR21, URZ ;  /* 0x800000150404c290 */ /* 0x000fe4000fffe0ff */
[----:B------:R-:W-:Y:S01]  /*07e0*/  ISETP.GT.U32.AND P3, PT, R6, R3, PT ;  /* 0x000000030600720c */ /* 0x000fe20003f64070 */
[----:B------:R-:W-:Y:S01]  /*07f0*/  @!UP4 UIADD3 UR5, UPT, UPT, UR5, 0x1, URZ ;  /* 0x000000010505c890 */ /* 0x000fe2000fffe0ff */
[----:B------:R-:W-:Y:S01]  /*0800*/  @!P2 R2UR UR6, R2 ;  /* 0x000000000206a2ca */ /* 0x000fe200000e0000 */
[----:B------:R-:W-:Y:S01]  /*0810*/  UISETP.GE.U32.AND UP3, UPT, UR4, UR21, UPT ;  /* 0x000000150400728c */ /* 0x000fe2000bf66070 */
[----:B------:R-:W-:Y:S01]  /*0820*/  LOP3.LUT R2, R4, UR9, RZ, 0x3c, !PT ;  /* 0x0000000904027c12 */ /* 0x000fe2000f8e3cff */
[----:B------:R-:W-:-:S03]  /*0830*/  ULOP3.LUT UR4, UR8, UR13, URZ, 0x3c, !UPT ;  /* 0x0000000d08047292 */ /* 0x000fc6000f8e3cff */
[----:B------:R-:W-:-:S05]  /*0840*/  ISETP.GE.AND P1, PT, R2, RZ, PT ;  /* 0x000000ff0200720c */ /* 0x000fca0003f26270 */
[----:B------:R-:W-:Y:S01]  /*0850*/  @!P3 IMAD.IADD R3, R3, 0x1, -R6 ;  /* 0x000000010303b824 */ /* 0x000fe200078e0a06 */
[----:B------:R-:W-:Y:S01]  /*0860*/  @UP3 UIADD3 UR5, UPT, UPT, UR5, 0x1, URZ ;  /* 0x0000000105053890 */ /* 0x000fe2000fffe0ff */
[----:B------:R-:W-:Y:S01]  /*0870*/  @!P3 VIADD R8, R8, 0x1 ;  /* 0x000000010808b836 */ /* 0x000fe20000000000 */
[----:B------:R-:W-:Y:S01]  /*0880*/  USEL UR7, UR7, UR6, !UP0 ;  /* 0x0000000607077287 */ /* 0x000fe2000c000000 */
[----:B------:R-:W-:Y:S01]  /*0890*/  ISETP.NE.AND P3, PT, R4, RZ, PT ;  /* 0x000000ff0400720c */ /* 0x000fe20003f65270 */
[----:B------:R-:W-:Y:S01]  /*08a0*/  UISETP.GE.AND UP0, UPT, UR4, URZ, UPT ;  /* 0x000000ff0400728c */ /* 0x000fe2000bf06270 */
[----:B------:R-:W-:Y:S01]  /*08b0*/  ISETP.GE.U32.AND P2, PT, R3, R6, PT ;  /* 0x000000060300720c */ /* 0x000fe20003f46070 */
[----:B------:R-:W-:Y:S01]  /*08c0*/  @!UP2 UIMAD UR10, UR7, UR10, URZ ;  /* 0x0000000a070aa2a4 */ /* 0x000fe2000f8e02ff */
[----:B0-----:R-:W-:Y:S01]  /*08d0*/  LEA R20, R0, R19, 0x5 ;  /* 0x0000001300147211 */ /* 0x001fe200078e28ff */
[----:B--2---:R-:W-:Y:S01]  /*08e0*/  UIMAD UR4, UR13, UR15, URZ ;  /* 0x0000000f0d0472a4 */ /* 0x004fe2000f8e02ff */
[----:B------:R-:W-:Y:S01]  /*08f0*/  IMAD.MOV.U32 R6, RZ, RZ, RZ ;  /* 0x000000ffff067224 */ /* 0x000fe200078e00ff */
[----:B------:R-:W-:Y:S01]  /*0900*/  @!UP2 UIMAD UR10, UR8, UR10, URZ ;  /* 0x0000000a080aa2a4 */ /* 0x000fe2000f8e02ff */
[----:B------:R-:W-:-:S04]  /*0910*/  SHF.R.U32.HI R9, RZ, 0x4, R20 ;  /* 0x00000004ff097819 */ /* 0x000fc80000011614 */
[----:B------:R-:W-:Y:S01]  /*0920*/  @!UP0 UIADD3 UR5, UPT, UPT, -UR5, URZ, URZ ;  /* 0x000000ff05058290 */ /* 0x000fe2000fffe1ff */
[----:B------:R-:W-:Y:S01]  /*0930*/  IMAD R2, R9, UR20, R10 ;  /* 0x0000001409027c24 */ /* 0x000fe2000f8e020a */
[----:B------:R-:W-:Y:S01]  /*0940*/  UISETP.GE.AND UP0, UPT, UR7, 0x1, UPT ;  /* 0x000000010700788c */ /* 0x000fe2000bf06270 */
[----:B------:R-:W-:Y:S01]  /*0950*/  @P2 IADD3 R8, PT, PT, R8, 0x1, RZ ;  /* 0x0000000108082810 */ /* 0x000fe20007ffe0ff */
[----:B------:R-:W-:Y:S01]  /*0960*/  @!UP1 ULOP3.LUT UR5, URZ, UR13, URZ, 0x33, !UPT ;  /* 0x0000000dff059292 */ /* 0x000fe2000f8e33ff */
[----:B------:R-:W-:Y:S02]  /*0970*/  VIADD R3, R2, UR9 ;  /* 0x0000000902037c36 */ /* 0x000fe40008000000 */
[----:B------:R-:W-:Y:S01]  /*0980*/  MOV R11, R8 ;  /* 0x00000008000b7202 */ /* 0x000fe20000000f00 */
[----:B------:R-:W-:Y:S01]  /*0990*/  VIADD R2, R0, UR9 ;  /* 0x0000000900027c36 */ /* 0x000fe20008000000 */
[----:B------:R-:W-:Y:S01]  /*09a0*/  UIADD3 UR6, UPT, UPT, -UR5, URZ, URZ ;  /* 0x000000ff05067290 */ /* 0x000fe2000fffe1ff */
[----:B------:R-:W-:Y:S01]  /*09b0*/  IMAD.WIDE R12, R3, 0x4, R12 ;  /* 0x00000004030c7825 */ /* 0x000fe200078e020c */
[----:B------:R-:W-:Y:S01]  /*09c0*/  @!P1 IADD3 R11, PT, PT, -R11, RZ, RZ ;  /* 0x000000ff0b0b9210 */ /* 0x000fe20007ffe1ff */
[----:B------:R-:W-:Y:S01]  /*09d0*/  UIMAD UR9, UR5, UR14, UR17 ;  /* 0x0000000e050972a4 */ /* 0x000fe2000f8e0211 */
[----:B------:R-:W-:Y:S01]  /*09e0*/  @!P3 LOP3.LUT R11, RZ, R4, RZ, 0x33, !PT ;  /* 0x00000004ff0bb212 */ /* 0x000fe200078e33ff */
[----:B------:R-:W-:Y:S01]  /*09f0*/  IMAD.U32 R3, RZ, RZ, UR10 ;  /* 0x0000000aff037e24 */ /* 0x000fe2000f8e00ff */
[----:B------:R-:W-:Y:S01]  /*0a00*/  UIMAD UR8, UR13, UR6, UR8 ;  /* 0x000000060d0872a4 */ /* 0x000fe2000f8e0208 */
[----:B------:R-:W-:Y:S01]  /*0a10*/  IMAD R2, R2, UR4, R5 ;  /* 0x0000000402027c24 */ /* 0x000fe2000f8e0205 */
[----:B------:R-:W-:Y:S01]  /*0a20*/  CS2R R4, SRZ ;  /* 0x0000000000047805 */ /* 0x000fe2000001ff00 */
[----:B------:R-:W-:-:S04]  /*0a30*/  @!P0 IMAD.WIDE R12, R3, 0x4, R12 ;  /* 0x00000004030c8825 */ /* 0x000fc800078e020c */
[----:B------:R-:W-:Y:S01]  /*0a40*/  HFMA2 R3, -RZ, RZ, 0, 0 ;  /* 0x00000000ff037431 */ /* 0x000fe200000001ff */
[----:B------:R-:W-:Y:S01]  /*0a50*/  UIMAD UR8, UR8, UR14, UR17 ;  /* 0x0000000e080872a4 */ /* 0x000fe2000f8e0211 */
[----:B-1----:R-:W-:Y:S11]  /*0a60*/  BRA.U !UP0, `(.L_x_68) ;  /* 0x0000000d08107547 */ /* 0x002ff6000b800000 */
[----:B------:R-:W0:Y:S01]  /*0a70*/  S2UR UR5, SR_CgaCtaId ;  /* 0x00000000000579c3 */ /* 0x000e220000008800 */
[----:B------:R-:W-:Y:S01]  /*0a80*/  UMOV UR4, 0x400 ;  /* 0x0000040000047882 */ /* 0x000fe20000000000 */
[----:B------:R-:W-:-:S06]  /*0a90*/  MOV R3, RZ ;  /* 0x000000ff00037202 */ /* 0x000fcc0000000f00 */
[----:B------:R-:W1:Y:S01]  /*0aa0*/  LDC R8, c[0x0][0x3bc] ;  /* 0x0000ef00ff087b82 */ /* 0x000e620000000800 */
[----:B0-----:R-:W-:Y:S02]  /*0ab0*/  ULEA UR6, UR5, UR4, 0x18 ;  /* 0x0000000405067291 */ /* 0x001fe4000f8ec0ff */
[----:B------:R-:W-:-:S04]  /*0ac0*/  UIADD3 UR4, UPT, UPT, UR4, 0x200, URZ ;  /* 0x0000020004047890 */ /* 0x000fc8000fffe0ff */
[----:B------:R-:W-:Y:S01]  /*0ad0*/  LEA R10, R10, UR6, 0x2 ;  /* 0x000000060a0a7c11 */ /* 0x000fe2000f8e10ff */
[----:B------:R-:W-:Y:S01]  /*0ae0*/  ULEA UR4, UR5, UR4, 0x18 ;  /* 0x0000000405047291 */ /* 0x000fe2000f8ec0ff */
[----:B-1----:R-:W-:-:S03]  /*0af0*/  IMAD R8, R8, UR11, RZ ;  /* 0x0000000b08087c24 */ /* 0x002fc6000f8e02ff */
[----:B------:R-:W-:Y:S02]  /*0b00*/  IMAD R9, R9, 0x40, R10 ;  /* 0x0000004009097824 */ /* 0x000fe400078e020a */
[----:B------:R-:W-:Y:S01]  /*0b10*/  IMAD R14, R8, UR7, RZ ;  /* 0x00000007080e7c24 */ /* 0x000fe2000f8e02ff */
[----:B------:R-:W-:Y:S01]  /*0b20*/  LEA R19, R19, UR4, 0x2 ;  /* 0x0000000413137c11 */ /* 0x000fe2000f8e10ff */
[----:B------:R-:W-:Y:S02]  /*0b30*/  UMOV UR4, URZ ;  /* 0x000000ff00047c82 */ /* 0x000fe40008000000 */
[----:B------:R-:W-:Y:S01]  /*0b40*/  IMAD R10, R11, R14, R7 ;  /* 0x0000000e0b0a7224 */ /* 0x000fe200078e0207 */
[----:B------:R-:W-:-:S07]  /*0b50*/  LEA R11, R0, UR6, 0x2 ;  /* 0x00000006000b7c11 */ /* 0x000fce000f8e10ff */
.L_x_78:
[----:B------:R-:W0:Y:S02]  /*0b60*/  LDCU UR5, c[0x0][0x3a8] ;  /* 0x00007500ff0577ac */ /* 0x000e240008000800 */
[----:B0-----:R-:W-:-:S09]  /*0b70*/  UISETP.NE.AND UP0, UPT, UR5, URZ, UPT ;  /* 0x000000ff0500728c */ /* 0x001fd2000bf05270 */
[----:B------:R-:W-:Y:S05]  /*0b80*/  BRA.U !UP0, `(.L_x_69) ;  /* 0x0000000908bc7547 */ /* 0x000fea000b800000 */
[----:B------:R-:W0:Y:S01]  /*0b90*/  LDCU UR5, c[0x0][0x39c] ;  /* 0x00007380ff0577ac */ /* 0x000e220008000800 */
[----:B------:R-:W1:Y:S01]  /*0ba0*/  LDC R18, c[0x0][0x3a8] ;  /* 0x0000ea00ff127b82 */ /* 0x000e620000000800 */
[----:B------:R-:W-:Y:S01]  /*0bb0*/  SHF.R.U32.HI R22, RZ, 0x4, R20 ;  /* 0x00000004ff167819 */ /* 0x000fe20000011614 */
[----:B------:R-:W-:Y:S01]  /*0bc0*/  IMAD.MOV.U32 R21, RZ, RZ, R0 ;  /* 0x000000ffff157224 */ /* 0x000fe200078e0000 */
[----:B------:R-:W2:Y:S01]  /*0bd0*/  LDCU UR17, c[0x0][0x39c] ;  /* 0x00007380ff1177ac */ /* 0x000ea20008000800 */
[----:B------:R-:W3:Y:S01]  /*0be0*/  LDCU UR13, c[0x0][0x398] ;  /* 0x00007300ff0d77ac */ /* 0x000ee20008000800 */
[----:B------:R-:W4:Y:S01]  /*0bf0*/  LDCU UR16, c[0x0][0x3bc] ;  /* 0x00007780ff1077ac */ /* 0x000f220008000800 */
[----:B------:R-:W1:Y:S01]  /*0c00*/  LDCU.64 UR14, c[0x0][0x380] ;  /* 0x00007000ff0e77ac */ /* 0x000e620008000a00 */
[----:B0-----:R-:W-:-:S04]  /*0c10*/  UIMAD UR5, UR12, UR5, URZ ;  /* 0x000000050c0572a4 */ /* 0x001fc8000f8e02ff */
[----:B------:R-:W-:-:S04]  /*0c20*/  UIMAD UR10, UR5, UR4, URZ ;  /* 0x00000004050a72a4 */ /* 0x000fc8000f8e02ff */
[----:B------:R-:W-:-:S03]  /*0c30*/  UIADD3 UR6, UPT, UPT, UR5, UR10, URZ ;  /* 0x0000000a05067290 */ /* 0x000fc6000fffe0ff */
[----:B--234-:R-:W-:-:S09]  /*0c40*/  UMOV UR5, URZ ;  /* 0x000000ff00057c82 */ /* 0x01cfd20008000000 */
.L_x_77:
[----:B------:R-:W-:Y:S01]  /*0c50*/  ISETP.GT.U32.AND P0, PT, R20, 0x3f, PT ;  /* 0x0000003f1400780c */ /* 0x000fe20003f04070 */
[----:B------:R-:W-:-:S12]  /*0c60*/  BSSY.RECONVERGENT B0, `(.L_x_70) ;  /* 0x000000f000007945 */ /* 0x000fd80003800200 */
[----:B------:R-:W-:Y:S05]  /*0c70*/  @P0 BRA `(.L_x_71) ;  /* 0x0000000000340947 */ /* 0x000fea0003800000 */
[----:B------:R-:W-:-:S13]  /*0c80*/  ISETP.GE.U32.AND P0, PT, R22, UR12, PT ;  /* 0x0000000c16007c0c */ /* 0x000fda000bf06070 */
[----:B------:R-:W-:Y:S05]  /*0c90*/  @P0 BRA `(.L_x_72) ;  /* 0x0000000000240947 */ /* 0x000fea0003800000 */
[----:B------:R-:W-:Y:S02]  /*0ca0*/  MOV R15, UR10 ;  /* 0x0000000a000f7c02 */ /* 0x000fe40008000f00 */
[----:B------:R-:W-:-:S03]  /*0cb0*/  MOV R17, UR6 ;  /* 0x0000000600117c02 */ /* 0x000fc60008000f00 */
[----:B------:R-:W-:-:S04]  /*0cc0*/  IMAD.WIDE R14, R15, 0x4, R12 ;  /* 0x000000040f0e7825 */ /* 0x000fc800078e020c */
[----:B------:R-:W-:Y:S02]  /*0cd0*/  IMAD.WIDE R16, R17, 0x4, R12 ;  /* 0x0000000411107825 */ /* 0x000fe400078e020c */
[----:B------:R-:W2:Y:S04]  /*0ce0*/  LDG.E R14, desc[UR18][R14.64] ;  /* 0x000000120e0e7981 */ /* 0x000ea8000c1e1900 */
[----:B------:R-:W3:Y:S04]  /*0cf0*/  LDG.E R16, desc[UR18][R16.64] ;  /* 0x0000001210107981 */ /* 0x000ee8000c1e1900 */
[----:B--2---:R0:W-:Y:S04]  /*0d00*/  STS [R9], R14 ;  /* 0x0000000e09007388 */ /* 0x0041e80000000800 */
[----:B---3--:R0:W-:Y:S01]  /*0d10*/  STS [R9+0x100], R16 ;  /* 0x0001001009007388 */ /* 0x0081e20000000800 */
[----:B------:R-:W-:Y:S05]  /*0d20*/  BRA `(.L_x_71) ;  /* 0x0000000000087947 */ /* 0x000fea0003800000 */
.L_x_72:
[----:B------:R2:W-:Y:S04]  /*0d30*/  STS [R9], RZ ;  /* 0x000000ff09007388 */ /* 0x0005e80000000800 */
[----:B------:R2:W-:Y:S02]  /*0d40*/  STS [R9+0x100], RZ ;  /* 0x000100ff09007388 */ /* 0x0005e40000000800 */
.L_x_71:
[----:B-1----:R-:W-:Y:S05]  /*0d50*/  BSYNC.RECONVERGENT B0 ;  /* 0x0000000000007941 */ /* 0x002fea0003800200 */
.L_x_70:
[----:B------:R-:W-:Y:S01]  /*0d60*/  ISETP.GE.AND P0, PT, R21, UR12, PT ;  /* 0x0000000c15007c0c */ /* 0x000fe2000bf06270 */
[----:B------:R-:W-:-:S12]  /*0d70*/  BSSY.RECONVERGENT B0, `(.L_x_73) ;  /* 0x000003f000007945 */ /* 0x000fd80003800200 */
[----:B------:R-:W-:Y:S05]  /*0d80*/  @P0 BRA `(.L_x_74) ;  /* 0x0000000000f40947 */ /* 0x000fea0003800000 */
[----:B0-----:R-:W-:Y:S02]  /*0d90*/  IABS R16, R18 ;  /* 0x0000001200107213 */ /* 0x001fe40000000000 */
[----:B------:R-:W-:Y:S02]  /*0da0*/  IABS R24, R21 ;  /* 0x0000001500187213 */ /* 0x000fe40000000000 */
[----:B------:R-:W0:Y:S08]  /*0db0*/  I2F.RP R17, R16 ;  /* 0x0000001000117306 */ /* 0x000e300000209400 */
[----:B0-----:R-:W0:Y:S02]  /*0dc0*/  MUFU.RCP R17, R17 ;  /* 0x0000001100117308 */ /* 0x001e240000001000 */
[----:B0-----:R-:W-:-:S06]  /*0dd0*/  VIADD R14, R17, 0xffffffe ;  /* 0x0ffffffe110e7836 */ /* 0x001fcc0000000000 */
[----:B------:R0:W1:Y:S02]  /*0de0*/  F2I.FTZ.U32.TRUNC.NTZ R15, R14 ;  /* 0x0000000e000f7305 */ /* 0x000064000021f000 */
[----:B0-----:R-:W-:Y:S01]  /*0df0*/  HFMA2 R14, -RZ, RZ, 0, 0 ;  /* 0x00000000ff0e7431 */ /* 0x001fe200000001ff */
[----:B-1----:R-:W-:-:S05]  /*0e00*/  IADD3 R23, PT, PT, RZ, -R15, RZ ;  /* 0x8000000fff177210 */ /* 0x002fca0007ffe0ff */
[----:B------:R-:W-:-:S04]  /*0e10*/  IMAD R23, R23, R16, RZ ;  /* 0x0000001017177224 */ /* 0x000fc800078e02ff */
[----:B------:R-:W-:Y:S01]  /*0e20*/  IMAD.HI.U32 R15, R15, R23, R14 ;  /* 0x000000170f0f7227 */ /* 0x000fe200078e000e */
[----:B------:R-:W-:-:S03]  /*0e30*/  LOP3.LUT R14, R21, R18, RZ, 0x3c, !PT ;  /* 0x00000012150e7212 */ /* 0x000fc600078e3cff */
[----:B------:R-:W-:Y:S01]  /*0e40*/  IMAD.MOV.U32 R23, RZ, RZ, R24 ;  /* 0x000000ffff177224 */ /* 0x000fe200078e0018 */
[----:B------:R-:W-:-:S03]  /*0e50*/  ISETP.GE.AND P2, PT, R14, RZ, PT ;  /* 0x000000ff0e00720c */ /* 0x000fc60003f46270 */
        /* <DEDUP_REMOVED lines=10> */
[----:B------:R-:W0:Y:S03]  /*0f00*/  LDC.64 R14, c[0x0][0x3a0] ;  /* 0x0000e800ff0e7b82 */ /* 0x000e260000000a00 */
[----:B------:R-:W-:Y:S01]  /*0f10*/  @!P2 IMAD.MOV R16, RZ, RZ, -R16 ;  /* 0x000000ffff10a224 */ /* 0x000fe200078e0a10 */
        /* <DEDUP_REMOVED lines=20> */
[----:B------:R-:W-:-:S04]  /*1060*/  LEA R14, P0, R15, UR14, 0x2 ;  /* 0x0000000e0f0e7c11 */ /* 0x000fc8000f8010ff */
[----:B------:R-:W-:-:S03]  /*1070*/  LEA.HI.X R15, R15, UR15, R16, 0x2, P0 ;  /* 0x0000000f0f0f7c11 */ /* 0x000fc600080f1410 */
[----:B------:R-:W-:Y:S02]  /*1080*/  IMAD.WIDE R16, R8, 0x4, R14 ;  /* 0x0000000408107825 */ /* 0x000fe400078e020e */
[----:B------:R-:W3:Y:S04]  /*1090*/  LDG.E R14, desc[UR18][R14.64] ;  /* 0x000000120e0e7981 */ /* 0x000ee8000c1e1900 */
[----:B------:R-:W4:Y:S01]  /*10a0*/  LDG.E R16, desc[UR18][R16.64] ;  /* 0x0000001210107981 */ /* 0x000f22000c1e1900 */
[----:B------:R-:W-:-:S05]  /*10b0*/  LEA R23, R0, R19, 0x7 ;  /* 0x0000001300177211 */ /* 0x000fca00078e38ff */
[----:B---3--:R1:W-:Y:S04]  /*10c0*/  STS [R23], R14 ;  /* 0x0000000e17007388 */ /* 0x0083e80000000800 */
[----:B----4-:R1:W-:Y:S01]  /*10d0*/  STS [R23+0x200], R16 ;  /* 0x0002001017007388 */ /* 0x0103e20000000800 */
[----:B------:R-:W-:Y:S05]  /*10e0*/  BRA `(.L_x_74) ;  /* 0x00000000001c7947 */ /* 0x000fea0003800000 */
.L_x_76:
[----:B------:R-:W-:-:S05]  /*10f0*/  IMAD R14, R0, 0x80, R19 ;  /* 0x00000080000e7824 */ /* 0x000fca00078e0213 */
[----:B------:R3:W-:Y:S04]  /*1100*/  STS [R14], RZ ;  /* 0x000000ff0e007388 */ /* 0x0007e80000000800 */
[----:B------:R3:W-:Y:S01]  /*1110*/  STS [R14+0x200], RZ ;  /* 0x000200ff0e007388 */ /* 0x0007e20000000800 */
[----:B------:R-:W-:Y:S05]  /*1120*/  BRA `(.L_x_74) ;  /* 0x00000000000c7947 */ /* 0x000fea0003800000 */
.L_x_75:
[----:B------:R-:W-:-:S05]  /*1130*/  LEA R14, R0, R19, 0x7 ;  /* 0x00000013000e7211 */ /* 0x000fca00078e38ff */
[----:B------:R4:W-:Y:S04]  /*1140*/  STS [R14], RZ ;  /* 0x000000ff0e007388 */ /* 0x0009e80000000800 */
[----:B------:R4:W-:Y:S02]  /*1150*/  STS [R14+0x200], RZ ;  /* 0x000200ff0e007388 */ /* 0x0009e40000000800 */
.L_x_74:
[----:B------:R-:W-:Y:S05]  /*1160*/  BSYNC.RECONVERGENT B0 ;  /* 0x0000000000007941 */ /* 0x000fea0003800200 */
.L_x_73:
[----:B------:R-:W-:Y:S01]  /*1170*/  BAR.SYNC.DEFER_BLOCKING 0x0 ;  /* 0x0000000000007b1d */ /* 0x000fe20000010000 */
[----:B------:R-:W-:Y:S01]  /*1180*/  UIADD3 UR5, UPT, UPT, UR5, 0x4, URZ ;  /* 0x0000000405057890 */ /* 0x000fe2000fffe0ff */
[----:B------:R-:W-:Y:S01]  /*1190*/  IADD3 R21, PT, PT, R21, 0x4, RZ ;  /* 0x0000000415157810 */ /* 0x000fe20007ffe0ff */
[----:B------:R-:W-:Y:S01]  /*11a0*/  VIADD R22, R22, 0x4 ;  /* 0x0000000416167836 */ /* 0x000fe20000000000 */
[----:B------:R-:W-:Y:S02]  /*11b0*/  ULEA UR6, UR17, UR6, 0x2 ;  /* 0x0000000611067291 */ /* 0x000fe4000f8e10ff */
[----:B------:R-:W-:Y:S02]  /*11c0*/  UISETP.GE.U32.AND UP0, UPT, UR5, UR12, UPT ;  /* 0x0000000c0500728c */ /* 0x000fe4000bf06070 */
[----:B------:R-:W-:Y:S01]  /*11d0*/  ULEA UR10, UR17, UR10, 0x2 ;  /* 0x0000000a110a7291 */ /* 0x000fe2000f8e10ff */
[----:B------:R-:W-:Y:S04]  /*11e0*/  LDS R29, [R19] ;  /* 0x00000000131d7984 */ /* 0x000fe80000000800 */
[----:B01----:R-:W0:Y:S04]  /*11f0*/  LDS R16, [R11+0x10] ;  /* 0x000010000b107984 */ /* 0x003e280000000800 */
[----:B------:R-:W1:Y:S04]  /*1200*/  LDS R24, [R11] ;  /* 0x000000000b187984 */ /* 0x000e680000000800 */
[----:B------:R-:W5:Y:S04]  /*1210*/  LDS R27, [R11+0x20] ;  /* 0x000020000b1b7984 */ /* 0x000f680000000800 */
[----:B---34-:R-:W-:Y:S04]  /*1220*/  LDS R14, [R19+0x80] ;  /* 0x00008000130e7984 */ /* 0x018fe80000000800 */
[----:B------:R-:W3:Y:S04]  /*1230*/  LDS R15, [R11+0x50] ;  /* 0x000050000b0f7984 */ /* 0x000ee80000000800 */
[----:B------:R-:W4:Y:S04]  /*1240*/  LDS R26, [R11+0x30] ;  /* 0x000030000b1a7984 */ /* 0x000f280000000800 */
[----:B------:R-:W2:Y:S04]  /*1250*/  LDS R17, [R11+0x40] ;  /* 0x000040000b117984 */ /* 0x000ea80000000800 */
[----:B------:R-:W2:Y:S04]  /*1260*/  LDS R25, [R11+0x60] ;  /* 0x000060000b197984 */ /* 0x000ea80000000800 */
[----:B------:R-:W2:Y:S01]  /*1270*/  LDS R23, [R11+0x70] ;  /* 0x000070000b177984 */ /* 0x000ea20000000800 */
[----:B0-----:R-:W-:-:S03]  /*1280*/  FFMA R16, R29, R16, R5 ;  /* 0x000000101d107223 */ /* 0x001fc60000000005 */
[----:B------:R-:W-:Y:S01]  /*1290*/  LDS R5, [R19+0x100] ;  /* 0x0001000013057984 */ /* 0x000fe20000000800 */
[----:B-1----:R-:W-:-:S03]  /*12a0*/  FFMA R24, R29, R24, R6 ;  /* 0x000000181d187223 */ /* 0x002fc60000000006 */
[----:B------:R-:W0:Y:S01]  /*12b0*/  LDS R6, [R11+0xa0] ;  /* 0x0000a0000b067984 */ /* 0x000e220000000800 */
[C---:B-----5:R-:W-:Y:S01]  /*12c0*/  FFMA R27, R29.reuse, R27, R4 ;  /* 0x0000001b1d1b7223 */ /* 0x060fe20000000004 */
[----:B---3--:R-:W-:Y:S02]  /*12d0*/  FFMA R4, R14, R15, R16 ;  /* 0x0000000f0e047223 */ /* 0x008fe40000000010 */
[----:B------:R-:W1:Y:S01]  /*12e0*/  LDS R15, [R11+0x90] ;  /* 0x000090000b0f7984 */ /* 0x000e620000000800 */
[----:B----4-:R-:W-:-:S03]  /*12f0*/  FFMA R26, R29, R26, R3 ;  /* 0x0000001a1d1a7223 */ /* 0x010fc60000000003 */
[----:B------:R-:W3:Y:S01]  /*1300*/  LDS R16, [R11+0xb0] ;  /* 0x0000b0000b107984 */ /* 0x000ee20000000800 */
[----:B--2---:R-:W-:-:S03]  /*1310*/  FFMA R24, R14, R17, R24 ;  /* 0x000000110e187223 */ /* 0x004fc60000000018 */
[----:B------:R-:W2:Y:S01]  /*1320*/  LDS R17, [R11+0x80] ;  /* 0x000080000b117984 */ /* 0x000ea20000000800 */
[----:B------:R-:W-:-:S03]  /*1330*/  FFMA R25, R14, R25, R27 ;  /* 0x000000190e197223 */ /* 0x000fc6000000001b */
[----:B------:R-:W-:Y:S01]  /*1340*/  LDS R3, [R19+0x180] ;  /* 0x0001800013037984 */ /* 0x000fe20000000800 */
[----:B------:R-:W-:-:S03]  /*1350*/  FFMA R23, R14, R23, R26 ;  /* 0x000000170e177223 */ /* 0x000fc6000000001a */
[----:B------:R-:W4:Y:S04]  /*1360*/  LDS R14, [R11+0xd0] ;  /* 0x0000d0000b0e7984 */ /* 0x000f280000000800 */
[----:B------:R-:W5:Y:S04]  /*1370*/  LDS R26, [R11+0xc0] ;  /* 0x0000c0000b1a7984 */ /* 0x000f680000000800 */
[----:B------:R-:W5:Y:S01]  /*1380*/  LDS R27, [R11+0xf0] ;  /* 0x0000f0000b1b7984 */ /* 0x000f620000000800 */
[----:B0-----:R-:W-:-:S03]  /*1390*/  FFMA R6, R5, R6, R25 ;  /* 0x0000000605067223 */ /* 0x001fc60000000019 */
[----:B------:R-:W-:Y:S01]  /*13a0*/  LDS R25, [R11+0x100] ;  /* 0x000100000b197984 */ /* 0x000fe20000000800 */
[----:B-1----:R-:W-:-:S03]  /*13b0*/  FFMA R15, R5, R15, R4 ;  /* 0x0000000f050f7223 */ /* 0x002fc60000000004 */
[----:B------:R-:W-:Y:S01]  /*13c0*/  LDS R4, [R19+0x200] ;  /* 0x0002000013047984 */ /* 0x000fe20000000800 */
[----:B---3--:R-:W-:-:S03]  /*13d0*/  FFMA R16, R5, R16, R23 ;  /* 0x0000001005107223 */ /* 0x008fc60000000017 */
[----:B------:R-:W0:Y:S01]  /*13e0*/  LDS R23, [R11+0x110] ;  /* 0x000110000b177984 */ /* 0x000e220000000800 */
[----:B--2---:R-:W-:-:S03]  /*13f0*/  FFMA R24, R5, R17, R24 ;  /* 0x0000001105187223 */ /* 0x004fc60000000018 */
[----:B------:R-:W1:Y:S04]  /*1400*/  LDS R17, [R11+0xe0] ;  /* 0x0000e0000b117984 */ /* 0x000e680000000800 */
[----:B------:R-:W2:Y:S01]  /*1410*/  LDS R5, [R11+0x130] ;  /* 0x000130000b057984 */ /* 0x000ea20000000800 */
[----:B----4-:R-:W-:-:S03]  /*1420*/  FFMA R14, R3, R14, R15 ;  /* 0x0000000e030e7223 */ /* 0x010fc6000000000f */
[----:B------:R-:W3:Y:S01]  /*1430*/  LDS R15, [R11+0x120] ;  /* 0x000120000b0f7984 */ /* 0x000ee20000000800 */
[C---:B-----5:R-:W-:Y:S01]  /*1440*/  FFMA R29, R3.reuse, R26, R24 ;  /* 0x0000001a031d7223 */ /* 0x060fe20000000018 */
[----:B------:R-:W-:Y:S02]  /*1450*/  FFMA R26, R3, R27, R16 ;  /* 0x0000001b031a7223 */ /* 0x000fe40000000010 */
[----:B------:R-:W-:Y:S04]  /*1460*/  LDS R16, [R11+0x140] ;  /* 0x000140000b107984 */ /* 0x000fe80000000800 */
[----:B------:R-:W-:Y:S01]  /*1470*/  LDS R27, [R11+0x160] ;  /* 0x000160000b1b7984 */ /* 0x000fe20000000800 */
[----:B0-----:R-:W-:-:S03]  /*1480*/  FFMA R23, R4, R23, R14 ;  /* 0x0000001704177223 */ /* 0x001fc6000000000e */
[----:B------:R-:W-:Y:S01]  /*1490*/  LDS R14, [R11+0x150] ;  /* 0x000150000b0e7984 */ /* 0x000fe20000000800 */
[----:B-1----:R-:W-:Y:S01]  /*14a0*/  FFMA R17, R3, R17, R6 ;  /* 0x0000001103117223 */ /* 0x002fe20000000006 */
[C---:B------:R-:W-:Y:S02]  /*14b0*/  FFMA R3, R4.reuse, R25, R29 ;  /* 0x0000001904037223 */ /* 0x040fe4000000001d */
[----:B------:R-:W0:Y:S01]  /*14c0*/  LDS R6, [R19+0x280] ;  /* 0x0002800013067984 */ /* 0x000e220000000800 */
[----:B--2---:R-:W-:-:S03]  /*14d0*/  FFMA R28, R4, R5, R26 ;  /* 0x00000005041c7223 */ /* 0x004fc6000000001a */
[----:B------:R-:W1:Y:S01]  /*14e0*/  LDS R25, [R11+0x170] ;  /* 0x000170000b197984 */ /* 0x000e620000000800 */
[----:B---3--:R-:W-:-:S03]  /*14f0*/  FFMA R24, R4, R15, R17 ;  /* 0x0000000f04187223 */ /* 0x008fc60000000011 */
[----:B------:R-:W-:Y:S04]  /*1500*/  LDS R5, [R19+0x300] ;  /* 0x0003000013057984 */ /* 0x000fe80000000800 */
[----:B------:R-:W2:Y:S04]  /*1510*/  LDS R26, [R11+0x180] ;  /* 0x000180000b1a7984 */ /* 0x000ea80000000800 */
[----:B------:R-:W3:Y:S04]  /*1520*/  LDS R4, [R11+0x190] ;  /* 0x000190000b047984 */ /* 0x000ee80000000800 */
[----:B------:R-:W4:Y:S01]  /*1530*/  LDS R15, [R11+0x1b0] ;  /* 0x0001b0000b0f7984 */ /* 0x000f220000000800 */
[C---:B0-----:R-:W-:Y:S01]  /*1540*/  FFMA R16, R6.reuse, R16, R3 ;  /* 0x0000001006107223 */ /* 0x041fe20000000003 */
[C---:B------:R-:W-:Y:S01]  /*1550*/  FFMA R23, R6.reuse, R14, R23 ;  /* 0x0000000e06177223 */ /* 0x040fe20000000017 */
[C---:B------:R-:W-:Y:S01]  /*1560*/  FFMA R24, R6.reuse, R27, R24 ;  /* 0x0000001b06187223 */ /* 0x040fe20000000018 */
[----:B------:R-:W0:Y:S01]  /*1570*/  LDS R14, [R11+0x1a0] ;  /* 0x0001a0000b0e7984 */ /* 0x000e220000000800 */
[----:B-1----:R-:W-:-:S03]  /*1580*/  FFMA R6, R6, R25, R28 ;  /* 0x0000001906067223 */ /* 0x002fc6000000001c */
[----:B------:R-:W-:Y:S04]  /*1590*/  LDS R3, [R19+0x380] ;  /* 0x0003800013037984 */ /* 0x000fe80000000800 */
[----:B------:R-:W1:Y:S01]  /*15a0*/  LDS R28, [R11+0x1c0] ;  /* 0x0001c0000b1c7984 */ /* 0x000e620000000800 */
[----:B--2---:R-:W-:-:S03]  /*15b0*/  FFMA R17, R5, R26, R16 ;  /* 0x0000001a05117223 */ /* 0x004fc60000000010 */
[----:B------:R-:W2:Y:S01]  /*15c0*/  LDS R26, [R11+0x1d0] ;  /* 0x0001d0000b1a7984 */ /* 0x000ea20000000800 */
[----:B---3--:R-:W-:-:S03]  /*15d0*/  FFMA R23, R5, R4, R23 ;  /* 0x0000000405177223 */ /* 0x008fc60000000017 */
[----:B------:R-:W3:Y:S01]  /*15e0*/  LDS R4, [R11+0x1e0] ;  /* 0x0001e0000b047984 */ /* 0x000ee20000000800 */
[----:B----4-:R-:W-:-:S03]  /*15f0*/  FFMA R15, R5, R15, R6 ;  /* 0x0000000f050f7223 */ /* 0x010fc60000000006 */
[----:B------:R-:W4:Y:S01]  /*1600*/  LDS R16, [R11+0x1f0] ;  /* 0x0001f0000b107984 */ /* 0x000f220000000800 */
[----:B0-----:R-:W-:Y:S01]  /*1610*/  FFMA R25, R5, R14, R24 ;  /* 0x0000000e05197223 */ /* 0x001fe20000000018 */
[C---:B-1----:R-:W-:Y:S01]  /*1620*/  FFMA R6, R3.reuse, R28, R17 ;  /* 0x0000001c03067223 */ /* 0x042fe20000000011 */
[C---:B--2---:R-:W-:Y:S02]  /*1630*/  FFMA R5, R3.reuse, R26, R23 ;  /* 0x0000001a03057223 */ /* 0x044fe40000000017 */
[C---:B---3--:R-:W-:Y:S01]  /*1640*/  FFMA R4, R3.reuse, R4, R25 ;  /* 0x0000000403047223 */ /* 0x048fe20000000019 */
[----:B----4-:R-:W-:Y:S01]  /*1650*/  FFMA R3, R3, R16, R15 ;  /* 0x0000001003037223 */ /* 0x010fe2000000000f */
[----:B------:R-:W-:Y:S06]  /*1660*/  BAR.SYNC.DEFER_BLOCKING 0x0 ;  /* 0x0000000000007b1d */ /* 0x000fec0000010000 */
[----:B------:R-:W-:Y:S05]  /*1670*/  BRA.U !UP0, `(.L_x_77) ;  /* 0xfffffff508747547 */ /* 0x000fea000b83ffff */
.L_x_69:
[----:B------:R-:W-:-:S04]  /*1680*/  UIADD3 UR4, UPT, UPT, UR4, 0x2, URZ ;  /* 0x0000000204047890 */ /* 0x000fc8000fffe0ff */
[----:B------:R-:W-:-:S09]  /*1690*/  UISETP.GE.AND UP0, UPT, UR4, UR7, UPT ;  /* 0x000000070400728c */ /* 0x000fd2000bf06270 */
[----:B------:R-:W-:Y:S05]  /*16a0*/  BRA.U !UP0, `(.L_x_78) ;  /* 0xfffffff5082c7547 */ /* 0x000fea000b83ffff */
.L_x_68:
[----:B------:R-:W0:Y:S02]  /*16b0*/  LDCU UR5, c[0x0][0x398] ;  /* 0x00007300ff0577ac */ /* 0x000e240008000800 */
[----:B0-----:R-:W-:-:S13]  /*16c0*/  ISETP.GE.AND P0, PT, R7, UR5, PT ;  /* 0x0000000507007c0c */ /* 0x001fda000bf06270 */
[----:B------:R-:W-:Y:S05]  /*16d0*/  @P0 EXIT ;  /* 0x000000000000094d */ /* 0x000fea0003800000 */
[----:B------:R-:W0:Y:S01]  /*16e0*/  LDC R0, c[0x0][0x3b4] ;  /* 0x0000ed00ff007b82 */ /* 0x000e220000000800 */
[----:B------:R-:W0:Y:S01]  /*16f0*/  LDCU UR6, c[0x0][0x3b8] ;  /* 0x00007700ff0677ac */ /* 0x000e220008000800 */
[----:B------:R-:W-:Y:S01]  /*1700*/  IMAD R7, R2, UR5, R7 ;  /* 0x0000000502077c24 */ /* 0x000fe2000f8e0207 */
[----:B------:R-:W1:Y:S05]  /*1710*/  LDCU UR4, c[0x0][0x3cc] ;  /* 0x00007980ff0477ac */ /* 0x000e6a0008000800 */
[----:B------:R-:W2:Y:S01]  /*1720*/  LDC.64 R8, c[0x0][0x390] ;  /* 0x0000e400ff087b82 */ /* 0x000ea20000000a00 */
[----:B-1----:R-:W-:Y:S01]  /*1730*/  FMUL R13, R5, UR4 ;  /* 0x00000004050d7c20 */ /* 0x002fe20008400000 */
[----:B0-----:R-:W-:-:S02]  /*1740*/  IMAD R0, R0, UR6, RZ ;  /* 0x0000000600007c24 */ /* 0x001fc4000f8e02ff */
[----:B------:R-:W-:Y:S01]  /*1750*/  FMUL R11, R6, UR4 ;  /* 0x00000004060b7c20 */ /* 0x000fe20008400000 */
[----:B------:R-:W-:Y:S01]  /*1760*/  FMUL R17, R3, UR4 ;  /* 0x0000000403117c20 */ /* 0x000fe20008400000 */
[----:B------:R-:W-:Y:S01]  /*1770*/  FMUL R15, R4, UR4 ;  /* 0x00000004040f7c20 */ /* 0x000fe20008400000 */
[----:B------:R-:W-:Y:S02]  /*1780*/  IMAD R0, R0, UR5, RZ ;  /* 0x0000000500007c24 */ /* 0x000fe4000f8e02ff */
[----:B--2---:R-:W-:-:S03]  /*1790*/  IMAD.WIDE.U32 R8, R7, 0x4, R8 ;  /* 0x0000000407087825 */ /* 0x004fc600078e0008 */
[C---:B------:R-:W-:Y:S02]  /*17a0*/  SHF.L.U32 R5, R0.reuse, 0x2, RZ ;  /* 0x0000000200057819 */ /* 0x040fe400000006ff */
[C---:B------:R-:W-:Y:S01]  /*17b0*/  SHF.L.U32 R7, R0.reuse, 0x3, RZ ;  /* 0x0000000300077819 */ /* 0x040fe200000006ff */
[----:B------:R-:W-:Y:S01]  /*17c0*/  IMAD R19, R0, 0xc, RZ ;  /* 0x0000000c00137824 */ /* 0x000fe200078e02ff */
        /* <DEDUP_REMOVED lines=8> */
.L_x_79:
        /* <DEDUP_REMOVED lines=11> */
.L_x_1023:


//--------------------- .text._Z21filterActs_YxX_sparseILi4ELi32ELi1ELi8ELi2ELb0ELb1EEvPfS0_S0_iiiiiiiiiiiiffi --------------------------
	.section	.text._Z21filterActs_YxX_sparseILi4ELi32ELi1ELi8ELi2ELb0ELb1EEvPfS0_S0_iiiiiiiiiiiiffi,"ax",@progbits
	.align	128
        .global         _Z21filterActs_YxX_sparseILi4ELi32ELi1ELi8ELi2ELb0ELb1EEvPfS0_S0_iiiiiiiiiiiiffi
        .type           _Z21filterActs_YxX_sparseILi4ELi32ELi1ELi8ELi2ELb0ELb1EEvPfS0_S0_iiiiiiiiiiiiffi,@function
        .size           _Z21filterActs_YxX_sparseILi4ELi32ELi1ELi8ELi2ELb0ELb1EEvPfS0_S0_iiiiiiiiiiiiffi,(.L_x_1024 - _Z21filterActs_YxX_sparseILi4ELi32ELi1ELi8ELi2ELb0ELb1EEvPfS0_S0_iiiiiiiiiiiiffi)
        .other          _Z21filterActs_YxX_sparseILi4ELi32ELi1ELi8ELi2ELb0ELb1EEvPfS0_S0_iiiiiiiiiiiiffi,@"STO_CUDA_ENTRY STV_DEFAULT"
_Z21filterActs_YxX_sparseILi4ELi32ELi1ELi8ELi2ELb0ELb1EEvPfS0_S0_iiiiiiiiiiiiffi:
.text._Z21filterActs_YxX_sparseILi4ELi32ELi1ELi8ELi2ELb0ELb1EEvPfS0_S0_iiiiiiiiiiiiffi:
[----:B------:R-:W-:Y:S08]  /*0000*/  LDC R1, c[0x0][0x37c] ;  /* 0x0000df00ff017b82 */ /* 0x000ff00000000800 */
[----:B------:R-:W0:Y:S01]  /*0010*/  LDC.64 R2, c[0x0][0x3c0] ;  /* 0x0000f000ff027b82 */ /* 0x000e220000000a00 */
[----:B------:R-:W1:Y:S01]  /*0020*/  LDCU UR18, c[0x0][0x39c] ;  /* 0x00007380ff1277ac */ /* 0x000e620008000800 */
[----:B------:R-:W2:Y:S01]  /*0030*/  S2R R23, SR_TID.Y ;  /* 0x0000000000177919 */ /* 0x000ea20000002200 */
[----:B------:R-:W3:Y:S01]  /*0040*/  LDCU UR12, c[0x0][0x3b8] ;  /* 0x00007700ff0c77ac */ /* 0x000ee20008000800 */
[----:B------:R-:W4:Y:S04]  /*0050*/  S2R R20, SR_TID.X ;  /* 0x0000000000147919 */ /* 0x000f280000002100 */
[----:B------:R-:W5:Y:S01]  /*0060*/  S2UR UR10, SR_CTAID.Y ;  /* 0x00000000000a79c3 */ /* 0x000f620000002600 */
[----:B------:R-:W2:Y:S01]  /*0070*/  LDCU.64 UR14, c[0x0][0x3a0] ;  /* 0x00007400ff0e77ac */ /* 0x000ea20008000a00 */
[----:B------:R-:W2:Y:S06]  /*0080*/  LDCU UR20, c[0x0][0x3d0] ;  /* 0x00007a00ff1477ac */ /* 0x000eac0008000800 */
[----:B------:R-:W2:Y:S01]  /*0090*/  LDC.64 R12, c[0x0][0x388] ;  /* 0x0000e200ff0c7b82 */ /* 0x000ea20000000a00 */
[----:B------:R-:W2:Y:S01]  /*00a0*/  LDCU.64 UR16, c[0x0][0x3a8] ;  /* 0x00007500ff1077ac */ /* 0x000ea20008000a00 */
[----:B-1----:R-:W-:Y:S01]  /*00b0*/  USHF.R.S32.HI UR4, URZ, 0x1f, UR18 ;  /* 0x0000001fff047899 */ /* 0x002fe20008011412 */
[----:B0-----:R-:W-:-:S03]  /*00c0*/  IABS R0, R3 ;  /* 0x0000000300007213 */ /* 0x001fc60000000000 */
[----:B------:R-:W-:Y:S01]  /*00d0*/  ULEA.HI UR4, UR4, UR18, URZ, 0x5 ;  /* 0x0000001204047291 */ /* 0x000fe2000f8f28ff */
[----:B------:R-:W-:Y:S01]  /*00e0*/  ISETP.NE.AND P3, PT, R3, RZ, PT ;  /* 0x000000ff0300720c */ /* 0x000fe20003f65270 */
[----:B------:R-:W0:Y:S02]  /*00f0*/  I2F.RP R6, R0 ;  /* 0x0000000000067306 */ /* 0x000e240000209400 */
[----:B------:R-:W-:-:S03]  /*0100*/  USHF.R.S32.HI UR8, URZ, 0x5, UR4 ;  /* 0x00000005ff087899 */ /* 0x000fc60008011404 */
[----:B------:R-:W-:Y:S01]  /*0110*/  UMOV UR4, URZ ;  /* 0x000000ff00047c82 */ /* 0x000fe20008000000 */
[----:B------:R-:W-:Y:S02]  /*0120*/  UIADD3 UR6, UPT, UPT, URZ, -UR8, URZ ;  /* 0x80000008ff067290 */ /* 0x000fe4000fffe0ff */
[----:B------:R-:W-:-:S03]  /*0130*/  UISETP.NE.U32.AND UP3, UPT, UR8, URZ, UPT ;  /* 0x000000ff0800728c */ /* 0x000fc6000bf65070 */
[----:B------:R-:W1:Y:S01]  /*0140*/  I2F.U32.RP R7, UR8 ;  /* 0x0000000800077d06 */ /* 0x000e620008209000 */
[----:B------:R-:W-:Y:S01]  /*0150*/  VOTEU.ANY UP0, P3 ;  /* 0x0000000000ff7886 */ /* 0x000fe20001800100 */
[----:B----4-:R-:W-:-:S06]  /*0160*/  LOP3.LUT R15, R20, 0x1f, RZ, 0xc0, !PT ;  /* 0x0000001f140f7812 */ /* 0x010fcc00078ec0ff */
[----:B0-----:R-:W0:Y:S08]  /*0170*/  MUFU.RCP R6, R6 ;  /* 0x0000000600067308 */ /* 0x001e300000001000 */
[----:B-1----:R-:W-:Y:S01]  /*0180*/  MUFU.RCP R7, R7 ;  /* 0x0000000700077308 */ /* 0x002fe20000001000 */
[----:B0-----:R-:W-:Y:S02]  /*0190*/  IADD3 R4, PT, PT, R6, 0xffffffe, RZ ;  /* 0x0ffffffe06047810 */ /* 0x001fe40007ffe0ff */
[----:B------:R-:W-:-:S05]  /*01a0*/  MOV R6, UR18 ;  /* 0x0000001200067c02 */ /* 0x000fca0008000f00 */
[----:B------:R0:W1:Y:S01]  /*01b0*/  F2I.FTZ.U32.TRUNC.NTZ R5, R4 ;  /* 0x0000000400057305 */ /* 0x000062000021f000 */
[----:B------:R-:W-:Y:S01]  /*01c0*/  IABS R8, R6 ;  /* 0x0000000600087213 */ /* 0x000fe20000000000 */
[----:B0-----:R-:W-:Y:S01]  /*01d0*/  HFMA2 R4, -RZ, RZ, 0, 0 ;  /* 0x00000000ff047431 */ /* 0x001fe200000001ff */
[----:B-1----:R-:W-:-:S05]  /*01e0*/  IADD3 R9, PT, PT, RZ, -R5, RZ ;  /* 0x80000005ff097210 */ /* 0x002fca0007ffe0ff */
[----:B------:R-:W-:-:S04]  /*01f0*/  IMAD R9, R9, R0, RZ ;  /* 0x0000000009097224 */ /* 0x000fc800078e02ff */
[----:B------:R-:W-:Y:S01]  /*0200*/  IMAD.HI.U32 R5, R5, R9, R4 ;  /* 0x0000000905057227 */ /* 0x000fe200078e0004 */
[----:B---3--:R-:W-:Y:S02]  /*0210*/  MOV R9, UR12 ;  /* 0x0000000c00097c02 */ /* 0x008fe40008000f00 */
[----:B------:R-:W-:Y:S02]  /*0220*/  IADD3 R4, PT, PT, R7, 0xffffffe, RZ ;  /* 0x0ffffffe07047810 */ /* 0x000fe40007ffe0ff */
[----:B------:R-:W-:Y:S01]  /*0230*/  IABS R9, R9 ;  /* 0x0000000900097213 */ /* 0x000fe20000000000 */
[----:B------:R-:W-:-:S03]  /*0240*/  IMAD.HI.U32 R6, R5, R8, RZ ;  /* 0x0000000805067227 */ /* 0x000fc600078e00ff */
[----:B------:R-:W0:Y:S02]  /*0250*/  F2I.FTZ.U32.TRUNC.NTZ R4, R4 ;  /* 0x0000000400047305 */ /* 0x000e24000021f000 */
[----:B------:R-:W-:-:S05]  /*0260*/  IADD3 R7, PT, PT, -R6, RZ, RZ ;  /* 0x000000ff06077210 */ /* 0x000fca0007ffe1ff */
[C---:B------:R-:W-:Y:S02]  /*0270*/  IMAD R7, R0.reuse, R7, R8 ;  /* 0x0000000700077224 */ /* 0x040fe400078e0208 */
[----:B------:R-:W-:Y:S01]  /*0280*/  IMAD.MOV.U32 R8, RZ, RZ, R9 ;  /* 0x000000ffff087224 */ /* 0x000fe200078e0009 */
[----:B------:R-:W-:Y:S02]  /*0290*/  IABS R9, R2 ;  /* 0x0000000200097213 */ /* 0x000fe40000000000 */
[----:B------:R-:W-:Y:S02]  /*02a0*/  ISETP.GT.U32.AND P2, PT, R0, R7, PT ;  /* 0x000000070000720c */ /* 0x000fe40003f44070 */
[----:B------:R-:W-:Y:S02]  /*02b0*/  R2UR UR19, R8 ;  /* 0x00000000081372ca */ /* 0x000fe400000e0000 */
[----:B0-----:R-:W-:Y:S02]  /*02c0*/  R2UR UR5, R4 ;  /* 0x00000000040572ca */ /* 0x001fe400000e0000 */
[----:B------:R-:W-:-:S02]  /*02d0*/  LOP3.LUT R4, R3, UR18, RZ, 0x3c, !PT ;  /* 0x0000001203047c12 */ /* 0x000fc4000f8e3cff */
[----:B------:R-:W-:Y:S02]  /*02e0*/  LOP3.LUT R2, R2, R3, RZ, 0x3c, !PT ;  /* 0x0000000302027212 */ /* 0x000fe400078e3cff */
[----:B------:R-:W-:-:S03]  /*02f0*/  ISETP.GE.AND P0, PT, R4, RZ, PT ;  /* 0x000000ff0400720c */ /* 0x000fc60003f06270 */
[-C--:B------:R-:W-:Y:S02]  /*0300*/  @!P2 IADD3 R7, PT, PT, R7, -R0.reuse, RZ ;  /* 0x800000000707a210 */ /* 0x080fe40007ffe0ff */
[----:B------:R-:W0:Y:S01]  /*0310*/  I2F.RP R8, UR19 ;  /* 0x0000001300087d06 */ /* 0x000e220008209400 */
[----:B------:R-:W-:Y:S01]  /*0320*/  @!P2 IADD3 R6, PT, PT, R6, 0x1, RZ ;  /* 0x000000010606a810 */ /* 0x000fe20007ffe0ff */
[----:B------:R-:W-:Y:S01]  /*0330*/  UIMAD UR6, UR6, UR5, URZ ;  /* 0x00000005060672a4 */ /* 0x000fe2000f8e02ff */
[----:B------:R-:W-:Y:S02]  /*0340*/  ISETP.GE.U32.AND P1, PT, R7, R0, PT ;  /* 0x000000000700720c */ /* 0x000fe40003f26070 */
[----:B------:R-:W-:Y:S01]  /*0350*/  LOP3.LUT R7, RZ, R3, RZ, 0x33, !PT ;  /* 0x00000003ff077212 */ /* 0x000fe200078e33ff */
[----:B------:R-:W-:-:S03]  /*0360*/  UIMAD.WIDE.U32 UR4, UR5, UR6, UR4 ;  /* 0x00000006050472a5 */ /* 0x000fc6000f8e0004 */
[----:B------:R-:W-:Y:S01]  /*0370*/  R2UR UR7, R7 ;  /* 0x00000000070772ca */ /* 0x000fe200000e0000 */
[----:B-----5:R-:W-:Y:S01]  /*0380*/  UIMAD.WIDE.U32 UR4, UR5, UR10, URZ ;  /* 0x0000000a050472a5 */ /* 0x020fe2000f8e00ff */
[----:B0-----:R-:W0:Y:S05]  /*0390*/  MUFU.RCP R8, R8 ;  /* 0x0000000800087308 */ /* 0x001e2a0000001000 */
[----:B------:R-:W-:Y:S01]  /*03a0*/  @P1 IADD3 R6, PT, PT, R6, 0x1, RZ ;  /* 0x0000000106061810 */ /* 0x000fe20007ffe0ff */
[----:B------:R-:W-:Y:S01]  /*03b0*/  UMOV UR9, UR5 ;  /* 0x0000000500097c82 */ /* 0x000fe20008000000 */
[----:B------:R-:W-:Y:S01]  /*03c0*/  PLOP3.LUT P1, PT, PT, PT, UP0, 0x80, 0x8 ;  /* 0x000000000008781c */ /* 0x000fe20003f2f008 */
[----:B------:R-:W-:Y:S01]  /*03d0*/  UIADD3 UR4, UPT, UPT, -UR9, URZ, URZ ;  /* 0x000000ff09047290 */ /* 0x000fe2000fffe1ff */
[----:B------:R-:W-:-:S02]  /*03e0*/  @!P0 IADD3 R6, PT, PT, -R6, RZ, RZ ;  /* 0x000000ff06068210 */ /* 0x000fc40007ffe1ff */
[----:B------:R-:W-:Y:S01]  /*03f0*/  MOV R7, UR7 ;  /* 0x0000000700077c02 */ /* 0x000fe20008000f00 */
[----:B------:R-:W-:-:S03]  /*0400*/  UIMAD UR4, UR8, UR4, UR10 ;  /* 0x00000004080472a4 */ /* 0x000fc6000f8e020a */
[----:B------:R-:W-:Y:S01]  /*0410*/  SEL R4, R7, R6, !P1 ;  /* 0x0000000607047207 */ /* 0x000fe20004800000 */
[----:B------:R-:W-:Y:S01]  /*0420*/  IMAD.HI.U32 R7, R5, R9, RZ ;  /* 0x0000000905077227 */ /* 0x000fe200078e00ff */
[----:B------:R-:W-:Y:S02]  /*0430*/  UISETP.GE.U32.AND UP1, UPT, UR4, UR8, UPT ;  /* 0x000000080400728c */ /* 0x000fe4000bf26070 */
[----:B------:R-:W-:Y:S01]  /*0440*/  IABS R6, R4 ;  /* 0x0000000400067213 */ /* 0x000fe20000000000 */
[----:B------:R-:W-:Y:S01]  /*0450*/  IMAD.MOV R5, RZ, RZ, -R7 ;  /* 0x000000ffff057224 */ /* 0x000fe200078e0a07 */
[----:B0-----:R-:W-:Y:S02]  /*0460*/  IADD3 R10, PT, PT, R8, 0xffffffe, RZ ;  /* 0x0ffffffe080a7810 */ /* 0x001fe40007ffe0ff */
[----:B------:R-:W0:Y:S01]  /*0470*/  I2F.RP R8, R6 ;  /* 0x0000000600087306 */ /* 0x000e220000209400 */
[----:B------:R-:W-:-:S04]  /*0480*/  IMAD R9, R0, R5, R9 ;  /* 0x0000000500097224 */ /* 0x000fc800078e0209 */
[----:B------:R-:W-:Y:S01]  /*0490*/  @UP1 UIADD3 UR4, UPT, UPT, -UR8, UR4, URZ ;  /* 0x0000000408041290 */ /* 0x000fe2000fffe1ff */
[----:B------:R-:W-:Y:S01]  /*04a0*/  ISETP.GT.U32.AND P1, PT, R0, R9, PT ;  /* 0x000000090000720c */ /* 0x000fe20003f24070 */
[----:B------:R-:W-:Y:S01]  /*04b0*/  @UP1 UIADD3 UR9, UPT, UPT, UR9, 0x1, URZ ;  /* 0x0000000109091890 */ /* 0x000fe2000fffe0ff */
[----:B------:R-:W1:Y:S01]  /*04c0*/  F2I.FTZ.U32.TRUNC.NTZ R10, R10 ;  /* 0x0000000a000a7305 */ /* 0x000e62000021f000 */
[----:B------:R-:W-:Y:S02]  /*04d0*/  UISETP.GE.U32.AND UP2, UPT, UR4, UR8, UPT ;  /* 0x000000080400728c */ /* 0x000fe4000bf46070 */
[----:B--2---:R-:W-:Y:S01]  /*04e0*/  UISETP.NE.AND UP1, UPT, UR20, URZ, UPT ;  /* 0x000000ff1400728c */ /* 0x004fe2000bf25270 */
[----:B------:R-:W-:-:S04]  /*04f0*/  UMOV UR4, URZ ;  /* 0x000000ff00047c82 */ /* 0x000fc80008000000 */
[----:B0-----:R-:W0:Y:S03]  /*0500*/  MUFU.RCP R8, R8 ;  /* 0x0000000800087308 */ /* 0x001e260000001000 */
[-C--:B------:R-:W-:Y:S01]  /*0510*/  @!P1 IADD3 R9, PT, PT, R9, -R0.reuse, RZ ;  /* 0x8000000009099210 */ /* 0x080fe20007ffe0ff */
[----:B------:R-:W-:Y:S01]  /*0520*/  @UP2 UIADD3 UR9, UPT, UPT, UR9, 0x1, URZ ;  /* 0x0000000109092890 */ /* 0x000fe2000fffe0ff */
[----:B------:R-:W-:Y:S01]  /*0530*/  @!P1 IADD3 R7, PT, PT, R7, 0x1, RZ ;  /* 0x0000000107079810 */ /* 0x000fe20007ffe0ff */
[----:B------:R-:W-:Y:S01]  /*0540*/  @!UP3 ULOP3.LUT UR9, URZ, UR8, URZ, 0x33, !UPT ;  /* 0x00000008ff09b292 */ /* 0x000fe2000f8e33ff */
[----:B------:R-:W-:Y:S02]  /*0550*/  ISETP.GE.U32.AND P0, PT, R9, R0, PT ;  /* 0x000000000900720c */ /* 0x000fe40003f06070 */
[----:B-1----:R-:W-:Y:S01]  /*0560*/  R2UR UR5, R10 ;  /* 0x000000000a0572ca */ /* 0x002fe200000e0000 */
[----:B------:R-:W-:-:S02]  /*0570*/  UIADD3 UR11, UPT, UPT, -UR9, URZ, URZ ;  /* 0x000000ff090b7290 */ /* 0x000fc4000fffe1ff */
[----:B------:R-:W-:Y:S02]  /*0580*/  MOV R5, UR9 ;  /* 0x0000000900057c02 */ /* 0x000fe40008000f00 */
[----:B------:R-:W-:Y:S02]  /*0590*/  UIMAD UR8, UR8, UR11, UR10 ;  /* 0x0000000b080872a4 */ /* 0x000fe4000f8e020a */
[----:B------:R-:W-:Y:S01]  /*05a0*/  IABS R10, R5 ;  /* 0x00000005000a7213 */ /* 0x000fe20000000000 */
[----:B------:R-:W-:Y:S01]  /*05b0*/  UIMAD UR10, UR15, UR14, URZ ;  /* 0x0000000e0f0a72a4 */ /* 0x000fe2000f8e02ff */
[----:B0-----:R-:W-:Y:S01]  /*05c0*/  IADD3 R9, PT, PT, R8, 0xffffffe, RZ ;  /* 0x0ffffffe08097810 */ /* 0x001fe20007ffe0ff */
[----:B------:R-:W-:Y:S01]  /*05d0*/  USHF.L.U32 UR8, UR8, 0x5, URZ ;  /* 0x0000000508087899 */ /* 0x000fe200080006ff */
[----:B------:R-:W-:Y:S01]  /*05e0*/  MOV R0, R10 ;  /* 0x0000000a00007202 */ /* 0x000fe20000000f00 */
[----:B------:R-:W-:Y:S01]  /*05f0*/  HFMA2 R8, -RZ, RZ, 0, 0 ;  /* 0x00000000ff087431 */ /* 0x000fe200000001ff */
[----:B------:R-:W-:Y:S01]  /*0600*/  UIADD3 UR6, UPT, UPT, URZ, -UR5, URZ ;  /* 0x80000005ff067290 */ /* 0x000fe2000fffe0ff */
[----:B------:R-:W-:Y:S01]  /*0610*/  @P0 IADD3 R7, PT, PT, R7, 0x1, RZ ;  /* 0x0000000107070810 */ /* 0x000fe20007ffe0ff */
[----:B------:R-:W0:Y:S01]  /*0620*/  F2I.FTZ.U32.TRUNC.NTZ R9, R9 ;  /* 0x0000000900097305 */ /* 0x000e22000021f000 */
[----:B------:R-:W-:Y:S01]  /*0630*/  R2UR UR13, R0 ;  /* 0x00000000000d72ca */ /* 0x000fe200000e0000 */
[----:B------:R-:W-:Y:S01]  /*0640*/  UIMAD UR6, UR6, UR19, URZ ;  /* 0x00000013060672a4 */ /* 0x000fe2000f8e02ff */
[----:B------:R-:W-:Y:S01]  /*0650*/  MOV R0, UR8 ;  /* 0x0000000800007c02 */ /* 0x000fe20008000f00 */
[----:B------:R-:W1:Y:S01]  /*0660*/  LDCU.64 UR14, c[0x0][0x3b0] ;  /* 0x00007600ff0e77ac */ /* 0x000e620008000a00 */
[----:B------:R-:W-:-:S02]  /*0670*/  ISETP.GE.AND P0, PT, R2, RZ, PT ;  /* 0x000000ff0200720c */ /* 0x000fc40003f06270 */
[----:B------:R-:W-:Y:S02]  /*0680*/  CS2R R10, SRZ ;  /* 0x00000000000a7805 */ /* 0x000fe4000001ff00 */
[----:B------:R-:W-:Y:S01]  /*0690*/  IABS R2, R4 ;  /* 0x0000000400027213 */ /* 0x000fe20000000000 */
[----:B------:R-:W-:Y:S01]  /*06a0*/  UIMAD.WIDE.U32 UR4, UR5, UR6, UR4 ;  /* 0x00000006050472a5 */ /* 0x000fe2000f8e0004 */
[----:B------:R-:W-:Y:S01]  /*06b0*/  IABS R0, R0 ;  /* 0x0000000000007213 */ /* 0x000fe20000000000 */
[----:B------:R-:W-:Y:S01]  /*06c0*/  UIMAD UR11, UR16, UR16, URZ ;  /* 0x00000010100b72a4 */ /* 0x000fe2000f8e02ff */
[----:B------:R-:W-:Y:S02]  /*06d0*/  IADD3 R2, PT, PT, RZ, -R2, RZ ;  /* 0x80000002ff027210 */ /* 0x000fe40007ffe0ff */
[----:B------:R-:W-:Y:S01]  /*06e0*/  R2UR UR6, R7 ;  /* 0x00000000070672ca */ /* 0x000fe200000e0000 */
[----:B------:R-:W-:Y:S01]  /*06f0*/  UIMAD.WIDE.U32 UR4, UR5, UR13, URZ ;  /* 0x0000000d050472a5 */ /* 0x000fe2000f8e00ff */
[----:B0-----:R-:W-:-:S03]  /*0700*/  IMAD.MOV R3, RZ, RZ, -R9 ;  /* 0x000000ffff037224 */ /* 0x001fc600078e0a09 */
[----:B------:R-:W-:Y:S01]  /*0710*/  UIADD3 UR4, UPT, UPT, -UR5, URZ, URZ ;  /* 0x000000ff05047290 */ /* 0x000fe2000fffe1ff */
[----:B------:R-:W-:-:S03]  /*0720*/  IMAD R3, R3, R6, RZ ;  /* 0x0000000603037224 */ /* 0x000fc600078e02ff */
[----:B------:R-:W-:Y:S01]  /*0730*/  UIMAD UR4, UR19, UR4, UR13 ;  /* 0x00000004130472a4 */ /* 0x000fe2000f8e020d */
[----:B------:R-:W-:Y:S01]  /*0740*/  IMAD.HI.U32 R8, R9, R3, R8 ;  /* 0x0000000309087227 */ /* 0x000fe200078e0008 */
[----:B------:R-:W-:Y:S01]  /*0750*/  MOV R3, R0 ;  /* 0x0000000000037202 */ /* 0x000fe20000000f00 */
[----:B------:R-:W0:Y:S01]  /*0760*/  S2R R9, SR_CTAID.X ;  /* 0x0000000000097919 */ /* 0x000e220000002500 */
[----:B------:R-:W-:Y:S01]  /*0770*/  MOV R0, R2 ;  /* 0x0000000200007202 */ /* 0x000fe20000000f00 */
[----:B------:R-:W-:Y:S01]  /*0780*/  UISETP.GT.U32.AND UP2, UPT, UR19, UR4, UPT ;  /* 0x000000041300728c */ /* 0x000fe2000bf44070 */
[----:B------:R-:W-:Y:S01]  /*0790*/  LOP3.LUT R2, R4, UR8, RZ, 0x3c, !PT ;  /* 0x0000000804027c12 */ /* 0x000fe2000f8e3cff */
[----:B------:R-:W-:Y:S01]  /*07a0*/  IMAD.HI.U32 R8, R8, R3, RZ ;  /* 0x0000000308087227 */ /* 0x000fe200078e00ff */
[----:B------:R-:W2:Y:S02]  /*07b0*/  LDCU UR13, c[0x0][0x3bc] ;  /* 0x00007780ff0d77ac */ /* 0x000ea40008000800 */
[----:B------:R-:W-:Y:S01]  /*07c0*/  ISETP.GE.AND P1, PT, R2, RZ, PT ;  /* 0x000000ff0200720c */ /* 0x000fe20003f26270 */
[----:B------:R-:W-:Y:S01]  /*07d0*/  IMAD R3, R8, R0, R3 ;  /* 0x0000000008037224 */ /* 0x000fe200078e0203 */
[----:B------:R-:W-:-:S04]  /*07e0*/  @!P0 IADD3 R0, PT, PT, RZ, -UR6, RZ ;  /* 0x80000006ff008c10 */ /* 0x000fc8000fffe0ff */
[----:B------:R-:W-:Y:S01]  /*07f0*/  ISETP.GT.U32.AND P3, PT, R6, R3, PT ;  /* 0x000000030600720c */ /* 0x000fe20003f64070 */
[----:B------:R-:W-:Y:S01]  /*0800*/  @!UP2 UIADD3 UR4, UPT, UPT, UR4, -UR19, URZ ;  /* 0x800000130404a290 */ /* 0x000fe2000fffe0ff */
[----:B------:R-:W-:Y:S01]  /*0810*/  @!P0 R2UR UR6, R0 ;  /* 0x00000000000682ca */ /* 0x000fe200000e0000 */
[----:B------:R-:W-:Y:S01]  /*0820*/  @!UP2 UIADD3 UR5, UPT, UPT, UR5, 0x1, URZ ;  /* 0x000000010505a890 */ /* 0x000fe2000fffe0ff */
[----:B------:R-:W-:Y:S01]  /*0830*/  LEA.HI R0, R20, R23, RZ, 0x1b ;  /* 0x0000001714007211 */ /* 0x000fe200078fd8ff */
[----:B------:R-:W-:Y:S01]  /*0840*/  UISETP.GE.U32.AND UP3, UPT, UR4, UR19, UPT ;  /* 0x000000130400728c */ /* 0x000fe2000bf66070 */
[----:B------:R-:W-:Y:S01]  /*0850*/  PLOP3.LUT P0, PT, PT, PT, UP1, 0x80, 0x8 ;  /* 0x000000000008781c */ /* 0x000fe20003f0f018 */
[----:B------:R-:W-:Y:S02]  /*0860*/  ULOP3.LUT UR4, UR9, UR12, URZ, 0x3c, !UPT ;  /* 0x0000000c09047292 */ /* 0x000fe4000f8e3cff */
[----:B------:R-:W-:Y:S02]  /*0870*/  IMAD R2, R0, UR18, R15 ;  /* 0x0000001200027c24 */ /* 0x000fe4000f8e020f */
[----:B------:R-:W-:-:S02]  /*0880*/  UISETP.GE.AND UP2, UPT, UR4, URZ, UPT ;  /* 0x000000ff0400728c */ /* 0x000fc4000bf46270 */
[----:B------:R-:W-:Y:S01]  /*0890*/  @!P3 IMAD.IADD R3, R3, 0x1, -R6 ;  /* 0x000000010303b824 */ /* 0x000fe200078e0a06 */
[----:B------:R-:W-:Y:S01]  /*08a0*/  @!UP1 UIMAD UR4, UR11, UR18, URZ ;  /* 0x000000120b0492a4 */ /* 0x000fe2000f8e02ff */
[----:B------:R-:W-:Y:S01]  /*08b0*/  @!P3 IADD3 R8, PT, PT, R8, 0x1, RZ ;  /* 0x000000010808b810 */ /* 0x000fe20007ffe0ff */
[----:B------:R-:W-:Y:S01]  /*08c0*/  @UP3 UIADD3 UR5, UPT, UPT, UR5, 0x1, URZ ;  /* 0x0000000105053890 */ /* 0x000fe2000fffe0ff */
[----:B------:R-:W-:Y:S01]  /*08d0*/  ISETP.NE.AND P3, PT, R4, RZ, PT ;  /* 0x000000ff0400720c */ /* 0x000fe20003f65270 */
[----:B------:R-:W-:Y:S01]  /*08e0*/  USEL UR16, UR7, UR6, !UP0 ;  /* 0x0000000607107287 */ /* 0x000fe2000c000000 */
[----:B------:R-:W-:Y:S01]  /*08f0*/  ISETP.GE.U32.AND P2, PT, R3, R6, PT ;  /* 0x000000060300720c */ /* 0x000fe20003f46070 */
[----:B------:R-:W-:Y:S01]  /*0900*/  UISETP.NE.AND UP3, UPT, UR12, URZ, UPT ;  /* 0x000000ff0c00728c */ /* 0x000fe2000bf65270 */
[----:B------:R-:W-:Y:S01]  /*0910*/  IADD3 R3, PT, PT, R2, UR8, RZ ;  /* 0x0000000802037c10 */ /* 0x000fe2000fffe0ff */
[----:B------:R-:W-:Y:S01]  /*0920*/  @!UP1 UIMAD UR4, UR16, UR4, URZ ;  /* 0x00000004100492a4 */ /* 0x000fe2000f8e02ff */
[----:B------:R-:W-:Y:S01]  /*0930*/  IADD3 R2, PT, PT, R23, UR8, RZ ;  /* 0x0000000817027c10 */ /* 0x000fe2000fffe0ff */
[----:B-1----:R-:W-:Y:S01]  /*0940*/  UIMAD UR6, UR12, UR15, URZ ;  /* 0x0000000f0c0672a4 */ /* 0x002fe2000f8e02ff */
[----:B0-----:R-:W-:Y:S01]  /*0950*/  LEA R9, R9, R20, 0x5 ;  /* 0x0000001409097211 */ /* 0x001fe200078e28ff */
[----:B------:R-:W-:Y:S01]  /*0960*/  @!UP1 UIMAD UR4, UR9, UR4, URZ ;  /* 0x00000004090492a4 */ /* 0x000fe2000f8e02ff */
[----:B------:R-:W-:Y:S01]  /*0970*/  IMAD.WIDE R12, R3, 0x4, R12 ;  /* 0x00000004030c7825 */ /* 0x000fe200078e020c */
[----:B------:R-:W-:Y:S01]  /*0980*/  @!UP2 UIADD3 UR5, UPT, UPT, -UR5, URZ, URZ ;  /* 0x000000ff0505a290 */ /* 0x000fe2000fffe1ff */
[----:B------:R-:W-:Y:S01]  /*0990*/  CS2R R6, SRZ ;  /* 0x0000000000067805 */ /* 0x000fe2000001ff00 */
[----:B------:R-:W-:Y:S01]  /*09a0*/  UISETP.GE.AND UP0, UPT, UR16, 0x1, UPT ;  /* 0x000000011000788c */ /* 0x000fe2000bf06270 */
[----:B------:R-:W-:Y:S01]  /*09b0*/  IMAD R2, R2, UR6, R5 ;  /* 0x0000000602027c24 */ /* 0x000fe2000f8e0205 */
[----:B------:R-:W-:Y:S01]  /*09c0*/  @P2 IADD3 R8, PT, PT, R8, 0x1, RZ ;  /* 0x0000000108082810 */ /* 0x000fe20007ffe0ff */
[----:B------:R-:W-:Y:S01]  /*09d0*/  @!UP3 ULOP3.LUT UR5, URZ, UR12, URZ, 0x33, !UPT ;  /* 0x0000000cff05b292 */ /* 0x000fe2000f8e33ff */
[----:B------:R-:W-:Y:S01]  /*09e0*/  MOV R3, UR4 ;  /* 0x0000000400037c02 */ /* 0x000fe20008000f00 */
[----:B--2---:R-:W-:Y:S01]  /*09f0*/  UIMAD UR6, UR10, UR13, URZ ;  /* 0x0000000d0a0672a4 */ /* 0x004fe2000f8e02ff */
[----:B------:R-:W-:Y:S01]  /*0a00*/  MOV R18, R8 ;  /* 0x0000000800127202 */ /* 0x000fe20000000f00 */
[----:B------:R-:W-:Y:S01]  /*0a10*/  UIADD3 UR7, UPT, UPT, -UR5, URZ, URZ ;  /* 0x000000ff05077290 */ /* 0x000fe2000fffe1ff */
[----:B------:R-:W-:Y:S01]  /*0a20*/  MOV R8, RZ ;  /* 0x000000ff00087202 */ /* 0x000fe20000000f00 */
[----:B------:R-:W-:Y:S01]  /*0a30*/  UIMAD UR4, UR16, UR6, URZ ;  /* 0x00000006100472a4 */ /* 0x000fe2000f8e02ff */
[----:B------:R-:W-:Y:S01]  /*0a40*/  @!P0 IMAD.WIDE R12, R3, 0x4, R12 ;  /* 0x00000004030c8825 */ /* 0x000fe200078e020c */
[----:B------:R-:W-:-:S03]  /*0a50*/  UIMAD UR9, UR12, UR7, UR9 ;  /* 0x000000070c0972a4 */ /* 0x000fc6000f8e0209 */
[----:B------:R-:W-:Y:S01]  /*0a60*/  HFMA2 R3, -RZ, RZ, 0, 0 ;  /* 0x00000000ff037431 */ /* 0x000fe200000001ff */
[----:B------:R-:W-:Y:S01]  /*0a70*/  UIMAD UR8, UR5, UR14, UR17 ;  /* 0x0000000e050872a4 */ /* 0x000fe2000f8e0211 */
[----:B------:R-:W-:Y:S01]  /*0a80*/  @!P1 IMAD.MOV R18, RZ, RZ, -R18 ;  /* 0x000000ffff129224 */ /* 0x000fe200078e0a12 */
[----:B------:R-:W-:Y:S02]  /*0a90*/  @!P3 LOP3.LUT R18, RZ, R4, RZ, 0x33, !PT ;  /* 0x00000004ff12b212 */ /* 0x000fe400078e33ff */
[----:B------:R-:W-:Y:S01]  /*0aa0*/  CS2R R4, SRZ ;  /* 0x0000000000047805 */ /* 0x000fe2000001ff00 */
[----:B------:R-:W-:Y:S01]  /*0ab0*/  UIMAD UR9, UR9, UR14, UR17 ;  /* 0x0000000e090972a4 */ /* 0x000fe2000f8e0211 */
[----:B------:R-:W0:Y:S01]  /*0ac0*/  LDCU.64 UR14, c[0x0][0x358] ;  /* 0x00006b00ff0e77ac */ /* 0x000e220008000a00 */
[----:B------:R-:W-:Y:S01]  /*0ad0*/  IMAD R18, R18, UR4, R9 ;  /* 0x0000000412127c24 */ /* 0x000fe2000f8e0209 */
[----:B------:R-:W-:Y:S09]  /*0ae0*/  BRA.U !UP0, `(.L_x_80) ;  /* 0x0000000d08fc7547 */ /* 0x000ff2000b800000 */
[----:B------:R-:W1:Y:S01]  /*0af0*/  S2UR UR7, SR_CgaCtaId ;  /* 0x00000000000779c3 */ /* 0x000e620000008800 */
[----:B------:R-:W-:Y:S01]  /*0b00*/  UMOV UR4, 0x400 ;  /* 0x0000040000047882 */ /* 0x000fe20000000000 */
[----:B------:R-:W-:Y:S01]  /*0b10*/  SHF.R.S32.HI R19, RZ, 0x1f, R18 ;  /* 0x0000001fff137819 */ /* 0x000fe20000011412 */
[----:B------:R-:W-:Y:S01]  /*0b20*/  UIADD3 UR5, UPT, UPT, UR4, 0x400, URZ ;  /* 0x0000040004057890 */ /* 0x000fe2000fffe0ff */
[----:B------:R-:W-:Y:S01]  /*0b30*/  MOV R3, RZ ;  /* 0x000000ff00037202 */ /* 0x000fe20000000f00 */
[----:B-1----:R-:W-:Y:S02]  /*0b40*/  ULEA UR4, UR7, UR4, 0x18 ;  /* 0x0000000407047291 */ /* 0x002fe4000f8ec0ff */
[----:B------:R-:W-:-:S04]  /*0b50*/  ULEA UR5, UR7, UR5, 0x18 ;  /* 0x0000000507057291 */ /* 0x000fc8000f8ec0ff */
[----:B------:R-:W-:Y:S02]  /*0b60*/  LEA R15, R15, UR4, 0x2 ;  /* 0x000000040f0f7c11 */ /* 0x000fe4000f8e10ff */
[----:B------:R-:W-:Y:S02]  /*0b70*/  LEA R20, R20, UR5, 0x2 ;  /* 0x0000000514147c11 */ /* 0x000fe4000f8e10ff */
[C---:B------:R-:W-:Y:S01]  /*0b80*/  LEA R21, R23.reuse, UR4, 0x2 ;  /* 0x0000000417157c11 */ /* 0x040fe2000f8e10ff */
[----:B------:R-:W-:Y:S01]  /*0b90*/  UMOV UR4, URZ ;  /* 0x000000ff00047c82 */ /* 0x000fe20008000000 */
[----:B------:R-:W-:Y:S02]  /*0ba0*/  LEA R22, R0, R15, 0x7 ;  /* 0x0000000f00167211 */ /* 0x000fe400078e38ff */
[----:B------:R-:W-:-:S07]  /*0bb0*/  LEA R23, R23, R20, 0x7 ;  /* 0x0000001417177211 */ /* 0x000fce00078e38ff */
.L_x_90:
[----:B------:R-:W1:Y:S02]  /*0bc0*/  LDCU UR5, c[0x0][0x3a8] ;  /* 0x00007500ff0577ac */ /* 0x000e640008000800 */
[----:B-1----:R-:W-:-:S09]  /*0bd0*/  UISETP.NE.AND UP0, UPT, UR5, URZ, UPT ;  /* 0x000000ff0500728c */ /* 0x002fd2000bf05270 */
[----:B----4-:R-:W-:Y:S05]  /*0be0*/  BRA.U !UP0, `(.L_x_81) ;  /* 0x0000000d08b07547 */ /* 0x010fea000b800000 */
[----:B------:R-:W1:Y:S01]  /*0bf0*/  LDCU UR5, c[0x0][0x39c] ;  /* 0x00007380ff0577ac */ /* 0x000e620008000800 */
[----:B------:R-:W2:Y:S01]  /*0c00*/  S2R R24, SR_TID.Y ;  /* 0x0000000000187919 */ /* 0x000ea20000002200 */
[----:B------:R-:W-:Y:S01]  /*0c10*/  IMAD.MOV.U32 R25, RZ, RZ, R0 ;  /* 0x000000ffff197224 */ /* 0x000fe200078e0000 */
[----:B------:R-:W3:Y:S01]  /*0c20*/  LDCU UR20, c[0x0][0x39c] ;  /* 0x00007380ff1477ac */ /* 0x000ee20008000800 */
[----:B------:R-:W4:Y:S01]  /*0c30*/  LDCU UR13, c[0x0][0x398] ;  /* 0x00007300ff0d77ac */ /* 0x000f220008000800 */
[----:B------:R-:W0:Y:S01]  /*0c40*/  LDCU UR17, c[0x0][0x3bc] ;  /* 0x00007780ff1177ac */ /* 0x000e220008000800 */
[----:B------:R-:W0:Y:S01]  /*0c50*/  LDCU.64 UR18, c[0x0][0x380] ;  /* 0x00007000ff1277ac */ /* 0x000e220008000a00 */
[----:B-1----:R-:W-:-:S04]  /*0c60*/  UIMAD UR5, UR11, UR5, URZ ;  /* 0x000000050b0572a4 */ /* 0x002fc8000f8e02ff */
[----:B------:R-:W-:-:S04]  /*0c70*/  UIMAD UR12, UR5, UR4, URZ ;  /* 0x00000004050c72a4 */ /* 0x000fc8000f8e02ff */
[----:B------:R-:W-:-:S03]  /*0c80*/  UIADD3 UR7, UPT, UPT, UR5, UR12, URZ ;  /* 0x0000000c05077290 */ /* 0x000fc6000fffe0ff */
[----:B0--34-:R-:W-:-:S09]  /*0c90*/  UMOV UR5, URZ ;  /* 0x000000ff00057c82 */ /* 0x019fd20008000000 */
.L_x_89:
[----:B------:R-:W-:Y:S01]  /*0ca0*/  ISETP.GT.U32.AND P0, PT, R0, 0x3, PT ;  /* 0x000000030000780c */ /* 0x000fe20003f04070 */
[----:B------:R-:W-:-:S12]  /*0cb0*/  BSSY.RECONVERGENT B0, `(.L_x_82) ;  /* 0x000000f000007945 */ /* 0x000fd80003800200 */
[----:B----4-:R-:W-:Y:S05]  /*0cc0*/  @P0 BRA `(.L_x_83) ;  /* 0x0000000000340947 */ /* 0x010fea0003800000 */
[----:B------:R-:W-:-:S13]  /*0cd0*/  ISETP.GE.U32.AND P0, PT, R25, UR11, PT ;  /* 0x0000000b19007c0c */ /* 0x000fda000bf06070 */
[----:B------:R-:W-:Y:S05]  /*0ce0*/  @P0 BRA `(.L_x_84) ;  /* 0x0000000000240947 */ /* 0x000fea0003800000 */
[----:B------:R-:W-:Y:S02]  /*0cf0*/  MOV R17, UR12 ;  /* 0x0000000c00117c02 */ /* 0x000fe40008000f00 */
[----:B------:R-:W-:-:S03]  /*0d00*/  MOV R15, UR7 ;  /* 0x00000007000f7c02 */ /* 0x000fc60008000f00 */
[----:B------:R-:W-:-:S04]  /*0d10*/  IMAD.WIDE R16, R17, 0x4, R12 ;  /* 0x0000000411107825 */ /* 0x000fc800078e020c */
[----:B------:R-:W-:Y:S02]  /*0d20*/  IMAD.WIDE R14, R15, 0x4, R12 ;  /* 0x000000040f0e7825 */ /* 0x000fe400078e020c */
[----:B------:R-:W3:Y:S04]  /*0d30*/  LDG.E R17, desc[UR14][R16.64] ;  /* 0x0000000e10117981 */ /* 0x000ee8000c1e1900 */
[----:B------:R-:W4:Y:S04]  /*0d40*/  LDG.E R15, desc[UR14][R14.64] ;  /* 0x0000000e0e0f7981 */ /* 0x000f28000c1e1900 */
[----:B---3--:R0:W-:Y:S04]  /*0d50*/  STS [R22], R17 ;  /* 0x0000001116007388 */ /* 0x0081e80000000800 */
[----:B----4-:R0:W-:Y:S01]  /*0d60*/  STS [R22+0x200], R15 ;  /* 0x0002000f16007388 */ /* 0x0101e20000000800 */
[----:B------:R-:W-:Y:S05]  /*0d70*/  BRA `(.L_x_83) ;  /* 0x0000000000087947 */ /* 0x000fea0003800000 */
.L_x_84:
[----:B------:R1:W-:Y:S04]  /*0d80*/  STS [R22], RZ ;  /* 0x000000ff16007388 */ /* 0x0003e80000000800 */
[----:B------:R1:W-:Y:S02]  /*0d90*/  STS [R22+0x200], RZ ;  /* 0x000200ff16007388 */ /* 0x0003e40000000800 */
.L_x_83:
[----:B------:R-:W-:Y:S05]  /*0da0*/  BSYNC.RECONVERGENT B0 ;  /* 0x0000000000007941 */ /* 0x000fea0003800200 */
.L_x_82:
[----:B--2---:R-:W-:Y:S01]  /*0db0*/  ISETP.GE.AND P0, PT, R24, UR11, PT ;  /* 0x0000000b18007c0c */ /* 0x004fe2000bf06270 */
[----:B------:R-:W-:-:S12]  /*0dc0*/  BSSY.RECONVERGENT B0, `(.L_x_85) ;  /* 0x000003d000007945 */ /* 0x000fd80003800200 */
[----:B------:R-:W-:Y:S05]  /*0dd0*/  @P0 BRA `(.L_x_86) ;  /* 0x0000000000ec0947 */ /* 0x000fea0003800000 */
[----:B0-----:R-:W0:Y:S02]  /*0de0*/  LDC R17, c[0x0][0x3a8] ;  /* 0x0000ea00ff117b82 */ /* 0x001e240000000800 */
[----:B0-----:R-:W-:-:S04]  /*0df0*/  IABS R16, R17 ;  /* 0x0000001100107213 */ /* 0x001fc80000000000 */
[----:B------:R-:W0:Y:S08]  /*0e00*/  I2F.RP R26, R16 ;  /* 0x00000010001a7306 */ /* 0x000e300000209400 */
[----:B0-----:R-:W0:Y:S02]  /*0e10*/  MUFU.RCP R26, R26 ;  /* 0x0000001a001a7308 */ /* 0x001e240000001000 */
[----:B0-----:R-:W-:-:S06]  /*0e20*/  IADD3 R14, PT, PT, R26, 0xffffffe, RZ ;  /* 0x0ffffffe1a0e7810 */ /* 0x001fcc0007ffe0ff */
[----:B------:R0:W2:Y:S02]  /*0e30*/  F2I.FTZ.U32.TRUNC.NTZ R15, R14 ;  /* 0x0000000e000f7305 */ /* 0x0000a4000021f000 */
[----:B0-----:R-:W-:Y:S01]  /*0e40*/  HFMA2 R14, -RZ, RZ, 0, 0 ;  /* 0x00000000ff0e7431 */ /* 0x001fe200000001ff */
[----:B--2---:R-:W-:-:S05]  /*0e50*/  IADD3 R27, PT, PT, RZ, -R15, RZ ;  /* 0x8000000fff1b7210 */ /* 0x004fca0007ffe0ff */
[----:B------:R-:W-:-:S04]  /*0e60*/  IMAD R27, R27, R16, RZ ;  /* 0x000000101b1b7224 */ /* 0x000fc800078e02ff */
[----:B------:R-:W-:Y:S01]  /*0e70*/  IMAD.HI.U32 R15, R15, R27, R14 ;  /* 0x0000001b0f0f7227 */ /* 0x000fe200078e000e */
[----:B------:R-:W-:Y:S02]  /*0e80*/  IABS R27, R24 ;  /* 0x00000018001b7213 */ /* 0x000fe40000000000 */
[----:B------:R-:W-:-:S03]  /*0e90*/  LOP3.LUT R14, R24, R17, RZ, 0x3c, !PT ;  /* 0x00000011180e7212 */ /* 0x000fc600078e3cff */
[----:B------:R-:W-:Y:S01]  /*0ea0*/  IMAD.HI.U32 R15, R15, R27, RZ ;  /* 0x0000001b0f0f7227 */ /* 0x000fe200078e00ff */
[----:B------:R-:W-:-:S04]  /*0eb0*/  ISETP.GE.AND P2, PT, R14, RZ, PT ;  /* 0x000000ff0e00720c */ /* 0x000fc80003f46270 */
[----:B------:R-:W-:-:S05]  /*0ec0*/  IADD3 R26, PT, PT, -R15, RZ, RZ ;  /* 0x000000ff0f1a7210 */ /* 0x000fca0007ffe1ff */
[----:B------:R-:W-:-:S05]  /*0ed0*/  IMAD R27, R16, R26, R27 ;  /* 0x0000001a101b7224 */ /* 0x000fca00078e021b */
[----:B------:R-:W-:-:S13]  /*0ee0*/  ISETP.GT.U32.AND P1, PT, R16, R27, PT ;  /* 0x0000001b1000720c */ /* 0x000fda0003f24070 */
[----:B------:R-:W-:Y:S01]  /*0ef0*/  @!P1 IMAD.IADD R27, R27, 0x1, -R16 ;  /* 0x000000011b1b9824 */ /* 0x000fe200078e0a10 */
[----:B------:R-:W-:Y:S02]  /*0f00*/  @!P1 IADD3 R15, PT, PT, R15, 0x1, RZ ;  /* 0x000000010f0f9810 */ /* 0x000fe40007ffe0ff */
        /* <DEDUP_REMOVED lines=19> */
[----:B------:R-:W-:-:S04]  /*1040*/  IMAD.U32 R17, RZ, RZ, UR10 ;  /* 0x0000000aff117e24 */ /* 0x000fc8000f8e00ff */
[----:B------:R-:W-:Y:S01]  /*1050*/  IMAD R14, R17, UR4, R16 ;  /* 0x00000004110e7c24 */ /* 0x000fe2000f8e0210 */
[----:B------:R-:W-:-:S03]  /*1060*/  MOV R17, UR6 ;  /* 0x0000000600117c02 */ /* 0x000fc60008000f00 */
[----:B------:R-:W-:-:S04]  /*1070*/  IMAD R14, R27, R15, R14 ;  /* 0x0000000f1b0e7224 */ /* 0x000fc800078e020e */
[----:B------:R-:W-:-:S05]  /*1080*/  IMAD R15, R14, UR17, RZ ;  /* 0x000000110e0f7c24 */ /* 0x000fca000f8e02ff */
[----:B------:R-:W-:Y:S02]  /*1090*/  SHF.R.S32.HI R16, RZ, 0x1f, R15 ;  /* 0x0000001fff107819 */ /* 0x000fe4000001140f */
[----:B------:R-:W-:-:S04]  /*10a0*/  IADD3 R15, P0, PT, R18, R15, RZ ;  /* 0x0000000f120f7210 */ /* 0x000fc80007f1e0ff */
[----:B------:R-:W-:Y:S02]  /*10b0*/  IADD3.X R16, PT, PT, R19, R16, RZ, P0, !PT ;  /* 0x0000001013107210 */ /* 0x000fe400007fe4ff */
        /* <DEDUP_REMOVED lines=8> */
.L_x_88:
[----:B------:R3:W-:Y:S04]  /*1140*/  STS [R23], RZ ;  /* 0x000000ff17007388 */ /* 0x0007e80000000800 */
[----:B------:R3:W-:Y:S01]  /*1150*/  STS [R23+0x200], RZ ;  /* 0x000200ff17007388 */ /* 0x0007e20000000800 */
[----:B------:R-:W-:Y:S05]  /*1160*/  BRA `(.L_x_86) ;  /* 0x0000000000087947 */ /* 0x000fea0003800000 */
.L_x_87:
[----:B------:R4:W-:Y:S04]  /*1170*/  STS [R23], RZ ;  /* 0x000000ff17007388 */ /* 0x0009e80000000800 */
[----:B------:R4:W-:Y:S02]  /*1180*/  STS [R23+0x200], RZ ;  /* 0x000200ff17007388 */ /* 0x0009e40000000800 */
.L_x_86:
[----:B------:R-:W-:Y:S05]  /*1190*/  BSYNC.RECONVERGENT B0 ;  /* 0x0000000000007941 */ /* 0x000fea0003800200 */
.L_x_85:
[----:B------:R-:W-:Y:S01]  /*11a0*/  BAR.SYNC.DEFER_BLOCKING 0x0 ;  /* 0x0000000000007b1d */ /* 0x000fe20000010000 */
[----:B------:R-:W-:Y:S01]  /*11b0*/  UIADD3 UR5, UPT, UPT, UR5, 0x4, URZ ;  /* 0x0000000405057890 */ /* 0x000fe2000fffe0ff */
[----:B------:R-:W-:Y:S01]  /*11c0*/  IADD3 R24, PT, PT, R24, 0x4, RZ ;  /* 0x0000000418187810 */ /* 0x000fe20007ffe0ff */
[----:B------:R-:W-:Y:S01]  /*11d0*/  ULEA UR7, UR20, UR7, 0x2 ;  /* 0x0000000714077291 */ /* 0x000fe2000f8e10ff */
[----:B------:R-:W-:Y:S01]  /*11e0*/  IADD3 R25, PT, PT, R25, 0x4, RZ ;  /* 0x0000000419197810 */ /* 0x000fe20007ffe0ff */
[----:B------:R-:W-:Y:S02]  /*11f0*/  UISETP.GE.U32.AND UP0, UPT, UR5, UR11, UPT ;  /* 0x0000000b0500728c */ /* 0x000fe4000bf06070 */
[----:B------:R-:W-:Y:S01]  /*1200*/  ULEA UR12, UR20, UR12, 0x2 ;  /* 0x0000000c140c7291 */ /* 0x000fe2000f8e10ff */
[----:B--2---:R-:W-:Y:S04]  /*1210*/  LDS R14, [R20] ;  /* 0x00000000140e7984 */ /* 0x004fe80000000800 */
[----:B0-----:R-:W0:Y:S04]  /*1220*/  LDS R15, [R21] ;  /* 0x00000000150f7984 */ /* 0x001e280000000800 */
[----:B------:R-:W2:Y:S04]  /*1230*/  LDS R17, [R21+0x10] ;  /* 0x0000100015117984 */ /* 0x000ea80000000800 */
[----:B------:R-:W5:Y:S04]  /*1240*/  LDS R16, [R21+0x30] ;  /* 0x0000300015107984 */ /* 0x000f680000000800 */
[----:B------:R-:W1:Y:S04]  /*1250*/  LDS R27, [R21+0x20] ;  /* 0x00002000151b7984 */ /* 0x000e680000000800 */
[----:B------:R-:W3:Y:S04]  /*1260*/  LDS R26, [R21+0x70] ;  /* 0x00007000151a7984 */ /* 0x000ee80000000800 */
[----:B------:R-:W-:Y:S04]  /*1270*/  LDS R29, [R21+0x2e0] ;  /* 0x0002e000151d7984 */ /* 0x000fe80000000800 */
[----:B------:R-:W-:Y:S01]  /*1280*/  LDS R28, [R21+0x350] ;  /* 0x00035000151c7984 */ /* 0x000fe20000000800 */
[----:B0-----:R-:W-:-:S03]  /*1290*/  FFMA R11, R14, R15, R11 ;  /* 0x0000000f0e0b7223 */ /* 0x001fc6000000000b */
[----:B------:R-:W0:Y:S01]  /*12a0*/  LDS R15, [R21+0x40] ;  /* 0x00004000150f7984 */ /* 0x000e220000000800 */
[----:B--2---:R-:W-:-:S03]  /*12b0*/  FFMA R10, R14, R17, R10 ;  /* 0x000000110e0a7223 */ /* 0x004fc6000000000a */
[----:B------:R-:W2:Y:S01]  /*12c0*/  LDS R17, [R21+0x60] ;  /* 0x0000600015117984 */ /* 0x000ea20000000800 */
[----:B-----5:R-:W-:-:S03]  /*12d0*/  FFMA R7, R14, R16, R7 ;  /* 0x000000100e077223 */ /* 0x020fc60000000007 */
[----:B------:R-:W5:Y:S01]  /*12e0*/  LDS R16, [R21+0x50] ;  /* 0x0000500015107984 */ /* 0x000f620000000800 */
[----:B-1----:R-:W-:-:S03]  /*12f0*/  FFMA R8, R14, R27, R8 ;  /* 0x0000001b0e087223 */ /* 0x002fc60000000008 */
[----:B------:R-:W-:Y:S01]  /*1300*/  LDS R27, [R21+0xa0] ;  /* 0x0000a000151b7984 */ /* 0x000fe20000000800 */
[----:B---3--:R-:W-:-:S03]  /*1310*/  FFMA R3, R14, R26, R3 ;  /* 0x0000001a0e037223 */ /* 0x008fc60000000003 */
[----:B------:R-:W-:Y:S01]  /*1320*/  LDS R26, [R21+0xf0] ;  /* 0x0000f000151a7984 */ /* 0x000fe20000000800 */
[----:B0-----:R-:W-:-:S03]  /*1330*/  FFMA R6, R14, R15, R6 ;  /* 0x0000000f0e067223 */ /* 0x001fc60000000006 */
[----:B------:R-:W-:Y:S01]  /*1340*/  LDS R15, [R21+0x80] ;  /* 0x00008000150f7984 */ /* 0x000fe20000000800 */
[----:B--2---:R-:W-:-:S03]  /*1350*/  FFMA R4, R14, R17, R4 ;  /* 0x000000110e047223 */ /* 0x004fc60000000004 */
[----:B------:R-:W-:Y:S01]  /*1360*/  LDS R17, [R21+0x90] ;  /* 0x0000900015117984 */ /* 0x000fe20000000800 */
[----:B-----5:R-:W-:-:S03]  /*1370*/  FFMA R5, R14, R16, R5 ;  /* 0x000000100e057223 */ /* 0x020fc60000000005 */
[----:B------:R-:W0:Y:S04]  /*1380*/  LDS R14, [R20+0x80] ;  /* 0x00008000140e7984 */ /* 0x000e280000000800 */
[----:B------:R-:W1:Y:S01]  /*1390*/  LDS R16, [R21+0xb0] ;  /* 0x0000b00015107984 */ /* 0x000e620000000800 */
[C---:B0-----:R-:W-:Y:S01]  /*13a0*/  FFMA R11, R14.reuse, R15, R11 ;  /* 0x0000000f0e0b7223 */ /* 0x041fe2000000000b */
[C---:B------:R-:W-:Y:S02]  /*13b0*/  FFMA R10, R14.reuse, R17, R10 ;  /* 0x000000110e0a7223 */ /* 0x040fe4000000000a */
[----:B------:R-:W0:Y:S01]  /*13c0*/  LDS R15, [R21+0xc0] ;  /* 0x0000c000150f7984 */ /* 0x000e220000000800 */
[C---:B------:R-:W-:Y:S01]  /*13d0*/  FFMA R8, R14.reuse, R27, R8 ;  /* 0x0000001b0e087223 */ /* 0x040fe20000000008 */
[C---:B-1----:R-:W-:Y:S01]  /*13e0*/  FFMA R7, R14.reuse, R16, R7 ;  /* 0x000000100e077223 */ /* 0x042fe20000000007 */
[C---:B------:R-:W-:Y:S01]  /*13f0*/  FFMA R3, R14.reuse, R26, R3 ;  /* 0x0000001a0e037223 */ /* 0x040fe20000000003 */
[----:B------:R-:W1:Y:S04]  /*1400*/  LDS R16, [R21+0xd0] ;  /* 0x0000d00015107984 */ /* 0x000e680000000800 */
[----:B------:R-:W2:Y:S04]  /*1410*/  LDS R17, [R21+0xe0] ;  /* 0x0000e00015117984 */ /* 0x000ea80000000800 */
[----:B------:R-:W-:Y:S04]  /*1420*/  LDS R27, [R21+0x120] ;  /* 0x00012000151b7984 */ /* 0x000fe80000000800 */
[----:B------:R-:W-:Y:S01]  /*1430*/  LDS R26, [R21+0x170] ;  /* 0x00017000151a7984 */ /* 0x000fe20000000800 */
[----:B0-----:R-:W-:-:S03]  /*1440*/  FFMA R6, R14, R15, R6 ;  /* 0x0000000f0e067223 */ /* 0x001fc60000000006 */
[----:B------:R-:W-:Y:S01]  /*1450*/  LDS R15, [R21+0x100] ;  /* 0x00010000150f7984 */ /* 0x000fe20000000800 */
[----:B-1----:R-:W-:-:S03]  /*1460*/  FFMA R5, R14, R16, R5 ;  /* 0x000000100e057223 */ /* 0x002fc60000000005 */
[----:B------:R-:W-:Y:S01]  /*1470*/  LDS R16, [R21+0x130] ;  /* 0x0001300015107984 */ /* 0x000fe20000000800 */
[----:B--2---:R-:W-:-:S03]  /*1480*/  FFMA R4, R14, R17, R4 ;  /* 0x000000110e047223 */ /* 0x004fc60000000004 */
        /* <DEDUP_REMOVED lines=40> */
[----:B-1----:R-:W-:-:S02]  /*1710*/  FFMA R10, R14, R17, R10 ;  /* 0x000000110e0a7223 */ /* 0x002fc4000000000a */
[----:B------:R-:W1:Y:S04]  /*1720*/  LDS R16, [R21+0x250] ;  /* 0x0002500015107984 */ /* 0x000e680000000800 */
[----:B------:R-:W2:Y:S01]  /*1730*/  LDS R17, [R21+0x260] ;  /* 0x0002600015117984 */ /* 0x000ea20000000800 */
[----:B0-----:R-:W-:-:S03]  /*1740*/  FFMA R6, R14, R15, R6 ;  /* 0x0000000f0e067223 */ /* 0x001fc60000000006 */
[----:B------:R-:W-:Y:S01]  /*1750*/  LDS R15, [R21+0x290] ;  /* 0x00029000150f7984 */ /* 0x000fe20000000800 */
[----:B-1----:R-:W-:-:S03]  /*1760*/  FFMA R5, R14, R16, R5 ;  /* 0x000000100e057223 */ /* 0x002fc60000000005 */
[----:B------:R-:W0:Y:S01]  /*1770*/  LDS R16, [R20+0x280] ;  /* 0x0002800014107984 */ /* 0x000e220000000800 */
[C---:B--2---:R-:W-:Y:S01]  /*1780*/  FFMA R4, R14.reuse, R17, R4 ;  /* 0x000000110e047223 */ /* 0x044fe20000000004 */
[----:B------:R-:W-:Y:S02]  /*1790*/  FFMA R14, R14, R26, R3 ;  /* 0x0000001a0e0e7223 */ /* 0x000fe40000000003 */
[----:B------:R-:W-:Y:S04]  /*17a0*/  LDS R17, [R21+0x2a0] ;  /* 0x0002a00015117984 */ /* 0x000fe80000000800 */
[----:B------:R-:W1:Y:S04]  /*17b0*/  LDS R3, [R21+0x280] ;  /* 0x0002800015037984 */ /* 0x000e680000000800 */
[----:B------:R-:W2:Y:S01]  /*17c0*/  LDS R26, [R21+0x2b0] ;  /* 0x0002b000151a7984 */ /* 0x000ea20000000800 */
[----:B0-----:R-:W-:-:S03]  /*17d0*/  FFMA R29, R16, R29, R4 ;  /* 0x0000001d101d7223 */ /* 0x001fc60000000004 */
[----:B------:R-:W-:Y:S01]  /*17e0*/  LDS R4, [R21+0x360] ;  /* 0x0003600015047984 */ /* 0x000fe20000000800 */
[C---:B-1----:R-:W-:Y:S01]  /*17f0*/  FFMA R11, R16.reuse, R3, R11 ;  /* 0x00000003100b7223 */ /* 0x042fe2000000000b */
[C---:B------:R-:W-:Y:S01]  /*1800*/  FFMA R3, R16.reuse, R15, R10 ;  /* 0x0000000f10037223 */ /* 0x040fe2000000000a */
[C---:B------:R-:W-:Y:S01]  /*1810*/  FFMA R15, R16.reuse, R17, R8 ;  /* 0x00000011100f7223 */ /* 0x040fe20000000008 */
[----:B------:R-:W-:Y:S01]  /*1820*/  LDS R10, [R21+0x2f0] ;  /* 0x0002f000150a7984 */ /* 0x000fe20000000800 */
[----:B--2---:R-:W-:-:S03]  /*1830*/  FFMA R7, R16, R26, R7 ;  /* 0x0000001a10077223 */ /* 0x004fc60000000007 */
[----:B------:R-:W0:Y:S04]  /*1840*/  LDS R8, [R21+0x2d0] ;  /* 0x0002d00015087984 */ /* 0x000e280000000800 */
[----:B------:R-:W1:Y:S04]  /*1850*/  LDS R17, [R21+0x2c0] ;  /* 0x0002c00015117984 */ /* 0x000e680000000800 */
[----:B------:R-:W-:Y:S01]  /*1860*/  LDS R26, [R21+0x340] ;  /* 0x00034000151a7984 */ /* 0x000fe20000000800 */
[C---:B0-----:R-:W-:Y:S01]  /*1870*/  FFMA R27, R16.reuse, R8, R5 ;  /* 0x00000008101b7223 */ /* 0x041fe20000000005 */
[----:B------:R-:W-:-:S02]  /*1880*/  FFMA R5, R16, R10, R14 ;  /* 0x0000000a10057223 */ /* 0x000fc4000000000e */
[----:B------:R-:W-:Y:S01]  /*1890*/  LDS R8, [R21+0x300] ;  /* 0x0003000015087984 */ /* 0x000fe20000000800 */
[----:B-1----:R-:W-:-:S03]  /*18a0*/  FFMA R17, R16, R17, R6 ;  /* 0x0000001110117223 */ /* 0x002fc60000000006 */
[----:B------:R-:W0:Y:S04]  /*18b0*/  LDS R6, [R20+0x300] ;  /* 0x0003000014067984 */ /* 0x000e280000000800 */
[----:B------:R-:W1:Y:S04]  /*18c0*/  LDS R14, [R21+0x320] ;  /* 0x00032000150e7984 */ /* 0x000e680000000800 */
[----:B------:R-:W2:Y:S04]  /*18d0*/  LDS R10, [R21+0x310] ;  /* 0x00031000150a7984 */ /* 0x000ea80000000800 */
[----:B------:R-:W3:Y:S01]  /*18e0*/  LDS R16, [R21+0x330] ;  /* 0x0003300015107984 */ /* 0x000ee20000000800 */
[C---:B0-----:R-:W-:Y:S01]  /*18f0*/  FFMA R8, R6.reuse, R8, R11 ;  /* 0x0000000806087223 */ /* 0x041fe2000000000b */
[----:B------:R-:W-:-:S02]  /*1900*/  FFMA R26, R6, R26, R17 ;  /* 0x0000001a061a7223 */ /* 0x000fc40000000011 */
[----:B------:R-:W-:Y:S01]  /*1910*/  LDS R11, [R21+0x380] ;  /* 0x00038000150b7984 */ /* 0x000fe20000000800 */
[C---:B------:R-:W-:Y:S01]  /*1920*/  FFMA R28, R6.reuse, R28, R27 ;  /* 0x0000001c061c7223 */ /* 0x040fe2000000001b */
[C---:B-1----:R-:W-:Y:S01]  /*1930*/  FFMA R14, R6.reuse, R14, R15 ;  /* 0x0000000e060e7223 */ /* 0x042fe2000000000f */
[C---:B------:R-:W-:Y:S01]  /*1940*/  FFMA R4, R6.reuse, R4, R29 ;  /* 0x0000000406047223 */ /* 0x040fe2000000001d */
[----:B------:R-:W0:Y:S01]  /*1950*/  LDS R15, [R21+0x370] ;  /* 0x00037000150f7984 */ /* 0x000e220000000800 */
[----:B--2---:R-:W-:-:S03]  /*1960*/  FFMA R10, R6, R10, R3 ;  /* 0x0000000a060a7223 */ /* 0x004fc60000000003 */
[----:B------:R-:W1:Y:S01]  /*1970*/  LDS R3, [R20+0x380] ;  /* 0x0003800014037984 */ /* 0x000e620000000800 */
[----:B---3--:R-:W-:-:S03]  /*1980*/  FFMA R16, R6, R16, R7 ;  /* 0x0000001006107223 */ /* 0x008fc60000000007 */
[----:B------:R-:W2:Y:S04]  /*1990*/  LDS R17, [R21+0x390] ;  /* 0x0003900015117984 */ /* 0x000ea80000000800 */
[----:B------:R-:W3:Y:S01]  /*19a0*/  LDS R7, [R21+0x3b0] ;  /* 0x0003b00015077984 */ /* 0x000ee20000000800 */
[----:B0-----:R-:W-:-:S03]  /*19b0*/  FFMA R15, R6, R15, R5 ;  /* 0x0000000f060f7223 */ /* 0x001fc60000000005 */
[----:B------:R-:W0:Y:S01]  /*19c0*/  LDS R5, [R21+0x3a0] ;  /* 0x0003a00015057984 */ /* 0x000e220000000800 */
[----:B-1----:R-:W-:-:S03]  /*19d0*/  FFMA R11, R3, R11, R8 ;  /* 0x0000000b030b7223 */ /* 0x002fc60000000008 */
[----:B------:R-:W1:Y:S01]  /*19e0*/  LDS R6, [R21+0x3c0] ;  /* 0x0003c00015067984 */ /* 0x000e620000000800 */
[----:B--2---:R-:W-:-:S03]  /*19f0*/  FFMA R10, R3, R17, R10 ;  /* 0x00000011030a7223 */ /* 0x004fc6000000000a */
[----:B------:R-:W2:Y:S01]  /*1a00*/  LDS R17, [R21+0x3d0] ;  /* 0x0003d00015117984 */ /* 0x000ea20000000800 */
[----:B---3--:R-:W-:-:S03]  /*1a10*/  FFMA R7, R3, R7, R16 ;  /* 0x0000000703077223 */ /* 0x008fc60000000010 */
[----:B------:R-:W-:Y:S01]  /*1a20*/  LDS R16, [R21+0x3f0] ;  /* 0x0003f00015107984 */ /* 0x000fe20000000800 */
[----:B0-----:R-:W-:-:S03]  /*1a30*/  FFMA R8, R3, R5, R14 ;  /* 0x0000000503087223 */ /* 0x001fc6000000000e */
[----:B------:R-:W0:Y:S01]  /*1a40*/  LDS R14, [R21+0x3e0] ;  /* 0x0003e000150e7984 */ /* 0x000e220000000800 */
[C---:B-1----:R-:W-:Y:S01]  /*1a50*/  FFMA R6, R3.reuse, R6, R26 ;  /* 0x0000000603067223 */ /* 0x042fe2000000001a */
[C---:B--2---:R-:W-:Y:S01]  /*1a60*/  FFMA R5, R3.reuse, R17, R28 ;  /* 0x0000001103057223 */ /* 0x044fe2000000001c */
[C---:B0-----:R-:W-:Y:S01]  /*1a70*/  FFMA R4, R3.reuse, R14, R4 ;  /* 0x0000000e03047223 */ /* 0x041fe20000000004 */
[----:B------:R-:W-:Y:S01]  /*1a80*/  FFMA R3, R3, R16, R15 ;  /* 0x0000001003037223 */ /* 0x000fe2000000000f */
[----:B------:R-:W-:Y:S06]  /*1a90*/  BAR.SYNC.DEFER_BLOCKING 0x0 ;  /* 0x0000000000007b1d */ /* 0x000fec0000010000 */
[----:B------:R-:W-:Y:S05]  /*1aa0*/  BRA.U !UP0, `(.L_x_89) ;  /* 0xfffffff1087c7547 */ /* 0x000fea000b83ffff */
.L_x_81:
[----:B------:R-:W-:-:S04]  /*1ab0*/  UIADD3 UR4, UPT, UPT, UR4, 0x2, URZ ;  /* 0x0000000204047890 */ /* 0x000fc8000fffe0ff */
[----:B------:R-:W-:-:S09]  /*1ac0*/  UISETP.GE.AND UP0, UPT, UR4, UR16, UPT ;  /* 0x000000100400728c */ /* 0x000fd2000bf06270 */
[----:B------:R-:W-:Y:S05]  /*1ad0*/  BRA.U !UP0, `(.L_x_90) ;  /* 0xfffffff108387547 */ /* 0x000fea000b83ffff */
.L_x_80:
[----:B------:R-:W1:Y:S02]  /*1ae0*/  LDCU UR5, c[0x0][0x398] ;  /* 0x00007300ff0577ac */ /* 0x000e640008000800 */
[----:B-1----:R-:W-:-:S13]  /*1af0*/  ISETP.GE.AND P0, PT, R9, UR5, PT ;  /* 0x0000000509007c0c */ /* 0x002fda000bf06270 */
[----:B0-----:R-:W-:Y:S05]  /*1b00*/  @P0 EXIT ;  /* 0x000000000000094d */ /* 0x001fea0003800000 */
        /* <DEDUP_REMOVED lines=8> */
[----:B----4-:R-:W-:Y:S01]  /*1b90*/  FMUL R23, R10, UR4 ;  /* 0x000000040a177c20 */ /* 0x010fe20008400000 */
[----:B------:R-:W-:Y:S01]  /*1ba0*/  FMUL R7, R7, UR4 ;  /* 0x0000000407077c20 */ /* 0x000fe20008400000 */
[----:B------:R-:W-:Y:S02]  /*1bb0*/  IMAD R0, R0, UR5, RZ ;  /* 0x0000000500007c24 */ /* 0x000fe4000f8e02ff */
[----:B------:R-:W-:Y:S01]  /*1bc0*/  FMUL R5, R5, UR4 ;  /* 0x0000000405057c20 */ /* 0x000fe20008400000 */
[----:B------:R-:W-:Y:S01]  /*1bd0*/  FMUL R3, R3, UR4 ;  /* 0x0000000403037c20 */ /* 0x000fe20008400000 */
[----:B--2---:R-:W-:Y:S01]  /*1be0*/  IMAD.WIDE.U32 R12, R9, 0x4, R12 ;  /* 0x00000004090c7825 */ /* 0x004fe200078e000c */
[C---:B------:R-:W-:Y:S02]  /*1bf0*/  SHF.L.U32 R9, R0.reuse, 0x2, RZ ;  /* 0x0000000200097819 */ /* 0x040fe400000006ff */
[C---:B------:R-:W-:Y:S01]  /*1c00*/  SHF.L.U32 R19, R0.reuse, 0x4, RZ ;  /* 0x0000000400137819 */ /* 0x040fe200000006ff */
[C---:B------:R-:W-:Y:S01]  /*1c10*/  IMAD R17, R0.reuse, 0xc, RZ ;  /* 0x0000000c00117824 */ /* 0x040fe200078e02ff */
[C---:B------:R-:W-:Y:S01]  /*1c20*/  SHF.L.U32 R11, R0.reuse, 0x3, RZ ;  /* 0x00000003000b7819 */ /* 0x040fe200000006ff */
[C---:B------:R-:W-:Y:S01]  /*1c30*/  IMAD R21, R0.reuse, 0x14, RZ ;  /* 0x0000001400157824 */ /* 0x040fe200078e02ff */
[----:B------:R0:W-:Y:S01]  /*1c40*/  STG.E desc[UR14][R12.64], R15 ;  /* 0x0000000f0c007986 */ /* 0x0001e2000c10190e */
[----:B------:R-:W-:-:S02]  /*1c50*/  IMAD R27, R0, 0x18, RZ ;  /* 0x00000018001b7824 */ /* 0x000fc400078e02ff */
[----:B------:R-:W-:Y:S02]  /*1c60*/  IMAD R29, R0, 0x1c, RZ ;  /* 0x0000001c001d7824 */ /* 0x000fe400078e02ff */
[----:B------:R-:W-:-:S04]  /*1c70*/  IMAD.WIDE R8, R9, 0x4, R12 ;  /* 0x0000000409087825 */ /* 0x000fc800078e020c */
[--C-:B------:R-:W-:Y:S01]  /*1c80*/  IMAD.WIDE R10, R11, 0x4, R12.reuse ;  /* 0x000000040b0a7825 */ /* 0x100fe200078e020c */
[----:B------:R-:W-:Y:S03]  /*1c90*/  STG.E desc[UR14][R8.64], R23 ;  /* 0x0000001708007986 */ /* 0x000fe6000c10190e */
[--C-:B0-----:R-:W-:Y:S01]  /*1ca0*/  IMAD.WIDE R14, R17, 0x4, R12.reuse ;  /* 0x00000004110e7825 */ /* 0x101fe200078e020c */
        /* <DEDUP_REMOVED lines=13> */
.L_x_91:
        /* <DEDUP_REMOVED lines=16> */
.L_x_1024:


//--------------------- .text._Z20filterActs_YxX_colorILi4ELi32ELi1ELi4ELi3ELb1ELb0EEvPfS0_S0_iiiiiiiiiiffi --------------------------
	.section	.text._Z20filterActs_YxX_colorILi4ELi32ELi1ELi4ELi3ELb1ELb0EEvPfS0_S0_iiiiiiiiiiffi,"ax",@progbits
	.align	128
        .global         _Z20filterActs_YxX_colorILi4ELi32ELi1ELi4ELi3ELb1ELb0EEvPfS0_S0_iiiiiiiiiiffi
        .type           _Z20filterActs_YxX_colorILi4ELi32ELi1ELi4ELi3ELb1ELb0EEvPfS0_S0_iiiiiiiiiiffi,@function
        .size           _Z20filterActs_YxX_colorILi4ELi32ELi1ELi4ELi3ELb1ELb0EEvPfS0_S0_iiiiiiiiiiffi,(.L_x_1025 - _Z20filterActs_YxX_colorILi4ELi32ELi1ELi4ELi3ELb1ELb0EEvPfS0_S0_iiiiiiiiiiffi)
        .other          _Z20filterActs_YxX_colorILi4ELi32ELi1ELi4ELi3ELb1ELb0EEvPfS0_S0_iiiiiiiiiiffi,@"STO_CUDA_ENTRY STV_DEFAULT"
_Z20filterActs_YxX_colorILi4ELi32ELi1ELi4ELi3ELb1ELb0EEvPfS0_S0_iiiiiiiiiiffi:
.text._Z20filterActs_YxX_colorILi4ELi32ELi1ELi4ELi3ELb1ELb0EEvPfS0_S0_iiiiiiiiiiffi:
[----:B------:R-:W-:Y:S08]  /*0000*/  LDC R1, c[0x0][0x37c] ;  /* 0x0000df00ff017b82 */ /* 0x000ff00000000800 */
[----:B------:R-:W0:Y:S01]  /*0010*/  LDC R13, c[0x0][0x39c] ;  /* 0x0000e700ff0d7b82 */ /* 0x000e220000000800 */
[----:B------:R-:W1:Y:S01]  /*0020*/  S2R R7, SR_CTAID.Y ;  /* 0x0000000000077919 */ /* 0x000e620000002600 */
[----:B------:R-:W-:Y:S01]  /*0030*/  HFMA2 R2, -RZ, RZ, 0, 0 ;  /* 0x00000000ff027431 */ /* 0x000fe200000001ff */
[----:B------:R-:W2:Y:S01]  /*0040*/  LDCU UR4, c[0x0][0x3a8] ;  /* 0x00007500ff0477ac */ /* 0x000ea20008000800 */
[----:B------:R-:W3:Y:S01]  /*0050*/  S2R R15, SR_TID.X ;  /* 0x00000000000f7919 */ /* 0x000ee20000002100 */
[----:B------:R-:W4:Y:S03]  /*0060*/  LDCU UR5, c[0x0][0x3b4] ;  /* 0x00007680ff0577ac */ /* 0x000f260008000800 */
[----:B------:R-:W4:Y:S01]  /*0070*/  LDC R17, c[0x0][0x3b8] ;  /* 0x0000ee00ff117b82 */ /* 0x000f220000000800 */
[----:B------:R-:W5:Y:S01]  /*0080*/  S2R R8, SR_CTAID.X ;  /* 0x0000000000087919 */ /* 0x000f620000002500 */
[----:B------:R-:W5:Y:S01]  /*0090*/  LDCU UR6, c[0x0][0x398] ;  /* 0x00007300ff0677ac */ /* 0x000f620008000800 */
[----:B------:R-:W0:Y:S05]  /*00a0*/  LDCU.64 UR8, c[0x0][0x358] ;  /* 0x00006b00ff0877ac */ /* 0x000e2a0008000a00 */
[----:B------:R-:W5:Y:S01]  /*00b0*/  LDC.64 R28, c[0x0][0x388] ;  /* 0x0000e200ff1c7b82 */ /* 0x000f620000000a00 */
[----:B--2---:R-:W-:-:S02]  /*00c0*/  UIMAD UR7, UR4, UR4, URZ ;  /* 0x00000004040772a4 */ /* 0x004fc4000f8e02ff */
[----:B------:R-:W-:Y:S01]  /*00d0*/  UISETP.NE.AND UP0, UPT, UR4, URZ, UPT ;  /* 0x000000ff0400728c */ /* 0x000fe2000bf05270 */
[----:B0-----:R-:W-:-:S04]  /*00e0*/  SHF.R.S32.HI R0, RZ, 0x1f, R13 ;  /* 0x0000001fff007819 */ /* 0x001fc8000001140d */
[----:B------:R-:W-:-:S04]  /*00f0*/  LEA.HI R0, R0, R13, RZ, 0x4 ;  /* 0x0000000d00007211 */ /* 0x000fc800078f20ff */
[----:B------:R-:W-:-:S04]  /*0100*/  SHF.R.S32.HI R4, RZ, 0x4, R0 ;  /* 0x00000004ff047819 */ /* 0x000fc80000011400 */
[----:B------:R-:W0:Y:S01]  /*0110*/  I2F.U32.RP R0, R4 ;  /* 0x0000000400007306 */ /* 0x000e220000209000 */
[----:B------:R-:W-:Y:S02]  /*0120*/  IADD3 R5, PT, PT, RZ, -R4, RZ ;  /* 0x80000004ff057210 */ /* 0x000fe40007ffe0ff */
[----:B------:R-:W-:Y:S02]  /*0130*/  ISETP.NE.U32.AND P0, PT, R4, RZ, PT ;  /* 0x000000ff0400720c */ /* 0x000fe40003f05070 */
[----:B---3--:R-:W-:-:S03]  /*0140*/  LOP3.LUT R14, R15, 0xf, RZ, 0xc0, !PT ;  /* 0x0000000f0f0e7812 */ /* 0x008fc600078ec0ff */
[----:B0-----:R-:W0:Y:S02]  /*0150*/  MUFU.RCP R0, R0 ;  /* 0x0000000000007308 */ /* 0x001e240000001000 */
[----:B0-----:R-:W-:Y:S02]  /*0160*/  IADD3 R3, PT, PT, R0, 0xffffffe, RZ ;  /* 0x0ffffffe00037810 */ /* 0x001fe40007ffe0ff */
[----:B------:R-:W0:Y:S04]  /*0170*/  LDC R0, c[0x0][0x3c8] ;  /* 0x0000f200ff007b82 */ /* 0x000e280000000800 */
[----:B------:R-:W2:Y:S02]  /*0180*/  F2I.FTZ.U32.TRUNC.NTZ R3, R3 ;  /* 0x0000000300037305 */ /* 0x000ea4000021f000 */
[----:B--2---:R-:W-:-:S04]  /*0190*/  IMAD R5, R5, R3, RZ ;  /* 0x0000000305057224 */ /* 0x004fc800078e02ff */
[----:B------:R-:W-:-:S06]  /*01a0*/  IMAD.HI.U32 R2, R3, R5, R2 ;  /* 0x0000000503027227 */ /* 0x000fcc00078e0002 */
[----:B-1----:R-:W-:Y:S02]  /*01b0*/  IMAD.HI.U32 R16, R2, R7, RZ ;  /* 0x0000000702107227 */ /* 0x002fe400078e00ff */
[----:B------:R-:W1:Y:S03]  /*01c0*/  S2R R2, SR_TID.Y ;  /* 0x0000000000027919 */ /* 0x000e660000002200 */
[----:B------:R-:W-:-:S05]  /*01d0*/  IADD3 R5, PT, PT, -R16, RZ, RZ ;  /* 0x000000ff10057210 */ /* 0x000fca0007ffe1ff */
[----:B------:R-:W-:-:S05]  /*01e0*/  IMAD R5, R4, R5, R7 ;  /* 0x0000000504057224 */ /* 0x000fca00078e0207 */
[----:B------:R-:W-:-:S13]  /*01f0*/  ISETP.GE.U32.AND P1, PT, R5, R4, PT ;  /* 0x000000040500720c */ /* 0x000fda0003f26070 */
[----:B------:R-:W-:Y:S02]  /*0200*/  @P1 IADD3 R5, PT, PT, -R4, R5, RZ ;  /* 0x0000000504051210 */ /* 0x000fe40007ffe1ff */
[----:B------:R-:W-:Y:S02]  /*0210*/  @P1 IADD3 R16, PT, PT, R16, 0x1, RZ ;  /* 0x0000000110101810 */ /* 0x000fe40007ffe0ff */
[----:B------:R-:W-:Y:S02]  /*0220*/  ISETP.GE.U32.AND P2, PT, R5, R4, PT ;  /* 0x000000040500720c */ /* 0x000fe40003f46070 */
[----:B0-----:R-:W-:Y:S02]  /*0230*/  ISETP.NE.AND P1, PT, R0, RZ, PT ;  /* 0x000000ff0000720c */ /* 0x001fe40003f25270 */
[----:B-1----:R-:W-:-:S04]  /*0240*/  LEA R0, R2, R15, 0x5 ;  /* 0x0000000f02007211 */ /* 0x002fc800078e28ff */
[----:B------:R-:W-:-:S05]  /*0250*/  SHF.R.U32.HI R12, RZ, 0x4, R0 ;  /* 0x00000004ff0c7819 */ /* 0x000fca0000011600 */
[----:B------:R-:W-:Y:S02]  /*0260*/  @P2 IADD3 R16, PT, PT, R16, 0x1, RZ ;  /* 0x0000000110102810 */ /* 0x000fe40007ffe0ff */
[----:B------:R-:W-:-:S04]  /*0270*/  @!P0 LOP3.LUT R16, RZ, R4, RZ, 0x33, !PT ;  /* 0x00000004ff108212 */ /* 0x000fc800078e33ff */
[----:B------:R-:W-:-:S05]  /*0280*/  IADD3 R3, PT, PT, -R16, RZ, RZ ;  /* 0x000000ff10037210 */ /* 0x000fca0007ffe1ff */
[----:B------:R-:W-:Y:S02]  /*0290*/  IMAD R3, R4, R3, R7 ;  /* 0x0000000304037224 */ /* 0x000fe400078e0207 */
[----:B------:R-:W-:Y:S02]  /*02a0*/  IMAD R4, R12, R13, R14 ;  /* 0x0000000d0c047224 */ /* 0x000fe400078e020e */
[----:B------:R-:W-:Y:S01]  /*02b0*/  @!P1 IMAD R7, R13, UR7, RZ ;  /* 0x000000070d079c24 */ /* 0x000fe2000f8e02ff */
[C---:B------:R-:W-:Y:S02]  /*02c0*/  LEA R6, R3.reuse, R2, 0x4 ;  /* 0x0000000203067211 */ /* 0x040fe400078e20ff */
[----:B------:R-:W-:Y:S01]  /*02d0*/  LEA R5, R3, R4, 0x4 ;  /* 0x0000000403057211 */ /* 0x000fe200078e20ff */
[----:B------:R-:W-:Y:S01]  /*02e0*/  @!P1 IMAD R7, R16, R7, RZ ;  /* 0x0000000710079224 */ /* 0x000fe200078e02ff */
[----:B------:R-:W-:Y:S01]  /*02f0*/  MOV R4, RZ ;  /* 0x000000ff00047202 */ /* 0x000fe20000000f00 */
[----:B----4-:R-:W-:-:S02]  /*0300*/  IMAD R3, R17, UR5, RZ ;  /* 0x0000000511037c24 */ /* 0x010fc4000f8e02ff */
[----:B-----5:R-:W-:Y:S01]  /*0310*/  IMAD.WIDE R28, R5, 0x4, R28 ;  /* 0x00000004051c7825 */ /* 0x020fe200078e021c */
[----:B------:R-:W-:-:S03]  /*0320*/  LEA R5, R8, R15, 0x5 ;  /* 0x0000000f08057211 */ /* 0x000fc600078e28ff */
[----:B------:R-:W-:Y:S02]  /*0330*/  HFMA2 R8, -RZ, RZ, 0, 0 ;  /* 0x00000000ff087431 */ /* 0x000fe400000001ff */
[----:B------:R-:W-:Y:S02]  /*0340*/  @!P1 IMAD R7, R7, 0x3, RZ ;  /* 0x0000000307079824 */ /* 0x000fe400078e02ff */
[----:B------:R-:W-:Y:S02]  /*0350*/  IMAD R10, R6, R3, R16 ;  /* 0x00000003060a7224 */ /* 0x000fe400078e0210 */
[----:B------:R-:W-:Y:S01]  /*0360*/  @!P1 IMAD.WIDE R28, R7, 0x4, R28 ;  /* 0x00000004071c9825 */ /* 0x000fe200078e021c */
[----:B------:R-:W-:-:S03]  /*0370*/  CS2R R6, SRZ ;  /* 0x0000000000067805 */ /* 0x000fc6000001ff00 */
[----:B------:R-:W-:Y:S01]  /*0380*/  IMAD R9, R10, UR6, R5 ;  /* 0x000000060a097c24 */ /* 0x000fe2000f8e0205 */
[----:B------:R-:W-:Y:S06]  /*0390*/  BRA.U !UP0, `(.L_x_92) ;  /* 0x0000001108007547 */ /* 0x000fec000b800000 */
[----:B------:R-:W-:Y:S01]  /*03a0*/  IABS R4, R17 ;  /* 0x0000001100047213 */ /* 0x000fe20000000000 */
[----:B------:R-:W0:Y:S01]  /*03b0*/  S2UR UR6, SR_CgaCtaId ;  /* 0x00000000000679c3 */ /* 0x000e220000008800 */
[----:B------:R-:W-:Y:S01]  /*03c0*/  IABS R20, R16 ;  /* 0x0000001000147213 */ /* 0x000fe20000000000 */
[----:B------:R-:W1:Y:S01]  /*03d0*/  LDCU UR10, c[0x0][0x3b0] ;  /* 0x00007600ff0a77ac */ /* 0x000e620008000800 */
[----:B------:R-:W2:Y:S01]  /*03e0*/  I2F.RP R18, R4 ;  /* 0x0000000400127306 */ /* 0x000ea20000209400 */
[----:B------:R-:W-:Y:S01]  /*03f0*/  IMAD R13, R13, UR7, RZ ;  /* 0x000000070d0d7c24 */ /* 0x000fe2000f8e02ff */
[----:B------:R-:W-:Y:S01]  /*0400*/  UMOV UR4, 0x400 ;  /* 0x0000040000047882 */ /* 0x000fe20000000000 */
[----:B------:R-:W3:Y:S03]  /*0410*/  LDCU UR11, c[0x0][0x3bc] ;  /* 0x00007780ff0b77ac */ /* 0x000ee60008000800 */
[----:B------:R-:W-:Y:S01]  /*0420*/  SHF.L.U32 R21, R13, 0x1, RZ ;  /* 0x000000010d157819 */ /* 0x000fe200000006ff */
[----:B------:R-:W-:Y:S01]  /*0430*/  UIADD3 UR5, UPT, UPT, UR4, 0x300, URZ ;  /* 0x0000030004057890 */ /* 0x000fe2000fffe0ff */
[----:B------:R-:W4:Y:S01]  /*0440*/  LDCU.64 UR12, c[0x0][0x380] ;  /* 0x00007000ff0c77ac */ /* 0x000f220008000a00 */
[----:B--2---:R-:W2:Y:S01]  /*0450*/  MUFU.RCP R18, R18 ;  /* 0x0000001200127308 */ /* 0x004ea20000001000 */
[----:B0-----:R-:W-:-:S02]  /*0460*/  ULEA UR4, UR6, UR4, 0x18 ;  /* 0x0000000406047291 */ /* 0x001fc4000f8ec0ff */
[----:B------:R-:W-:-:S04]  /*0470*/  ULEA UR5, UR6, UR5, 0x18 ;  /* 0x0000000506057291 */ /* 0x000fc8000f8ec0ff */
[----:B------:R-:W-:Y:S02]  /*0480*/  LEA R23, R14, UR4, 0x2 ;  /* 0x000000040e177c11 */ /* 0x000fe4000f8e10ff */
[----:B------:R-:W-:Y:S01]  /*0490*/  LEA R22, R2, UR4, 0x2 ;  /* 0x0000000402167c11 */ /* 0x000fe2000f8e10ff */
[----:B------:R-:W-:Y:S01]  /*04a0*/  UMOV UR4, URZ ;  /* 0x000000ff00047c82 */ /* 0x000fe20008000000 */
[----:B------:R-:W-:Y:S02]  /*04b0*/  LEA R23, R12, R23, 0x6 ;  /* 0x000000170c177211 */ /* 0x000fe400078e30ff */
[----:B--2---:R-:W-:-:S04]  /*04c0*/  IADD3 R10, PT, PT, R18, 0xffffffe, RZ ;  /* 0x0ffffffe120a7810 */ /* 0x004fc80007ffe0ff */
[----:B------:R0:W2:Y:S02]  /*04d0*/  F2I.FTZ.U32.TRUNC.NTZ R11, R10 ;  /* 0x0000000a000b7305 */ /* 0x0000a4000021f000 */
[----:B0-----:R-:W-:Y:S02]  /*04e0*/  MOV R10, RZ ;  /* 0x000000ff000a7202 */ /* 0x001fe40000000f00 */
[----:B--2---:R-:W-:-:S05]  /*04f0*/  IADD3 R19, PT, PT, RZ, -R11, RZ ;  /* 0x8000000bff137210 */ /* 0x004fca0007ffe0ff */
[----:B------:R-:W-:-:S04]  /*0500*/  IMAD R19, R19, R4, RZ ;  /* 0x0000000413137224 */ /* 0x000fc800078e02ff */
[----:B------:R-:W-:Y:S01]  /*0510*/  IMAD.HI.U32 R11, R11, R19, R10 ;  /* 0x000000130b0b7227 */ /* 0x000fe200078e000a */
[----:B------:R-:W-:Y:S02]  /*0520*/  MOV R19, R20 ;  /* 0x0000001400137202 */ /* 0x000fe40000000f00 */
[----:B------:R-:W-:-:S03]  /*0530*/  LEA R20, R15, UR5, 0x2 ;  /* 0x000000050f147c11 */ /* 0x000fc6000f8e10ff */
[----:B------:R-:W-:Y:S01]  /*0540*/  IMAD.HI.U32 R11, R11, R19, RZ ;  /* 0x000000130b0b7227 */ /* 0x000fe200078e00ff */
[----:B------:R-:W-:-:S04]  /*0550*/  LEA R24, R2, R20, 0x7 ;  /* 0x0000001402187211 */ /* 0x000fc800078e38ff */
[----:B------:R-:W-:-:S05]  /*0560*/  IADD3 R18, PT, PT, -R11, RZ, RZ ;  /* 0x000000ff0b127210 */ /* 0x000fca0007ffe1ff */
[C---:B------:R-:W-:Y:S02]  /*0570*/  IMAD R19, R4.reuse, R18, R19 ;  /* 0x0000001204137224 */ /* 0x040fe400078e0213 */
[----:B------:R-:W1:Y:S03]  /*0580*/  LDC R18, c[0x0][0x3ac] ;  /* 0x0000eb00ff127b82 */ /* 0x000e660000000800 */
[----:B------:R-:W-:-:S13]  /*0590*/  ISETP.GT.U32.AND P2, PT, R4, R19, PT ;  /* 0x000000130400720c */ /* 0x000fda0003f44070 */
[-C--:B------:R-:W-:Y:S02]  /*05a0*/  @!P2 IADD3 R19, PT, PT, R19, -R4.reuse, RZ ;  /* 0x800000041313a210 */ /* 0x080fe40007ffe0ff */
[----:B------:R-:W-:Y:S02]  /*05b0*/  @!P2 IADD3 R11, PT, PT, R11, 0x1, RZ ;  /* 0x000000010b0ba810 */ /* 0x000fe40007ffe0ff */
[----:B------:R-:W-:Y:S02]  /*05c0*/  ISETP.GE.U32.AND P0, PT, R19, R4, PT ;  /* 0x000000041300720c */ /* 0x000fe40003f06070 */
[----:B------:R-:W-:Y:S02]  /*05d0*/  LOP3.LUT R4, R16, R17, RZ, 0x3c, !PT ;  /* 0x0000001110047212 */ /* 0x000fe400078e3cff */
[----:B------:R-:W-:Y:S02]  /*05e0*/  ISETP.NE.AND P2, PT, R17, RZ, PT ;  /* 0x000000ff1100720c */ /* 0x000fe40003f45270 */
[----:B------:R-:W-:-:S02]  /*05f0*/  ISETP.GE.AND P1, PT, R4, RZ, PT ;  /* 0x000000ff0400720c */ /* 0x000fc40003f26270 */
[----:B------:R-:W-:-:S05]  /*0600*/  MOV R19, RZ ;  /* 0x000000ff00137202 */ /* 0x000fca0000000f00 */
[----:B------:R-:W-:-:S06]  /*0610*/  @P0 IADD3 R11, PT, PT, R11, 0x1, RZ ;  /* 0x000000010b0b0810 */ /* 0x000fcc0007ffe0ff */
[----:B------:R-:W-:Y:S02]  /*0620*/  @!P1 IADD3 R11, PT, PT, -R11, RZ, RZ ;  /* 0x000000ff0b0b9210 */ /* 0x000fe40007ffe1ff */
[----:B------:R-:W-:-:S04]  /*0630*/  @!P2 LOP3.LUT R11, RZ, R17, RZ, 0x33, !PT ;  /* 0x00000011ff0ba212 */ /* 0x000fc800078e33ff */
[C---:B------:R-:W-:Y:S01]  /*0640*/  IADD3 R4, PT, PT, -R11.reuse, RZ, RZ ;  /* 0x000000ff0b047210 */ /* 0x040fe20007ffe1ff */
[----:B-1----:R-:W-:-:S04]  /*0650*/  IMAD R10, R11, UR10, R18 ;  /* 0x0000000a0b0a7c24 */ /* 0x002fc8000f8e0212 */
[----:B------:R-:W-:Y:S01]  /*0660*/  IMAD R16, R17, R4, R16 ;  /* 0x0000000411107224 */ /* 0x000fe200078e0210 */
[----:B------:R-:W-:-:S03]  /*0670*/  MOV R4, RZ ;  /* 0x000000ff00047202 */ /* 0x000fc60000000f00 */
[----:B------:R-:W-:Y:S01]  /*0680*/  IMAD R11, R16, UR10, R18 ;  /* 0x0000000a100b7c24 */ /* 0x000fe2000f8e0212 */
[----:B---34-:R-:W-:-:S07]  /*0690*/  SHF.R.S32.HI R18, RZ, 0x1f, R5 ;  /* 0x0000001fff127819 */ /* 0x018fce0000011405 */
.L_x_99:
[----:B------:R-:W-:Y:S01]  /*06a0*/  ISETP.GT.U32.AND P0, PT, R0, 0x3f, PT ;  /* 0x0000003f0000780c */ /* 0x000fe20003f04070 */
[----:B------:R-:W-:-:S12]  /*06b0*/  BSSY.RECONVERGENT B0, `(.L_x_93) ;  /* 0x0000011000007945 */ /* 0x000fd80003800200 */
[----:B-12---:R-:W-:Y:S05]  /*06c0*/  @P0 BRA `(.L_x_94) ;  /* 0x00000000003c0947 */ /* 0x006fea0003800000 */
[----:B------:R-:W-:-:S13]  /*06d0*/  ISETP.GE.U32.AND P0, PT, R12, UR7, PT ;  /* 0x000000070c007c0c */ /* 0x000fda000bf06070 */
[----:B------:R-:W-:Y:S05]  /*06e0*/  @P0 BRA `(.L_x_95) ;  /* 0x0000000000280947 */ /* 0x000fea0003800000 */
[----:B------:R-:W-:-:S04]  /*06f0*/  IMAD.WIDE R16, R19, 0x4, R28 ;  /* 0x0000000413107825 */ /* 0x000fc800078e021c */
[--C-:B------:R-:W-:Y:S02]  /*0700*/  IMAD.WIDE R14, R13, 0x4, R28.reuse ;  /* 0x000000040d0e7825 */ /* 0x100fe400078e021c */
[----:B------:R-:W2:Y:S02]  /*0710*/  LDG.E R16, desc[UR8][R16.64] ;  /* 0x0000000810107981 */ /* 0x000ea4000c1e1900 */
[----:B------:R-:W-:Y:S02]  /*0720*/  IMAD.WIDE R26, R21, 0x4, R28 ;  /* 0x00000004151a7825 */ /* 0x000fe400078e021c */
[----:B------:R-:W3:Y:S04]  /*0730*/  LDG.E R14, desc[UR8][R14.64] ;  /* 0x000000080e0e7981 */ /* 0x000ee8000c1e1900 */
[----:B------:R-:W4:Y:S04]  /*0740*/  LDG.E R26, desc[UR8][R26.64] ;  /* 0x000000081a1a7981 */ /* 0x000f28000c1e1900 */
[----:B--2---:R0:W-:Y:S04]  /*0750*/  STS [R23], R16 ;  /* 0x0000001017007388 */ /* 0x0041e80000000800 */
[----:B---3--:R0:W-:Y:S04]  /*0760*/  STS [R23+0x100], R14 ;  /* 0x0001000e17007388 */ /* 0x0081e80000000800 */
[----:B----4-:R0:W-:Y:S01]  /*0770*/  STS [R23+0x200], R26 ;  /* 0x0002001a17007388 */ /* 0x0101e20000000800 */
[----:B------:R-:W-:Y:S05]  /*0780*/  BRA `(.L_x_94) ;  /* 0x00000000000c7947 */ /* 0x000fea0003800000 */
.L_x_95:
[----:B------:R1:W-:Y:S04]  /*0790*/  STS [R23], RZ ;  /* 0x000000ff17007388 */ /* 0x0003e80000000800 */
[----:B------:R1:W-:Y:S04]  /*07a0*/  STS [R23+0x100], RZ ;  /* 0x000100ff17007388 */ /* 0x0003e80000000800 */
[----:B------:R1:W-:Y:S02]  /*07b0*/  STS [R23+0x200], RZ ;  /* 0x000200ff17007388 */ /* 0x0003e40000000800 */
.L_x_94:
[----:B------:R-:W-:Y:S05]  /*07c0*/  BSYNC.RECONVERGENT B0 ;  /* 0x0000000000007941 */ /* 0x000fea0003800200 */
.L_x_93:
[----:B------:R-:W-:Y:S01]  /*07d0*/  ISETP.GE.AND P0, PT, R2, UR7, PT ;  /* 0x0000000702007c0c */ /* 0x000fe2000bf06270 */
[----:B------:R-:W-:-:S12]  /*07e0*/  BSSY.RECONVERGENT B0, `(.L_x_96) ;  /* 0x0000044000007945 */ /* 0x000fd80003800200 */
[----:B------:R-:W-:Y:S05]  /*07f0*/  @P0 BRA `(.L_x_97) ;  /* 0x0000000400080947 */ /* 0x000fea0003800000 */
[----:B------:R-:W2:Y:S01]  /*0800*/  LDC R17, c[0x0][0x3a8] ;  /* 0x0000ea00ff117b82 */ /* 0x000ea20000000800 */
[----:B0-----:R-:W-:Y:S02]  /*0810*/  IABS R26, R2 ;  /* 0x00000002001a7213 */ /* 0x001fe40000000000 */
[----:B--2---:R-:W-:-:S04]  /*0820*/  IABS R16, R17 ;  /* 0x0000001100107213 */ /* 0x004fc80000000000 */
[----:B------:R-:W0:Y:S08]  /*0830*/  I2F.RP R25, R16 ;  /* 0x0000001000197306 */ /* 0x000e300000209400 */
[----:B0-----:R-:W0:Y:S02]  /*0840*/  MUFU.RCP R25, R25 ;  /* 0x0000001900197308 */ /* 0x001e240000001000 */
[----:B0-----:R-:W-:-:S06]  /*0850*/  IADD3 R14, PT, PT, R25, 0xffffffe, RZ ;  /* 0x0ffffffe190e7810 */ /* 0x001fcc0007ffe0ff */
[----:B------:R0:W2:Y:S02]  /*0860*/  F2I.FTZ.U32.TRUNC.NTZ R15, R14 ;  /* 0x0000000e000f7305 */ /* 0x0000a4000021f000 */
[----:B0-----:R-:W-:Y:S02]  /*0870*/  MOV R14, RZ ;  /* 0x000000ff000e7202 */ /* 0x001fe40000000f00 */
[----:B--2---:R-:W-:-:S05]  /*0880*/  IADD3 R27, PT, PT, RZ, -R15, RZ ;  /* 0x8000000fff1b7210 */ /* 0x004fca0007ffe0ff */
        /* <DEDUP_REMOVED lines=16> */
[----:B------:R-:W-:-:S04]  /*0990*/  @!P2 LOP3.LUT R25, RZ, R17, RZ, 0x33, !PT ;  /* 0x00000011ff19a212 */ /* 0x000fc800078e33ff */
[----:B------:R-:W-:Y:S02]  /*09a0*/  IADD3 R26, PT, PT, -R25, RZ, RZ ;  /* 0x000000ff191a7210 */ /* 0x000fe40007ffe1ff */
[----:B------:R-:W-:-:S03]  /*09b0*/  IADD3 R25, PT, PT, R10, R25, RZ ;  /* 0x000000190a197210 */ /* 0x000fc60007ffe0ff */
[----:B------:R-:W-:-:S05]  /*09c0*/  IMAD R26, R17, R26, R2 ;  /* 0x0000001a111a7224 */ /* 0x000fca00078e0202 */
[----:B------:R-:W-:Y:S02]  /*09d0*/  IADD3 R26, PT, PT, R11, R26, RZ ;  /* 0x0000001a0b1a7210 */ /* 0x000fe40007ffe0ff */
[C---:B0-----:R-:W-:Y:S02]  /*09e0*/  ISETP.GE.AND P0, PT, R25.reuse, R14, PT ;  /* 0x0000000e1900720c */ /* 0x041fe40003f06270 */
[C---:B------:R-:W-:Y:S02]  /*09f0*/  ISETP.GE.AND P1, PT, R26.reuse, R15, PT ;  /* 0x0000000f1a00720c */ /* 0x040fe40003f26270 */
[----:B------:R-:W-:Y:S02]  /*0a00*/  ISETP.GT.AND P0, PT, R25, -0x1, !P0 ;  /* 0xffffffff1900780c */ /* 0x000fe40004704270 */
[----:B------:R-:W-:-:S04]  /*0a10*/  ISETP.GT.AND P1, PT, R26, -0x1, !P1 ;  /* 0xffffffff1a00780c */ /* 0x000fc80004f24270 */
[----:B------:R-:W-:-:S13]  /*0a20*/  PLOP3.LUT P0, PT, P0, P1, PT, 0x80, 0x8 ;  /* 0x000000000008781c */ /* 0x000fda0000703070 */
[----:B------:R-:W-:Y:S05]  /*0a30*/  @!P0 BRA `(.L_x_98) ;  /* 0x00000000006c8947 */ /* 0x000fea0003800000 */
[----:B------:R-:W-:-:S04]  /*0a40*/  IMAD R16, R25, R15, R26 ;  /* 0x0000000f19107224 */ /* 0x000fc800078e021a */
[----:B------:R-:W-:-:S05]  /*0a50*/  IMAD R16, R16, UR11, RZ ;  /* 0x0000000b10107c24 */ /* 0x000fca000f8e02ff */
[----:B------:R-:W-:-:S04]  /*0a60*/  IADD3 R17, P0, PT, R5, R16, RZ ;  /* 0x0000001005117210 */ /* 0x000fc80007f1e0ff */
[----:B------:R-:W-:Y:S02]  /*0a70*/  LEA.HI.X.SX32 R27, R16, R18, 0x1, P0 ;  /* 0x00000012101b7211 */ /* 0x000fe400000f0eff */
[----:B------:R-:W-:-:S04]  /*0a80*/  LEA R16, P0, R17, UR12, 0x2 ;  /* 0x0000000c11107c11 */ /* 0x000fc8000f8010ff */
[----:B------:R-:W-:-:S06]  /*0a90*/  LEA.HI.X R17, R17, UR13, R27, 0x2, P0 ;  /* 0x0000000d11117c11 */ /* 0x000fcc00080f141b */
[----:B------:R0:W2:Y:S01]  /*0aa0*/  LDG.E R17, desc[UR8][R16.64] ;  /* 0x0000000810117981 */ /* 0x0000a2000c1e1900 */
[----:B------:R-:W-:-:S04]  /*0ab0*/  IADD3 R25, PT, PT, R25, R14, RZ ;  /* 0x0000000e19197210 */ /* 0x000fc80007ffe0ff */
[C---:B------:R-:W-:Y:S01]  /*0ac0*/  IADD3 R14, PT, PT, R25.reuse, R14, RZ ;  /* 0x0000000e190e7210 */ /* 0x040fe20007ffe0ff */
[----:B------:R-:W-:-:S04]  /*0ad0*/  IMAD R25, R25, R15, R26 ;  /* 0x0000000f19197224 */ /* 0x000fc800078e021a */
[----:B------:R-:W-:Y:S02]  /*0ae0*/  IMAD R14, R14, R15, R26 ;  /* 0x0000000f0e0e7224 */ /* 0x000fe400078e021a */
[----:B------:R-:W-:Y:S02]  /*0af0*/  IMAD R25, R25, UR11, RZ ;  /* 0x0000000b19197c24 */ /* 0x000fe4000f8e02ff */
[----:B------:R-:W-:-:S05]  /*0b00*/  IMAD R14, R14, UR11, RZ ;  /* 0x0000000b0e0e7c24 */ /* 0x000fca000f8e02ff */
[----:B------:R-:W-:-:S04]  /*0b10*/  IADD3 R15, P0, PT, R5, R14, RZ ;  /* 0x0000000e050f7210 */ /* 0x000fc80007f1e0ff */
[----:B------:R-:W-:Y:S02]  /*0b20*/  LEA.HI.X.SX32 R26, R14, R18, 0x1, P0 ;  /* 0x000000120e1a7211 */ /* 0x000fe400000f0eff */
[----:B------:R-:W-:-:S04]  /*0b30*/  LEA R14, P0, R15, UR12, 0x2 ;  /* 0x0000000c0f0e7c11 */ /* 0x000fc8000f8010ff */
[----:B------:R-:W-:Y:S02]  /*0b40*/  LEA.HI.X R15, R15, UR13, R26, 0x2, P0 ;  /* 0x0000000d0f0f7c11 */ /* 0x000fe400080f141a */
[----:B0-----:R-:W-:-:S03]  /*0b50*/  IADD3 R16, P0, PT, R5, R25, RZ ;  /* 0x0000001905107210 */ /* 0x001fc60007f1e0ff */
[----:B------:R0:W3:Y:S01]  /*0b60*/  LDG.E R27, desc[UR8][R14.64] ;  /* 0x000000080e1b7981 */ /* 0x0000e2000c1e1900 */
[----:B------:R-:W-:Y:S02]  /*0b70*/  LEA.HI.X.SX32 R25, R25, R18, 0x1, P0 ;  /* 0x0000001219197211 */ /* 0x000fe400000f0eff */
[----:B0-----:R-:W-:-:S04]  /*0b80*/  LEA R14, P0, R16, UR12, 0x2 ;  /* 0x0000000c100e7c11 */ /* 0x001fc8000f8010ff */
[----:B------:R-:W-:Y:S01]  /*0b90*/  LEA.HI.X R15, R16, UR13, R25, 0x2, P0 ;  /* 0x0000000d100f7c11 */ /* 0x000fe200080f1419 */
[----:B--2---:R0:W-:Y:S04]  /*0ba0*/  STS [R24], R17 ;  /* 0x0000001118007388 */ /* 0x0041e80000000800 */
[----:B0-----:R-:W2:Y:S04]  /*0bb0*/  LDG.E R17, desc[UR8][R14.64] ;  /* 0x000000080e117981 */ /* 0x001ea8000c1e1900 */
[----:B---3--:R3:W-:Y:S04]  /*0bc0*/  STS [R24+0x400], R27 ;  /* 0x0004001b18007388 */ /* 0x0087e80000000800 */
[----:B--2---:R3:W-:Y:S01]  /*0bd0*/  STS [R24+0x200], R17 ;  /* 0x0002001118007388 */ /* 0x0047e20000000800 */
[----:B------:R-:W-:Y:S05]  /*0be0*/  BRA `(.L_x_97) ;  /* 0x00000000000c7947 */ /* 0x000fea0003800000 */
.L_x_98:
[----:B------:R2:W-:Y:S04]  /*0bf0*/  STS [R24], RZ ;  /* 0x000000ff18007388 */ /* 0x0005e80000000800 */
[----:B------:R2:W-:Y:S04]  /*0c00*/  STS [R24+0x200], RZ ;  /* 0x000200ff18007388 */ /* 0x0005e80000000800 */
[----:B------:R2:W-:Y:S02]  /*0c10*/  STS [R24+0x400], RZ ;  /* 0x000400ff18007388 */ /* 0x0005e40000000800 */
.L_x_97:
[----:B------:R-:W-:Y:S05]  /*0c20*/  BSYNC.RECONVERGENT B0 ;  /* 0x0000000000007941 */ /* 0x000fea0003800200 */
.L_x_96:
[----:B------:R-:W-:Y:S01]  /*0c30*/  BAR.SYNC.DEFER_BLOCKING 0x0 ;  /* 0x0000000000007b1d */ /* 0x000fe20000010000 */
[----:B------:R-:W-:Y:S01]  /*0c40*/  UIADD3 UR4, UPT, UPT, UR4, 0x4, URZ ;  /* 0x0000000404047890 */ /* 0x000fe2000fffe0ff */
[----:B------:R-:W-:Y:S02]  /*0c50*/  IADD3 R2, PT, PT, R2, 0x4, RZ ;  /* 0x0000000402027810 */ /* 0x000fe40007ffe0ff */
[----:B------:R-:W-:Y:S01]  /*0c60*/  IADD3 R12, PT, PT, R12, 0x4, RZ ;  /* 0x000000040c0c7810 */ /* 0x000fe20007ffe0ff */
[----:B------:R-:W-:-:S03]  /*0c70*/  UISETP.GE.U32.AND UP0, UPT, UR4, UR7, UPT ;  /* 0x000000070400728c */ /* 0x000fc6000bf06070 */
[----:B0-----:R-:W0:Y:S01]  /*0c80*/  LDC R26, c[0x0][0x39c] ;  /* 0x0000e700ff1a7b82 */ /* 0x001e220000000800 */
[----:B------:R-:W-:Y:S04]  /*0c90*/  LDS R15, [R20] ;  /* 0x00000000140f7984 */ /* 0x000fe80000000800 */
[----:B---3--:R-:W3:Y:S01]  /*0ca0*/  LDS R17, [R22] ;  /* 0x0000000016117984 */ /* 0x008ee20000000800 */
[----:B0-----:R-:W-:-:S03]  /*0cb0*/  LEA R19, R26, R19, 0x2 ;  /* 0x000000131a137211 */ /* 0x001fc600078e10ff */
[----:B------:R-:W0:Y:S01]  /*0cc0*/  LDS R25, [R22+0x20] ;  /* 0x0000200016197984 */ /* 0x000e220000000800 */
[C---:B------:R-:W-:Y:S02]  /*0cd0*/  LEA R21, R26.reuse, R21, 0x2 ;  /* 0x000000151a157211 */ /* 0x040fe400078e10ff */
[----:B------:R-:W-:Y:S01]  /*0ce0*/  LEA R13, R26, R13, 0x2 ;  /* 0x0000000d1a0d7211 */ /* 0x000fe200078e10ff */
[----:B------:R-:W4:Y:S04]  /*0cf0*/  LDS R14, [R22+0x10] ;  /* 0x00001000160e7984 */ /* 0x000f280000000800 */
[----:B------:R-:W5:Y:S04]  /*0d00*/  LDS R27, [R22+0x30] ;  /* 0x00003000161b7984 */ /* 0x000f680000000800 */
[----:B------:R-:W-:Y:S01]  /*0d10*/  LDS R16, [R22+0xa0] ;  /* 0x0000a00016107984 */ /* 0x000fe20000000800 */
[----:B---3--:R-:W-:-:S03]  /*0d20*/  FFMA R17, R15, R17, R8 ;  /* 0x000000110f117223 */ /* 0x008fc60000000008 */
[----:B------:R-:W-:Y:S01]  /*0d30*/  LDS R8, [R22+0x40] ;  /* 0x0000400016087984 */ /* 0x000fe20000000800 */
[----:B0-----:R-:W-:-:S03]  /*0d40*/  FFMA R25, R15, R25, R6 ;  /* 0x000000190f197223 */ /* 0x001fc60000000006 */
[----:B------:R-:W0:Y:S01]  /*0d50*/  LDS R6, [R20+0x80] ;  /* 0x0000800014067984 */ /* 0x000e220000000800 */
[----:B----4-:R-:W-:-:S03]  /*0d60*/  FFMA R7, R15, R14, R7 ;  /* 0x0000000e0f077223 */ /* 0x010fc60000000007 */
[----:B------:R-:W3:Y:S01]  /*0d70*/  LDS R14, [R22+0x60] ;  /* 0x00006000160e7984 */ /* 0x000ee20000000800 */
[----:B-----5:R-:W-:-:S03]  /*0d80*/  FFMA R27, R15, R27, R4 ;  /* 0x0000001b0f1b7223 */ /* 0x020fc60000000004 */
[----:B------:R-:W4:Y:S01]  /*0d90*/  LDS R4, [R22+0x50] ;  /* 0x0000500016047984 */ /* 0x000f220000000800 */
[----:B0-----:R-:W-:-:S03]  /*0da0*/  FFMA R17, R6, R8, R17 ;  /* 0x0000000806117223 */ /* 0x001fc60000000011 */
[----:B------:R-:W0:Y:S01]  /*0db0*/  LDS R8, [R22+0x70] ;  /* 0x0000700016087984 */ /* 0x000e220000000800 */
[----:B---3--:R-:W-:-:S03]  /*0dc0*/  FFMA R25, R6, R14, R25 ;  /* 0x0000000e06197223 */ /* 0x008fc60000000019 */
[----:B------:R-:W-:Y:S01]  /*0dd0*/  LDS R14, [R22+0x80] ;  /* 0x00008000160e7984 */ /* 0x000fe20000000800 */
[----:B----4-:R-:W-:-:S03]  /*0de0*/  FFMA R7, R6, R4, R7 ;  /* 0x0000000406077223 */ /* 0x010fc60000000007 */
[----:B------:R-:W3:Y:S01]  /*0df0*/  LDS R4, [R20+0x100] ;  /* 0x0001000014047984 */ /* 0x000ee20000000800 */
[----:B0-----:R-:W-:-:S03]  /*0e00*/  FFMA R27, R6, R8, R27 ;  /* 0x00000008061b7223 */ /* 0x001fc6000000001b */
[----:B------:R-:W0:Y:S04]  /*0e10*/  LDS R6, [R22+0x90] ;  /* 0x0000900016067984 */ /* 0x000e280000000800 */
[----:B------:R-:W4:Y:S01]  /*0e20*/  LDS R8, [R22+0xb0] ;  /* 0x0000b00016087984 */ /* 0x000f220000000800 */
[C---:B---3--:R-:W-:Y:S01]  /*0e30*/  FFMA R17, R4.reuse, R14, R17 ;  /* 0x0000000e04117223 */ /* 0x048fe20000000011 */
[C---:B------:R-:W-:Y:S02]  /*0e40*/  FFMA R25, R4.reuse, R16, R25 ;  /* 0x0000001004197223 */ /* 0x040fe40000000019 */
[----:B------:R-:W-:Y:S04]  /*0e50*/  LDS R14, [R22+0xc0] ;  /* 0x0000c000160e7984 */ /* 0x000fe80000000800 */
[----:B------:R-:W-:Y:S01]  /*0e60*/  LDS R16, [R22+0xe0] ;  /* 0x0000e00016107984 */ /* 0x000fe20000000800 */
[----:B0-----:R-:W-:-:S03]  /*0e70*/  FFMA R7, R4, R6, R7 ;  /* 0x0000000604077223 */ /* 0x001fc60000000007 */
[----:B------:R-:W0:Y:S01]  /*0e80*/  LDS R6, [R20+0x180] ;  /* 0x0001800014067984 */ /* 0x000e220000000800 */
[----:B----4-:R-:W-:-:S03]  /*0e90*/  FFMA R27, R4, R8, R27 ;  /* 0x00000008041b7223 */ /* 0x010fc6000000001b */
[----:B------:R-:W3:Y:S04]  /*0ea0*/  LDS R4, [R22+0xd0] ;  /* 0x0000d00016047984 */ /* 0x000ee80000000800 */
[----:B------:R-:W4:Y:S01]  /*0eb0*/  LDS R8, [R22+0xf0] ;  /* 0x0000f00016087984 */ /* 0x000f220000000800 */
[C---:B0-----:R-:W-:Y:S01]  /*0ec0*/  FFMA R17, R6.reuse, R14, R17 ;  /* 0x0000000e06117223 */ /* 0x041fe20000000011 */
[C---:B------:R-:W-:Y:S02]  /*0ed0*/  FFMA R25, R6.reuse, R16, R25 ;  /* 0x0000001006197223 */ /* 0x040fe40000000019 */
[----:B------:R-:W-:Y:S01]  /*0ee0*/  LDS R14, [R22+0x100] ;  /* 0x00010000160e7984 */ /* 0x000fe20000000800 */
[----:B---3--:R-:W-:-:S03]  /*0ef0*/  FFMA R7, R6, R4, R7 ;  /* 0x0000000406077223 */ /* 0x008fc60000000007 */
[----:B------:R-:W0:Y:S01]  /*0f00*/  LDS R4, [R20+0x200] ;  /* 0x0002000014047984 */ /* 0x000e220000000800 */
[----:B----4-:R-:W-:-:S03]  /*0f10*/  FFMA R27, R6, R8, R27 ;  /* 0x00000008061b7223 */ /* 0x010fc6000000001b */
[----:B------:R-:W3:Y:S04]  /*0f20*/  LDS R6, [R22+0x110] ;  /* 0x0001100016067984 */ /* 0x000ee80000000800 */
[----:B------:R-:W4:Y:S04]  /*0f30*/  LDS R16, [R22+0x120] ;  /* 0x0001200016107984 */ /* 0x000f280000000800 */
[----:B------:R-:W5:Y:S01]  /*0f40*/  LDS R8, [R22+0x130] ;  /* 0x0001300016087984 */ /* 0x000f620000000800 */
[----:B0-----:R-:W-:-:S03]  /*0f50*/  FFMA R17, R4, R14, R17 ;  /* 0x0000000e04117223 */ /* 0x001fc60000000011 */
[----:B------:R-:W-:Y:S01]  /*0f60*/  LDS R14, [R22+0x140] ;  /* 0x00014000160e7984 */ /* 0x000fe20000000800 */
[----:B---3--:R-:W-:-:S03]  /*0f70*/  FFMA R7, R4, R6, R7 ;  /* 0x0000000604077223 */ /* 0x008fc60000000007 */
[----:B------:R-:W0:Y:S01]  /*0f80*/  LDS R6, [R20+0x280] ;  /* 0x0002800014067984 */ /* 0x000e220000000800 */
[----:B----4-:R-:W-:-:S03]  /*0f90*/  FFMA R25, R4, R16, R25 ;  /* 0x0000001004197223 */ /* 0x010fc60000000019 */
[----:B------:R-:W3:Y:S01]  /*0fa0*/  LDS R16, [R22+0x160] ;  /* 0x0001600016107984 */ /* 0x000ee20000000800 */
[----:B-----5:R-:W-:-:S03]  /*0fb0*/  FFMA R27, R4, R8, R27 ;  /* 0x00000008041b7223 */ /* 0x020fc6000000001b */
[----:B------:R-:W4:Y:S04]  /*0fc0*/  LDS R4, [R22+0x150] ;  /* 0x0001500016047984 */ /* 0x000f280000000800 */
[----:B------:R-:W5:Y:S01]  /*0fd0*/  LDS R8, [R22+0x170] ;  /* 0x0001700016087984 */ /* 0x000f620000000800 */
[----:B0-----:R-:W-:-:S03]  /*0fe0*/  FFMA R17, R6, R14, R17 ;  /* 0x0000000e06117223 */ /* 0x001fc60000000011 */
[----:B------:R-:W-:Y:S01]  /*0ff0*/  LDS R14, [R22+0x180] ;  /* 0x00018000160e7984 */ /* 0x000fe20000000800 */
[----:B---3--:R-:W-:-:S03]  /*1000*/  FFMA R25, R6, R16, R25 ;  /* 0x0000001006197223 */ /* 0x008fc60000000019 */
[----:B------:R-:W-:Y:S01]  /*1010*/  LDS R16, [R22+0x1a0] ;  /* 0x0001a00016107984 */ /* 0x000fe20000000800 */
[----:B----4-:R-:W-:-:S03]  /*1020*/  FFMA R7, R6, R4, R7 ;  /* 0x0000000406077223 */ /* 0x010fc60000000007 */
[----:B------:R-:W0:Y:S01]  /*1030*/  LDS R4, [R20+0x300] ;  /* 0x0003000014047984 */ /* 0x000e220000000800 */
[----:B-----5:R-:W-:-:S03]  /*1040*/  FFMA R27, R6, R8, R27 ;  /* 0x00000008061b7223 */ /* 0x020fc6000000001b */
        /* <DEDUP_REMOVED lines=43> */
[----:B------:R-:W-:Y:S01]  /*1300*/  LDS R16, [R22+0x2f0] ;  /* 0x0002f00016107984 */ /* 0x000fe20000000800 */
[----:B-----5:R-:W-:-:S03]  /*1310*/  FFMA R27, R4, R6, R27 ;  /* 0x00000006041b7223 */ /* 0x020fc6000000001b */
[----:B------:R-:W3:Y:S04]  /*1320*/  LDS R4, [R22+0x2d0] ;  /* 0x0002d00016047984 */ /* 0x000ee80000000800 */
[----:B------:R-:W4:Y:S01]  /*1330*/  LDS R6, [R22+0x2e0] ;  /* 0x0002e00016067984 */ /* 0x000f220000000800 */
[C---:B0-----:R-:W-:Y:S01]  /*1340*/  FFMA R8, R14.reuse, R8, R17 ;  /* 0x000000080e087223 */ /* 0x041fe20000000011 */
[C---:B---3--:R-:W-:Y:S01]  /*1350*/  FFMA R7, R14.reuse, R4, R7 ;  /* 0x000000040e077223 */ /* 0x048fe20000000007 */
[C---:B------:R-:W-:Y:S01]  /*1360*/  FFMA R4, R14.reuse, R16, R27 ;  /* 0x000000100e047223 */ /* 0x040fe2000000001b */
[----:B----4-:R-:W-:Y:S01]  /*1370*/  FFMA R6, R14, R6, R25 ;  /* 0x000000060e067223 */ /* 0x010fe20000000019 */
[----:B------:R-:W-:Y:S06]  /*1380*/  BAR.SYNC.DEFER_BLOCKING 0x0 ;  /* 0x0000000000007b1d */ /* 0x000fec0000010000 */
[----:B------:R-:W-:Y:S05]  /*1390*/  BRA.U !UP0, `(.L_x_99) ;  /* 0xfffffff108c07547 */ /* 0x000fea000b83ffff */
.L_x_92:
[----:B------:R-:W0:Y:S01]  /*13a0*/  LDC.64 R10, c[0x0][0x390] ;  /* 0x0000e400ff0a7b82 */ /* 0x000e220000000a00 */
[----:B------:R-:W3:Y:S01]  /*13b0*/  LDCU UR5, c[0x0][0x398] ;  /* 0x00007300ff0577ac */ /* 0x000ee20008000800 */
[----:B------:R-:W4:Y:S01]  /*13c0*/  LDCU.64 UR14, c[0x0][0x3c0] ;  /* 0x00007800ff0e77ac */ /* 0x000f220008000a00 */
[----:B0-----:R-:W-:-:S05]  /*13d0*/  IMAD.WIDE.U32 R10, R9, 0x4, R10 ;  /* 0x00000004090a7825 */ /* 0x001fca00078e000a */
[----:B------:R-:W5:Y:S01]  /*13e0*/  LDG.E R2, desc[UR8][R10.64] ;  /* 0x000000080a027981 */ /* 0x000f62000c1e1900 */
[----:B---3--:R-:W-:Y:S02]  /*13f0*/  IMAD R0, R3, UR5, RZ ;  /* 0x0000000503007c24 */ /* 0x008fe4000f8e02ff */
[----:B----4-:R-:W-:-:S03]  /*1400*/  FMUL R5, R8, UR15 ;  /* 0x0000000f08057c20 */ /* 0x010fc60008400000 */
[----:B------:R-:W-:Y:S01]  /*1410*/  SHF.L.U32 R3, R0, 0x2, RZ ;  /* 0x0000000200037819 */ /* 0x000fe200000006ff */
[----:B-----5:R-:W-:-:S04]  /*1420*/  FFMA R5, R2, UR14, R5 ;  /* 0x0000000e02057c23 */ /* 0x020fc80008000005 */
[----:B------:R-:W-:Y:S01]  /*1430*/  IMAD.WIDE R2, R3, 0x4, R10 ;  /* 0x0000000403027825 */ /* 0x000fe200078e020a */
[----:B------:R0:W-:Y:S04]  /*1440*/  STG.E desc[UR8][R10.64], R5 ;  /* 0x000000050a007986 */ /* 0x0001e8000c101908 */
[----:B------:R-:W3:Y:S01]  /*1450*/  LDG.E R8, desc[UR8][R2.64] ;  /* 0x0000000802087981 */ /* 0x000ee2000c1e1900 */
[----:B------:R-:W-:Y:S01]  /*1460*/  FMUL R7, R7, UR15 ;  /* 0x0000000f07077c20 */ /* 0x000fe20008400000 */
[----:B------:R-:W-:-:S03]  /*1470*/  SHF.L.U32 R9, R0, 0x3, RZ ;  /* 0x0000000300097819 */ /* 0x000fc600000006ff */
[----:B---3--:R-:W-:Y:S02]  /*1480*/  FFMA R7, R8, UR14, R7 ;  /* 0x0000000e08077c23 */ /* 0x008fe40008000007 */
[----:B------:R-:W-:-:S03]  /*1490*/  IMAD.WIDE R8, R9, 0x4, R10 ;  /* 0x0000000409087825 */ /* 0x000fc600078e020a */
[----:B------:R-:W-:Y:S04]  /*14a0*/  STG.E desc[UR8][R2.64], R7 ;  /* 0x0000000702007986 */ /* 0x000fe8000c101908 */
[----:B------:R-:W3:Y:S01]  /*14b0*/  LDG.E R12, desc[UR8][R8.64] ;  /* 0x00000008080c7981 */ /* 0x000ee2000c1e1900 */
[----:B------:R-:W-:Y:S01]  /*14c0*/  FMUL R13, R6, UR15 ;  /* 0x0000000f060d7c20 */ /* 0x000fe20008400000 */
[----:B------:R-:W-:-:S04]  /*14d0*/  IMAD R15, R0, 0xc, RZ ;  /* 0x0000000c000f7824 */ /* 0x000fc800078e02ff */
[----:B0-----:R-:W-:-:S04]  /*14e0*/  IMAD.WIDE R10, R15, 0x4, R10 ;  /* 0x000000040f0a7825 */ /* 0x001fc800078e020a */
[----:B---3--:R-:W-:-:S05]  /*14f0*/  FFMA R13, R12, UR14, R13 ;  /* 0x0000000e0c0d7c23 */ /* 0x008fca000800000d */
[----:B------:R-:W-:Y:S04]  /*1500*/  STG.E desc[UR8][R8.64], R13 ;  /* 0x0000000d08007986 */ /* 0x000fe8000c101908 */
[----:B------:R-:W3:Y:S01]  /*1510*/  LDG.E R0, desc[UR8][R10.64] ;  /* 0x000000080a007981 */ /* 0x000ee2000c1e1900 */
[----:B------:R-:W-:-:S04]  /*1520*/  FMUL R5, R4, UR15 ;  /* 0x0000000f04057c20 */ /* 0x000fc80008400000 */
[----:B---3--:R-:W-:-:S05]  /*1530*/  FFMA R5, R0, UR14, R5 ;  /* 0x0000000e00057c23 */ /* 0x008fca0008000005 */
[----:B------:R-:W-:Y:S01]  /*1540*/  STG.E desc[UR8][R10.64], R5 ;  /* 0x000000050a007986 */ /* 0x000fe2000c101908 */
[----:B------:R-:W-:Y:S05]  /*1550*/  EXIT ;  /* 0x000000000000794d */ /* 0x000fea0003800000 */
.L_x_100:
        /* <DEDUP_REMOVED lines=10> */
.L_x_1025:


//--------------------- .text._Z20filterActs_YxX_colorILi4ELi32ELi1ELi8ELi3ELb1ELb0EEvPfS0_S0_iiiiiiiiiiffi --------------------------
	.section	.text._Z20filterActs_YxX_colorILi4ELi32ELi1ELi8ELi3ELb1ELb0EEvPfS0_S0_iiiiiiiiiiffi,"ax",@progbits
	.align	128
        .global         _Z20filterActs_YxX_colorILi4ELi32ELi1ELi8ELi3ELb1ELb0EEvPfS0_S0_iiiiiiiiiiffi
        .type           _Z20filterActs_YxX_colorILi4ELi32ELi1ELi8ELi3ELb1ELb0EEvPfS0_S0_iiiiiiiiiiffi,@function
        .size           _Z20filterActs_YxX_colorILi4ELi32ELi1ELi8ELi3ELb1ELb0EEvPfS0_S0_iiiiiiiiiiffi,(.L_x_1026 - _Z20filterActs_YxX_colorILi4ELi32ELi1ELi8ELi3ELb1ELb0EEvPfS0_S0_iiiiiiiiiiffi)
        .other          _Z20filterActs_YxX_colorILi4ELi32ELi1ELi8ELi3ELb1ELb0EEvPfS0_S0_iiiiiiiiiiffi,@"STO_CUDA_ENTRY STV_DEFAULT"
_Z20filterActs_YxX_colorILi4ELi32ELi1ELi8ELi3ELb1ELb0EEvPfS0_S0_iiiiiiiiiiffi:
.text._Z20filterActs_YxX_colorILi4ELi32ELi1ELi8ELi3ELb1ELb0EEvPfS0_S0_iiiiiiiiiiffi:
[----:B------:R-:W-:Y:S01]  /*0000*/  LDC R1, c[0x0][0x37c] ;  /* 0x0000df00ff017b82 */ /* 0x000fe20000000800 */
[----:B------:R-:W0:Y:S07]  /*0010*/  LDCU UR9, c[0x0][0x39c] ;  /* 0x00007380ff0977ac */ /* 0x000e2e0008000800 */
[----:B------:R-:W1:Y:S01]  /*0020*/  S2UR UR8, SR_CTAID.Y ;  /* 0x00000000000879c3 */ /* 0x000e620000002600 */
[----:B------:R-:W2:Y:S01]  /*0030*/  S2R R21, SR_TID.X ;  /* 0x0000000000157919 */ /* 0x000ea20000002100 */
[----:B------:R-:W-:Y:S01]  /*0040*/  MOV R9, RZ ;  /* 0x000000ff00097202 */ /* 0x000fe20000000f00 */
[----:B------:R-:W3:Y:S01]  /*0050*/  LDCU UR11, c[0x0][0x3a8] ;  /* 0x00007500ff0b77ac */ /* 0x000ee20008000800 */
[----:B------:R-:W-:Y:S01]  /*0060*/  CS2R R10, SRZ ;  /* 0x00000000000a7805 */ /* 0x000fe2000001ff00 */
[----:B------:R-:W4:Y:S01]  /*0070*/  S2R R8, SR_CTAID.X ;  /* 0x0000000000087919 */ /* 0x000f220000002500 */
[----:B------:R-:W5:Y:S02]  /*0080*/  LDCU UR10, c[0x0][0x3b8] ;  /* 0x00007700ff0a77ac */ /* 0x000f640008000800 */
[----:B------:R-:W5:Y:S01]  /*0090*/  LDC.64 R12, c[0x0][0x388] ;  /* 0x0000e200ff0c7b82 */ /* 0x000f620000000a00 */
[----:B------:R-:W1:Y:S01]  /*00a0*/  LDCU.64 UR16, c[0x0][0x358] ;  /* 0x00006b00ff1077ac */ /* 0x000e620008000a00 */
[----:B0-----:R-:W-:-:S04]  /*00b0*/  USHF.R.S32.HI UR4, URZ, 0x1f, UR9 ;  /* 0x0000001fff047899 */ /* 0x001fc80008011409 */
[----:B------:R-:W-:Y:S02]  /*00c0*/  ULEA.HI UR4, UR4, UR9, URZ, 0x5 ;  /* 0x0000000904047291 */ /* 0x000fe4000f8f28ff */
[----:B---3--:R-:W-:Y:S02]  /*00d0*/  UIMAD UR13, UR11, UR11, URZ ;  /* 0x0000000b0b0d72a4 */ /* 0x008fe4000f8e02ff */
[----:B------:R-:W-:-:S03]  /*00e0*/  USHF.R.S32.HI UR6, URZ, 0x5, UR4 ;  /* 0x00000005ff067899 */ /* 0x000fc60008011404 */
[----:B------:R-:W-:Y:S01]  /*00f0*/  UMOV UR4, URZ ;  /* 0x000000ff00047c82 */ /* 0x000fe20008000000 */
[----:B------:R-:W-:Y:S02]  /*0100*/  UIADD3 UR7, UPT, UPT, URZ, -UR6, URZ ;  /* 0x80000006ff077290 */ /* 0x000fe4000fffe0ff */
[----:B------:R-:W-:Y:S01]  /*0110*/  UISETP.NE.U32.AND UP0, UPT, UR6, URZ, UPT ;  /* 0x000000ff0600728c */ /* 0x000fe2000bf05070 */
[----:B--2---:R-:W-:Y:S02]  /*0120*/  LOP3.LUT R17, R21, 0x1f, RZ, 0xc0, !PT ;  /* 0x0000001f15117812 */ /* 0x004fe400078ec0ff */
[----:B------:R-:W0:Y:S01]  /*0130*/  I2F.U32.RP R0, UR6 ;  /* 0x0000000600007d06 */ /* 0x000e220008209000 */
[----:B----4-:R-:W-:-:S07]  /*0140*/  LEA R8, R8, R21, 0x5 ;  /* 0x0000001508087211 */ /* 0x010fce00078e28ff */
[----:B0-----:R-:W0:Y:S02]  /*0150*/  MUFU.RCP R0, R0 ;  /* 0x0000000000007308 */ /* 0x001e240000001000 */
[----:B0-----:R-:W-:Y:S02]  /*0160*/  IADD3 R2, PT, PT, R0, 0xffffffe, RZ ;  /* 0x0ffffffe00027810 */ /* 0x001fe40007ffe0ff */
[----:B------:R-:W0:Y:S04]  /*0170*/  S2R R0, SR_TID.Y ;  /* 0x0000000000007919 */ /* 0x000e280000002200 */
[----:B------:R-:W2:Y:S02]  /*0180*/  F2I.FTZ.U32.TRUNC.NTZ R2, R2 ;  /* 0x0000000200027305 */ /* 0x000ea4000021f000 */
[----:B--2---:R-:W-:-:S13]  /*0190*/  R2UR UR5, R2 ;  /* 0x00000000020572ca */ /* 0x004fda00000e0000 */
[----:B------:R-:W-:Y:S01]  /*01a0*/  UIMAD UR7, UR7, UR5, URZ ;  /* 0x00000005070772a4 */ /* 0x000fe2000f8e02ff */
[----:B0-----:R-:W-:-:S03]  /*01b0*/  LEA.HI R2, R21, R0, RZ, 0x1b ;  /* 0x0000000015027211 */ /* 0x001fc600078fd8ff */
[----:B------:R-:W-:Y:S02]  /*01c0*/  UIMAD.WIDE.U32 UR4, UR5, UR7, UR4 ;  /* 0x00000007050472a5 */ /* 0x000fe4000f8e0004 */
[----:B------:R-:W-:Y:S02]  /*01d0*/  IMAD R3, R2, UR9, R17 ;  /* 0x0000000902037c24 */ /* 0x000fe4000f8e0211 */
[----:B-1----:R-:W-:-:S07]  /*01e0*/  UIMAD.WIDE.U32 UR4, UR5, UR8, URZ ;  /* 0x00000008050472a5 */ /* 0x002fce000f8e00ff */
[----:B------:R-:W-:Y:S02]  /*01f0*/  UMOV UR7, UR5 ;  /* 0x0000000500077c82 */ /* 0x000fe40008000000 */
[----:B------:R-:W-:Y:S02]  /*0200*/  UIADD3 UR4, UPT, UPT, -UR7, URZ, URZ ;  /* 0x000000ff07047290 */ /* 0x000fe4000fffe1ff */
[----:B------:R-:W0:Y:S02]  /*0210*/  LDCU UR5, c[0x0][0x3c8] ;  /* 0x00007900ff0577ac */ /* 0x000e240008000800 */
[----:B------:R-:W-:-:S04]  /*0220*/  UIMAD UR4, UR6, UR4, UR8 ;  /* 0x00000004060472a4 */ /* 0x000fc8000f8e0208 */
[----:B------:R-:W-:-:S11]  /*0230*/  UISETP.GE.U32.AND UP1, UPT, UR4, UR6, UPT ;  /* 0x000000060400728c */ /* 0x000fd6000bf26070 */
[----:B------:R-:W-:Y:S02]  /*0240*/  @UP1 UIADD3 UR4, UPT, UPT, -UR6, UR4, URZ ;  /* 0x0000000406041290 */ /* 0x000fe4000fffe1ff */
[----:B------:R-:W-:Y:S02]  /*0250*/  @UP1 UIADD3 UR7, UPT, UPT, UR7, 0x1, URZ ;  /* 0x0000000107071890 */ /* 0x000fe4000fffe0ff */
[----:B------:R-:W-:Y:S02]  /*0260*/  UISETP.GE.U32.AND UP2, UPT, UR4, UR6, UPT ;  /* 0x000000060400728c */ /* 0x000fe4000bf46070 */
[----:B0-----:R-:W-:Y:S01]  /*0270*/  UISETP.NE.AND UP1, UPT, UR5, URZ, UPT ;  /* 0x000000ff0500728c */ /* 0x001fe2000bf25270 */
[----:B------:R-:W5:Y:S05]  /*0280*/  LDCU UR5, c[0x0][0x3b4] ;  /* 0x00007680ff0577ac */ /* 0x000f6a0008000800 */
[----:B------:R-:W-:-:S03]  /*0290*/  PLOP3.LUT P0, PT, PT, PT, UP1, 0x80, 0x8 ;  /* 0x000000000008781c */ /* 0x000fc60003f0f018 */
[----:B------:R-:W-:Y:S02]  /*02a0*/  @UP2 UIADD3 UR7, UPT, UPT, UR7, 0x1, URZ ;  /* 0x0000000107072890 */ /* 0x000fe4000fffe0ff */
[----:B------:R-:W-:Y:S02]  /*02b0*/  @!UP0 ULOP3.LUT UR7, URZ, UR6, URZ, 0x33, !UPT ;  /* 0x00000006ff078292 */ /* 0x000fe4000f8e33ff */
[----:B------:R-:W-:Y:S02]  /*02c0*/  UISETP.NE.AND UP0, UPT, UR11, URZ, UPT ;  /* 0x000000ff0b00728c */ /* 0x000fe4000bf05270 */
[----:B------:R-:W-:Y:S02]  /*02d0*/  UIADD3 UR4, UPT, UPT, -UR7, URZ, URZ ;  /* 0x000000ff07047290 */ /* 0x000fe4000fffe1ff */
[----:B------:R-:W-:Y:S02]  /*02e0*/  MOV R6, UR7 ;  /* 0x0000000700067c02 */ /* 0x000fe40008000f00 */
[----:B------:R-:W-:-:S02]  /*02f0*/  UIMAD UR6, UR6, UR4, UR8 ;  /* 0x00000004060672a4 */ /* 0x000fc4000f8e0208 */
[----:B------:R-:W-:Y:S02]  /*0300*/  @!UP1 UIMAD UR4, UR13, UR9, URZ ;  /* 0x000000090d0492a4 */ /* 0x000fe4000f8e02ff */
[----:B-----5:R-:W-:Y:S02]  /*0310*/  UIMAD UR5, UR10, UR5, URZ ;  /* 0x000000050a0572a4 */ /* 0x020fe4000f8e02ff */
[----:B------:R-:W-:Y:S01]  /*0320*/  MOV R4, UR6 ;  /* 0x0000000600047c02 */ /* 0x000fe20008000f00 */
[----:B------:R-:W-:-:S03]  /*0330*/  @!UP1 UIMAD UR4, UR7, UR4, URZ ;  /* 0x00000004070492a4 */ /* 0x000fc6000f8e02ff */
[----:B------:R-:W-:Y:S01]  /*0340*/  LEA R3, R4, R3, 0x5 ;  /* 0x0000000304037211 */ /* 0x000fe200078e28ff */
[----:B------:R-:W0:Y:S01]  /*0350*/  LDCU UR6, c[0x0][0x398] ;  /* 0x00007300ff0677ac */ /* 0x000e220008000800 */
[----:B------:R-:W-:-:S03]  /*0360*/  @!UP1 UIMAD UR4, UR4, 0x3, URZ ;  /* 0x00000003040498a4 */ /* 0x000fc6000f8e02ff */
[----:B------:R-:W-:Y:S01]  /*0370*/  IMAD.WIDE R12, R3, 0x4, R12 ;  /* 0x00000004030c7825 */ /* 0x000fe200078e020c */
[----:B------:R-:W-:Y:S02]  /*0380*/  LEA R3, R4, R0, 0x5 ;  /* 0x0000000004037211 */ /* 0x000fe400078e28ff */
[----:B------:R-:W-:-:S03]  /*0390*/  MOV R5, UR4 ;  /* 0x0000000400057c02 */ /* 0x000fc60008000f00 */
[----:B------:R-:W-:Y:S02]  /*03a0*/  IMAD R15, R3, UR5, R6 ;  /* 0x00000005030f7c24 */ /* 0x000fe4000f8e0206 */
[----:B------:R-:W-:Y:S01]  /*03b0*/  HFMA2 R3, -RZ, RZ, 0, 0 ;  /* 0x00000000ff037431 */ /* 0x000fe200000001ff */
[----:B------:R-:W-:Y:S01]  /*03c0*/  CS2R R6, SRZ ;  /* 0x0000000000067805 */ /* 0x000fe2000001ff00 */
[----:B------:R-:W-:Y:S01]  /*03d0*/  @!P0 IMAD.WIDE R12, R5, 0x4, R12 ;  /* 0x00000004050c8825 */ /* 0x000fe200078e020c */
[----:B------:R-:W-:-:S03]  /*03e0*/  CS2R R4, SRZ ;  /* 0x0000000000047805 */ /* 0x000fc6000001ff00 */
[----:B0-----:R-:W-:Y:S01]  /*03f0*/  IMAD R20, R15, UR6, R8 ;  /* 0x000000060f147c24 */ /* 0x001fe2000f8e0208 */
[----:B------:R-:W-:Y:S06]  /*0400*/  BRA.U !UP0, `(.L_x_101) ;  /* 0x0000001508b07547 */ /* 0x000fec000b800000 */
[----:B------:R-:W-:Y:S01]  /*0410*/  MOV R3, UR10 ;  /* 0x0000000a00037c02 */ /* 0x000fe20008000f00 */
[----:B------:R-:W0:Y:S01]  /*0420*/  S2UR UR8, SR_CgaCtaId ;  /* 0x00000000000879c3 */ /* 0x000e220000008800 */
[----:B------:R-:W-:Y:S01]  /*0430*/  MOV R18, UR7 ;  /* 0x0000000700127c02 */ /* 0x000fe20008000f00 */
[----:B------:R-:W-:Y:S01]  /*0440*/  UISETP.NE.AND UP0, UPT, UR10, URZ, UPT ;  /* 0x000000ff0a00728c */ /* 0x000fe2000bf05270 */
[----:B------:R-:W-:Y:S01]  /*0450*/  IABS R3, R3 ;  /* 0x0000000300037213 */ /* 0x000fe20000000000 */
[----:B------:R-:W1:Y:S01]  /*0460*/  LDCU UR11, c[0x0][0x3b0] ;  /* 0x00007600ff0b77ac */ /* 0x000e620008000800 */
[----:B------:R-:W-:Y:S02]  /*0470*/  IABS R18, R18 ;  /* 0x0000001200127213 */ /* 0x000fe40000000000 */
[----:B------:R-:W2:Y:S01]  /*0480*/  I2F.RP R16, R3 ;  /* 0x0000000300107306 */ /* 0x000ea20000209400 */
[----:B------:R-:W1:Y:S01]  /*0490*/  LDCU UR12, c[0x0][0x3ac] ;  /* 0x00007580ff0c77ac */ /* 0x000e620008000800 */
[----:B------:R-:W-:Y:S01]  /*04a0*/  R2UR UR6, R18 ;  /* 0x00000000120672ca */ /* 0x000fe200000e0000 */
[----:B------:R-:W3:Y:S01]  /*04b0*/  LDCU UR19, c[0x0][0x39c] ;  /* 0x00007380ff1377ac */ /* 0x000ee20008000800 */
[----:B------:R-:W4:Y:S01]  /*04c0*/  LDCU UR18, c[0x0][0x3bc] ;  /* 0x00007780ff1277ac */ /* 0x000f220008000800 */
[----:B------:R-:W0:Y:S03]  /*04d0*/  LDCU.64 UR20, c[0x0][0x380] ;  /* 0x00007000ff1477ac */ /* 0x000e260008000a00 */
[----:B--2---:R-:W2:Y:S02]  /*04e0*/  MUFU.RCP R16, R16 ;  /* 0x0000001000107308 */ /* 0x004ea40000001000 */
[----:B--2---:R-:W-:-:S06]  /*04f0*/  IADD3 R14, PT, PT, R16, 0xffffffe, RZ ;  /* 0x0ffffffe100e7810 */ /* 0x004fcc0007ffe0ff */
[----:B------:R2:W5:Y:S02]  /*0500*/  F2I.FTZ.U32.TRUNC.NTZ R15, R14 ;  /* 0x0000000e000f7305 */ /* 0x000564000021f000 */
[----:B--2---:R-:W-:-:S04]  /*0510*/  MOV R14, RZ ;  /* 0x000000ff000e7202 */ /* 0x004fc80000000f00 */
[----:B------:R-:W-:Y:S02]  /*0520*/  R2UR UR4, R14 ;  /* 0x000000000e0472ca */ /* 0x000fe400000e0000 */
[----:B-----5:R-:W-:Y:S02]  /*0530*/  R2UR UR5, R15 ;  /* 0x000000000f0572ca */ /* 0x020fe400000e0000 */
[----:B------:R-:W-:-:S05]  /*0540*/  IADD3 R22, PT, PT, RZ, -R15, RZ ;  /* 0x8000000fff167210 */ /* 0x000fca0007ffe0ff */
[----:B------:R-:W-:Y:S01]  /*0550*/  IMAD R19, R22, R3, RZ ;  /* 0x0000000316137224 */ /* 0x000fe200078e02ff */
[----:B------:R-:W-:-:S05]  /*0560*/  MOV R22, R2 ;  /* 0x0000000200167202 */ /* 0x000fca0000000f00 */
[----:B------:R-:W-:-:S05]  /*0570*/  IMAD.HI.U32 R19, R15, R19, UR4 ;  /* 0x000000040f137e27 */ /* 0x000fca000f8e0013 */
[----:B------:R-:W-:-:S13]  /*0580*/  R2UR UR4, R19 ;  /* 0x00000000130472ca */ /* 0x000fda00000e0000 */
[----:B------:R-:W-:-:S06]  /*0590*/  UIMAD.WIDE.U32 UR4, UR4, UR6, URZ ;  /* 0x00000006040472a5 */ /* 0x000fcc000f8e00ff */
[----:B------:R-:W-:Y:S01]  /*05a0*/  IADD3 R14, PT, PT, RZ, -UR5, RZ ;  /* 0x80000005ff0e7c10 */ /* 0x000fe2000fffe0ff */
[----:B------:R-:W-:Y:S02]  /*05b0*/  UMOV UR4, 0x400 ;  /* 0x0000040000047882 */ /* 0x000fe40000000000 */
[----:B0-----:R-:W-:Y:S02]  /*05c0*/  ULEA UR14, UR8, UR4, 0x18 ;  /* 0x00000004080e7291 */ /* 0x001fe4000f8ec0ff */
[----:B------:R-:W-:Y:S01]  /*05d0*/  IMAD R14, R3, R14, UR6 ;  /* 0x00000006030e7e24 */ /* 0x000fe2000f8e020e */
[----:B------:R-:W-:Y:S02]  /*05e0*/  ULOP3.LUT UR6, UR7, UR10, URZ, 0x3c, !UPT ;  /* 0x0000000a07067292 */ /* 0x000fe4000f8e3cff */
[----:B------:R-:W-:Y:S01]  /*05f0*/  UIADD3 UR4, UPT, UPT, UR4, 0x600, URZ ;  /* 0x0000060004047890 */ /* 0x000fe2000fffe0ff */
[----:B------:R-:W-:Y:S02]  /*0600*/  LEA R17, R17, UR14, 0x2 ;  /* 0x0000000e11117c11 */ /* 0x000fe4000f8e10ff */
[----:B------:R-:W-:Y:S01]  /*0610*/  ISETP.GT.U32.AND P0, PT, R3, R14, PT ;  /* 0x0000000e0300720c */ /* 0x000fe20003f04070 */
[----:B------:R-:W-:Y:S01]  /*0620*/  ULEA UR4, UR8, UR4, 0x18 ;  /* 0x0000000408047291 */ /* 0x000fe2000f8ec0ff */
[----:B------:R-:W-:-:S02]  /*0630*/  LEA R23, R0, UR14, 0x2 ;  /* 0x0000000e00177c11 */ /* 0x000fc4000f8e10ff */
[----:B------:R-:W-:-:S03]  /*0640*/  LEA R24, R2, R17, 0x7 ;  /* 0x0000001102187211 */ /* 0x000fc600078e38ff */
[----:B------:R-:W-:Y:S01]  /*0650*/  LEA R21, R21, UR4, 0x2 ;  /* 0x0000000415157c11 */ /* 0x000fe2000f8e10ff */
[----:B------:R-:W-:-:S03]  /*0660*/  UMOV UR4, URZ ;  /* 0x000000ff00047c82 */ /* 0x000fc60008000000 */
[----:B------:R-:W-:Y:S02]  /*0670*/  LEA R25, R0, R21, 0x7 ;  /* 0x0000001500197211 */ /* 0x000fe400078e38ff */
[----:B------:R-:W-:Y:S01]  /*0680*/  VOTEU.ANY UP2, P0 ;  /* 0x0000000000ff7886 */ /* 0x000fe20000040100 */
[----:B------:R-:W-:-:S04]  /*0690*/  PLOP3.LUT P0, PT, PT, PT, UP2, 0x80, 0x8 ;  /* 0x000000000008781c */ /* 0x000fc80003f0f028 */
[----:B------:R-:W-:Y:S02]  /*06a0*/  @!UP2 UIADD3 UR5, UPT, UPT, UR5, 0x1, URZ ;  /* 0x000000010505a890 */ /* 0x000fe4000fffe0ff */
[----:B------:R-:W-:Y:S02]  /*06b0*/  UISETP.GE.AND UP2, UPT, UR6, URZ, UPT ;  /* 0x000000ff0600728c */ /* 0x000fe4000bf46270 */
[----:B------:R-:W-:-:S04]  /*06c0*/  UIMAD UR6, UR13, UR9, URZ ;  /* 0x000000090d0672a4 */ /* 0x000fc8000f8e02ff */
[----:B------:R-:W-:Y:S01]  /*06d0*/  USHF.L.U32 UR15, UR6, 0x1, URZ ;  /* 0x00000001060f7899 */ /* 0x000fe200080006ff */
[----:B------:R-:W-:-:S04]  /*06e0*/  @!P0 IADD3 R14, PT, PT, R14, -R3, RZ ;  /* 0x800000030e0e8210 */ /* 0x000fc80007ffe0ff */
[----:B------:R-:W-:Y:S02]  /*06f0*/  ISETP.GE.U32.AND P0, PT, R14, R3, PT ;  /* 0x000000030e00720c */ /* 0x000fe40003f06070 */
[----:B------:R-:W-:-:S11]  /*0700*/  MOV R3, RZ ;  /* 0x000000ff00037202 */ /* 0x000fd60000000f00 */
[----:B------:R-:W-:-:S05]  /*0710*/  VOTEU.ANY UP1, P0 ;  /* 0x0000000000ff7886 */ /* 0x000fca0000020100 */
[----:B------:R-:W-:-:S04]  /*0720*/  @UP1 UIADD3 UR5, UPT, UPT, UR5, 0x1, URZ ;  /* 0x0000000105051890 */ /* 0x000fc8000fffe0ff */
[----:B------:R-:W-:Y:S02]  /*0730*/  @!UP2 UIADD3 UR5, UPT, UPT, -UR5, URZ, URZ ;  /* 0x000000ff0505a290 */ /* 0x000fe4000fffe1ff */
[----:B------:R-:W-:-:S04]  /*0740*/  @!UP0 ULOP3.LUT UR5, URZ, UR10, URZ, 0x33, !UPT ;  /* 0x0000000aff058292 */ /* 0x000fc8000f8e33ff */
[----:B------:R-:W-:Y:S02]  /*0750*/  UIADD3 UR9, UPT, UPT, -UR5, URZ, URZ ;  /* 0x000000ff05097290 */ /* 0x000fe4000fffe1ff */
[----:B-1----:R-:W-:Y:S02]  /*0760*/  UIMAD UR8, UR5, UR11, UR12 ;  /* 0x0000000b050872a4 */ /* 0x002fe4000f8e020c */
[----:B------:R-:W-:Y:S01]  /*0770*/  UIMAD UR7, UR10, UR9, UR7 ;  /* 0x000000090a0772a4 */ /* 0x000fe2000f8e0207 */
[----:B------:R-:W-:-:S03]  /*0780*/  UMOV UR5, URZ ;  /* 0x000000ff00057c82 */ /* 0x000fc60008000000 */
[----:B---34-:R-:W-:-:S12]  /*0790*/  UIMAD UR7, UR7, UR11, UR12 ;  /* 0x0000000b070772a4 */ /* 0x018fd8000f8e020c */
.L_x_108:
[----:B------:R-:W-:Y:S01]  /*07a0*/  ISETP.GT.U32.AND P0, PT, R2, 0x3, PT ;  /* 0x000000030200780c */ /* 0x000fe20003f04070 */
[----:B------:R-:W-:-:S12]  /*07b0*/  BSSY.RECONVERGENT B0, `(.L_x_102) ;  /* 0x0000014000007945 */ /* 0x000fd80003800200 */
[----:B------:R-:W-:Y:S05]  /*07c0*/  @P0 BRA `(.L_x_103) ;  /* 0x0000000000480947 */ /* 0x000fea0003800000 */
[----:B------:R-:W-:-:S13]  /*07d0*/  ISETP.GE.U32.AND P0, PT, R22, UR13, PT ;  /* 0x0000000d16007c0c */ /* 0x000fda000bf06070 */
[----:B------:R-:W-:Y:S05]  /*07e0*/  @P0 BRA `(.L_x_104) ;  /* 0x0000000000340947 */ /* 0x000fea0003800000 */
[----:B------:R-:W-:Y:S02]  /*07f0*/  MOV R15, UR4 ;  /* 0x00000004000f7c02 */ /* 0x000fe40008000f00 */
[----:B------:R-:W-:Y:S02]  /*0800*/  MOV R17, UR6 ;  /* 0x0000000600117c02 */ /* 0x000fe40008000f00 */
[----:B------:R-:W-:Y:S01]  /*0810*/  MOV R19, UR15 ;  /* 0x0000000f00137c02 */ /* 0x000fe20008000f00 */
        /* <DEDUP_REMOVED lines=10> */
.L_x_104:
[----:B------:R1:W-:Y:S04]  /*08c0*/  STS [R24], RZ ;  /* 0x000000ff18007388 */ /* 0x0003e80000000800 */
[----:B------:R1:W-:Y:S04]  /*08d0*/  STS [R24+0x200], RZ ;  /* 0x000200ff18007388 */ /* 0x0003e80000000800 */
[----:B------:R1:W-:Y:S02]  /*08e0*/  STS [R24+0x400], RZ ;  /* 0x000400ff18007388 */ /* 0x0003e40000000800 */
.L_x_103:
[----:B------:R-:W-:Y:S05]  /*08f0*/  BSYNC.RECONVERGENT B0 ;  /* 0x0000000000007941 */ /* 0x000fea0003800200 */
.L_x_102:
[----:B------:R-:W-:Y:S01]  /*0900*/  ISETP.GE.AND P0, PT, R0, UR13, PT ;  /* 0x0000000d00007c0c */ /* 0x000fe2000bf06270 */
        /* <DEDUP_REMOVED lines=38> */
[C---:B------:R-:W-:Y:S01]  /*0b70*/  IMAD R17, R27.reuse, R15, R16 ;  /* 0x0000000f1b117224 */ /* 0x040fe200078e0210 */
[----:B------:R-:W-:-:S03]  /*0b80*/  IADD3 R27, PT, PT, R27, R14, RZ ;  /* 0x0000000e1b1b7210 */ /* 0x000fc60007ffe0ff */
[----:B------:R-:W-:Y:S01]  /*0b90*/  IMAD R18, R17, UR18, RZ ;  /* 0x0000001211127c24 */ /* 0x000fe2000f8e02ff */
[----:B------:R-:W-:Y:S02]  /*0ba0*/  SHF.R.S32.HI R17, RZ, 0x1f, R8 ;  /* 0x0000001fff117819 */ /* 0x000fe40000011408 */
[C---:B------:R-:W-:Y:S01]  /*0bb0*/  IADD3 R14, PT, PT, R27.reuse, R14, RZ ;  /* 0x0000000e1b0e7210 */ /* 0x040fe20007ffe0ff */
[----:B------:R-:W-:Y:S01]  /*0bc0*/  IMAD R27, R27, R15, R16 ;  /* 0x0000000f1b1b7224 */ /* 0x000fe200078e0210 */
[----:B------:R-:W-:-:S03]  /*0bd0*/  IADD3 R19, P0, PT, R8, R18, RZ ;  /* 0x0000001208137210 */ /* 0x000fc60007f1e0ff */
[----:B------:R-:W-:Y:S01]  /*0be0*/  IMAD R14, R14, R15, R16 ;  /* 0x0000000f0e0e7224 */ /* 0x000fe200078e0210 */
[----:B------:R-:W-:Y:S01]  /*0bf0*/  LEA.HI.X.SX32 R26, R18, R17, 0x1, P0 ;  /* 0x00000011121a7211 */ /* 0x000fe200000f0eff */
[----:B------:R-:W-:Y:S01]  /*0c00*/  IMAD R27, R27, UR18, RZ ;  /* 0x000000121b1b7c24 */ /* 0x000fe2000f8e02ff */
[----:B------:R-:W-:Y:S01]  /*0c10*/  LEA R18, P0, R19, UR20, 0x2 ;  /* 0x0000001413127c11 */ /* 0x000fe2000f8010ff */
[----:B------:R-:W-:-:S03]  /*0c20*/  IMAD R14, R14, UR18, RZ ;  /* 0x000000120e0e7c24 */ /* 0x000fc6000f8e02ff */
[----:B------:R-:W-:Y:S02]  /*0c30*/  LEA.HI.X R19, R19, UR21, R26, 0x2, P0 ;  /* 0x0000001513137c11 */ /* 0x000fe400080f141a */
[C---:B------:R-:W-:Y:S02]  /*0c40*/  IADD3 R28, P0, PT, R8.reuse, R27, RZ ;  /* 0x0000001b081c7210 */ /* 0x040fe40007f1e0ff */
[----:B------:R-:W-:Y:S01]  /*0c50*/  IADD3 R15, P1, PT, R8, R14, RZ ;  /* 0x0000000e080f7210 */ /* 0x000fe20007f3e0ff */
[----:B------:R-:W2:Y:S01]  /*0c60*/  LDG.E R18, desc[UR16][R18.64] ;  /* 0x0000001012127981 */ /* 0x000ea2000c1e1900 */
[-C--:B------:R-:W-:Y:S02]  /*0c70*/  LEA.HI.X.SX32 R27, R27, R17.reuse, 0x1, P0 ;  /* 0x000000111b1b7211 */ /* 0x080fe400000f0eff */
[----:B------:R-:W-:Y:S02]  /*0c80*/  LEA R16, P0, R28, UR20, 0x2 ;  /* 0x000000141c107c11 */ /* 0x000fe4000f8010ff */
[----:B------:R-:W-:-:S02]  /*0c90*/  LEA.HI.X.SX32 R26, R14, R17, 0x1, P1 ;  /* 0x000000110e1a7211 */ /* 0x000fc400008f0eff */
[----:B------:R-:W-:Y:S02]  /*0ca0*/  LEA.HI.X R17, R28, UR21, R27, 0x2, P0 ;  /* 0x000000151c117c11 */ /* 0x000fe400080f141b */
[----:B------:R-:W-:-:S03]  /*0cb0*/  LEA R14, P0, R15, UR20, 0x2 ;  /* 0x000000140f0e7c11 */ /* 0x000fc6000f8010ff */
[----:B------:R-:W3:Y:S01]  /*0cc0*/  LDG.E R16, desc[UR16][R16.64] ;  /* 0x0000001010107981 */ /* 0x000ee2000c1e1900 */
[----:B------:R-:W-:-:S05]  /*0cd0*/  LEA.HI.X R15, R15, UR21, R26, 0x2, P0 ;  /* 0x000000150f0f7c11 */ /* 0x000fca00080f141a */
[----:B------:R-:W4:Y:S04]  /*0ce0*/  LDG.E R14, desc[UR16][R14.64] ;  /* 0x000000100e0e7981 */ /* 0x000f28000c1e1900 */
[----:B--2---:R0:W-:Y:S04]  /*0cf0*/  STS [R25], R18 ;  /* 0x0000001219007388 */ /* 0x0041e80000000800 */
[----:B---3--:R0:W-:Y:S04]  /*0d00*/  STS [R25+0x200], R16 ;  /* 0x0002001019007388 */ /* 0x0081e80000000800 */
[----:B----4-:R0:W-:Y:S01]  /*0d10*/  STS [R25+0x400], R14 ;  /* 0x0004000e19007388 */ /* 0x0101e20000000800 */
[----:B------:R-:W-:Y:S05]  /*0d20*/  BRA `(.L_x_106) ;  /* 0x00000000000c7947 */ /* 0x000fea0003800000 */
.L_x_107:
[----:B------:R2:W-:Y:S04]  /*0d30*/  STS [R25], RZ ;  /* 0x000000ff19007388 */ /* 0x0005e80000000800 */
[----:B------:R2:W-:Y:S04]  /*0d40*/  STS [R25+0x200], RZ ;  /* 0x000200ff19007388 */ /* 0x0005e80000000800 */
[----:B------:R2:W-:Y:S02]  /*0d50*/  STS [R25+0x400], RZ ;  /* 0x000400ff19007388 */ /* 0x0005e40000000800 */
.L_x_106:
[----:B------:R-:W-:Y:S05]  /*0d60*/  BSYNC.RECONVERGENT B0 ;  /* 0x0000000000007941 */ /* 0x000fea0003800200 */
.L_x_105:
[----:B------:R-:W-:Y:S01]  /*0d70*/  BAR.SYNC.DEFER_BLOCKING 0x0 ;  /* 0x0000000000007b1d */ /* 0x000fe20000010000 */
[----:B------:R-:W-:Y:S01]  /*0d80*/  UIADD3 UR5, UPT, UPT, UR5, 0x4, URZ ;  /* 0x0000000405057890 */ /* 0x000fe2000fffe0ff */
[----:B------:R-:W-:Y:S01]  /*0d90*/  IADD3 R0, PT, PT, R0, 0x4, RZ ;  /* 0x0000000400007810 */ /* 0x000fe20007ffe0ff */
[----:B------:R-:W-:Y:S01]  /*0da0*/  ULEA UR4, UR19, UR4, 0x2 ;  /* 0x0000000413047291 */ /* 0x000fe2000f8e10ff */
[----:B------:R-:W-:Y:S01]  /*0db0*/  IADD3 R22, PT, PT, R22, 0x4, RZ ;  /* 0x0000000416167810 */ /* 0x000fe20007ffe0ff */
[----:B------:R-:W-:Y:S02]  /*0dc0*/  UISETP.GE.U32.AND UP0, UPT, UR5, UR13, UPT ;  /* 0x0000000d0500728c */ /* 0x000fe4000bf06070 */
[----:B------:R-:W-:Y:S02]  /*0dd0*/  ULEA UR15, UR19, UR15, 0x2 ;  /* 0x0000000f130f7291 */ /* 0x000fe4000f8e10ff */
[----:B------:R-:W-:Y:S01]  /*0de0*/  ULEA UR6, UR19, UR6, 0x2 ;  /* 0x0000000613067291 */ /* 0x000fe2000f8e10ff */
[----:B0-----:R-:W-:Y:S04]  /*0df0*/  LDS R16, [R21] ;  /* 0x0000000015107984 */ /* 0x001fe80000000800 */
[----:B------:R-:W0:Y:S04]  /*0e00*/  LDS R18, [R23+0x20] ;  /* 0x0000200017127984 */ /* 0x000e280000000800 */
[----:B------:R-:W3:Y:S04]  /*0e10*/  LDS R14, [R23+0x30] ;  /* 0x00003000170e7984 */ /* 0x000ee80000000800 */
[----:B------:R-:W4:Y:S04]  /*0e20*/  LDS R17, [R23] ;  /* 0x0000000017117984 */ /* 0x000f280000000800 */
[----:B------:R-:W5:Y:S04]  /*0e30*/  LDS R19, [R23+0x10] ;  /* 0x0000100017137984 */ /* 0x000f680000000800 */
[----:B------:R-:W1:Y:S04]  /*0e40*/  LDS R29, [R23+0x40] ;  /* 0x00004000171d7984 */ /* 0x000e680000000800 */
[----:B------:R-:W2:Y:S04]  /*0e50*/  LDS R27, [R23+0x50] ;  /* 0x00005000171b7984 */ /* 0x000ea80000000800 */
[----:B------:R-:W2:Y:S04]  /*0e60*/  LDS R15, [R23+0x60] ;  /* 0x00006000170f7984 */ /* 0x000ea80000000800 */
[----:B------:R-:W2:Y:S04]  /*0e70*/  LDS R26, [R23+0x70] ;  /* 0x00007000171a7984 */ /* 0x000ea80000000800 */
[----:B------:R-:W-:Y:S01]  /*0e80*/  LDS R28, [R23+0xa0] ;  /* 0x0000a000171c7984 */ /* 0x000fe20000000800 */
[----:B0-----:R-:W-:-:S03]  /*0e90*/  FFMA R9, R16, R18, R9 ;  /* 0x0000001210097223 */ /* 0x001fc60000000009 */
[----:B------:R-:W-:Y:S01]  /*0ea0*/  LDS R18, [R23+0x80] ;  /* 0x0000800017127984 */ /* 0x000fe20000000800 */
[----:B---3--:R-:W-:-:S03]  /*0eb0*/  FFMA R7, R16, R14, R7 ;  /* 0x0000000e10077223 */ /* 0x008fc60000000007 */
[----:B------:R-:W0:Y:S01]  /*0ec0*/  LDS R14, [R21+0x80] ;  /* 0x00008000150e7984 */ /* 0x000e220000000800 */
[C---:B----4-:R-:W-:Y:S01]  /*0ed0*/  FFMA R17, R16.reuse, R17, R11 ;  /* 0x0000001110117223 */ /* 0x050fe2000000000b */
[C---:B-----5:R-:W-:Y:S02]  /*0ee0*/  FFMA R19, R16.reuse, R19, R10 ;  /* 0x0000001310137223 */ /* 0x060fe4000000000a */
[----:B------:R-:W3:Y:S01]  /*0ef0*/  LDS R10, [R23+0x90] ;  /* 0x00009000170a7984 */ /* 0x000ee20000000800 */
[----:B-1----:R-:W-:-:S03]  /*0f00*/  FFMA R11, R16, R29, R6 ;  /* 0x0000001d100b7223 */ /* 0x002fc60000000006 */
[----:B------:R-:W1:Y:S01]  /*0f10*/  LDS R6, [R23+0xc0] ;  /* 0x0000c00017067984 */ /* 0x000e620000000800 */
[C---:B--2---:R-:W-:Y:S01]  /*0f20*/  FFMA R5, R16.reuse, R27, R5 ;  /* 0x0000001b10057223 */ /* 0x044fe20000000005 */
[C---:B------:R-:W-:Y:S02]  /*0f30*/  FFMA R15, R16.reuse, R15, R4 ;  /* 0x0000000f100f7223 */ /* 0x040fe40000000004 */
[----:B------:R-:W2:Y:S01]  /*0f40*/  LDS R4, [R23+0xe0] ;  /* 0x0000e00017047984 */ /* 0x000ea20000000800 */
[----:B------:R-:W-:-:S03]  /*0f50*/  FFMA R3, R16, R26, R3 ;  /* 0x0000001a10037223 */ /* 0x000fc60000000003 */
[----:B------:R-:W4:Y:S04]  /*0f60*/  LDS R26, [R23+0xb0] ;  /* 0x0000b000171a7984 */ /* 0x000f280000000800 */
[----:B------:R-:W5:Y:S01]  /*0f70*/  LDS R16, [R23+0xd0] ;  /* 0x0000d00017107984 */ /* 0x000f620000000800 */
[C---:B0-----:R-:W-:Y:S01]  /*0f80*/  FFMA R18, R14.reuse, R18, R17 ;  /* 0x000000120e127223 */ /* 0x041fe20000000011 */
[C---:B------:R-:W-:Y:S02]  /*0f90*/  FFMA R28, R14.reuse, R28, R9 ;  /* 0x0000001c0e1c7223 */ /* 0x040fe40000000009 */
[----:B------:R-:W0:Y:S04]  /*0fa0*/  LDS R17, [R23+0xf0] ;  /* 0x0000f00017117984 */ /* 0x000e280000000800 */
[----:B------:R-:W-:Y:S01]  /*0fb0*/  LDS R9, [R23+0x110] ;  /* 0x0001100017097984 */ /* 0x000fe20000000800 */
[C---:B---3--:R-:W-:Y:S01]  /*0fc0*/  FFMA R10, R14.reuse, R10, R19 ;  /* 0x0000000a0e0a7223 */ /* 0x048fe20000000013 */
[----:B-1----:R-:W-:-:S02]  /*0fd0*/  FFMA R6, R14, R6, R11 ;  /* 0x000000060e067223 */ /* 0x002fc4000000000b */
[----:B------:R-:W-:Y:S01]  /*0fe0*/  LDS R11, [R23+0x100] ;  /* 0x00010000170b7984 */ /* 0x000fe20000000800 */
[----:B--2---:R-:W-:-:S03]  /*0ff0*/  FFMA R4, R14, R4, R15 ;  /* 0x000000040e047223 */ /* 0x004fc6000000000f */
[----:B------:R-:W-:Y:S01]  /*1000*/  LDS R15, [R23+0x120] ;  /* 0x00012000170f7984 */ /* 0x000fe20000000800 */
[----:B----4-:R-:W-:-:S03]  /*1010*/  FFMA R26, R14, R26, R7 ;  /* 0x0000001a0e1a7223 */ /* 0x010fc60000000007 */
[----:B------:R-:W1:Y:S01]  /*1020*/  LDS R7, [R21+0x100] ;  /* 0x0001000015077984 */ /* 0x000e620000000800 */
[----:B-----5:R-:W-:-:S03]  /*1030*/  FFMA R16, R14, R16, R5 ;  /* 0x000000100e107223 */ /* 0x020fc60000000005 */
[----:B------:R-:W2:Y:S01]  /*1040*/  LDS R5, [R23+0x130] ;  /* 0x0001300017057984 */ /* 0x000ea20000000800 */
[----:B0-----:R-:W-:-:S03]  /*1050*/  FFMA R14, R14, R17, R3 ;  /* 0x000000110e0e7223 */ /* 0x001fc60000000003 */
[----:B------:R-:W0:Y:S04]  /*1060*/  LDS R3, [R23+0x140] ;  /* 0x0001400017037984 */ /* 0x000e280000000800 */
[----:B------:R-:W3:Y:S01]  /*1070*/  LDS R17, [R23+0x150] ;  /* 0x0001500017117984 */ /* 0x000ee20000000800 */
[C---:B-1----:R-:W-:Y:S01]  /*1080*/  FFMA R18, R7.reuse, R11, R18 ;  /* 0x0000000b07127223 */ /* 0x042fe20000000012 */
[C---:B------:R-:W-:Y:S01]  /*1090*/  FFMA R10, R7.reuse, R9, R10 ;  /* 0x00000009070a7223 */ /* 0x040fe2000000000a */
[C---:B------:R-:W-:Y:S01]  /*10a0*/  FFMA R28, R7.reuse, R15, R28 ;  /* 0x0000000f071c7223 */ /* 0x040fe2000000001c */
[----:B------:R-:W1:Y:S01]  /*10b0*/  LDS R11, [R23+0x160] ;  /* 0x00016000170b7984 */ /* 0x000e620000000800 */
[----:B--2---:R-:W-:-:S03]  /*10c0*/  FFMA R26, R7, R5, R26 ;  /* 0x00000005071a7223 */ /* 0x004fc6000000001a */
[----:B------:R-:W2:Y:S04]  /*10d0*/  LDS R9, [R23+0x170] ;  /* 0x0001700017097984 */ /* 0x000ea80000000800 */
[----:B------:R-:W-:Y:S04]  /*10e0*/  LDS R15, [R23+0x180] ;  /* 0x00018000170f7984 */ /* 0x000fe80000000800 */
[----:B------:R-:W-:Y:S01]  /*10f0*/  LDS R5, [R23+0x190] ;  /* 0x0001900017057984 */ /* 0x000fe20000000800 */
[----:B0-----:R-:W-:-:S03]  /*1100*/  FFMA R6, R7, R3, R6 ;  /* 0x0000000307067223 */ /* 0x001fc60000000006 */
[----:B------:R-:W0:Y:S01]  /*1110*/  LDS R3, [R21+0x180] ;  /* 0x0001800015037984 */ /* 0x000e220000000800 */
[----:B---3--:R-:W-:-:S03]  /*1120*/  FFMA R16, R7, R17, R16 ;  /* 0x0000001107107223 */ /* 0x008fc60000000010 */
[----:B------:R-:W3:Y:S01]  /*1130*/  LDS R17, [R23+0x1d0] ;  /* 0x0001d00017117984 */ /* 0x000ee20000000800 */
[----:B-1----:R-:W-:-:S03]  /*1140*/  FFMA R4, R7, R11, R4 ;  /* 0x0000000b07047223 */ /* 0x002fc60000000004 */
[----:B------:R-:W1:Y:S01]  /*1150*/  LDS R11, [R23+0x1a0] ;  /* 0x0001a000170b7984 */ /* 0x000e620000000800 */
[----:B--2---:R-:W-:-:S03]  /*1160*/  FFMA R14, R7, R9, R14 ;  /* 0x00000009070e7223 */ /* 0x004fc6000000000e */
[----:B------:R-:W2:Y:S04]  /*1170*/  LDS R9, [R23+0x1b0] ;  /* 0x0001b00017097984 */ /* 0x000ea80000000800 */
[----:B------:R-:W4:Y:S01]  /*1180*/  LDS R7, [R23+0x1c0] ;  /* 0x0001c00017077984 */ /* 0x000f220000000800 */
[C---:B0-----:R-:W-:Y:S01]  /*1190*/  FFMA R18, R3.reuse, R15, R18 ;  /* 0x0000000f03127223 */ /* 0x041fe20000000012 */
[C---:B------:R-:W-:Y:S02]  /*11a0*/  FFMA R10, R3.reuse, R5, R10 ;  /* 0x00000005030a7223 */ /* 0x040fe4000000000a */
[----:B------:R-:W0:Y:S01]  /*11b0*/  LDS R15, [R23+0x1e0] ;  /* 0x0001e000170f7984 */ /* 0x000e220000000800 */
[----:B---3--:R-:W-:-:S03]  /*11c0*/  FFMA R16, R3, R17, R16 ;  /* 0x0000001103107223 */ /* 0x008fc60000000010 */
[----:B------:R-:W3:Y:S04]  /*11d0*/  LDS R5, [R23+0x1f0] ;  /* 0x0001f00017057984 */ /* 0x000ee80000000800 */
[----:B------:R-:W-:Y:S01]  /*11e0*/  LDS R17, [R23+0x250] ;  /* 0x0002500017117984 */ /* 0x000fe20000000800 */
[----:B-1----:R-:W-:-:S03]  /*11f0*/  FFMA R28, R3, R11, R28 ;  /* 0x0000000b031c7223 */ /* 0x002fc6000000001c */
[----:B------:R-:W-:Y:S01]  /*1200*/  LDS R11, [R23+0x200] ;  /* 0x00020000170b7984 */ /* 0x000fe20000000800 */
[----:B--2---:R-:W-:-:S03]  /*1210*/  FFMA R26, R3, R9, R26 ;  /* 0x00000009031a7223 */ /* 0x004fc6000000001a */
[----:B------:R-:W-:Y:S01]  /*1220*/  LDS R9, [R23+0x210] ;  /* 0x0002100017097984 */ /* 0x000fe20000000800 */
[----:B----4-:R-:W-:-:S03]  /*1230*/  FFMA R6, R3, R7, R6 ;  /* 0x0000000703067223 */ /* 0x010fc60000000006 */
[----:B------:R-:W1:Y:S01]  /*1240*/  LDS R7, [R21+0x200] ;  /* 0x0002000015077984 */ /* 0x000e620000000800 */
[----:B0-----:R-:W-:-:S03]  /*1250*/  FFMA R4, R3, R15, R4 ;  /* 0x0000000f03047223 */ /* 0x001fc60000000004 */
[----:B------:R-:W0:Y:S01]  /*1260*/  LDS R15, [R23+0x220] ;  /* 0x00022000170f7984 */ /* 0x000e220000000800 */
[----:B---3--:R-:W-:-:S03]  /*1270*/  FFMA R14, R3, R5, R14 ;  /* 0x00000005030e7223 */ /* 0x008fc6000000000e */
[----:B------:R-:W2:Y:S04]  /*1280*/  LDS R5, [R23+0x230] ;  /* 0x0002300017057984 */ /* 0x000ea80000000800 */
[----:B------:R-:W3:Y:S01]  /*1290*/  LDS R3, [R23+0x240] ;  /* 0x0002400017037984 */ /* 0x000ee20000000800 */
[C---:B-1----:R-:W-:Y:S01]  /*12a0*/  FFMA R18, R7.reuse, R11, R18 ;  /* 0x0000000b07127223 */ /* 0x042fe20000000012 */
[C---:B------:R-:W-:Y:S02]  /*12b0*/  FFMA R10, R7.reuse, R9, R10 ;  /* 0x00000009070a7223 */ /* 0x040fe4000000000a */
[----:B------:R-:W1:Y:S01]  /*12c0*/  LDS R11, [R23+0x260] ;  /* 0x00026000170b7984 */ /* 0x000e620000000800 */
[----:B------:R-:W-:-:S03]  /*12d0*/  FFMA R16, R7, R17, R16 ;  /* 0x0000001107107223 */ /* 0x000fc60000000010 */
[----:B------:R-:W4:Y:S01]  /*12e0*/  LDS R9, [R23+0x270] ;  /* 0x0002700017097984 */ /* 0x000f220000000800 */
[----:B0-----:R-:W-:-:S03]  /*12f0*/  FFMA R28, R7, R15, R28 ;  /* 0x0000000f071c7223 */ /* 0x001fc6000000001c */
[----:B------:R-:W-:Y:S01]  /*1300*/  LDS R17, [R23+0x2d0] ;  /* 0x0002d00017117984 */ /* 0x000fe20000000800 */
[----:B--2---:R-:W-:-:S03]  /*1310*/  FFMA R26, R7, R5, R26 ;  /* 0x00000005071a7223 */ /* 0x004fc6000000001a */
[----:B------:R-:W-:Y:S01]  /*1320*/  LDS R15, [R23+0x280] ;  /* 0x00028000170f7984 */ /* 0x000fe20000000800 */
[----:B---3--:R-:W-:-:S03]  /*1330*/  FFMA R6, R7, R3, R6 ;  /* 0x0000000307067223 */ /* 0x008fc60000000006 */
[----:B------:R-:W-:Y:S04]  /*1340*/  LDS R5, [R23+0x290] ;  /* 0x0002900017057984 */ /* 0x000fe80000000800 */
[----:B------:R-:W0:Y:S01]  /*1350*/  LDS R3, [R21+0x280] ;  /* 0x0002800015037984 */ /* 0x000e220000000800 */
[----:B-1----:R-:W-:-:S03]  /*1360*/  FFMA R4, R7, R11, R4 ;  /* 0x0000000b07047223 */ /* 0x002fc60000000004 */
[----:B------:R-:W1:Y:S01]  /*1370*/  LDS R11, [R23+0x2a0] ;  /* 0x0002a000170b7984 */ /* 0x000e620000000800 */
[----:B----4-:R-:W-:-:S03]  /*1380*/  FFMA R14, R7, R9, R14 ;  /* 0x00000009070e7223 */ /* 0x010fc6000000000e */
[----:B------:R-:W2:Y:S04]  /*1390*/  LDS R9, [R23+0x2b0] ;  /* 0x0002b00017097984 */ /* 0x000ea80000000800 */
[----:B------:R-:W3:Y:S01]  /*13a0*/  LDS R7, [R23+0x2c0] ;  /* 0x0002c00017077984 */ /* 0x000ee20000000800 */
[C---:B0-----:R-:W-:Y:S01]  /*13b0*/  FFMA R18, R3.reuse, R15, R18 ;  /* 0x0000000f03127223 */ /* 0x041fe20000000012 */
[C---:B------:R-:W-:Y:S02]  /*13c0*/  FFMA R10, R3.reuse, R5, R10 ;  /* 0x00000005030a7223 */ /* 0x040fe4000000000a */
[----:B------:R-:W0:Y:S01]  /*13d0*/  LDS R15, [R23+0x2e0] ;  /* 0x0002e000170f7984 */ /* 0x000e220000000800 */
[----:B------:R-:W-:-:S03]  /*13e0*/  FFMA R16, R3, R17, R16 ;  /* 0x0000001103107223 */ /* 0x000fc60000000010 */
[----:B------:R-:W4:Y:S04]  /*13f0*/  LDS R5, [R23+0x2f0] ;  /* 0x0002f00017057984 */ /* 0x000f280000000800 */
[----:B------:R-:W-:Y:S01]  /*1400*/  LDS R17, [R23+0x350] ;  /* 0x0003500017117984 */ /* 0x000fe20000000800 */
[----:B-1----:R-:W-:-:S03]  /*1410*/  FFMA R28, R3, R11, R28 ;  /* 0x0000000b031c7223 */ /* 0x002fc6000000001c */
[----:B------:R-:W-:Y:S01]  /*1420*/  LDS R11, [R23+0x300] ;  /* 0x00030000170b7984 */ /* 0x000fe20000000800 */
[----:B--2---:R-:W-:-:S03]  /*1430*/  FFMA R26, R3, R9, R26 ;  /* 0x00000009031a7223 */ /* 0x004fc6000000001a */
[----:B------:R-:W-:Y:S01]  /*1440*/  LDS R9, [R23+0x310] ;  /* 0x0003100017097984 */ /* 0x000fe20000000800 */
[----:B---3--:R-:W-:-:S03]  /*1450*/  FFMA R6, R3, R7, R6 ;  /* 0x0000000703067223 */ /* 0x008fc60000000006 */
[----:B------:R-:W1:Y:S01]  /*1460*/  LDS R7, [R21+0x300] ;  /* 0x0003000015077984 */ /* 0x000e620000000800 */
[----:B0-----:R-:W-:-:S03]  /*1470*/  FFMA R4, R3, R15, R4 ;  /* 0x0000000f03047223 */ /* 0x001fc60000000004 */
[----:B------:R-:W0:Y:S01]  /*1480*/  LDS R15, [R23+0x320] ;  /* 0x00032000170f7984 */ /* 0x000e220000000800 */
[----:B----4-:R-:W-:-:S03]  /*1490*/  FFMA R14, R3, R5, R14 ;  /* 0x00000005030e7223 */ /* 0x010fc6000000000e */
[----:B------:R-:W2:Y:S04]  /*14a0*/  LDS R5, [R23+0x330] ;  /* 0x0003300017057984 */ /* 0x000ea80000000800 */
[----:B------:R-:W3:Y:S01]  /*14b0*/  LDS R3, [R23+0x340] ;  /* 0x0003400017037984 */ /* 0x000ee20000000800 */
[C---:B-1----:R-:W-:Y:S01]  /*14c0*/  FFMA R18, R7.reuse, R11, R18 ;  /* 0x0000000b07127223 */ /* 0x042fe20000000012 */
[C---:B------:R-:W-:Y:S02]  /*14d0*/  FFMA R10, R7.reuse, R9, R10 ;  /* 0x00000009070a7223 */ /* 0x040fe4000000000a */
[----:B------:R-:W1:Y:S01]  /*14e0*/  LDS R11, [R23+0x360] ;  /* 0x00036000170b7984 */ /* 0x000e620000000800 */
[----:B------:R-:W-:-:S03]  /*14f0*/  FFMA R16, R7, R17, R16 ;  /* 0x0000001107107223 */ /* 0x000fc60000000010 */
[----:B------:R-:W4:Y:S04]  /*1500*/  LDS R9, [R23+0x370] ;  /* 0x0003700017097984 */ /* 0x000f280000000800 */
[----:B------:R-:W-:Y:S01]  /*1510*/  LDS R17, [R23+0x3d0] ;  /* 0x0003d00017117984 */ /* 0x000fe20000000800 */
[----:B0-----:R-:W-:-:S03]  /*1520*/  FFMA R28, R7, R15, R28 ;  /* 0x0000000f071c7223 */ /* 0x001fc6000000001c */
[----:B------:R-:W-:Y:S01]  /*1530*/  LDS R15, [R23+0x380] ;  /* 0x00038000170f7984 */ /* 0x000fe20000000800 */
[----:B--2---:R-:W-:-:S03]  /*1540*/  FFMA R26, R7, R5, R26 ;  /* 0x00000005071a7223 */ /* 0x004fc6000000001a */
[----:B------:R-:W-:Y:S01]  /*1550*/  LDS R5, [R23+0x390] ;  /* 0x0003900017057984 */ /* 0x000fe20000000800 */
[----:B---3--:R-:W-:-:S03]  /*1560*/  FFMA R6, R7, R3, R6 ;  /* 0x0000000307067223 */ /* 0x008fc60000000006 */
        /* <DEDUP_REMOVED lines=78> */
[----:B------:R-:W4:Y:S01]  /*1a50*/  LDS R15, [R23+0x5f0] ;  /* 0x0005f000170f7984 */ /* 0x000f220000000800 */
[C---:B-1----:R-:W-:Y:S01]  /*1a60*/  FFMA R6, R3.reuse, R18, R6 ;  /* 0x0000001203067223 */ /* 0x042fe20000000006 */
[C---:B--2---:R-:W-:Y:S01]  /*1a70*/  FFMA R9, R3.reuse, R9, R28 ;  /* 0x0000000903097223 */ /* 0x044fe2000000001c */
[C---:B---3--:R-:W-:Y:S01]  /*1a80*/  FFMA R7, R3.reuse, R7, R26 ;  /* 0x0000000703077223 */ /* 0x048fe2000000001a */
[C---:B0-----:R-:W-:Y:S01]  /*1a90*/  FFMA R5, R3.reuse, R5, R16 ;  /* 0x0000000503057223 */ /* 0x041fe20000000010 */
[----:B----4-:R-:W-:Y:S01]  /*1aa0*/  FFMA R3, R3, R15, R14 ;  /* 0x0000000f03037223 */ /* 0x010fe2000000000e */
[----:B------:R-:W-:Y:S06]  /*1ab0*/  BAR.SYNC.DEFER_BLOCKING 0x0 ;  /* 0x0000000000007b1d */ /* 0x000fec0000010000 */
[----:B------:R-:W-:Y:S05]  /*1ac0*/  BRA.U !UP0, `(.L_x_108) ;  /* 0xffffffed08347547 */ /* 0x000fea000b83ffff */
.L_x_101:
        /* <DEDUP_REMOVED lines=10> */
[----:B------:R-:W-:-:S05]  /*1b70*/  SHF.L.U32 R13, R0, 0x2, RZ ;  /* 0x00000002000d7819 */ /* 0x000fca00000006ff */
[----:B------:R-:W-:-:S04]  /*1b80*/  IMAD.WIDE R12, R13, 0x4, R20 ;  /* 0x000000040d0c7825 */ /* 0x000fc800078e0214 */
[----:B----4-:R-:W-:-:S05]  /*1b90*/  FFMA R15, R2, UR22, R11 ;  /* 0x00000016020f7c23 */ /* 0x010fca000800000b */
[----:B------:R-:W-:Y:S04]  /*1ba0*/  STG.E desc[UR16][R20.64], R15 ;  /* 0x0000000f14007986 */ /* 0x000fe8000c101910 */
[----:B------:R-:W2:Y:S01]  /*1bb0*/  LDG.E R2, desc[UR16][R12.64] ;  /* 0x000000100c027981 */ /* 0x000ea2000c1e1900 */
[----:B------:R-:W-:Y:S01]  /*1bc0*/  FMUL R11, R10, UR23 ;  /* 0x000000170a0b7c20 */ /* 0x000fe20008400000 */
[----:B------:R-:W-:-:S03]  /*1bd0*/  SHF.L.U32 R19, R0, 0x3, RZ ;  /* 0x0000000300137819 */ /* 0x000fc600000006ff */
[----:B--2---:R-:W-:Y:S02]  /*1be0*/  FFMA R17, R2, UR22, R11 ;  /* 0x0000001602117c23 */ /* 0x004fe4000800000b */
[----:B------:R-:W-:-:S03]  /*1bf0*/  IMAD.WIDE R10, R19, 0x4, R20 ;  /* 0x00000004130a7825 */ /* 0x000fc600078e0214 */
[----:B------:R0:W-:Y:S04]  /*1c00*/  STG.E desc[UR16][R12.64], R17 ;  /* 0x000000110c007986 */ /* 0x0001e8000c101910 */
[----:B------:R-:W2:Y:S01]  /*1c10*/  LDG.E R2, desc[UR16][R10.64] ;  /* 0x000000100a027981 */ /* 0x000ea2000c1e1900 */
[----:B------:R-:W-:Y:S01]  /*1c20*/  FMUL R9, R9, UR23 ;  /* 0x0000001709097c20 */ /* 0x000fe20008400000 */
[----:B------:R-:W-:-:S03]  /*1c30*/  IMAD R23, R0, 0xc, RZ ;  /* 0x0000000c00177824 */ /* 0x000fc600078e02ff */
[----:B--2---:R-:W-:Y:S01]  /*1c40*/  FFMA R19, R2, UR22, R9 ;  /* 0x0000001602137c23 */ /* 0x004fe20008000009 */
[----:B------:R-:W-:-:S04]  /*1c50*/  IMAD.WIDE R8, R23, 0x4, R20 ;  /* 0x0000000417087825 */ /* 0x000fc800078e0214 */
[----:B------:R1:W-:Y:S04]  /*1c60*/  STG.E desc[UR16][R10.64], R19 ;  /* 0x000000130a007986 */ /* 0x0003e8000c101910 */
[----:B------:R-:W2:Y:S01]  /*1c70*/  LDG.E R2, desc[UR16][R8.64] ;  /* 0x0000001008027981 */ /* 0x000ea2000c1e1900 */
[----:B------:R-:W-:Y:S01]  /*1c80*/  FMUL R7, R7, UR23 ;  /* 0x0000001707077c20 */ /* 0x000fe20008400000 */
[----:B------:R-:W-:-:S05]  /*1c90*/  SHF.L.U32 R23, R0, 0x4, RZ ;  /* 0x0000000400177819 */ /* 0x000fca00000006ff */
[----:B0-----:R-:W-:-:S04]  /*1ca0*/  IMAD.WIDE R12, R23, 0x4, R20 ;  /* 0x00000004170c7825 */ /* 0x001fc800078e0214 */
[----:B--2---:R-:W-:-:S05]  /*1cb0*/  FFMA R15, R2, UR22, R7 ;  /* 0x00000016020f7c23 */ /* 0x004fca0008000007 */
[----:B------:R0:W-:Y:S04]  /*1cc0*/  STG.E desc[UR16][R8.64], R15 ;  /* 0x0000000f08007986 */ /* 0x0001e8000c101910 */
[----:B------:R-:W2:Y:S01]  /*1cd0*/  LDG.E R2, desc[UR16][R12.64] ;  /* 0x000000100c027981 */ /* 0x000ea2000c1e1900 */
[----:B------:R-:W-:Y:S01]  /*1ce0*/  FMUL R7, R6, UR23 ;  /* 0x0000001706077c20 */ /* 0x000fe20008400000 */
[----:B------:R-:W-:-:S03]  /*1cf0*/  IMAD R23, R0, 0x14, RZ ;  /* 0x0000001400177824 */ /* 0x000fc600078e02ff */
[----:B--2---:R-:W-:Y:S01]  /*1d00*/  FFMA R17, R2, UR22, R7 ;  /* 0x0000001602117c23 */ /* 0x004fe20008000007 */
[----:B------:R-:W-:-:S04]  /*1d10*/  IMAD.WIDE R6, R23, 0x4, R20 ;  /* 0x0000000417067825 */ /* 0x000fc800078e0214 */
[----:B------:R-:W-:Y:S04]  /*1d20*/  STG.E desc[UR16][R12.64], R17 ;  /* 0x000000110c007986 */ /* 0x000fe8000c101910 */
[----:B------:R-:W2:Y:S01]  /*1d30*/  LDG.E R2, desc[UR16][R6.64] ;  /* 0x0000001006027981 */ /* 0x000ea2000c1e1900 */
[----:B------:R-:W-:Y:S01]  /*1d40*/  FMUL R5, R5, UR23 ;  /* 0x0000001705057c20 */ /* 0x000fe20008400000 */
[----:B-1----:R-:W-:-:S04]  /*1d50*/  IMAD R11, R0, 0x18, RZ ;  /* 0x00000018000b7824 */ /* 0x002fc800078e02ff */
[----:B0-----:R-:W-:-:S04]  /*1d60*/  IMAD.WIDE R8, R11, 0x4, R20 ;  /* 0x000000040b087825 */ /* 0x001fc800078e0214 */
[----:B--2---:R-:W-:-:S05]  /*1d70*/  FFMA R5, R2, UR22, R5 ;  /* 0x0000001602057c23 */ /* 0x004fca0008000005 */
[----:B------:R-:W-:Y:S04]  /*1d80*/  STG.E desc[UR16][R6.64], R5 ;  /* 0x0000000506007986 */ /* 0x000fe8000c101910 */
[----:B------:R-:W2:Y:S01]  /*1d90*/  LDG.E R2, desc[UR16][R8.64] ;  /* 0x0000001008027981 */ /* 0x000ea2000c1e1900 */
[----:B------:R-:W-:Y:S01]  /*1da0*/  FMUL R11, R4, UR23 ;  /* 0x00000017040b7c20 */ /* 0x000fe20008400000 */
[----:B------:R-:W-:-:S04]  /*1db0*/  IMAD R15, R0, 0x1c, RZ ;  /* 0x0000001c000f7824 */ /* 0x000fc800078e02ff */
        /* <DEDUP_REMOVED lines=8> */
.L_x_109:
        /* <DEDUP_REMOVED lines=12> */
.L_x_1026:


//--------------------- .text._Z20filterActs_YxX_colorILi4ELi32ELi1ELi4ELi3ELb1ELb1EEvPfS0_S0_iiiiiiiiiiffi --------------------------
	.section	.text._Z20filterActs_YxX_colorILi4ELi32ELi1ELi4ELi3ELb1ELb1EEvPfS0_S0_iiiiiiiiiiffi,"ax",@progbits
	.align	128
        .global         _Z20filterActs_YxX_colorILi4ELi32ELi1ELi4ELi3ELb1ELb1EEvPfS0_S0_iiiiiiiiiiffi
        .type           _Z20filterActs_YxX_colorILi4ELi32ELi1ELi4ELi3ELb1ELb1EEvPfS0_S0_iiiiiiiiiiffi,@function
        .size           _Z20filterActs_YxX_colorILi4ELi32ELi1ELi4ELi3ELb1ELb1EEvPfS0_S0_iiiiiiiiiiffi,(.L_x_1027 - _Z20filterActs_YxX_colorILi4ELi32ELi1ELi4ELi3ELb1ELb1EEvPfS0_S0_iiiiiiiiiiffi)
        .other          _Z20filterActs_YxX_colorILi4ELi32ELi1ELi4ELi3ELb1ELb1EEvPfS0_S0_iiiiiiiiiiffi,@"STO_CUDA_ENTRY STV_DEFAULT"
_Z20filterActs_YxX_colorILi4ELi32ELi1ELi4ELi3ELb1ELb1EEvPfS0_S0_iiiiiiiiiiffi:
.text._Z20filterActs_YxX_colorILi4ELi32ELi1ELi4ELi3ELb1ELb1EEvPfS0_S0_iiiiiiiiiiffi:
        /* <DEDUP_REMOVED lines=68> */
[----:B------:R-:W4:Y:S01]  /*0440*/  LDCU UR11, c[0x0][0x3bc] ;  /* 0x00007780ff0b77ac */ /* 0x000f220008000800 */
[----:B------:R-:W1:Y:S01]  /*0450*/  LDCU.64 UR12, c[0x0][0x380] ;  /* 0x00007000ff0c77ac */ /* 0x000e620008000a00 */
        /* <DEDUP_REMOVED lines=33> */
[----:B------:R-:W-:Y:S02]  /*0670*/  IMAD R16, R17, R4, R16 ;  /* 0x0000000411107224 */ /* 0x000fe400078e0210 */
[----:B------:R-:W-:Y:S02]  /*0680*/  IMAD.MOV.U32 R4, RZ, RZ, RZ ;  /* 0x000000ffff047224 */ /* 0x000fe400078e00ff */
[----:B------:R-:W-:Y:S01]  /*0690*/  IMAD R11, R16, UR10, R18 ;  /* 0x0000000a100b7c24 */ /* 0x000fe2000f8e0212 */
[----:B---34-:R-:W-:-:S07]  /*06a0*/  SHF.R.S32.HI R18, RZ, 0x1f, R5 ;  /* 0x0000001fff127819 */ /* 0x018fce0000011405 */
.L_x_118:
[----:B------:R-:W-:Y:S01]  /*06b0*/  ISETP.GT.U32.AND P0, PT, R0, 0x3f, PT ;  /* 0x0000003f0000780c */ /* 0x000fe20003f04070 */
[----:B------:R-:W-:-:S12]  /*06c0*/  BSSY.RECONVERGENT B0, `(.L_x_111) ;  /* 0x0000011000007945 */ /* 0x000fd80003800200 */
[----:B--2-4-:R-:W-:Y:S05]  /*06d0*/  @P0 BRA `(.L_x_112) ;  /* 0x00000000003c0947 */ /* 0x014fea0003800000 */
        /* <DEDUP_REMOVED lines=12> */
.L_x_113:
[----:B------:R1:W-:Y:S04]  /*07a0*/  STS [R23], RZ ;  /* 0x000000ff17007388 */ /* 0x0003e80000000800 */
[----:B------:R1:W-:Y:S04]  /*07b0*/  STS [R23+0x100], RZ ;  /* 0x000100ff17007388 */ /* 0x0003e80000000800 */
[----:B------:R1:W-:Y:S02]  /*07c0*/  STS [R23+0x200], RZ ;  /* 0x000200ff17007388 */ /* 0x0003e40000000800 */
.L_x_112:
[----:B------:R-:W-:Y:S05]  /*07d0*/  BSYNC.RECONVERGENT B0 ;  /* 0x0000000000007941 */ /* 0x000fea0003800200 */
.L_x_111:
        /* <DEDUP_REMOVED lines=68> */
.L_x_117:
[----:B------:R2:W-:Y:S04]  /*0c20*/  STS [R24], RZ ;  /* 0x000000ff18007388 */ /* 0x0005e80000000800 */
[----:B------:R2:W-:Y:S04]  /*0c30*/  STS [R24+0x200], RZ ;  /* 0x000200ff18007388 */ /* 0x0005e80000000800 */
[----:B------:R2:W-:Y:S01]  /*0c40*/  STS [R24+0x400], RZ ;  /* 0x000400ff18007388 */ /* 0x0005e20000000800 */
[----:B------:R-:W-:Y:S05]  /*0c50*/  BRA `(.L_x_115) ;  /* 0x00000000000c7947 */ /* 0x000fea0003800000 */
.L_x_116:
[----:B------:R4:W-:Y:S04]  /*0c60*/  STS [R24], RZ ;  /* 0x000000ff18007388 */ /* 0x0009e80000000800 */
[----:B------:R4:W-:Y:S04]  /*0c70*/  STS [R24+0x200], RZ ;  /* 0x000200ff18007388 */ /* 0x0009e80000000800 */
[----:B------:R4:W-:Y:S02]  /*0c80*/  STS [R24+0x400], RZ ;  /* 0x000400ff18007388 */ /* 0x0009e40000000800 */
.L_x_115:
[----:B------:R-:W-:Y:S05]  /*0c90*/  BSYNC.RECONVERGENT B0 ;  /* 0x0000000000007941 */ /* 0x000fea0003800200 */
.L_x_114:
        /* <DEDUP_REMOVED lines=12> */
[----:B------:R-:W5:Y:S04]  /*0d60*/  LDS R14, [R22+0x10] ;  /* 0x00001000160e7984 */ /* 0x000f680000000800 */
[----:B------:R-:W1:Y:S04]  /*0d70*/  LDS R27, [R22+0x30] ;  /* 0x00003000161b7984 */ /* 0x000e680000000800 */
[----:B------:R-:W-:Y:S01]  /*0d80*/  LDS R16, [R22+0xa0] ;  /* 0x0000a00016107984 */ /* 0x000fe20000000800 */
[----:B---3--:R-:W-:-:S03]  /*0d90*/  FFMA R17, R15, R17, R8 ;  /* 0x000000110f117223 */ /* 0x008fc60000000008 */
[----:B------:R-:W-:Y:S01]  /*0da0*/  LDS R8, [R22+0x40] ;  /* 0x0000400016087984 */ /* 0x000fe20000000800 */
[----:B0-----:R-:W-:-:S03]  /*0db0*/  FFMA R25, R15, R25, R6 ;  /* 0x000000190f197223 */ /* 0x001fc60000000006 */
[----:B------:R-:W0:Y:S01]  /*0dc0*/  LDS R6, [R20+0x80] ;  /* 0x0000800014067984 */ /* 0x000e220000000800 */
[----:B-----5:R-:W-:-:S03]  /*0dd0*/  FFMA R7, R15, R14, R7 ;  /* 0x0000000e0f077223 */ /* 0x020fc60000000007 */
[----:B------:R-:W3:Y:S01]  /*0de0*/  LDS R14, [R22+0x60] ;  /* 0x00006000160e7984 */ /* 0x000ee20000000800 */
[----:B-1----:R-:W-:-:S03]  /*0df0*/  FFMA R27, R15, R27, R4 ;  /* 0x0000001b0f1b7223 */ /* 0x002fc60000000004 */
[----:B------:R-:W1:Y:S01]  /*0e00*/  LDS R4, [R22+0x50] ;  /* 0x0000500016047984 */ /* 0x000e620000000800 */
[----:B0-----:R-:W-:-:S03]  /*0e10*/  FFMA R17, R6, R8, R17 ;  /* 0x0000000806117223 */ /* 0x001fc60000000011 */
[----:B------:R-:W0:Y:S01]  /*0e20*/  LDS R8, [R22+0x70] ;  /* 0x0000700016087984 */ /* 0x000e220000000800 */
[----:B---3--:R-:W-:-:S03]  /*0e30*/  FFMA R25, R6, R14, R25 ;  /* 0x0000000e06197223 */ /* 0x008fc60000000019 */
[----:B------:R-:W-:Y:S01]  /*0e40*/  LDS R14, [R22+0x80] ;  /* 0x00008000160e7984 */ /* 0x000fe20000000800 */
[----:B-1----:R-:W-:-:S03]  /*0e50*/  FFMA R7, R6, R4, R7 ;  /* 0x0000000406077223 */ /* 0x002fc60000000007 */
[----:B------:R-:W1:Y:S01]  /*0e60*/  LDS R4, [R20+0x100] ;  /* 0x0001000014047984 */ /* 0x000e620000000800 */
[----:B0-----:R-:W-:-:S03]  /*0e70*/  FFMA R27, R6, R8, R27 ;  /* 0x00000008061b7223 */ /* 0x001fc6000000001b */
[----:B------:R-:W0:Y:S04]  /*0e80*/  LDS R6, [R22+0x90] ;  /* 0x0000900016067984 */ /* 0x000e280000000800 */
[----:B------:R-:W3:Y:S01]  /*0e90*/  LDS R8, [R22+0xb0] ;  /* 0x0000b00016087984 */ /* 0x000ee20000000800 */
[C---:B-1----:R-:W-:Y:S01]  /*0ea0*/  FFMA R17, R4.reuse, R14, R17 ;  /* 0x0000000e04117223 */ /* 0x042fe20000000011 */
[C---:B------:R-:W-:Y:S02]  /*0eb0*/  FFMA R25, R4.reuse, R16, R25 ;  /* 0x0000001004197223 */ /* 0x040fe40000000019 */
[----:B------:R-:W-:Y:S04]  /*0ec0*/  LDS R14, [R22+0xc0] ;  /* 0x0000c000160e7984 */ /* 0x000fe80000000800 */
[----:B------:R-:W-:Y:S01]  /*0ed0*/  LDS R16, [R22+0xe0] ;  /* 0x0000e00016107984 */ /* 0x000fe20000000800 */
[----:B0-----:R-:W-:-:S03]  /*0ee0*/  FFMA R7, R4, R6, R7 ;  /* 0x0000000604077223 */ /* 0x001fc60000000007 */
[----:B------:R-:W0:Y:S01]  /*0ef0*/  LDS R6, [R20+0x180] ;  /* 0x0001800014067984 */ /* 0x000e220000000800 */
[----:B---3--:R-:W-:-:S03]  /*0f00*/  FFMA R27, R4, R8, R27 ;  /* 0x00000008041b7223 */ /* 0x008fc6000000001b */
[----:B------:R-:W1:Y:S04]  /*0f10*/  LDS R4, [R22+0xd0] ;  /* 0x0000d00016047984 */ /* 0x000e680000000800 */
[----:B------:R-:W3:Y:S01]  /*0f20*/  LDS R8, [R22+0xf0] ;  /* 0x0000f00016087984 */ /* 0x000ee20000000800 */
[C---:B0-----:R-:W-:Y:S01]  /*0f30*/  FFMA R17, R6.reuse, R14, R17 ;  /* 0x0000000e06117223 */ /* 0x041fe20000000011 */
[C---:B------:R-:W-:Y:S02]  /*0f40*/  FFMA R25, R6.reuse, R16, R25 ;  /* 0x0000001006197223 */ /* 0x040fe40000000019 */
[----:B------:R-:W-:Y:S01]  /*0f50*/  LDS R14, [R22+0x100] ;  /* 0x00010000160e7984 */ /* 0x000fe20000000800 */
[----:B-1----:R-:W-:-:S03]  /*0f60*/  FFMA R7, R6, R4, R7 ;  /* 0x0000000406077223 */ /* 0x002fc60000000007 */
[----:B------:R-:W0:Y:S01]  /*0f70*/  LDS R4, [R20+0x200] ;  /* 0x0002000014047984 */ /* 0x000e220000000800 */
[----:B---3--:R-:W-:-:S03]  /*0f80*/  FFMA R27, R6, R8, R27 ;  /* 0x00000008061b7223 */ /* 0x008fc6000000001b */
[----:B------:R-:W1:Y:S04]  /*0f90*/  LDS R6, [R22+0x110] ;  /* 0x0001100016067984 */ /* 0x000e680000000800 */
[----:B------:R-:W3:Y:S04]  /*0fa0*/  LDS R16, [R22+0x120] ;  /* 0x0001200016107984 */ /* 0x000ee80000000800 */
[----:B------:R-:W5:Y:S01]  /*0fb0*/  LDS R8, [R22+0x130] ;  /* 0x0001300016087984 */ /* 0x000f620000000800 */
[----:B0-----:R-:W-:-:S03]  /*0fc0*/  FFMA R17, R4, R14, R17 ;  /* 0x0000000e04117223 */ /* 0x001fc60000000011 */
[----:B------:R-:W-:Y:S01]  /*0fd0*/  LDS R14, [R22+0x140] ;  /* 0x00014000160e7984 */ /* 0x000fe20000000800 */
[----:B-1----:R-:W-:-:S03]  /*0fe0*/  FFMA R7, R4, R6, R7 ;  /* 0x0000000604077223 */ /* 0x002fc60000000007 */
[----:B------:R-:W0:Y:S01]  /*0ff0*/  LDS R6, [R20+0x280] ;  /* 0x0002800014067984 */ /* 0x000e220000000800 */
[----:B---3--:R-:W-:-:S03]  /*1000*/  FFMA R25, R4, R16, R25 ;  /* 0x0000001004197223 */ /* 0x008fc60000000019 */
[----:B------:R-:W1:Y:S01]  /*1010*/  LDS R16, [R22+0x160] ;  /* 0x0001600016107984 */ /* 0x000e620000000800 */
[----:B-----5:R-:W-:-:S03]  /*1020*/  FFMA R27, R4, R8, R27 ;  /* 0x00000008041b7223 */ /* 0x020fc6000000001b */
[----:B------:R-:W3:Y:S04]  /*1030*/  LDS R4, [R22+0x150] ;  /* 0x0001500016047984 */ /* 0x000ee80000000800 */
[----:B------:R-:W5:Y:S01]  /*1040*/  LDS R8, [R22+0x170] ;  /* 0x0001700016087984 */ /* 0x000f620000000800 */
[----:B0-----:R-:W-:-:S03]  /*1050*/  FFMA R17, R6, R14, R17 ;  /* 0x0000000e06117223 */ /* 0x001fc60000000011 */
[----:B------:R-:W-:Y:S01]  /*1060*/  LDS R14, [R22+0x180] ;  /* 0x00018000160e7984 */ /* 0x000fe20000000800 */
[----:B-1----:R-:W-:-:S03]  /*1070*/  FFMA R25, R6, R16, R25 ;  /* 0x0000001006197223 */ /* 0x002fc60000000019 */
[----:B------:R-:W-:Y:S01]  /*1080*/  LDS R16, [R22+0x1a0] ;  /* 0x0001a00016107984 */ /* 0x000fe20000000800 */
[----:B---3--:R-:W-:-:S03]  /*1090*/  FFMA R7, R6, R4, R7 ;  /* 0x0000000406077223 */ /* 0x008fc60000000007 */
[----:B------:R-:W0:Y:S01]  /*10a0*/  LDS R4, [R20+0x300] ;  /* 0x0003000014047984 */ /* 0x000e220000000800 */
[----:B-----5:R-:W-:-:S03]  /*10b0*/  FFMA R27, R6, R8, R27 ;  /* 0x00000008061b7223 */ /* 0x020fc6000000001b */
        /* <DEDUP_REMOVED lines=43> */
[----:B------:R-:W-:Y:S01]  /*1370*/  LDS R16, [R22+0x2f0] ;  /* 0x0002f00016107984 */ /* 0x000fe20000000800 */
[----:B-----5:R-:W-:-:S03]  /*1380*/  FFMA R27, R4, R6, R27 ;  /* 0x00000006041b7223 */ /* 0x020fc6000000001b */
[----:B------:R-:W1:Y:S04]  /*1390*/  LDS R4, [R22+0x2d0] ;  /* 0x0002d00016047984 */ /* 0x000e680000000800 */
[----:B------:R-:W3:Y:S01]  /*13a0*/  LDS R6, [R22+0x2e0] ;  /* 0x0002e00016067984 */ /* 0x000ee20000000800 */
[C---:B0-----:R-:W-:Y:S01]  /*13b0*/  FFMA R8, R14.reuse, R8, R17 ;  /* 0x000000080e087223 */ /* 0x041fe20000000011 */
[C---:B-1----:R-:W-:Y:S01]  /*13c0*/  FFMA R7, R14.reuse, R4, R7 ;  /* 0x000000040e077223 */ /* 0x042fe20000000007 */
[C---:B------:R-:W-:Y:S01]  /*13d0*/  FFMA R4, R14.reuse, R16, R27 ;  /* 0x000000100e047223 */ /* 0x040fe2000000001b */
[----:B---3--:R-:W-:Y:S01]  /*13e0*/  FFMA R6, R14, R6, R25 ;  /* 0x000000060e067223 */ /* 0x008fe20000000019 */
[----:B------:R-:W-:Y:S06]  /*13f0*/  BAR.SYNC.DEFER_BLOCKING 0x0 ;  /* 0x0000000000007b1d */ /* 0x000fec0000010000 */
[----:B------:R-:W-:Y:S05]  /*1400*/  BRA.U !UP0, `(.L_x_118) ;  /* 0xfffffff108a87547 */ /* 0x000fea000b83ffff */
.L_x_110:
[----:B------:R-:W0:Y:S02]  /*1410*/  LDCU UR6, c[0x0][0x398] ;  /* 0x00007300ff0677ac */ /* 0x000e240008000800 */
[----:B0-----:R-:W-:-:S13]  /*1420*/  ISETP.GE.AND P0, PT, R5, UR6, PT ;  /* 0x0000000605007c0c */ /* 0x001fda000bf06270 */
[----:B------:R-:W-:Y:S05]  /*1430*/  @P0 EXIT ;  /* 0x000000000000094d */ /* 0x000fea0003800000 */
[----:B------:R-:W0:Y:S01]  /*1440*/  LDC.64 R10, c[0x0][0x390] ;  /* 0x0000e400ff0a7b82 */ /* 0x000e220000000a00 */
[----:B------:R-:W1:Y:S01]  /*1450*/  LDCU.64 UR4, c[0x0][0x3c0] ;  /* 0x00007800ff0477ac */ /* 0x000e620008000a00 */
[----:B0-----:R-:W-:-:S05]  /*1460*/  IMAD.WIDE.U32 R10, R9, 0x4, R10 ;  /* 0x00000004090a7825 */ /* 0x001fca00078e000a */
[----:B------:R-:W3:Y:S01]  /*1470*/  LDG.E R2, desc[UR8][R10.64] ;  /* 0x000000080a027981 */ /* 0x000ee2000c1e1900 */
[----:B------:R-:W-:Y:S02]  /*1480*/  IMAD R0, R3, UR6, RZ ;  /* 0x0000000603007c24 */ /* 0x000fe4000f8e02ff */
[----:B-1----:R-:W-:-:S03]  /*1490*/  FMUL R5, R8, UR5 ;  /* 0x0000000508057c20 */ /* 0x002fc60008400000 */
[----:B------:R-:W-:Y:S01]  /*14a0*/  SHF.L.U32 R3, R0, 0x2, RZ ;  /* 0x0000000200037819 */ /* 0x000fe200000006ff */
[----:B---3--:R-:W-:-:S04]  /*14b0*/  FFMA R5, R2, UR4, R5 ;  /* 0x0000000402057c23 */ /* 0x008fc80008000005 */
        /* <DEDUP_REMOVED lines=19> */
.L_x_119:
        /* <DEDUP_REMOVED lines=9> */
.L_x_1027:


//--------------------- .text._Z20filterActs_YxX_colorILi4ELi32ELi1ELi8ELi3ELb1ELb1EEvPfS0_S0_iiiiiiiiiiffi --------------------------
	.section	.text._Z20filterActs_YxX_colorILi4ELi32ELi1ELi8ELi3ELb1ELb1EEvPfS0_S0_iiiiiiiiiiffi,"ax",@progbits
	.align	128
        .global         _Z20filterActs_YxX_colorILi4ELi32ELi1ELi8ELi3ELb1ELb1EEvPfS0_S0_iiiiiiiiiiffi
        .type           _Z20filterActs_YxX_colorILi4ELi32ELi1ELi8ELi3ELb1ELb1EEvPfS0_S0_iiiiiiiiiiffi,@function
        .size           _Z20filterActs_YxX_colorILi4ELi32ELi1ELi8ELi3ELb1ELb1EEvPfS0_S0_iiiiiiiiiiffi,(.L_x_1028 - _Z20filterActs_YxX_colorILi4ELi32ELi1ELi8ELi3ELb1ELb1EEvPfS0_S0_iiiiiiiiiiffi)
        .other          _Z20filterActs_YxX_colorILi4ELi32ELi1ELi8ELi3ELb1ELb1EEvPfS0_S0_iiiiiiiiiiffi,@"STO_CUDA_ENTRY STV_DEFAULT"
_Z20filterActs_YxX_colorILi4ELi32ELi1ELi8ELi3ELb1ELb1EEvPfS0_S0_iiiiiiiiiiffi:
.text._Z20filterActs_YxX_colorILi4ELi32ELi1ELi8ELi3ELb1ELb1EEvPfS0_S0_iiiiiiiiiiffi:
        /* <DEDUP_REMOVED lines=68> */
[----:B------:R-:W-:Y:S01]  /*0440*/  ULOP3.LUT UR14, UR7, UR10, URZ, 0x3c, !UPT ;  /* 0x0000000a070e7292 */ /* 0x000fe2000f8e3cff */
[----:B------:R-:W-:Y:S01]  /*0450*/  IABS R3, R3 ;  /* 0x0000000300037213 */ /* 0x000fe20000000000 */
[----:B------:R-:W-:Y:S01]  /*0460*/  UISETP.NE.AND UP0, UPT, UR10, URZ, UPT ;  /* 0x000000ff0a00728c */ /* 0x000fe2000bf05270 */
[----:B------:R-:W-:Y:S01]  /*0470*/  IABS R18, R18 ;  /* 0x0000001200127213 */ /* 0x000fe20000000000 */
[----:B------:R-:W1:Y:S01]  /*0480*/  LDCU UR11, c[0x0][0x3b0] ;  /* 0x00007600ff0b77ac */ /* 0x000e620008000800 */
[----:B------:R-:W2:Y:S02]  /*0490*/  I2F.RP R16, R3 ;  /* 0x0000000300107306 */ /* 0x000ea40000209400 */
[----:B------:R-:W-:Y:S01]  /*04a0*/  R2UR UR6, R18 ;  /* 0x00000000120672ca */ /* 0x000fe200000e0000 */
[----:B------:R-:W1:Y:S01]  /*04b0*/  LDCU UR12, c[0x0][0x3ac] ;  /* 0x00007580ff0c77ac */ /* 0x000e620008000800 */
[----:B------:R-:W3:Y:S01]  /*04c0*/  LDCU UR19, c[0x0][0x398] ;  /* 0x00007300ff1377ac */ /* 0x000ee20008000800 */
[----:B------:R-:W4:Y:S03]  /*04d0*/  LDCU UR22, c[0x0][0x39c] ;  /* 0x00007380ff1677ac */ /* 0x000f260008000800 */
[----:B--2---:R-:W2:Y:S01]  /*04e0*/  MUFU.RCP R16, R16 ;  /* 0x0000001000107308 */ /* 0x004ea20000001000 */
[----:B------:R-:W0:Y:S01]  /*04f0*/  LDCU UR18, c[0x0][0x3bc] ;  /* 0x00007780ff1277ac */ /* 0x000e220008000800 */
[----:B------:R-:W0:Y:S01]  /*0500*/  LDCU.64 UR20, c[0x0][0x380] ;  /* 0x00007000ff1477ac */ /* 0x000e220008000a00 */
[----:B--2---:R-:W-:-:S05]  /*0510*/  IADD3 R14, PT, PT, R16, 0xffffffe, RZ ;  /* 0x0ffffffe100e7810 */ /* 0x004fca0007ffe0ff */
        /* <DEDUP_REMOVED lines=11> */
[----:B------:R-:W-:-:S04]  /*05d0*/  UMOV UR4, 0x400 ;  /* 0x0000040000047882 */ /* 0x000fc80000000000 */
[----:B------:R-:W-:Y:S01]  /*05e0*/  IMAD R14, R3, R14, UR6 ;  /* 0x00000006030e7e24 */ /* 0x000fe2000f8e020e */
[----:B------:R-:W-:-:S04]  /*05f0*/  UIMAD UR6, UR13, UR9, URZ ;  /* 0x000000090d0672a4 */ /* 0x000fc8000f8e02ff */
[----:B------:R-:W-:Y:S01]  /*0600*/  ISETP.GT.U32.AND P0, PT, R3, R14, PT ;  /* 0x0000000e0300720c */ /* 0x000fe20003f04070 */
[----:B------:R-:W-:-:S12]  /*0610*/  USHF.L.U32 UR15, UR6, 0x1, URZ ;  /* 0x00000001060f7899 */ /* 0x000fd800080006ff */
[----:B------:R-:W-:Y:S01]  /*0620*/  VOTEU.ANY UP2, P0 ;  /* 0x0000000000ff7886 */ /* 0x000fe20000040100 */
[----:B------:R-:W-:-:S04]  /*0630*/  PLOP3.LUT P0, PT, PT, PT, UP2, 0x80, 0x8 ;  /* 0x000000000008781c */ /* 0x000fc80003f0f028 */
[----:B------:R-:W-:Y:S02]  /*0640*/  @!UP2 UIADD3 UR5, UPT, UPT, UR5, 0x1, URZ ;  /* 0x000000010505a890 */ /* 0x000fe4000fffe0ff */
[----:B------:R-:W-:Y:S02]  /*0650*/  UISETP.GE.AND UP2, UPT, UR14, URZ, UPT ;  /* 0x000000ff0e00728c */ /* 0x000fe4000bf46270 */
[----:B0-----:R-:W-:Y:S02]  /*0660*/  ULEA UR14, UR8, UR4, 0x18 ;  /* 0x00000004080e7291 */ /* 0x001fe4000f8ec0ff */
[----:B------:R-:W-:-:S03]  /*0670*/  UIADD3 UR4, UPT, UPT, UR4, 0x600, URZ ;  /* 0x0000060004047890 */ /* 0x000fc6000fffe0ff */
[-C--:B------:R-:W-:Y:S01]  /*0680*/  @!P0 IADD3 R14, PT, PT, R14, -R3.reuse, RZ ;  /* 0x800000030e0e8210 */ /* 0x080fe20007ffe0ff */
[----:B------:R-:W-:Y:S01]  /*0690*/  ULEA UR4, UR8, UR4, 0x18 ;  /* 0x0000000408047291 */ /* 0x000fe2000f8ec0ff */
[----:B------:R-:W-:Y:S02]  /*06a0*/  LEA R17, R17, UR14, 0x2 ;  /* 0x0000000e11117c11 */ /* 0x000fe4000f8e10ff */
[----:B------:R-:W-:Y:S02]  /*06b0*/  ISETP.GE.U32.AND P0, PT, R14, R3, PT ;  /* 0x000000030e00720c */ /* 0x000fe40003f06070 */
[----:B------:R-:W-:Y:S02]  /*06c0*/  MOV R3, RZ ;  /* 0x000000ff00037202 */ /* 0x000fe40000000f00 */
[----:B------:R-:W-:Y:S01]  /*06d0*/  LEA R21, R21, UR4, 0x2 ;  /* 0x0000000415157c11 */ /* 0x000fe2000f8e10ff */
[----:B------:R-:W-:Y:S01]  /*06e0*/  UMOV UR4, URZ ;  /* 0x000000ff00047c82 */ /* 0x000fe20008000000 */
[----:B------:R-:W-:-:S02]  /*06f0*/  LEA R23, R0, UR14, 0x2 ;  /* 0x0000000e00177c11 */ /* 0x000fc4000f8e10ff */
[----:B------:R-:W-:Y:S02]  /*0700*/  LEA R24, R2, R17, 0x7 ;  /* 0x0000001102187211 */ /* 0x000fe400078e38ff */
[----:B------:R-:W-:-:S03]  /*0710*/  LEA R25, R0, R21, 0x7 ;  /* 0x0000001500197211 */ /* 0x000fc600078e38ff */
        /* <DEDUP_REMOVED lines=9> */
.L_x_128:
        /* <DEDUP_REMOVED lines=18> */
.L_x_123:
[----:B------:R1:W-:Y:S04]  /*08d0*/  STS [R24], RZ ;  /* 0x000000ff18007388 */ /* 0x0003e80000000800 */
[----:B------:R1:W-:Y:S04]  /*08e0*/  STS [R24+0x200], RZ ;  /* 0x000200ff18007388 */ /* 0x0003e80000000800 */
[----:B------:R1:W-:Y:S02]  /*08f0*/  STS [R24+0x400], RZ ;  /* 0x000400ff18007388 */ /* 0x0003e40000000800 */
.L_x_122:
[----:B------:R-:W-:Y:S05]  /*0900*/  BSYNC.RECONVERGENT B0 ;  /* 0x0000000000007941 */ /* 0x000fea0003800200 */
.L_x_121:
        /* <DEDUP_REMOVED lines=69> */
.L_x_127:
[----:B------:R3:W-:Y:S04]  /*0d60*/  STS [R25], RZ ;  /* 0x000000ff19007388 */ /* 0x0007e80000000800 */
[----:B------:R3:W-:Y:S04]  /*0d70*/  STS [R25+0x200], RZ ;  /* 0x000200ff19007388 */ /* 0x0007e80000000800 */
[----:B------:R3:W-:Y:S01]  /*0d80*/  STS [R25+0x400], RZ ;  /* 0x000400ff19007388 */ /* 0x0007e20000000800 */
[----:B------:R-:W-:Y:S05]  /*0d90*/  BRA `(.L_x_125) ;  /* 0x00000000000c7947 */ /* 0x000fea0003800000 */
.L_x_126:
[----:B------:R4:W-:Y:S04]  /*0da0*/  STS [R25], RZ ;  /* 0x000000ff19007388 */ /* 0x0009e80000000800 */
[----:B------:R4:W-:Y:S04]  /*0db0*/  STS [R25+0x200], RZ ;  /* 0x000200ff19007388 */ /* 0x0009e80000000800 */
[----:B------:R4:W-:Y:S02]  /*0dc0*/  STS [R25+0x400], RZ ;  /* 0x000400ff19007388 */ /* 0x0009e40000000800 */
.L_x_125:
[----:B------:R-:W-:Y:S05]  /*0dd0*/  BSYNC.RECONVERGENT B0 ;  /* 0x0000000000007941 */ /* 0x000fea0003800200 */
.L_x_124:
        /* <DEDUP_REMOVED lines=8> */
[----:B--2---:R-:W-:Y:S04]  /*0e60*/  LDS R16, [R21] ;  /* 0x0000000015107984 */ /* 0x004fe80000000800 */
[----:B------:R-:W2:Y:S04]  /*0e70*/  LDS R18, [R23+0x20] ;  /* 0x0000200017127984 */ /* 0x000ea80000000800 */
[----:B------:R-:W5:Y:S04]  /*0e80*/  LDS R14, [R23+0x30] ;  /* 0x00003000170e7984 */ /* 0x000f680000000800 */
[----:B0-----:R-:W0:Y:S04]  /*0e90*/  LDS R17, [R23] ;  /* 0x0000000017117984 */ /* 0x001e280000000800 */
[----:B------:R-:W1:Y:S04]  /*0ea0*/  LDS R19, [R23+0x10] ;  /* 0x0000100017137984 */ /* 0x000e680000000800 */
[----:B------:R-:W3:Y:S04]  /*0eb0*/  LDS R29, [R23+0x40] ;  /* 0x00004000171d7984 */ /* 0x000ee80000000800 */
[----:B------:R-:W4:Y:S04]  /*0ec0*/  LDS R27, [R23+0x50] ;  /* 0x00005000171b7984 */ /* 0x000f280000000800 */
[----:B------:R-:W4:Y:S04]  /*0ed0*/  LDS R15, [R23+0x60] ;  /* 0x00006000170f7984 */ /* 0x000f280000000800 */
[----:B------:R-:W4:Y:S04]  /*0ee0*/  LDS R26, [R23+0x70] ;  /* 0x00007000171a7984 */ /* 0x000f280000000800 */
[----:B------:R-:W-:Y:S01]  /*0ef0*/  LDS R28, [R23+0xa0] ;  /* 0x0000a000171c7984 */ /* 0x000fe20000000800 */
[----:B--2---:R-:W-:-:S03]  /*0f00*/  FFMA R9, R16, R18, R9 ;  /* 0x0000001210097223 */ /* 0x004fc60000000009 */
[----:B------:R-:W-:Y:S01]  /*0f10*/  LDS R18, [R23+0x80] ;  /* 0x0000800017127984 */ /* 0x000fe20000000800 */
[----:B-----5:R-:W-:-:S03]  /*0f20*/  FFMA R7, R16, R14, R7 ;  /* 0x0000000e10077223 */ /* 0x020fc60000000007 */
[----:B------:R-:W2:Y:S01]  /*0f30*/  LDS R14, [R21+0x80] ;  /* 0x00008000150e7984 */ /* 0x000ea20000000800 */
[C---:B0-----:R-:W-:Y:S01]  /*0f40*/  FFMA R17, R16.reuse, R17, R11 ;  /* 0x0000001110117223 */ /* 0x041fe2000000000b */
[C---:B-1----:R-:W-:Y:S02]  /*0f50*/  FFMA R19, R16.reuse, R19, R10 ;  /* 0x0000001310137223 */ /* 0x042fe4000000000a */
[----:B------:R-:W0:Y:S01]  /*0f60*/  LDS R10, [R23+0x90] ;  /* 0x00009000170a7984 */ /* 0x000e220000000800 */
[----:B---3--:R-:W-:-:S03]  /*0f70*/  FFMA R11, R16, R29, R6 ;  /* 0x0000001d100b7223 */ /* 0x008fc60000000006 */
[----:B------:R-:W1:Y:S01]  /*0f80*/  LDS R6, [R23+0xc0] ;  /* 0x0000c00017067984 */ /* 0x000e620000000800 */
[C---:B----4-:R-:W-:Y:S01]  /*0f90*/  FFMA R5, R16.reuse, R27, R5 ;  /* 0x0000001b10057223 */ /* 0x050fe20000000005 */
[C---:B------:R-:W-:Y:S02]  /*0fa0*/  FFMA R15, R16.reuse, R15, R4 ;  /* 0x0000000f100f7223 */ /* 0x040fe40000000004 */
[----:B------:R-:W3:Y:S01]  /*0fb0*/  LDS R4, [R23+0xe0] ;  /* 0x0000e00017047984 */ /* 0x000ee20000000800 */
[----:B------:R-:W-:-:S03]  /*0fc0*/  FFMA R3, R16, R26, R3 ;  /* 0x0000001a10037223 */ /* 0x000fc60000000003 */
[----:B------:R-:W4:Y:S04]  /*0fd0*/  LDS R26, [R23+0xb0] ;  /* 0x0000b000171a7984 */ /* 0x000f280000000800 */
[----:B------:R-:W5:Y:S01]  /*0fe0*/  LDS R16, [R23+0xd0] ;  /* 0x0000d00017107984 */ /* 0x000f620000000800 */
[C---:B--2---:R-:W-:Y:S01]  /*0ff0*/  FFMA R18, R14.reuse, R18, R17 ;  /* 0x000000120e127223 */ /* 0x044fe20000000011 */
[C---:B------:R-:W-:Y:S02]  /*1000*/  FFMA R28, R14.reuse, R28, R9 ;  /* 0x0000001c0e1c7223 */ /* 0x040fe40000000009 */
[----:B------:R-:W2:Y:S04]  /*1010*/  LDS R17, [R23+0xf0] ;  /* 0x0000f00017117984 */ /* 0x000ea80000000800 */
[----:B------:R-:W-:Y:S01]  /*1020*/  LDS R9, [R23+0x110] ;  /* 0x0001100017097984 */ /* 0x000fe20000000800 */
[C---:B0-----:R-:W-:Y:S01]  /*1030*/  FFMA R10, R14.reuse, R10, R19 ;  /* 0x0000000a0e0a7223 */ /* 0x041fe20000000013 */
[----:B-1----:R-:W-:-:S02]  /*1040*/  FFMA R6, R14, R6, R11 ;  /* 0x000000060e067223 */ /* 0x002fc4000000000b */
[----:B------:R-:W-:Y:S01]  /*1050*/  LDS R11, [R23+0x100] ;  /* 0x00010000170b7984 */ /* 0x000fe20000000800 */
[----:B---3--:R-:W-:-:S03]  /*1060*/  FFMA R4, R14, R4, R15 ;  /* 0x000000040e047223 */ /* 0x008fc6000000000f */
[----:B------:R-:W-:Y:S01]  /*1070*/  LDS R15, [R23+0x120] ;  /* 0x00012000170f7984 */ /* 0x000fe20000000800 */
[----:B----4-:R-:W-:-:S03]  /*1080*/  FFMA R26, R14, R26, R7 ;  /* 0x0000001a0e1a7223 */ /* 0x010fc60000000007 */
[----:B------:R-:W0:Y:S01]  /*1090*/  LDS R7, [R21+0x100] ;  /* 0x0001000015077984 */ /* 0x000e220000000800 */
[----:B-----5:R-:W-:-:S03]  /*10a0*/  FFMA R16, R14, R16, R5 ;  /* 0x000000100e107223 */ /* 0x020fc60000000005 */
[----:B------:R-:W1:Y:S01]  /*10b0*/  LDS R5, [R23+0x130] ;  /* 0x0001300017057984 */ /* 0x000e620000000800 */
[----:B--2---:R-:W-:-:S03]  /*10c0*/  FFMA R14, R14, R17, R3 ;  /* 0x000000110e0e7223 */ /* 0x004fc60000000003 */
[----:B------:R-:W2:Y:S04]  /*10d0*/  LDS R3, [R23+0x140] ;  /* 0x0001400017037984 */ /* 0x000ea80000000800 */
[----:B------:R-:W3:Y:S01]  /*10e0*/  LDS R17, [R23+0x150] ;  /* 0x0001500017117984 */ /* 0x000ee20000000800 */
[C---:B0-----:R-:W-:Y:S01]  /*10f0*/  FFMA R18, R7.reuse, R11, R18 ;  /* 0x0000000b07127223 */ /* 0x041fe20000000012 */
[C---:B------:R-:W-:Y:S01]  /*1100*/  FFMA R10, R7.reuse, R9, R10 ;  /* 0x00000009070a7223 */ /* 0x040fe2000000000a */
[C---:B------:R-:W-:Y:S01]  /*1110*/  FFMA R28, R7.reuse, R15, R28 ;  /* 0x0000000f071c7223 */ /* 0x040fe2000000001c */
[----:B------:R-:W0:Y:S01]  /*1120*/  LDS R11, [R23+0x160] ;  /* 0x00016000170b7984 */ /* 0x000e220000000800 */
[----:B-1----:R-:W-:-:S03]  /*1130*/  FFMA R26, R7, R5, R26 ;  /* 0x00000005071a7223 */ /* 0x002fc6000000001a */
[----:B------:R-:W1:Y:S04]  /*1140*/  LDS R9, [R23+0x170] ;  /* 0x0001700017097984 */ /* 0x000e680000000800 */
[----:B------:R-:W-:Y:S04]  /*1150*/  LDS R15, [R23+0x180] ;  /* 0x00018000170f7984 */ /* 0x000fe80000000800 */
[----:B------:R-:W-:Y:S01]  /*1160*/  LDS R5, [R23+0x190] ;  /* 0x0001900017057984 */ /* 0x000fe20000000800 */
[----:B--2---:R-:W-:-:S03]  /*1170*/  FFMA R6, R7, R3, R6 ;  /* 0x0000000307067223 */ /* 0x004fc60000000006 */
[----:B------:R-:W2:Y:S01]  /*1180*/  LDS R3, [R21+0x180] ;  /* 0x0001800015037984 */ /* 0x000ea20000000800 */
[----:B---3--:R-:W-:-:S03]  /*1190*/  FFMA R16, R7, R17, R16 ;  /* 0x0000001107107223 */ /* 0x008fc60000000010 */
[----:B------:R-:W3:Y:S01]  /*11a0*/  LDS R17, [R23+0x1d0] ;  /* 0x0001d00017117984 */ /* 0x000ee20000000800 */
[----:B0-----:R-:W-:-:S03]  /*11b0*/  FFMA R4, R7, R11, R4 ;  /* 0x0000000b07047223 */ /* 0x001fc60000000004 */
[----:B------:R-:W0:Y:S01]  /*11c0*/  LDS R11, [R23+0x1a0] ;  /* 0x0001a000170b7984 */ /* 0x000e220000000800 */
[----:B-1----:R-:W-:-:S03]  /*11d0*/  FFMA R14, R7, R9, R14 ;  /* 0x00000009070e7223 */ /* 0x002fc6000000000e */
[----:B------:R-:W1:Y:S04]  /*11e0*/  LDS R9, [R23+0x1b0] ;  /* 0x0001b00017097984 */ /* 0x000e680000000800 */
[----:B------:R-:W4:Y:S01]  /*11f0*/  LDS R7, [R23+0x1c0] ;  /* 0x0001c00017077984 */ /* 0x000f220000000800 */
[C---:B--2---:R-:W-:Y:S01]  /*1200*/  FFMA R18, R3.reuse, R15, R18 ;  /* 0x0000000f03127223 */ /* 0x044fe20000000012 */
[C---:B------:R-:W-:Y:S02]  /*1210*/  FFMA R10, R3.reuse, R5, R10 ;  /* 0x00000005030a7223 */ /* 0x040fe4000000000a */
[----:B------:R-:W2:Y:S01]  /*1220*/  LDS R15, [R23+0x1e0] ;  /* 0x0001e000170f7984 */ /* 0x000ea20000000800 */
[----:B---3--:R-:W-:-:S03]  /*1230*/  FFMA R16, R3, R17, R16 ;  /* 0x0000001103107223 */ /* 0x008fc60000000010 */
[----:B------:R-:W3:Y:S04]  /*1240*/  LDS R5, [R23+0x1f0] ;  /* 0x0001f00017057984 */ /* 0x000ee80000000800 */
[----:B------:R-:W-:Y:S01]  /*1250*/  LDS R17, [R23+0x250] ;  /* 0x0002500017117984 */ /* 0x000fe20000000800 */
[----:B0-----:R-:W-:-:S03]  /*1260*/  FFMA R28, R3, R11, R28 ;  /* 0x0000000b031c7223 */ /* 0x001fc6000000001c */
[----:B------:R-:W-:Y:S01]  /*1270*/  LDS R11, [R23+0x200] ;  /* 0x00020000170b7984 */ /* 0x000fe20000000800 */
[----:B-1----:R-:W-:-:S03]  /*1280*/  FFMA R26, R3, R9, R26 ;  /* 0x00000009031a7223 */ /* 0x002fc6000000001a */
[----:B------:R-:W-:Y:S01]  /*1290*/  LDS R9, [R23+0x210] ;  /* 0x0002100017097984 */ /* 0x000fe20000000800 */
[----:B----4-:R-:W-:-:S03]  /*12a0*/  FFMA R6, R3, R7, R6 ;  /* 0x0000000703067223 */ /* 0x010fc60000000006 */
[----:B------:R-:W0:Y:S01]  /*12b0*/  LDS R7, [R21+0x200] ;  /* 0x0002000015077984 */ /* 0x000e220000000800 */
[----:B--2---:R-:W-:-:S03]  /*12c0*/  FFMA R4, R3, R15, R4 ;  /* 0x0000000f03047223 */ /* 0x004fc60000000004 */
[----:B------:R-:W1:Y:S01]  /*12d0*/  LDS R15, [R23+0x220] ;  /* 0x00022000170f7984 */ /* 0x000e620000000800 */
[----:B---3--:R-:W-:-:S03]  /*12e0*/  FFMA R14, R3, R5, R14 ;  /* 0x00000005030e7223 */ /* 0x008fc6000000000e */
[----:B------:R-:W2:Y:S04]  /*12f0*/  LDS R5, [R23+0x230] ;  /* 0x0002300017057984 */ /* 0x000ea80000000800 */
[----:B------:R-:W3:Y:S01]  /*1300*/  LDS R3, [R23+0x240] ;  /* 0x0002400017037984 */ /* 0x000ee20000000800 */
[C---:B0-----:R-:W-:Y:S01]  /*1310*/  FFMA R18, R7.reuse, R11, R18 ;  /* 0x0000000b07127223 */ /* 0x041fe20000000012 */
[C---:B------:R-:W-:Y:S02]  /*1320*/  FFMA R10, R7.reuse, R9, R10 ;  /* 0x00000009070a7223 */ /* 0x040fe4000000000a */
[----:B------:R-:W0:Y:S01]  /*1330*/  LDS R11, [R23+0x260] ;  /* 0x00026000170b7984 */ /* 0x000e220000000800 */
[----:B------:R-:W-:-:S03]  /*1340*/  FFMA R16, R7, R17, R16 ;  /* 0x0000001107107223 */ /* 0x000fc60000000010 */
[----:B------:R-:W4:Y:S01]  /*1350*/  LDS R9, [R23+0x270] ;  /* 0x0002700017097984 */ /* 0x000f220000000800 */
[----:B-1----:R-:W-:-:S03]  /*1360*/  FFMA R28, R7, R15, R28 ;  /* 0x0000000f071c7223 */ /* 0x002fc6000000001c */
[----:B------:R-:W-:Y:S01]  /*1370*/  LDS R17, [R23+0x2d0] ;  /* 0x0002d00017117984 */ /* 0x000fe20000000800 */
[----:B--2---:R-:W-:-:S03]  /*1380*/  FFMA R26, R7, R5, R26 ;  /* 0x00000005071a7223 */ /* 0x004fc6000000001a */
[----:B------:R-:W-:Y:S01]  /*1390*/  LDS R15, [R23+0x280] ;  /* 0x00028000170f7984 */ /* 0x000fe20000000800 */
[----:B---3--:R-:W-:-:S03]  /*13a0*/  FFMA R6, R7, R3, R6 ;  /* 0x0000000307067223 */ /* 0x008fc60000000006 */
[----:B------:R-:W-:Y:S04]  /*13b0*/  LDS R5, [R23+0x290] ;  /* 0x0002900017057984 */ /* 0x000fe80000000800 */
        /* <DEDUP_REMOVED lines=112> */
[----:B------:R-:W4:Y:S01]  /*1ac0*/  LDS R15, [R23+0x5f0] ;  /* 0x0005f000170f7984 */ /* 0x000f220000000800 */
[C---:B0-----:R-:W-:Y:S01]  /*1ad0*/  FFMA R6, R3.reuse, R18, R6 ;  /* 0x0000001203067223 */ /* 0x041fe20000000006 */
[C---:B--2---:R-:W-:Y:S01]  /*1ae0*/  FFMA R9, R3.reuse, R9, R28 ;  /* 0x0000000903097223 */ /* 0x044fe2000000001c */
[C---:B---3--:R-:W-:Y:S01]  /*1af0*/  FFMA R7, R3.reuse, R7, R26 ;  /* 0x0000000703077223 */ /* 0x048fe2000000001a */
[C---:B-1----:R-:W-:Y:S01]  /*1b00*/  FFMA R5, R3.reuse, R5, R16 ;  /* 0x0000000503057223 */ /* 0x042fe20000000010 */
[----:B----4-:R-:W-:Y:S01]  /*1b10*/  FFMA R3, R3, R15, R14 ;  /* 0x0000000f03037223 */ /* 0x010fe2000000000e */
[----:B------:R-:W-:Y:S06]  /*1b20*/  BAR.SYNC.DEFER_BLOCKING 0x0 ;  /* 0x0000000000007b1d */ /* 0x000fec0000010000 */
[----:B------:R-:W-:Y:S05]  /*1b30*/  BRA.U !UP0, `(.L_x_128) ;  /* 0xffffffed081c7547 */ /* 0x000fea000b83ffff */
.L_x_120:
[----:B------:R-:W0:Y:S02]  /*1b40*/  LDCU UR9, c[0x0][0x398] ;  /* 0x00007300ff0977ac */ /* 0x000e240008000800 */
[----:B0-----:R-:W-:-:S13]  /*1b50*/  ISETP.GE.AND P0, PT, R8, UR9, PT ;  /* 0x0000000908007c0c */ /* 0x001fda000bf06270 */
[----:B------:R-:W-:Y:S05]  /*1b60*/  @P0 EXIT ;  /* 0x000000000000094d */ /* 0x000fea0003800000 */
[----:B------:R-:W0:Y:S01]  /*1b70*/  LDC.64 R12, c[0x0][0x390] ;  /* 0x0000e400ff0c7b82 */ /* 0x000e220000000a00 */
[----:B------:R-:W1:Y:S01]  /*1b80*/  LDCU UR6, c[0x0][0x3b8] ;  /* 0x00007700ff0677ac */ /* 0x000e620008000800 */
[----:B------:R-:W2:Y:S06]  /*1b90*/  LDCU.64 UR4, c[0x0][0x3c0] ;  /* 0x00007800ff0477ac */ /* 0x000eac0008000a00 */
[----:B------:R-:W1:Y:S01]  /*1ba0*/  LDC R0, c[0x0][0x3b4] ;  /* 0x0000ed00ff007b82 */ /* 0x000e620000000800 */
[----:B0-----:R-:W-:-:S05]  /*1bb0*/  IMAD.WIDE.U32 R20, R20, 0x4, R12 ;  /* 0x0000000414147825 */ /* 0x001fca00078e000c */
[----:B------:R-:W3:Y:S01]  /*1bc0*/  LDG.E R2, desc[UR16][R20.64] ;  /* 0x0000001014027981 */ /* 0x000ee2000c1e1900 */
[----:B--2---:R-:W-:Y:S01]  /*1bd0*/  FMUL R11, R11, UR5 ;  /* 0x000000050b0b7c20 */ /* 0x004fe20008400000 */
[----:B-1----:R-:W-:-:S04]  /*1be0*/  IMAD R0, R0, UR6, RZ ;  /* 0x0000000600007c24 */ /* 0x002fc8000f8e02ff */
[----:B------:R-:W-:-:S05]  /*1bf0*/  IMAD R0, R0, UR9, RZ ;  /* 0x0000000900007c24 */ /* 0x000fca000f8e02ff */
[----:B------:R-:W-:-:S05]  /*1c00*/  SHF.L.U32 R13, R0, 0x2, RZ ;  /* 0x00000002000d7819 */ /* 0x000fca00000006ff */
[----:B------:R-:W-:-:S04]  /*1c10*/  IMAD.WIDE R12, R13, 0x4, R20 ;  /* 0x000000040d0c7825 */ /* 0x000fc800078e0214 */
[----:B---3--:R-:W-:-:S05]  /*1c20*/  FFMA R15, R2, UR4, R11 ;  /* 0x00000004020f7c23 */ /* 0x008fca000800000b */
        /* <DEDUP_REMOVED lines=42> */
.L_x_129:
        /* <DEDUP_REMOVED lines=11> */
.L_x_1028:


//--------------------- .text._Z20filterActs_YxX_colorILi4ELi32ELi1ELi4ELi2ELb1ELb0EEvPfS0_S0_iiiiiiiiiiffi --------------------------
	.section	.text._Z20filterActs_YxX_colorILi4ELi32ELi1ELi4ELi2ELb1ELb0EEvPfS0_S0_iiiiiiiiiiffi,"ax",@progbits
	.align	128
        .global         _Z20filterActs_YxX_colorILi4ELi32ELi1ELi4ELi2ELb1ELb0EEvPfS0_S0_iiiiiiiiiiffi
        .type           _Z20filterActs_YxX_colorILi4ELi32ELi1ELi4ELi2ELb1ELb0EEvPfS0_S0_iiiiiiiiiiffi,@function
        .size           _Z20filterActs_YxX_colorILi4ELi32ELi1ELi4ELi2ELb1ELb0EEvPfS0_S0_iiiiiiiiiiffi,(.L_x_1029 - _Z20filterActs_YxX_colorILi4ELi32ELi1ELi4ELi2ELb1ELb0EEvPfS0_S0_iiiiiiiiiiffi)
        .other          _Z20filterActs_YxX_colorILi4ELi32ELi1ELi4ELi2ELb1ELb0EEvPfS0_S0_iiiiiiiiiiffi,@"STO_CUDA_ENTRY STV_DEFAULT"
_Z20filterActs_YxX_colorILi4ELi32ELi1ELi4ELi2ELb1ELb0EEvPfS0_S0_iiiiiiiiiiffi:
.text._Z20filterActs_YxX_colorILi4ELi32ELi1ELi4ELi2ELb1ELb0EEvPfS0_S0_iiiiiiiiiiffi:
        /* <DEDUP_REMOVED lines=32> */
[----:B------:R-:W-:Y:S01]  /*0200*/  @P1 IMAD.IADD R5, R5, 0x1, -R4 ;  /* 0x0000000105051824 */ /* 0x000fe200078e0a04 */
[----:B------:R-:W-:Y:S02]  /*0210*/  @P1 IADD3 R16, PT, PT, R16, 0x1, RZ ;  /* 0x0000000110101810 */ /* 0x000fe40007ffe0ff */
[----:B0-----:R-:W-:Y:S02]  /*0220*/  ISETP.NE.AND P1, PT, R0, RZ, PT ;  /* 0x000000ff0000720c */ /* 0x001fe40003f25270 */
[----:B------:R-:W-:Y:S02]  /*0230*/  ISETP.GE.U32.AND P2, PT, R5, R4, PT ;  /* 0x000000040500720c */ /* 0x000fe40003f46070 */
[----:B-1----:R-:W-:-:S04]  /*0240*/  LEA R0, R2, R21, 0x5 ;  /* 0x0000001502007211 */ /* 0x002fc800078e28ff */
[----:B------:R-:W-:-:S07]  /*0250*/  SHF.R.U32.HI R18, RZ, 0x4, R0 ;  /* 0x00000004ff127819 */ /* 0x000fce0000011600 */
[----:B------:R-:W-:Y:S02]  /*0260*/  @P2 IADD3 R16, PT, PT, R16, 0x1, RZ ;  /* 0x0000000110102810 */ /* 0x000fe40007ffe0ff */
[----:B------:R-:W-:-:S04]  /*0270*/  @!P0 LOP3.LUT R16, RZ, R4, RZ, 0x33, !PT ;  /* 0x00000004ff108212 */ /* 0x000fc800078e33ff */
[----:B------:R-:W-:-:S05]  /*0280*/  IADD3 R3, PT, PT, -R16, RZ, RZ ;  /* 0x000000ff10037210 */ /* 0x000fca0007ffe1ff */
[----:B------:R-:W-:Y:S02]  /*0290*/  IMAD R3, R4, R3, R7 ;  /* 0x0000000304037224 */ /* 0x000fe400078e0207 */
[----:B------:R-:W-:Y:S02]  /*02a0*/  IMAD R4, R18, R19, R14 ;  /* 0x0000001312047224 */ /* 0x000fe400078e020e */
[----:B------:R-:W-:Y:S01]  /*02b0*/  @!P1 IMAD R7, R19, UR7, RZ ;  /* 0x0000000713079c24 */ /* 0x000fe2000f8e02ff */
[C---:B------:R-:W-:Y:S01]  /*02c0*/  LEA R6, R3.reuse, R2, 0x4 ;  /* 0x0000000203067211 */ /* 0x040fe200078e20ff */
[----:B------:R-:W-:Y:S01]  /*02d0*/  IMAD R5, R3, 0x10, R4 ;  /* 0x0000001003057824 */ /* 0x000fe200078e0204 */
[----:B------:R-:W-:Y:S01]  /*02e0*/  MOV R4, RZ ;  /* 0x000000ff00047202 */ /* 0x000fe20000000f00 */
[----:B------:R-:W-:Y:S02]  /*02f0*/  @!P1 IMAD R7, R16, R7, RZ ;  /* 0x0000000710079224 */ /* 0x000fe400078e02ff */
[----:B----4-:R-:W-:-:S02]  /*0300*/  IMAD R3, R15, UR5, RZ ;  /* 0x000000050f037c24 */ /* 0x010fc4000f8e02ff */
[----:B-----5:R-:W-:Y:S01]  /*0310*/  IMAD.WIDE R12, R5, 0x4, R12 ;  /* 0x00000004050c7825 */ /* 0x020fe200078e020c */
[----:B------:R-:W-:Y:S02]  /*0320*/  @!P1 SHF.L.U32 R7, R7, 0x1, RZ ;  /* 0x0000000107079819 */ /* 0x000fe400000006ff */
[----:B------:R-:W-:Y:S01]  /*0330*/  LEA R5, R8, R21, 0x5 ;  /* 0x0000001508057211 */ /* 0x000fe200078e28ff */
[----:B------:R-:W-:Y:S02]  /*0340*/  IMAD R10, R6, R3, R16 ;  /* 0x00000003060a7224 */ /* 0x000fe400078e0210 */
[----:B------:R-:W-:Y:S01]  /*0350*/  @!P1 IMAD.WIDE R12, R7, 0x4, R12 ;  /* 0x00000004070c9825 */ /* 0x000fe200078e020c */
[----:B------:R-:W-:-:S03]  /*0360*/  CS2R R6, SRZ ;  /* 0x0000000000067805 */ /* 0x000fc6000001ff00 */
[----:B------:R-:W-:Y:S02]  /*0370*/  IMAD.MOV.U32 R8, RZ, RZ, RZ ;  /* 0x000000ffff087224 */ /* 0x000fe400078e00ff */
        /* <DEDUP_REMOVED lines=9> */
[----:B------:R-:W3:Y:S01]  /*0410*/  LDCU UR11, c[0x0][0x3bc] ;  /* 0x00007780ff0b77ac */ /* 0x000ee20008000800 */
[----:B------:R-:W-:Y:S01]  /*0420*/  UIADD3 UR5, UPT, UPT, UR4, 0x200, URZ ;  /* 0x0000020004057890 */ /* 0x000fe2000fffe0ff */
[----:B------:R-:W4:Y:S03]  /*0430*/  LDCU.64 UR12, c[0x0][0x380] ;  /* 0x00007000ff0c77ac */ /* 0x000f260008000a00 */
[----:B--2---:R-:W2:Y:S01]  /*0440*/  MUFU.RCP R17, R17 ;  /* 0x0000001100117308 */ /* 0x004ea20000001000 */
[----:B0-----:R-:W-:-:S02]  /*0450*/  ULEA UR4, UR6, UR4, 0x18 ;  /* 0x0000000406047291 */ /* 0x001fc4000f8ec0ff */
[----:B------:R-:W-:-:S04]  /*0460*/  ULEA UR5, UR6, UR5, 0x18 ;  /* 0x0000000506057291 */ /* 0x000fc8000f8ec0ff */
[C---:B------:R-:W-:Y:S02]  /*0470*/  LEA R22, R2.reuse, UR4, 0x2 ;  /* 0x0000000402167c11 */ /* 0x040fe4000f8e10ff */
[----:B------:R-:W-:Y:S02]  /*0480*/  LEA R21, R21, UR5, 0x2 ;  /* 0x0000000515157c11 */ /* 0x000fe4000f8e10ff */
[----:B--2---:R-:W-:Y:S02]  /*0490*/  IADD3 R10, PT, PT, R17, 0xffffffe, RZ ;  /* 0x0ffffffe110a7810 */ /* 0x004fe40007ffe0ff */
[----:B------:R-:W-:Y:S02]  /*04a0*/  LEA R25, R2, R21, 0x7 ;  /* 0x0000001502197211 */ /* 0x000fe400078e38ff */
[----:B------:R0:W2:Y:S02]  /*04b0*/  F2I.FTZ.U32.TRUNC.NTZ R11, R10 ;  /* 0x0000000a000b7305 */ /* 0x0000a4000021f000 */
[----:B0-----:R-:W-:-:S02]  /*04c0*/  MOV R10, RZ ;  /* 0x000000ff000a7202 */ /* 0x001fc40000000f00 */
[----:B--2---:R-:W-:-:S05]  /*04d0*/  IADD3 R23, PT, PT, RZ, -R11, RZ ;  /* 0x8000000bff177210 */ /* 0x004fca0007ffe0ff */
[----:B------:R-:W-:-:S04]  /*04e0*/  IMAD R23, R23, R4, RZ ;  /* 0x0000000417177224 */ /* 0x000fc800078e02ff */
[----:B------:R-:W-:Y:S01]  /*04f0*/  IMAD.HI.U32 R11, R11, R23, R10 ;  /* 0x000000170b0b7227 */ /* 0x000fe200078e000a */
[----:B------:R-:W-:-:S05]  /*0500*/  MOV R23, RZ ;  /* 0x000000ff00177202 */ /* 0x000fca0000000f00 */
[----:B------:R-:W-:-:S05]  /*0510*/  IMAD.HI.U32 R11, R11, R20, RZ ;  /* 0x000000140b0b7227 */ /* 0x000fca00078e00ff */
[----:B------:R-:W-:-:S05]  /*0520*/  IADD3 R17, PT, PT, -R11, RZ, RZ ;  /* 0x000000ff0b117210 */ /* 0x000fca0007ffe1ff */
[C---:B------:R-:W-:Y:S02]  /*0530*/  IMAD R17, R4.reuse, R17, R20 ;  /* 0x0000001104117224 */ /* 0x040fe400078e0214 */
[----:B------:R-:W1:Y:S03]  /*0540*/  LDC R20, c[0x0][0x3ac] ;  /* 0x0000eb00ff147b82 */ /* 0x000e660000000800 */
[----:B------:R-:W-:-:S13]  /*0550*/  ISETP.GT.U32.AND P2, PT, R4, R17, PT ;  /* 0x000000110400720c */ /* 0x000fda0003f44070 */
[----:B------:R-:W-:Y:S01]  /*0560*/  @!P2 IMAD.IADD R17, R17, 0x1, -R4 ;  /* 0x000000011111a824 */ /* 0x000fe200078e0a04 */
[----:B------:R-:W-:Y:S02]  /*0570*/  @!P2 IADD3 R11, PT, PT, R11, 0x1, RZ ;  /* 0x000000010b0ba810 */ /* 0x000fe40007ffe0ff */
[----:B------:R-:W-:Y:S02]  /*0580*/  ISETP.NE.AND P2, PT, R15, RZ, PT ;  /* 0x000000ff0f00720c */ /* 0x000fe40003f45270 */
[----:B------:R-:W-:Y:S02]  /*0590*/  ISETP.GE.U32.AND P0, PT, R17, R4, PT ;  /* 0x000000041100720c */ /* 0x000fe40003f06070 */
[----:B------:R-:W-:-:S04]  /*05a0*/  LOP3.LUT R4, R16, R15, RZ, 0x3c, !PT ;  /* 0x0000000f10047212 */ /* 0x000fc800078e3cff */
[----:B------:R-:W-:-:S07]  /*05b0*/  ISETP.GE.AND P1, PT, R4, RZ, PT ;  /* 0x000000ff0400720c */ /* 0x000fce0003f26270 */
        /* <DEDUP_REMOVED lines=8> */
[----:B------:R-:W-:Y:S01]  /*0640*/  LEA R15, R14, UR4, 0x2 ;  /* 0x000000040e0f7c11 */ /* 0x000fe2000f8e10ff */
[----:B------:R-:W-:Y:S01]  /*0650*/  UMOV UR4, URZ ;  /* 0x000000ff00047c82 */ /* 0x000fe20008000000 */
[----:B------:R-:W-:Y:S02]  /*0660*/  SHF.R.S32.HI R20, RZ, 0x1f, R5 ;  /* 0x0000001fff147819 */ /* 0x000fe40000011405 */
[----:B---34-:R-:W-:-:S07]  /*0670*/  LEA R24, R18, R15, 0x6 ;  /* 0x0000000f12187211 */ /* 0x018fce00078e30ff */
.L_x_137:
[----:B------:R-:W-:Y:S01]  /*0680*/  ISETP.GT.U32.AND P0, PT, R0, 0x3f, PT ;  /* 0x0000003f0000780c */ /* 0x000fe20003f04070 */
[----:B------:R-:W-:-:S12]  /*0690*/  BSSY.RECONVERGENT B0, `(.L_x_131) ;  /* 0x000000d000007945 */ /* 0x000fd80003800200 */
[----:B-12---:R-:W-:Y:S05]  /*06a0*/  @P0 BRA `(.L_x_132) ;  /* 0x00000000002c0947 */ /* 0x006fea0003800000 */
[----:B------:R-:W-:-:S13]  /*06b0*/  ISETP.GE.U32.AND P0, PT, R18, UR7, PT ;  /* 0x0000000712007c0c */ /* 0x000fda000bf06070 */
[----:B------:R-:W-:Y:S05]  /*06c0*/  @P0 BRA `(.L_x_133) ;  /* 0x00000000001c0947 */ /* 0x000fea0003800000 */
[----:B------:R-:W-:-:S04]  /*06d0*/  IMAD.WIDE R16, R23, 0x4, R12 ;  /* 0x0000000417107825 */ /* 0x000fc800078e020c */
[----:B------:R-:W-:Y:S02]  /*06e0*/  IMAD.WIDE R14, R19, 0x4, R12 ;  /* 0x00000004130e7825 */ /* 0x000fe400078e020c */
[----:B------:R-:W2:Y:S04]  /*06f0*/  LDG.E R17, desc[UR8][R16.64] ;  /* 0x0000000810117981 */ /* 0x000ea8000c1e1900 */
[----:B------:R-:W3:Y:S04]  /*0700*/  LDG.E R15, desc[UR8][R14.64] ;  /* 0x000000080e0f7981 */ /* 0x000ee8000c1e1900 */
[----:B--2---:R0:W-:Y:S04]  /*0710*/  STS [R24], R17 ;  /* 0x0000001118007388 */ /* 0x0041e80000000800 */
[----:B---3--:R0:W-:Y:S01]  /*0720*/  STS [R24+0x100], R15 ;  /* 0x0001000f18007388 */ /* 0x0081e20000000800 */
[----:B------:R-:W-:Y:S05]  /*0730*/  BRA `(.L_x_132) ;  /* 0x0000000000087947 */ /* 0x000fea0003800000 */
.L_x_133:
[----:B------:R1:W-:Y:S04]  /*0740*/  STS [R24], RZ ;  /* 0x000000ff18007388 */ /* 0x0003e80000000800 */
[----:B------:R1:W-:Y:S02]  /*0750*/  STS [R24+0x100], RZ ;  /* 0x000100ff18007388 */ /* 0x0003e40000000800 */
.L_x_132:
[----:B------:R-:W-:Y:S05]  /*0760*/  BSYNC.RECONVERGENT B0 ;  /* 0x0000000000007941 */ /* 0x000fea0003800200 */
.L_x_131:
        /* <DEDUP_REMOVED lines=9> */
[----:B0-----:R-:W-:Y:S02]  /*0800*/  HFMA2 R14, -RZ, RZ, 0, 0 ;  /* 0x00000000ff0e7431 */ /* 0x001fe400000001ff */
[----:B--2---:R-:W-:-:S04]  /*0810*/  IMAD.MOV R27, RZ, RZ, -R15 ;  /* 0x000000ffff1b7224 */ /* 0x004fc800078e0a0f */
        /* <DEDUP_REMOVED lines=13> */
[----:B------:R-:W-:-:S05]  /*08f0*/  @P0 IADD3 R15, PT, PT, R15, 0x1, RZ ;  /* 0x000000010f0f0810 */ /* 0x000fca0007ffe0ff */
[----:B------:R-:W-:Y:S02]  /*0900*/  IMAD.MOV.U32 R27, RZ, RZ, R15 ;  /* 0x000000ffff1b7224 */ /* 0x000fe400078e000f */
[----:B------:R-:W0:Y:S03]  /*0910*/  LDC.64 R14, c[0x0][0x3a0] ;  /* 0x0000e800ff0e7b82 */ /* 0x000e260000000a00 */
        /* <DEDUP_REMOVED lines=12> */
[----:B------:R-:W-:-:S05]  /*09e0*/  IADD3 R14, PT, PT, R27, R14, RZ ;  /* 0x0000000e1b0e7210 */ /* 0x000fca0007ffe0ff */
[-CC-:B------:R-:W-:Y:S02]  /*09f0*/  IMAD R14, R14, R15.reuse, R16.reuse ;  /* 0x0000000f0e0e7224 */ /* 0x180fe400078e0210 */
[----:B------:R-:W-:Y:S02]  /*0a00*/  IMAD R15, R27, R15, R16 ;  /* 0x0000000f1b0f7224 */ /* 0x000fe400078e0210 */
[----:B------:R-:W-:Y:S02]  /*0a10*/  IMAD R14, R14, UR11, RZ ;  /* 0x0000000b0e0e7c24 */ /* 0x000fe4000f8e02ff */
[----:B------:R-:W-:-:S03]  /*0a20*/  IMAD R16, R15, UR11, RZ ;  /* 0x0000000b0f107c24 */ /* 0x000fc6000f8e02ff */
[----:B------:R-:W-:-:S04]  /*0a30*/  IADD3 R26, P0, PT, R5, R14, RZ ;  /* 0x0000000e051a7210 */ /* 0x000fc80007f1e0ff */
[----:B------:R-:W-:Y:S02]  /*0a40*/  LEA.HI.X.SX32 R15, R14, R20, 0x1, P0 ;  /* 0x000000140e0f7211 */ /* 0x000fe400000f0eff */
[C---:B------:R-:W-:Y:S02]  /*0a50*/  LEA R14, P1, R26.reuse, UR12, 0x2 ;  /* 0x0000000c1a0e7c11 */ /* 0x040fe4000f8210ff */
[----:B------:R-:W-:Y:S02]  /*0a60*/  IADD3 R17, P0, PT, R5, R16, RZ ;  /* 0x0000001005117210 */ /* 0x000fe40007f1e0ff */
[----:B------:R-:W-:Y:S02]  /*0a70*/  LEA.HI.X R15, R26, UR13, R15, 0x2, P1 ;  /* 0x0000000d1a0f7c11 */ /* 0x000fe400088f140f */
[----:B------:R-:W-:Y:S02]  /*0a80*/  LEA.HI.X.SX32 R26, R16, R20, 0x1, P0 ;  /* 0x00000014101a7211 */ /* 0x000fe400000f0eff */
[C---:B------:R-:W-:Y:S01]  /*0a90*/  LEA R16, P0, R17.reuse, UR12, 0x2 ;  /* 0x0000000c11107c11 */ /* 0x040fe2000f8010ff */
[----:B------:R-:W2:Y:S03]  /*0aa0*/  LDG.E R14, desc[UR8][R14.64] ;  /* 0x000000080e0e7981 */ /* 0x000ea6000c1e1900 */
[----:B------:R-:W-:-:S05]  /*0ab0*/  LEA.HI.X R17, R17, UR13, R26, 0x2, P0 ;  /* 0x0000000d11117c11 */ /* 0x000fca00080f141a */
[----:B------:R-:W3:Y:S04]  /*0ac0*/  LDG.E R16, desc[UR8][R16.64] ;  /* 0x0000000810107981 */ /* 0x000ee8000c1e1900 */
[----:B--2---:R4:W-:Y:S04]  /*0ad0*/  STS [R25+0x200], R14 ;  /* 0x0002000e19007388 */ /* 0x0049e80000000800 */
[----:B---3--:R4:W-:Y:S01]  /*0ae0*/  STS [R25], R16 ;  /* 0x0000001019007388 */ /* 0x0089e20000000800 */
[----:B------:R-:W-:Y:S05]  /*0af0*/  BRA `(.L_x_135) ;  /* 0x0000000000087947 */ /* 0x000fea0003800000 */
.L_x_136:
[----:B------:R2:W-:Y:S04]  /*0b00*/  STS [R25], RZ ;  /* 0x000000ff19007388 */ /* 0x0005e80000000800 */
[----:B------:R2:W-:Y:S02]  /*0b10*/  STS [R25+0x200], RZ ;  /* 0x000200ff19007388 */ /* 0x0005e40000000800 */
.L_x_135:
[----:B------:R-:W-:Y:S05]  /*0b20*/  BSYNC.RECONVERGENT B0 ;  /* 0x0000000000007941 */ /* 0x000fea0003800200 */
.L_x_134:
[----:B------:R-:W-:Y:S01]  /*0b30*/  BAR.SYNC.DEFER_BLOCKING 0x0 ;  /* 0x0000000000007b1d */ /* 0x000fe20000010000 */
[----:B------:R-:W-:Y:S01]  /*0b40*/  UIADD3 UR4, UPT, UPT, UR4, 0x4, URZ ;  /* 0x0000000404047890 */ /* 0x000fe2000fffe0ff */
[----:B------:R-:W-:Y:S02]  /*0b50*/  IADD3 R2, PT, PT, R2, 0x4, RZ ;  /* 0x0000000402027810 */ /* 0x000fe40007ffe0ff */
[----:B------:R-:W-:Y:S01]  /*0b60*/  IADD3 R18, PT, PT, R18, 0x4, RZ ;  /* 0x0000000412127810 */ /* 0x000fe20007ffe0ff */
[----:B------:R-:W-:Y:S01]  /*0b70*/  UISETP.GE.U32.AND UP0, UPT, UR4, UR7, UPT ;  /* 0x000000070400728c */ /* 0x000fe2000bf06070 */
[----:B0-----:R-:W-:Y:S04]  /*0b80*/  LDS R15, [R21] ;  /* 0x00000000150f7984 */ /* 0x001fe80000000800 */
[----:B----4-:R-:W0:Y:S04]  /*0b90*/  LDS R14, [R22] ;  /* 0x00000000160e7984 */ /* 0x010e280000000800 */
[----:B------:R-:W3:Y:S04]  /*0ba0*/  LDS R16, [R22+0x10] ;  /* 0x0000100016107984 */ /* 0x000ee80000000800 */
[----:B------:R-:W4:Y:S04]  /*0bb0*/  LDS R17, [R22+0x20] ;  /* 0x0000200016117984 */ /* 0x000f280000000800 */
[----:B------:R-:W5:Y:S04]  /*0bc0*/  LDS R27, [R22+0x30] ;  /* 0x00003000161b7984 */ /* 0x000f680000000800 */
[----:B------:R-:W-:Y:S04]  /*0bd0*/  LDS R26, [R22+0x150] ;  /* 0x00015000161a7984 */ /* 0x000fe80000000800 */
[----:B------:R-:W-:Y:S01]  /*0be0*/  LDS R29, [R22+0x1a0] ;  /* 0x0001a000161d7984 */ /* 0x000fe20000000800 */
        /* <DEDUP_REMOVED lines=12> */
[----:B------:R-:W-:Y:S01]  /*0cb0*/  LDS R14, [R22+0x90] ;  /* 0x00009000160e7984 */ /* 0x000fe20000000800 */
[----:B---3--:R-:W-:-:S03]  /*0cc0*/  FFMA R8, R15, R4, R8 ;  /* 0x000000040f087223 */ /* 0x008fc60000000008 */
[----:B------:R-:W0:Y:S04]  /*0cd0*/  LDS R15, [R21+0x100] ;  /* 0x00010000150f7984 */ /* 0x000e280000000800 */
        /* <DEDUP_REMOVED lines=21> */
[C---:B0-----:R-:W-:Y:S01]  /*0e30*/  FFMA R8, R15.reuse, R4, R8 ;  /* 0x000000040f087223 */ /* 0x041fe20000000008 */
[----:B---3--:R-:W-:-:S02]  /*0e40*/  FFMA R7, R15, R16, R7 ;  /* 0x000000100f077223 */ /* 0x008fc40000000007 */
[----:B------:R-:W-:Y:S01]  /*0e50*/  LDS R16, [R22+0x170] ;  /* 0x0001700016107984 */ /* 0x000fe20000000800 */
[----:B----4-:R-:W-:-:S03]  /*0e60*/  FFMA R4, R15, R17, R6 ;  /* 0x000000110f047223 */ /* 0x010fc60000000006 */
[----:B------:R-:W-:Y:S01]  /*0e70*/  LDS R6, [R22+0x140] ;  /* 0x0001400016067984 */ /* 0x000fe20000000800 */
[----:B-----5:R-:W-:-:S03]  /*0e80*/  FFMA R14, R15, R27, R14 ;  /* 0x0000001b0f0e7223 */ /* 0x020fc6000000000e */
[----:B------:R-:W0:Y:S04]  /*0e90*/  LDS R15, [R21+0x280] ;  /* 0x00028000150f7984 */ /* 0x000e280000000800 */
[----:B------:R-:W3:Y:S04]  /*0ea0*/  LDS R17, [R22+0x160] ;  /* 0x0001600016117984 */ /* 0x000ee80000000800 */
[----:B------:R-:W-:Y:S01]  /*0eb0*/  LDS R27, [R22+0x190] ;  /* 0x00019000161b7984 */ /* 0x000fe20000000800 */
[C---:B0-----:R-:W-:Y:S01]  /*0ec0*/  FFMA R8, R15.reuse, R6, R8 ;  /* 0x000000060f087223 */ /* 0x041fe20000000008 */
[C---:B------:R-:W-:Y:S01]  /*0ed0*/  FFMA R6, R15.reuse, R26, R7 ;  /* 0x0000001a0f067223 */ /* 0x040fe20000000007 */
[C---:B------:R-:W-:Y:S01]  /*0ee0*/  FFMA R14, R15.reuse, R16, R14 ;  /* 0x000000100f0e7223 */ /* 0x040fe2000000000e */
[----:B------:R-:W0:Y:S01]  /*0ef0*/  LDS R7, [R21+0x300] ;  /* 0x0003000015077984 */ /* 0x000e220000000800 */
[----:B---3--:R-:W-:-:S03]  /*0f00*/  FFMA R4, R15, R17, R4 ;  /* 0x000000110f047223 */ /* 0x008fc60000000004 */
[----:B------:R-:W3:Y:S04]  /*0f10*/  LDS R26, [R22+0x180] ;  /* 0x00018000161a7984 */ /* 0x000ee80000000800 */
[----:B------:R-:W4:Y:S04]  /*0f20*/  LDS R17, [R22+0x1b0] ;  /* 0x0001b00016117984 */ /* 0x000f280000000800 */
[----:B------:R-:W-:Y:S04]  /*0f30*/  LDS R15, [R21+0x380] ;  /* 0x00038000150f7984 */ /* 0x000fe80000000800 */
[----:B------:R-:W5:Y:S01]  /*0f40*/  LDS R16, [R22+0x1c0] ;  /* 0x0001c00016107984 */ /* 0x000f620000000800 */
[C---:B0-----:R-:W-:Y:S01]  /*0f50*/  FFMA R6, R7.reuse, R27, R6 ;  /* 0x0000001b07067223 */ /* 0x041fe20000000006 */
[----:B------:R-:W-:-:S02]  /*0f60*/  FFMA R4, R7, R29, R4 ;  /* 0x0000001d07047223 */ /* 0x000fc40000000004 */
[----:B------:R-:W-:Y:S01]  /*0f70*/  LDS R27, [R22+0x1e0] ;  /* 0x0001e000161b7984 */ /* 0x000fe20000000800 */
[C---:B---3--:R-:W-:Y:S01]  /*0f80*/  FFMA R8, R7.reuse, R26, R8 ;  /* 0x0000001a07087223 */ /* 0x048fe20000000008 */
[----:B----4-:R-:W-:Y:S02]  /*0f90*/  FFMA R14, R7, R17, R14 ;  /* 0x00000011070e7223 */ /* 0x010fe4000000000e */
[----:B------:R-:W0:Y:S04]  /*0fa0*/  LDS R7, [R22+0x1d0] ;  /* 0x0001d00016077984 */ /* 0x000e280000000800 */
[----:B------:R-:W3:Y:S01]  /*0fb0*/  LDS R17, [R22+0x1f0] ;  /* 0x0001f00016117984 */ /* 0x000ee20000000800 */
[C---:B-----5:R-:W-:Y:S02]  /*0fc0*/  FFMA R8, R15.reuse, R16, R8 ;  /* 0x000000100f087223 */ /* 0x060fe40000000008 */
[----:B------:R-:W4:Y:S02]  /*0fd0*/  LDC R16, c[0x0][0x39c] ;  /* 0x0000e700ff107b82 */ /* 0x000f240000000800 */
[C---:B----4-:R-:W-:Y:S01]  /*0fe0*/  IMAD R23, R16.reuse, 0x4, R23 ;  /* 0x0000000410177824 */ /* 0x050fe200078e0217 */
[----:B------:R-:W-:Y:S01]  /*0ff0*/  LEA R19, R16, R19, 0x2 ;  /* 0x0000001310137211 */ /* 0x000fe200078e10ff */
[C---:B0-----:R-:W-:Y:S01]  /*1000*/  FFMA R7, R15.reuse, R7, R6 ;  /* 0x000000070f077223 */ /* 0x041fe20000000006 */
[C---:B------:R-:W-:Y:S01]  /*1010*/  FFMA R6, R15.reuse, R27, R4 ;  /* 0x0000001b0f067223 */ /* 0x040fe20000000004 */
[----:B---3--:R-:W-:-:S02]  /*1020*/  FFMA R4, R15, R17, R14 ;  /* 0x000000110f047223 */ /* 0x008fc4000000000e */
[----:B------:R-:W-:Y:S06]  /*1030*/  BAR.SYNC.DEFER_BLOCKING 0x0 ;  /* 0x0000000000007b1d */ /* 0x000fec0000010000 */
[----:B------:R-:W-:Y:S05]  /*1040*/  BRA.U !UP0, `(.L_x_137) ;  /* 0xfffffff5088c7547 */ /* 0x000fea000b83ffff */
.L_x_130:
        /* <DEDUP_REMOVED lines=28> */
.L_x_138:
        /* <DEDUP_REMOVED lines=15> */
.L_x_1029:


//--------------------- .text._Z20filterActs_YxX_colorILi4ELi32ELi1ELi8ELi2ELb1ELb0EEvPfS0_S0_iiiiiiiiiiffi --------------------------
	.section	.text._Z20filterActs_YxX_colorILi4ELi32ELi1ELi8ELi2ELb1ELb0EEvPfS0_S0_iiiiiiiiiiffi,"ax",@progbits
	.align	128
        .global         _Z20filterActs_YxX_colorILi4ELi32ELi1ELi8ELi2ELb1ELb0EEvPfS0_S0_iiiiiiiiiiffi
        .type           _Z20filterActs_YxX_colorILi4ELi32ELi1ELi8ELi2ELb1ELb0EEvPfS0_S0_iiiiiiiiiiffi,@function
        .size           _Z20filterActs_YxX_colorILi4ELi32ELi1ELi8ELi2ELb1ELb0EEvPfS0_S0_iiiiiiiiiiffi,(.L_x_1030 - _Z20filterActs_YxX_colorILi4ELi32ELi1ELi8ELi2ELb1ELb0EEvPfS0_S0_iiiiiiiiiiffi)
        .other          _Z20filterActs_YxX_colorILi4ELi32ELi1ELi8ELi2ELb1ELb0EEvPfS0_S0_iiiiiiiiiiffi,@"STO_CUDA_ENTRY STV_DEFAULT"
_Z20filterActs_YxX_colorILi4ELi32ELi1ELi8ELi2ELb1ELb0EEvPfS0_S0_iiiiiiiiiiffi:
.text._Z20filterActs_YxX_colorILi4ELi32ELi1ELi8ELi2ELb1ELb0EEvPfS0_S0_iiiiiiiiiiffi:
[----:B------:R-:W-:Y:S08]  /*0000*/  LDC R1, c[0x0][0x37c] ;  /* 0x0000df00ff017b82 */ /* 0x000ff00000000800 */
[----:B------:R-:W0:Y:S01]  /*0010*/  LDC R5, c[0x0][0x39c] ;  /* 0x0000e700ff057b82 */ /* 0x000e220000000800 */
[----:B------:R-:W1:Y:S01]  /*0020*/  S2R R7, SR_CTAID.Y ;  /* 0x0000000000077919 */ /* 0x000e620000002600 */
[----:B------:R-:W2:Y:S01]  /*0030*/  LDCU UR4, c[0x0][0x3a8] ;  /* 0x00007500ff0477ac */ /* 0x000ea20008000800 */
[----:B------:R-:W-:-:S02]  /*0040*/  CS2R R28, SRZ ;  /* 0x00000000001c7805 */ /* 0x000fc4000001ff00 */
[----:B------:R-:W-:Y:S01]  /*0050*/  CS2R R26, SRZ ;  /* 0x00000000001a7805 */ /* 0x000fe2000001ff00 */
[----:B------:R-:W3:Y:S01]  /*0060*/  S2R R11, SR_TID.Y ;  /* 0x00000000000b7919 */ /* 0x000ee20000002200 */
[----:B------:R-:W4:Y:S01]  /*0070*/  LDCU UR5, c[0x0][0x3b4] ;  /* 0x00007680ff0577ac */ /* 0x000f220008000800 */
[----:B------:R-:W-:Y:S01]  /*0080*/  CS2R R24, SRZ ;  /* 0x0000000000187805 */ /* 0x000fe2000001ff00 */
[----:B------:R-:W4:Y:S01]  /*0090*/  LDC R10, c[0x0][0x3b8] ;  /* 0x0000ee00ff0a7b82 */ /* 0x000f220000000800 */
[----:B------:R-:W3:Y:S01]  /*00a0*/  S2R R14, SR_TID.X ;  /* 0x00000000000e7919 */ /* 0x000ee20000002100 */
[----:B------:R-:W5:Y:S01]  /*00b0*/  LDCU UR6, c[0x0][0x398] ;  /* 0x00007300ff0677ac */ /* 0x000f620008000800 */
[----:B------:R-:W-:Y:S01]  /*00c0*/  CS2R R22, SRZ ;  /* 0x0000000000167805 */ /* 0x000fe2000001ff00 */
[----:B------:R-:W5:Y:S01]  /*00d0*/  S2R R13, SR_CTAID.X ;  /* 0x00000000000d7919 */ /* 0x000f620000002500 */
[----:B------:R-:W0:Y:S01]  /*00e0*/  LDCU.64 UR8, c[0x0][0x358] ;  /* 0x00006b00ff0877ac */ /* 0x000e220008000a00 */
        /* <DEDUP_REMOVED lines=8> */
[----:B---3--:R-:W-:-:S03]  /*0170*/  LEA.HI R4, R14, R11, RZ, 0x1b ;  /* 0x0000000b0e047211 */ /* 0x008fc600078fd8ff */
[----:B0-----:R-:W0:Y:S02]  /*0180*/  MUFU.RCP R0, R0 ;  /* 0x0000000000007308 */ /* 0x001e240000001000 */
[----:B0-----:R-:W-:Y:S02]  /*0190*/  IADD3 R2, PT, PT, R0, 0xffffffe, RZ ;  /* 0x0ffffffe00027810 */ /* 0x001fe40007ffe0ff */
[----:B------:R-:W0:Y:S04]  /*01a0*/  LDC R0, c[0x0][0x3c8] ;  /* 0x0000f200ff007b82 */ /* 0x000e280000000800 */
[----:B------:R2:W3:Y:S02]  /*01b0*/  F2I.FTZ.U32.TRUNC.NTZ R3, R2 ;  /* 0x0000000200037305 */ /* 0x0004e4000021f000 */
[----:B--2---:R-:W-:-:S02]  /*01c0*/  HFMA2 R2, -RZ, RZ, 0, 0 ;  /* 0x00000000ff027431 */ /* 0x004fc400000001ff */
[----:B---3--:R-:W-:-:S04]  /*01d0*/  IMAD R9, R9, R3, RZ ;  /* 0x0000000309097224 */ /* 0x008fc800078e02ff */
[----:B------:R-:W-:-:S06]  /*01e0*/  IMAD.HI.U32 R3, R3, R9, R2 ;  /* 0x0000000903037227 */ /* 0x000fcc00078e0002 */
[----:B-1----:R-:W-:-:S05]  /*01f0*/  IMAD.HI.U32 R9, R3, R7, RZ ;  /* 0x0000000703097227 */ /* 0x002fca00078e00ff */
[----:B------:R-:W-:-:S05]  /*0200*/  IADD3 R3, PT, PT, -R9, RZ, RZ ;  /* 0x000000ff09037210 */ /* 0x000fca0007ffe1ff */
[----:B------:R-:W-:-:S05]  /*0210*/  IMAD R3, R6, R3, R7 ;  /* 0x0000000306037224 */ /* 0x000fca00078e0207 */
[----:B------:R-:W-:-:S13]  /*0220*/  ISETP.GE.U32.AND P1, PT, R3, R6, PT ;  /* 0x000000060300720c */ /* 0x000fda0003f26070 */
[----:B------:R-:W-:Y:S02]  /*0230*/  @P1 IADD3 R3, PT, PT, -R6, R3, RZ ;  /* 0x0000000306031210 */ /* 0x000fe40007ffe1ff */
[----:B------:R-:W-:Y:S02]  /*0240*/  @P1 IADD3 R9, PT, PT, R9, 0x1, RZ ;  /* 0x0000000109091810 */ /* 0x000fe40007ffe0ff */
[----:B------:R-:W-:Y:S02]  /*0250*/  ISETP.GE.U32.AND P2, PT, R3, R6, PT ;  /* 0x000000060300720c */ /* 0x000fe40003f46070 */
[----:B------:R-:W1:Y:S01]  /*0260*/  LDC.64 R2, c[0x0][0x388] ;  /* 0x0000e200ff027b82 */ /* 0x000e620000000a00 */
[----:B0-----:R-:W-:Y:S02]  /*0270*/  ISETP.NE.AND P1, PT, R0, RZ, PT ;  /* 0x000000ff0000720c */ /* 0x001fe40003f25270 */
[----:B------:R-:W-:-:S08]  /*0280*/  LOP3.LUT R0, R14, 0x1f, RZ, 0xc0, !PT ;  /* 0x0000001f0e007812 */ /* 0x000fd000078ec0ff */
[----:B------:R-:W-:Y:S02]  /*0290*/  @P2 IADD3 R9, PT, PT, R9, 0x1, RZ ;  /* 0x0000000109092810 */ /* 0x000fe40007ffe0ff */
[----:B------:R-:W-:-:S04]  /*02a0*/  @!P0 LOP3.LUT R9, RZ, R6, RZ, 0x33, !PT ;  /* 0x00000006ff098212 */ /* 0x000fc800078e33ff */
[----:B------:R-:W-:-:S05]  /*02b0*/  IADD3 R8, PT, PT, -R9, RZ, RZ ;  /* 0x000000ff09087210 */ /* 0x000fca0007ffe1ff */
[----:B------:R-:W-:Y:S02]  /*02c0*/  IMAD R6, R6, R8, R7 ;  /* 0x0000000806067224 */ /* 0x000fe400078e0207 */
[----:B------:R-:W-:Y:S02]  /*02d0*/  IMAD R7, R4, R5, R0 ;  /* 0x0000000504077224 */ /* 0x000fe400078e0200 */
[----:B------:R-:W-:-:S03]  /*02e0*/  @!P1 IMAD R8, R5, UR7, RZ ;  /* 0x0000000705089c24 */ /* 0x000fc6000f8e02ff */
[----:B------:R-:W-:Y:S01]  /*02f0*/  LEA R7, R6, R7, 0x5 ;  /* 0x0000000706077211 */ /* 0x000fe200078e28ff */
[----:B------:R-:W-:-:S04]  /*0300*/  @!P1 IMAD R8, R9, R8, RZ ;  /* 0x0000000809089224 */ /* 0x000fc800078e02ff */
[----:B-1----:R-:W-:Y:S01]  /*0310*/  IMAD.WIDE R2, R7, 0x4, R2 ;  /* 0x0000000407027825 */ /* 0x002fe200078e0202 */
[----:B------:R-:W-:Y:S02]  /*0320*/  @!P1 SHF.L.U32 R7, R8, 0x1, RZ ;  /* 0x0000000108079819 */ /* 0x000fe400000006ff */
[----:B------:R-:W-:Y:S01]  /*0330*/  LEA R8, R6, R11, 0x5 ;  /* 0x0000000b06087211 */ /* 0x000fe200078e28ff */
[----:B----4-:R-:W-:Y:S02]  /*0340*/  IMAD R6, R10, UR5, RZ ;  /* 0x000000050a067c24 */ /* 0x010fe4000f8e02ff */
[----:B------:R-:W-:Y:S01]  /*0350*/  @!P1 IMAD.WIDE R2, R7, 0x4, R2 ;  /* 0x0000000407029825 */ /* 0x000fe200078e0202 */
[----:B-----5:R-:W-:-:S03]  /*0360*/  LEA R7, R13, R14, 0x5 ;  /* 0x0000000e0d077211 */ /* 0x020fc600078e28ff */
[----:B------:R-:W-:-:S04]  /*0370*/  IMAD R8, R8, R6, R9 ;  /* 0x0000000608087224 */ /* 0x000fc800078e0209 */
[----:B------:R-:W-:Y:S01]  /*0380*/  IMAD R8, R8, UR6, R7 ;  /* 0x0000000608087c24 */ /* 0x000fe2000f8e0207 */
[----:B------:R-:W-:Y:S06]  /*0390*/  BRA.U !UP0, `(.L_x_139) ;  /* 0x0000001108347547 */ /* 0x000fec000b800000 */
[----:B------:R-:W-:Y:S01]  /*03a0*/  IABS R16, R10 ;  /* 0x0000000a00107213 */ /* 0x000fe20000000000 */
[----:B------:R-:W0:Y:S01]  /*03b0*/  S2UR UR6, SR_CgaCtaId ;  /* 0x00000000000679c3 */ /* 0x000e220000008800 */
[----:B------:R-:W-:Y:S01]  /*03c0*/  IABS R18, R9 ;  /* 0x0000000900127213 */ /* 0x000fe20000000000 */
[----:B------:R-:W1:Y:S01]  /*03d0*/  LDCU UR10, c[0x0][0x3b0] ;  /* 0x00007600ff0a77ac */ /* 0x000e620008000800 */
[----:B------:R-:W2:Y:S01]  /*03e0*/  I2F.RP R15, R16 ;  /* 0x00000010000f7306 */ /* 0x000ea20000209400 */
[----:B------:R-:W-:Y:S01]  /*03f0*/  MOV R29, RZ ;  /* 0x000000ff001d7202 */ /* 0x000fe20000000f00 */
[----:B------:R-:W-:Y:S01]  /*0400*/  UMOV UR4, 0x400 ;  /* 0x0000040000047882 */ /* 0x000fe20000000000 */
[----:B------:R-:W3:Y:S01]  /*0410*/  LDCU UR11, c[0x0][0x3bc] ;  /* 0x00007780ff0b77ac */ /* 0x000ee20008000800 */
[----:B------:R-:W-:Y:S01]  /*0420*/  UIADD3 UR5, UPT, UPT, UR4, 0x400, URZ ;  /* 0x0000040004057890 */ /* 0x000fe2000fffe0ff */
[----:B------:R-:W4:Y:S03]  /*0430*/  LDCU.64 UR12, c[0x0][0x380] ;  /* 0x00007000ff0c77ac */ /* 0x000f260008000a00 */
[----:B--2---:R-:W2:Y:S01]  /*0440*/  MUFU.RCP R15, R15 ;  /* 0x0000000f000f7308 */ /* 0x004ea20000001000 */
[----:B0-----:R-:W-:-:S02]  /*0450*/  ULEA UR4, UR6, UR4, 0x18 ;  /* 0x0000000406047291 */ /* 0x001fc4000f8ec0ff */
[----:B------:R-:W-:-:S06]  /*0460*/  ULEA UR5, UR6, UR5, 0x18 ;  /* 0x0000000506057291 */ /* 0x000fcc000f8ec0ff */
[----:B------:R-:W-:Y:S02]  /*0470*/  LEA R14, R14, UR5, 0x2 ;  /* 0x000000050e0e7c11 */ /* 0x000fe4000f8e10ff */
[----:B--2---:R-:W-:-:S04]  /*0480*/  IADD3 R12, PT, PT, R15, 0xffffffe, RZ ;  /* 0x0ffffffe0f0c7810 */ /* 0x004fc80007ffe0ff */
[----:B------:R0:W2:Y:S02]  /*0490*/  F2I.FTZ.U32.TRUNC.NTZ R13, R12 ;  /* 0x0000000c000d7305 */ /* 0x0000a4000021f000 */
[----:B0-----:R-:W-:Y:S02]  /*04a0*/  MOV R12, RZ ;  /* 0x000000ff000c7202 */ /* 0x001fe40000000f00 */
[----:B--2---:R-:W-:-:S05]  /*04b0*/  IADD3 R17, PT, PT, RZ, -R13, RZ ;  /* 0x8000000dff117210 */ /* 0x004fca0007ffe0ff */
[----:B------:R-:W-:-:S04]  /*04c0*/  IMAD R17, R17, R16, RZ ;  /* 0x0000001011117224 */ /* 0x000fc800078e02ff */
[----:B------:R-:W-:Y:S01]  /*04d0*/  IMAD.HI.U32 R13, R13, R17, R12 ;  /* 0x000000110d0d7227 */ /* 0x000fe200078e000c */
[----:B------:R-:W-:Y:S02]  /*04e0*/  MOV R17, R18 ;  /* 0x0000001200117202 */ /* 0x000fe40000000f00 */
[----:B------:R-:W-:-:S03]  /*04f0*/  LOP3.LUT R12, R9, R10, RZ, 0x3c, !PT ;  /* 0x0000000a090c7212 */ /* 0x000fc600078e3cff */
[----:B------:R-:W-:Y:S01]  /*0500*/  IMAD.HI.U32 R13, R13, R17, RZ ;  /* 0x000000110d0d7227 */ /* 0x000fe200078e00ff */
[----:B------:R-:W-:-:S04]  /*0510*/  ISETP.GE.AND P1, PT, R12, RZ, PT ;  /* 0x000000ff0c00720c */ /* 0x000fc80003f26270 */
[----:B------:R-:W-:-:S05]  /*0520*/  IADD3 R15, PT, PT, -R13, RZ, RZ ;  /* 0x000000ff0d0f7210 */ /* 0x000fca0007ffe1ff */
[----:B------:R-:W-:Y:S01]  /*0530*/  IMAD R15, R16, R15, R17 ;  /* 0x0000000f100f7224 */ /* 0x000fe200078e0211 */
[----:B------:R-:W-:Y:S02]  /*0540*/  LEA R17, R0, UR4, 0x2 ;  /* 0x0000000400117c11 */ /* 0x000fe4000f8e10ff */
[----:B------:R-:W-:Y:S02]  /*0550*/  MOV R0, R4 ;  /* 0x0000000400007202 */ /* 0x000fe40000000f00 */
[----:B------:R-:W-:Y:S02]  /*0560*/  ISETP.GT.U32.AND P2, PT, R16, R15, PT ;  /* 0x0000000f1000720c */ /* 0x000fe40003f44070 */
[----:B------:R-:W-:-:S11]  /*0570*/  LEA R17, R4, R17, 0x7 ;  /* 0x0000001104117211 */ /* 0x000fd600078e38ff */
[-C--:B------:R-:W-:Y:S02]  /*0580*/  @!P2 IADD3 R15, PT, PT, R15, -R16.reuse, RZ ;  /* 0x800000100f0fa210 */ /* 0x080fe40007ffe0ff */
[----:B------:R-:W-:Y:S02]  /*0590*/  @!P2 IADD3 R13, PT, PT, R13, 0x1, RZ ;  /* 0x000000010d0da810 */ /* 0x000fe40007ffe0ff */
[----:B------:R-:W-:Y:S02]  /*05a0*/  ISETP.GE.U32.AND P0, PT, R15, R16, PT ;  /* 0x000000100f00720c */ /* 0x000fe40003f06070 */
[----:B------:R-:W-:Y:S01]  /*05b0*/  ISETP.NE.AND P2, PT, R10, RZ, PT ;  /* 0x000000ff0a00720c */ /* 0x000fe20003f45270 */
[----:B------:R-:W1:Y:S01]  /*05c0*/  LDC R15, c[0x0][0x3ac] ;  /* 0x0000eb00ff0f7b82 */ /* 0x000e620000000800 */
[----:B------:R-:W-:Y:S01]  /*05d0*/  LEA R16, R11, UR4, 0x2 ;  /* 0x000000040b107c11 */ /* 0x000fe2000f8e10ff */
[----:B------:R-:W-:-:S08]  /*05e0*/  UMOV UR4, URZ ;  /* 0x000000ff00047c82 */ /* 0x000fd00008000000 */
[----:B------:R-:W-:-:S04]  /*05f0*/  @P0 IADD3 R13, PT, PT, R13, 0x1, RZ ;  /* 0x000000010d0d0810 */ /* 0x000fc80007ffe0ff */
[----:B------:R-:W-:Y:S02]  /*0600*/  @!P1 IADD3 R13, PT, PT, -R13, RZ, RZ ;  /* 0x000000ff0d0d9210 */ /* 0x000fe40007ffe1ff */
[----:B------:R-:W-:-:S04]  /*0610*/  @!P2 LOP3.LUT R13, RZ, R10, RZ, 0x33, !PT ;  /* 0x0000000aff0da212 */ /* 0x000fc800078e33ff */
[----:B------:R-:W-:-:S05]  /*0620*/  IADD3 R12, PT, PT, -R13, RZ, RZ ;  /* 0x000000ff0d0c7210 */ /* 0x000fca0007ffe1ff */
[----:B------:R-:W-:Y:S01]  /*0630*/  IMAD R10, R10, R12, R9 ;  /* 0x0000000c0a0a7224 */ /* 0x000fe200078e0209 */
[----:B------:R-:W-:Y:S01]  /*0640*/  SHF.R.S32.HI R12, RZ, 0x1f, R7 ;  /* 0x0000001fff0c7819 */ /* 0x000fe20000011407 */
[--C-:B-1----:R-:W-:Y:S02]  /*0650*/  IMAD R9, R13, UR10, R15.reuse ;  /* 0x0000000a0d097c24 */ /* 0x102fe4000f8e020f */
[----:B------:R-:W-:Y:S01]  /*0660*/  IMAD R10, R10, UR10, R15 ;  /* 0x0000000a0a0a7c24 */ /* 0x000fe2000f8e020f */
[----:B------:R-:W-:Y:S01]  /*0670*/  LEA R15, R11, R14, 0x7 ;  /* 0x0000000e0b0f7211 */ /* 0x000fe200078e38ff */
[----:B------:R-:W-:Y:S01]  /*0680*/  IMAD R13, R5, UR7, RZ ;  /* 0x00000007050d7c24 */ /* 0x000fe2000f8e02ff */
[----:B---34-:R-:W-:-:S07]  /*0690*/  MOV R5, RZ ;  /* 0x000000ff00057202 */ /* 0x018fce0000000f00 */
.L_x_146:
[----:B------:R-:W-:Y:S01]  /*06a0*/  ISETP.GT.U32.AND P0, PT, R4, 0x3, PT ;  /* 0x000000030400780c */ /* 0x000fe20003f04070 */
[----:B------:R-:W-:-:S12]  /*06b0*/  BSSY.RECONVERGENT B0, `(.L_x_140) ;  /* 0x000000d000007945 */ /* 0x000fd80003800200 */
[----:B------:R-:W-:Y:S05]  /*06c0*/  @P0 BRA `(.L_x_141) ;  /* 0x00000000002c0947 */ /* 0x000fea0003800000 */
        /* <DEDUP_REMOVED lines=9> */
.L_x_142:
[----:B------:R1:W-:Y:S04]  /*0760*/  STS [R17], RZ ;  /* 0x000000ff11007388 */ /* 0x0003e80000000800 */
[----:B------:R1:W-:Y:S02]  /*0770*/  STS [R17+0x200], RZ ;  /* 0x000200ff11007388 */ /* 0x0003e40000000800 */
.L_x_141:
[----:B------:R-:W-:Y:S05]  /*0780*/  BSYNC.RECONVERGENT B0 ;  /* 0x0000000000007941 */ /* 0x000fea0003800200 */
.L_x_140:
        /* <DEDUP_REMOVED lines=9> */
[----:B0-----:R-:W-:Y:S02]  /*0820*/  MOV R18, RZ ;  /* 0x000000ff00127202 */ /* 0x001fe40000000f00 */
[----:B--2---:R-:W-:-:S05]  /*0830*/  IADD3 R32, PT, PT, RZ, -R19, RZ ;  /* 0x80000013ff207210 */ /* 0x004fca0007ffe0ff */
        /* <DEDUP_REMOVED lines=28> */
[C---:B------:R-:W-:Y:S01]  /*0a00*/  IADD3 R20, PT, PT, R31.reuse, R18, RZ ;  /* 0x000000121f147210 */ /* 0x040fe20007ffe0ff */
[----:B------:R-:W-:-:S04]  /*0a10*/  IMAD R18, R31, R19, R30 ;  /* 0x000000131f127224 */ /* 0x000fc800078e021e */
[----:B------:R-:W-:Y:S02]  /*0a20*/  IMAD R20, R20, R19, R30 ;  /* 0x0000001314147224 */ /* 0x000fe400078e021e */
[----:B------:R-:W-:Y:S02]  /*0a30*/  IMAD R18, R18, UR11, RZ ;  /* 0x0000000b12127c24 */ /* 0x000fe4000f8e02ff */
[----:B------:R-:W-:-:S03]  /*0a40*/  IMAD R20, R20, UR11, RZ ;  /* 0x0000000b14147c24 */ /* 0x000fc6000f8e02ff */
[C---:B------:R-:W-:Y:S02]  /*0a50*/  IADD3 R19, P0, PT, R7.reuse, R18, RZ ;  /* 0x0000001207137210 */ /* 0x040fe40007f1e0ff */
[----:B------:R-:W-:Y:S02]  /*0a60*/  IADD3 R21, P1, PT, R7, R20, RZ ;  /* 0x0000001407157210 */ /* 0x000fe40007f3e0ff */
[-C--:B------:R-:W-:Y:S02]  /*0a70*/  LEA.HI.X.SX32 R32, R18, R12.reuse, 0x1, P0 ;  /* 0x0000000c12207211 */ /* 0x080fe400000f0eff */
[----:B------:R-:W-:Y:S02]  /*0a80*/  LEA.HI.X.SX32 R30, R20, R12, 0x1, P1 ;  /* 0x0000000c141e7211 */ /* 0x000fe400008f0eff */
[----:B------:R-:W-:Y:S02]  /*0a90*/  LEA R18, P0, R19, UR12, 0x2 ;  /* 0x0000000c13127c11 */ /* 0x000fe4000f8010ff */
[----:B------:R-:W-:-:S02]  /*0aa0*/  LEA R20, P1, R21, UR12, 0x2 ;  /* 0x0000000c15147c11 */ /* 0x000fc4000f8210ff */
[----:B------:R-:W-:Y:S02]  /*0ab0*/  LEA.HI.X R19, R19, UR13, R32, 0x2, P0 ;  /* 0x0000000d13137c11 */ /* 0x000fe400080f1420 */
[----:B------:R-:W-:-:S03]  /*0ac0*/  LEA.HI.X R21, R21, UR13, R30, 0x2, P1 ;  /* 0x0000000d15157c11 */ /* 0x000fc600088f141e */
[----:B------:R-:W2:Y:S04]  /*0ad0*/  LDG.E R18, desc[UR8][R18.64] ;  /* 0x0000000812127981 */ /* 0x000ea8000c1e1900 */
[----:B------:R-:W3:Y:S04]  /*0ae0*/  LDG.E R20, desc[UR8][R20.64] ;  /* 0x0000000814147981 */ /* 0x000ee8000c1e1900 */
[----:B--2---:R4:W-:Y:S04]  /*0af0*/  STS [R15], R18 ;  /* 0x000000120f007388 */ /* 0x0049e80000000800 */
[----:B---3--:R4:W-:Y:S01]  /*0b00*/  STS [R15+0x200], R20 ;  /* 0x000200140f007388 */ /* 0x0089e20000000800 */
[----:B------:R-:W-:Y:S05]  /*0b10*/  BRA `(.L_x_144) ;  /* 0x0000000000087947 */ /* 0x000fea0003800000 */
.L_x_145:
[----:B------:R2:W-:Y:S04]  /*0b20*/  STS [R15], RZ ;  /* 0x000000ff0f007388 */ /* 0x0005e80000000800 */
[----:B------:R2:W-:Y:S02]  /*0b30*/  STS [R15+0x200], RZ ;  /* 0x000200ff0f007388 */ /* 0x0005e40000000800 */
.L_x_144:
[----:B------:R-:W-:Y:S05]  /*0b40*/  BSYNC.RECONVERGENT B0 ;  /* 0x0000000000007941 */ /* 0x000fea0003800200 */
.L_x_143:
[----:B------:R-:W-:Y:S01]  /*0b50*/  BAR.SYNC.DEFER_BLOCKING 0x0 ;  /* 0x0000000000007b1d */ /* 0x000fe20000010000 */
[----:B------:R-:W-:Y:S01]  /*0b60*/  UIADD3 UR4, UPT, UPT, UR4, 0x4, URZ ;  /* 0x0000000404047890 */ /* 0x000fe2000fffe0ff */
[----:B------:R-:W-:Y:S02]  /*0b70*/  IADD3 R11, PT, PT, R11, 0x4, RZ ;  /* 0x000000040b0b7810 */ /* 0x000fe40007ffe0ff */
[----:B------:R-:W-:Y:S01]  /*0b80*/  IADD3 R0, PT, PT, R0, 0x4, RZ ;  /* 0x0000000400007810 */ /* 0x000fe20007ffe0ff */
[----:B------:R-:W-:Y:S01]  /*0b90*/  UISETP.GE.U32.AND UP0, UPT, UR4, UR7, UPT ;  /* 0x000000070400728c */ /* 0x000fe2000bf06070 */
[----:B0---4-:R-:W-:Y:S04]  /*0ba0*/  LDS R18, [R14] ;  /* 0x000000000e127984 */ /* 0x011fe80000000800 */
[----:B------:R-:W0:Y:S04]  /*0bb0*/  LDS R19, [R16] ;  /* 0x0000000010137984 */ /* 0x000e280000000800 */
[----:B------:R-:W3:Y:S04]  /*0bc0*/  LDS R32, [R16+0x10] ;  /* 0x0000100010207984 */ /* 0x000ee80000000800 */
[----:B------:R-:W4:Y:S04]  /*0bd0*/  LDS R34, [R16+0x30] ;  /* 0x0000300010227984 */ /* 0x000f280000000800 */
        /* <DEDUP_REMOVED lines=10> */
[----:B----4-:R-:W-:-:S03]  /*0c80*/  FFMA R33, R18, R34, R25 ;  /* 0x0000002212217223 */ /* 0x010fc60000000019 */
[----:B------:R-:W3:Y:S01]  /*0c90*/  LDS R32, [R16+0xb0] ;  /* 0x0000b00010207984 */ /* 0x000ee20000000800 */
[----:B-----5:R-:W-:-:S03]  /*0ca0*/  FFMA R37, R18, R37, R28 ;  /* 0x0000002512257223 */ /* 0x020fc6000000001c */
[----:B------:R-:W4:Y:S01]  /*0cb0*/  LDS R28, [R16+0x90] ;  /* 0x00009000101c7984 */ /* 0x000f220000000800 */
[----:B-1----:R-:W-:-:S03]  /*0cc0*/  FFMA R31, R18, R31, R24 ;  /* 0x0000001f121f7223 */ /* 0x002fc60000000018 */
[----:B------:R-:W1:Y:S01]  /*0cd0*/  LDS R24, [R16+0xf0] ;  /* 0x0000f00010187984 */ /* 0x000e620000000800 */
[----:B--2---:R-:W-:-:S03]  /*0ce0*/  FFMA R35, R18, R35, R26 ;  /* 0x0000002312237223 */ /* 0x004fc6000000001a */
[----:B------:R-:W2:Y:S01]  /*0cf0*/  LDS R26, [R16+0xc0] ;  /* 0x0000c000101a7984 */ /* 0x000ea20000000800 */
[----:B------:R-:W-:-:S03]  /*0d00*/  FFMA R27, R18, R30, R27 ;  /* 0x0000001e121b7223 */ /* 0x000fc6000000001b */
[----:B------:R-:W5:Y:S01]  /*0d10*/  LDS R30, [R16+0xa0] ;  /* 0x0000a000101e7984 */ /* 0x000f620000000800 */
[----:B------:R-:W-:-:S03]  /*0d20*/  FFMA R25, R18, R20, R29 ;  /* 0x0000001412197223 */ /* 0x000fc6000000001d */
[----:B------:R-:W5:Y:S04]  /*0d30*/  LDS R20, [R16+0xd0] ;  /* 0x0000d00010147984 */ /* 0x000f680000000800 */
[----:B------:R-:W5:Y:S04]  /*0d40*/  LDS R18, [R16+0xe0] ;  /* 0x0000e00010127984 */ /* 0x000f680000000800 */
[----:B------:R-:W-:Y:S01]  /*0d50*/  LDS R34, [R16+0x170] ;  /* 0x0001700010227984 */ /* 0x000fe20000000800 */
[C---:B0-----:R-:W-:Y:S01]  /*0d60*/  FFMA R23, R22.reuse, R23, R19 ;  /* 0x0000001716177223 */ /* 0x041fe20000000013 */
[----:B---3--:R-:W-:-:S02]  /*0d70*/  FFMA R33, R22, R32, R33 ;  /* 0x0000002016217223 */ /* 0x008fc40000000021 */
[----:B------:R-:W-:Y:S01]  /*0d80*/  LDS R32, [R16+0x100] ;  /* 0x0001000010207984 */ /* 0x000fe20000000800 */
[----:B----4-:R-:W-:-:S03]  /*0d90*/  FFMA R29, R22, R28, R21 ;  /* 0x0000001c161d7223 */ /* 0x010fc60000000015 */
[----:B------:R-:W-:Y:S01]  /*0da0*/  LDS R28, [R16+0x120] ;  /* 0x00012000101c7984 */ /* 0x000fe20000000800 */
[----:B-1----:R-:W-:-:S03]  /*0db0*/  FFMA R25, R22, R24, R25 ;  /* 0x0000001816197223 */ /* 0x002fc60000000019 */
[----:B------:R-:W-:Y:S01]  /*0dc0*/  LDS R24, [R16+0x160] ;  /* 0x0001600010187984 */ /* 0x000fe20000000800 */
[----:B--2---:R-:W-:-:S03]  /*0dd0*/  FFMA R21, R22, R26, R35 ;  /* 0x0000001a16157223 */ /* 0x004fc60000000023 */
[----:B------:R-:W-:Y:S01]  /*0de0*/  LDS R26, [R16+0x150] ;  /* 0x00015000101a7984 */ /* 0x000fe20000000800 */
[----:B-----5:R-:W-:-:S03]  /*0df0*/  FFMA R31, R22, R30, R31 ;  /* 0x0000001e161f7223 */ /* 0x020fc6000000001f */
[----:B------:R-:W-:Y:S01]  /*0e00*/  LDS R30, [R16+0x110] ;  /* 0x00011000101e7984 */ /* 0x000fe20000000800 */
[----:B------:R-:W-:-:S03]  /*0e10*/  FFMA R19, R22, R20, R37 ;  /* 0x0000001416137223 */ /* 0x000fc60000000025 */
[----:B------:R-:W0:Y:S01]  /*0e20*/  LDS R20, [R14+0x100] ;  /* 0x000100000e147984 */ /* 0x000e220000000800 */
[----:B------:R-:W-:-:S03]  /*0e30*/  FFMA R27, R22, R18, R27 ;  /* 0x00000012161b7223 */ /* 0x000fc6000000001b */
[----:B------:R-:W1:Y:S04]  /*0e40*/  LDS R18, [R16+0x140] ;  /* 0x0001400010127984 */ /* 0x000e680000000800 */
[----:B------:R-:W-:Y:S01]  /*0e50*/  LDS R35, [R16+0x1f0] ;  /* 0x0001f00010237984 */ /* 0x000fe20000000800 */
[C---:B0-----:R-:W-:Y:S01]  /*0e60*/  FFMA R32, R20.reuse, R32, R23 ;  /* 0x0000002014207223 */ /* 0x041fe20000000017 */
[C---:B------:R-:W-:Y:S01]  /*0e70*/  FFMA R30, R20.reuse, R30, R29 ;  /* 0x0000001e141e7223 */ /* 0x040fe2000000001d */
[C---:B------:R-:W-:Y:S01]  /*0e80*/  FFMA R28, R20.reuse, R28, R31 ;  /* 0x0000001c141c7223 */ /* 0x040fe2000000001f */
[C---:B------:R-:W-:Y:S01]  /*0e90*/  FFMA R22, R20.reuse, R36, R33 ;  /* 0x0000002414167223 */ /* 0x040fe20000000021 */
[C---:B-1----:R-:W-:Y:S01]  /*0ea0*/  FFMA R18, R20.reuse, R18, R21 ;  /* 0x0000001214127223 */ /* 0x042fe20000000015 */
[C---:B------:R-:W-:Y:S01]  /*0eb0*/  FFMA R26, R20.reuse, R26, R19 ;  /* 0x0000001a141a7223 */ /* 0x040fe20000000013 */
[C---:B------:R-:W-:Y:S01]  /*0ec0*/  FFMA R24, R20.reuse, R24, R27 ;  /* 0x0000001814187223 */ /* 0x040fe2000000001b */
[----:B------:R-:W-:Y:S01]  /*0ed0*/  FFMA R20, R20, R34, R25 ;  /* 0x0000002214147223 */ /* 0x000fe20000000019 */
[----:B------:R-:W-:Y:S04]  /*0ee0*/  LDS R19, [R14+0x180] ;  /* 0x000180000e137984 */ /* 0x000fe80000000800 */
[----:B------:R-:W0:Y:S04]  /*0ef0*/  LDS R21, [R16+0x180] ;  /* 0x0001800010157984 */ /* 0x000e280000000800 */
[----:B------:R-:W1:Y:S04]  /*0f00*/  LDS R33, [R16+0x190] ;  /* 0x0001900010217984 */ /* 0x000e680000000800 */
[----:B------:R-:W2:Y:S04]  /*0f10*/  LDS R23, [R16+0x1a0] ;  /* 0x0001a00010177984 */ /* 0x000ea80000000800 */
[----:B------:R-:W3:Y:S04]  /*0f20*/  LDS R31, [R16+0x1b0] ;  /* 0x0001b000101f7984 */ /* 0x000ee80000000800 */
[----:B------:R-:W4:Y:S04]  /*0f30*/  LDS R29, [R16+0x1c0] ;  /* 0x0001c000101d7984 */ /* 0x000f280000000800 */
[----:B------:R-:W5:Y:S04]  /*0f40*/  LDS R27, [R16+0x1d0] ;  /* 0x0001d000101b7984 */ /* 0x000f680000000800 */
[----:B------:R-:W5:Y:S04]  /*0f50*/  LDS R25, [R16+0x1e0] ;  /* 0x0001e00010197984 */ /* 0x000f680000000800 */
[----:B------:R-:W-:Y:S04]  /*0f60*/  LDS R34, [R16+0x200] ;  /* 0x0002000010227984 */ /* 0x000fe80000000800 */
[----:B------:R-:W-:Y:S01]  /*0f70*/  LDS R36, [R16+0x320] ;  /* 0x0003200010247984 */ /* 0x000fe20000000800 */
[----:B0-----:R-:W-:-:S03]  /*0f80*/  FFMA R21, R19, R21, R32 ;  /* 0x0000001513157223 */ /* 0x001fc60000000020 */
[----:B------:R-:W-:Y:S01]  /*0f90*/  LDS R32, [R16+0x220] ;  /* 0x0002200010207984 */ /* 0x000fe20000000800 */
[----:B-1----:R-:W-:-:S03]  /*0fa0*/  FFMA R33, R19, R33, R30 ;  /* 0x0000002113217223 */ /* 0x002fc6000000001e */
[----:B------:R-:W-:Y:S01]  /*0fb0*/  LDS R30, [R16+0x230] ;  /* 0x00023000101e7984 */ /* 0x000fe20000000800 */
[----:B--2---:R-:W-:-:S03]  /*0fc0*/  FFMA R23, R19, R23, R28 ;  /* 0x0000001713177223 */ /* 0x004fc6000000001c */
[----:B------:R-:W-:Y:S01]  /*0fd0*/  LDS R28, [R16+0x240] ;  /* 0x00024000101c7984 */ /* 0x000fe20000000800 */
[----:B---3--:R-:W-:-:S03]  /*0fe0*/  FFMA R31, R19, R31, R22 ;  /* 0x0000001f131f7223 */ /* 0x008fc60000000016 */
[----:B------:R-:W-:Y:S01]  /*0ff0*/  LDS R22, [R16+0x210] ;  /* 0x0002100010167984 */ /* 0x000fe20000000800 */
[----:B----4-:R-:W-:-:S03]  /*1000*/  FFMA R29, R19, R29, R18 ;  /* 0x0000001d131d7223 */ /* 0x010fc60000000012 */
[----:B------:R-:W0:Y:S01]  /*1010*/  LDS R18, [R14+0x200] ;  /* 0x000200000e127984 */ /* 0x000e220000000800 */
[----:B-----5:R-:W-:-:S03]  /*1020*/  FFMA R27, R19, R27, R26 ;  /* 0x0000001b131b7223 */ /* 0x020fc6000000001a */
[----:B------:R-:W1:Y:S01]  /*1030*/  LDS R26, [R16+0x250] ;  /* 0x00025000101a7984 */ /* 0x000e620000000800 */
[C---:B------:R-:W-:Y:S01]  /*1040*/  FFMA R25, R19.reuse, R25, R24 ;  /* 0x0000001913197223 */ /* 0x040fe20000000018 */
[----:B------:R-:W-:Y:S02]  /*1050*/  FFMA R19, R19, R35, R20 ;  /* 0x0000002313137223 */ /* 0x000fe40000000014 */
[----:B------:R-:W2:Y:S04]  /*1060*/  LDS R24, [R16+0x260] ;  /* 0x0002600010187984 */ /* 0x000ea80000000800 */
[----:B------:R-:W3:Y:S01]  /*1070*/  LDS R20, [R16+0x270] ;  /* 0x0002700010147984 */ /* 0x000ee20000000800 */
[C---:B0-----:R-:W-:Y:S01]  /*1080*/  FFMA R21, R18.reuse, R34, R21 ;  /* 0x0000002212157223 */ /* 0x041fe20000000015 */
[C---:B------:R-:W-:Y:S01]  /*1090*/  FFMA R22, R18.reuse, R22, R33 ;  /* 0x0000001612167223 */ /* 0x040fe20000000021 */
[C---:B------:R-:W-:Y:S01]  /*10a0*/  FFMA R28, R18.reuse, R28, R29 ;  /* 0x0000001c121c7223 */ /* 0x040fe2000000001d */
[C---:B------:R-:W-:Y:S01]  /*10b0*/  FFMA R23, R18.reuse, R32, R23 ;  /* 0x0000002012177223 */ /* 0x040fe20000000017 */
[C---:B-1----:R-:W-:Y:S01]  /*10c0*/  FFMA R26, R18.reuse, R26, R27 ;  /* 0x0000001a121a7223 */ /* 0x042fe2000000001b */
[C---:B------:R-:W-:Y:S01]  /*10d0*/  FFMA R30, R18.reuse, R30, R31 ;  /* 0x0000001e121e7223 */ /* 0x040fe2000000001f */
[----:B------:R-:W-:Y:S01]  /*10e0*/  LDS R33, [R14+0x280] ;  /* 0x000280000e217984 */ /* 0x000fe20000000800 */
[----:B--2---:R-:W-:-:S03]  /*10f0*/  FFMA R24, R18, R24, R25 ;  /* 0x0000001812187223 */ /* 0x004fc60000000019 */
[----:B------:R-:W0:Y:S01]  /*1100*/  LDS R34, [R16+0x2a0] ;  /* 0x0002a00010227984 */ /* 0x000e220000000800 */
[----:B---3--:R-:W-:-:S03]  /*1110*/  FFMA R20, R18, R20, R19 ;  /* 0x0000001412147223 */ /* 0x008fc60000000013 */
[----:B------:R-:W1:Y:S04]  /*1120*/  LDS R29, [R16+0x2c0] ;  /* 0x0002c000101d7984 */ /* 0x000e680000000800 */
[----:B------:R-:W2:Y:S04]  /*1130*/  LDS R27, [R16+0x2d0] ;  /* 0x0002d000101b7984 */ /* 0x000ea80000000800 */
[----:B------:R-:W3:Y:S04]  /*1140*/  LDS R25, [R16+0x2e0] ;  /* 0x0002e00010197984 */ /* 0x000ee80000000800 */
[----:B------:R-:W4:Y:S04]  /*1150*/  LDS R32, [R16+0x280] ;  /* 0x0002800010207984 */ /* 0x000f280000000800 */
[----:B------:R-:W5:Y:S04]  /*1160*/  LDS R31, [R16+0x290] ;  /* 0x00029000101f7984 */ /* 0x000f680000000800 */
[----:B------:R-:W5:Y:S04]  /*1170*/  LDS R18, [R16+0x2b0] ;  /* 0x0002b00010127984 */ /* 0x000f680000000800 */
[----:B------:R-:W5:Y:S01]  /*1180*/  LDS R19, [R16+0x2f0] ;  /* 0x0002f00010137984 */ /* 0x000f620000000800 */
[----:B0-----:R-:W-:-:S03]  /*1190*/  FFMA R23, R33, R34, R23 ;  /* 0x0000002221177223 */ /* 0x001fc60000000017 */
[----:B------:R-:W0:Y:S01]  /*11a0*/  LDS R34, [R14+0x300] ;  /* 0x000300000e227984 */ /* 0x000e220000000800 */
[----:B-1----:R-:W-:-:S03]  /*11b0*/  FFMA R29, R33, R29, R28 ;  /* 0x0000001d211d7223 */ /* 0x002fc6000000001c */
[----:B------:R-:W1:Y:S01]  /*11c0*/  LDS R28, [R16+0x340] ;  /* 0x00034000101c7984 */ /* 0x000e620000000800 */
[----:B--2---:R-:W-:-:S03]  /*11d0*/  FFMA R27, R33, R27, R26 ;  /* 0x0000001b211b7223 */ /* 0x004fc6000000001a */
[----:B------:R-:W2:Y:S01]  /*11e0*/  LDS R26, [R16+0x350] ;  /* 0x00035000101a7984 */ /* 0x000ea20000000800 */
[----:B---3--:R-:W-:-:S03]  /*11f0*/  FFMA R25, R33, R25, R24 ;  /* 0x0000001921197223 */ /* 0x008fc60000000018 */
[----:B------:R-:W3:Y:S01]  /*1200*/  LDS R24, [R16+0x360] ;  /* 0x0003600010187984 */ /* 0x000ee20000000800 */
[----:B----4-:R-:W-:-:S03]  /*1210*/  FFMA R21, R33, R32, R21 ;  /* 0x0000002021157223 */ /* 0x010fc60000000015 */
[----:B------:R-:W4:Y:S01]  /*1220*/  LDS R32, [R16+0x300] ;  /* 0x0003000010207984 */ /* 0x000f220000000800 */
[----:B-----5:R-:W-:-:S03]  /*1230*/  FFMA R22, R33, R31, R22 ;  /* 0x0000001f21167223 */ /* 0x020fc60000000016 */
[----:B------:R-:W5:Y:S01]  /*1240*/  LDS R31, [R16+0x310] ;  /* 0x00031000101f7984 */ /* 0x000f620000000800 */
[----:B------:R-:W-:-:S03]  /*1250*/  FFMA R35, R33, R18, R30 ;  /* 0x0000001221237223 */ /* 0x000fc6000000001e */
[----:B------:R-:W5:Y:S01]  /*1260*/  LDS R30, [R16+0x330] ;  /* 0x00033000101e7984 */ /* 0x000f620000000800 */
[----:B------:R-:W-:-:S03]  /*1270*/  FFMA R19, R33, R19, R20 ;  /* 0x0000001321137223 */ /* 0x000fc60000000014 */
        /* <DEDUP_REMOVED lines=10> */
[C---:B----4-:R-:W-:Y:S02]  /*1320*/  FFMA R21, R34.reuse, R32, R21 ;  /* 0x0000002022157223 */ /* 0x050fe40000000015 */
[----:B------:R-:W3:Y:S01]  /*1330*/  LDC R32, c[0x0][0x39c] ;  /* 0x0000e700ff207b82 */ /* 0x000ee20000000800 */
[C---:B-----5:R-:W-:Y:S02]  /*1340*/  FFMA R31, R34.reuse, R31, R22 ;  /* 0x0000001f221f7223 */ /* 0x060fe40000000016 */
[----:B------:R-:W4:Y:S01]  /*1350*/  LDS R22, [R16+0x380] ;  /* 0x0003800010167984 */ /* 0x000f220000000800 */
[----:B------:R-:W-:-:S03]  /*1360*/  FFMA R35, R34, R30, R35 ;  /* 0x0000001e22237223 */ /* 0x000fc60000000023 */
[----:B------:R-:W5:Y:S01]  /*1370*/  LDS R30, [R16+0x3e0] ;  /* 0x0003e000101e7984 */ /* 0x000f620000000800 */
[----:B------:R-:W-:-:S03]  /*1380*/  FFMA R19, R34, R20, R19 ;  /* 0x0000001422137223 */ /* 0x000fc60000000013 */
[----:B------:R-:W5:Y:S04]  /*1390*/  LDS R34, [R16+0x3b0] ;  /* 0x0003b00010227984 */ /* 0x000f680000000800 */
[----:B------:R-:W5:Y:S01]  /*13a0*/  LDS R20, [R16+0x3f0] ;  /* 0x0003f00010147984 */ /* 0x000f620000000800 */
[C---:B---3--:R-:W-:Y:S02]  /*13b0*/  LEA R5, R32.reuse, R5, 0x2 ;  /* 0x0000000520057211 */ /* 0x048fe400078e10ff */
[----:B------:R-:W-:Y:S01]  /*13c0*/  LEA R13, R32, R13, 0x2 ;  /* 0x0000000d200d7211 */ /* 0x000fe200078e10ff */
[C---:B0-----:R-:W-:Y:S01]  /*13d0*/  FFMA R28, R18.reuse, R28, R27 ;  /* 0x0000001c121c7223 */ /* 0x041fe2000000001b */
[C---:B-1----:R-:W-:Y:S01]  /*13e0*/  FFMA R26, R18.reuse, R26, R29 ;  /* 0x0000001a121a7223 */ /* 0x042fe2000000001d */
[C---:B--2---:R-:W-:Y:S01]  /*13f0*/  FFMA R23, R18.reuse, R24, R31 ;  /* 0x0000001812177223 */ /* 0x044fe2000000001f */
[C---:B------:R-:W-:Y:S01]  /*1400*/  FFMA R24, R18.reuse, R36, R33 ;  /* 0x0000002412187223 */ /* 0x040fe20000000021 */
[C---:B----4-:R-:W-:Y:S01]  /*1410*/  FFMA R22, R18.reuse, R22, R21 ;  /* 0x0000001612167223 */ /* 0x050fe20000000015 */
[C---:B-----5:R-:W-:Y:S01]  /*1420*/  FFMA R27, R18.reuse, R30, R37 ;  /* 0x0000001e121b7223 */ /* 0x060fe20000000025 */
[C---:B------:R-:W-:Y:S01]  /*1430*/  FFMA R25, R18.reuse, R34, R35 ;  /* 0x0000002212197223 */ /* 0x040fe20000000023 */
[----:B------:R-:W-:Y:S01]  /*1440*/  FFMA R29, R18, R20, R19 ;  /* 0x00000014121d7223 */ /* 0x000fe20000000013 */
[----:B------:R-:W-:Y:S06]  /*1450*/  BAR.SYNC.DEFER_BLOCKING 0x0 ;  /* 0x0000000000007b1d */ /* 0x000fec0000010000 */
[----:B------:R-:W-:Y:S05]  /*1460*/  BRA.U !UP0, `(.L_x_146) ;  /* 0xfffffff1088c7547 */ /* 0x000fea000b83ffff */
.L_x_139:
[----:B------:R-:W0:Y:S01]  /*1470*/  LDC.64 R2, c[0x0][0x390] ;  /* 0x0000e400ff027b82 */ /* 0x000e220000000a00 */
[----:B------:R-:W1:Y:S01]  /*1480*/  LDCU UR5, c[0x0][0x398] ;  /* 0x00007300ff0577ac */ /* 0x000e620008000800 */
[----:B------:R-:W2:Y:S01]  /*1490*/  LDCU.64 UR14, c[0x0][0x3c0] ;  /* 0x00007800ff0e77ac */ /* 0x000ea20008000a00 */
[----:B0-----:R-:W-:-:S05]  /*14a0*/  IMAD.WIDE.U32 R8, R8, 0x4, R2 ;  /* 0x0000000408087825 */ /* 0x001fca00078e0002 */
[----:B------:R-:W3:Y:S01]  /*14b0*/  LDG.E R0, desc[UR8][R8.64] ;  /* 0x0000000808007981 */ /* 0x000ee2000c1e1900 */
[----:B-1----:R-:W-:Y:S02]  /*14c0*/  IMAD R6, R6, UR5, RZ ;  /* 0x0000000506067c24 */ /* 0x002fe4000f8e02ff */
[----:B--2---:R-:W-:-:S03]  /*14d0*/  FMUL R5, R22, UR15 ;  /* 0x0000000f16057c20 */ /* 0x004fc60008400000 */
[----:B------:R-:W-:-:S05]  /*14e0*/  SHF.L.U32 R3, R6, 0x2, RZ ;  /* 0x0000000206037819 */ /* 0x000fca00000006ff */
[----:B------:R-:W-:-:S04]  /*14f0*/  IMAD.WIDE R2, R3, 0x4, R8 ;  /* 0x0000000403027825 */ /* 0x000fc800078e0208 */
[----:B---3--:R-:W-:-:S05]  /*1500*/  FFMA R7, R0, UR14, R5 ;  /* 0x0000000e00077c23 */ /* 0x008fca0008000005 */
[----:B------:R0:W-:Y:S04]  /*1510*/  STG.E desc[UR8][R8.64], R7 ;  /* 0x0000000708007986 */ /* 0x0001e8000c101908 */
[----:B------:R-:W2:Y:S01]  /*1520*/  LDG.E R0, desc[UR8][R2.64] ;  /* 0x0000000802007981 */ /* 0x000ea2000c1e1900 */
[----:B------:R-:W-:Y:S01]  /*1530*/  FMUL R23, R23, UR15 ;  /* 0x0000000f17177c20 */ /* 0x000fe20008400000 */
[----:B------:R-:W-:-:S05]  /*1540*/  SHF.L.U32 R5, R6, 0x3, RZ ;  /* 0x0000000306057819 */ /* 0x000fca00000006ff */
[----:B------:R-:W-:-:S04]  /*1550*/  IMAD.WIDE R4, R5, 0x4, R8 ;  /* 0x0000000405047825 */ /* 0x000fc800078e0208 */
[----:B--2---:R-:W-:-:S05]  /*1560*/  FFMA R23, R0, UR14, R23 ;  /* 0x0000000e00177c23 */ /* 0x004fca0008000017 */
[----:B------:R1:W-:Y:S04]  /*1570*/  STG.E desc[UR8][R2.64], R23 ;  /* 0x0000001702007986 */ /* 0x0003e8000c101908 */
[----:B------:R-:W2:Y:S01]  /*1580*/  LDG.E R0, desc[UR8][R4.64] ;  /* 0x0000000804007981 */ /* 0x000ea2000c1e1900 */
[----:B------:R-:W-:Y:S01]  /*1590*/  FMUL R11, R24, UR15 ;  /* 0x0000000f180b7c20 */ /* 0x000fe20008400000 */
[----:B------:R-:W-:-:S03]  /*15a0*/  IMAD R15, R6, 0xc, RZ ;  /* 0x0000000c060f7824 */ /* 0x000fc600078e02ff */
[----:B--2---:R-:W-:Y:S01]  /*15b0*/  FFMA R13, R0, UR14, R11 ;  /* 0x0000000e000d7c23 */ /* 0x004fe2000800000b */
[----:B------:R-:W-:-:S04]  /*15c0*/  IMAD.WIDE R10, R15, 0x4, R8 ;  /* 0x000000040f0a7825 */ /* 0x000fc800078e0208 */
[----:B------:R2:W-:Y:S04]  /*15d0*/  STG.E desc[UR8][R4.64], R13 ;  /* 0x0000000d04007986 */ /* 0x0005e8000c101908 */
[----:B------:R-:W3:Y:S01]  /*15e0*/  LDG.E R0, desc[UR8][R10.64] ;  /* 0x000000080a007981 */ /* 0x000ee2000c1e1900 */
[----:B------:R-:W-:Y:S01]  /*15f0*/  FMUL R25, R25, UR15 ;  /* 0x0000000f19197c20 */ /* 0x000fe20008400000 */
[----:B0-----:R-:W-:-:S05]  /*1600*/  SHF.L.U32 R7, R6, 0x4, RZ ;  /* 0x0000000406077819 */ /* 0x001fca00000006ff */
[----:B-1----:R-:W-:-:S04]  /*1610*/  IMAD.WIDE R2, R7, 0x4, R8 ;  /* 0x0000000407027825 */ /* 0x002fc800078e0208 */
[----:B---3--:R-:W-:-:S05]  /*1620*/  FFMA R25, R0, UR14, R25 ;  /* 0x0000000e00197c23 */ /* 0x008fca0008000019 */
[----:B------:R0:W-:Y:S04]  /*1630*/  STG.E desc[UR8][R10.64], R25 ;  /* 0x000000190a007986 */ /* 0x0001e8000c101908 */
[----:B------:R-:W3:Y:S01]  /*1640*/  LDG.E R0, desc[UR8][R2.64] ;  /* 0x0000000802007981 */ /* 0x000ee2000c1e1900 */
[----:B------:R-:W-:Y:S01]  /*1650*/  FMUL R7, R26, UR15 ;  /* 0x0000000f1a077c20 */ /* 0x000fe20008400000 */
[----:B------:R-:W-:-:S04]  /*1660*/  IMAD R15, R6, 0x14, RZ ;  /* 0x00000014060f7824 */ /* 0x000fc800078e02ff */
[----:B--2---:R-:W-:-:S04]  /*1670*/  IMAD.WIDE R4, R15, 0x4, R8 ;  /* 0x000000040f047825 */ /* 0x004fc800078e0208 */
[----:B---3--:R-:W-:-:S05]  /*1680*/  FFMA R7, R0, UR14, R7 ;  /* 0x0000000e00077c23 */ /* 0x008fca0008000007 */
        /* <DEDUP_REMOVED lines=18> */
.L_x_147:
        /* <DEDUP_REMOVED lines=13> */
.L_x_1030:


//--------------------- .text._Z20filterActs_YxX_colorILi4ELi32ELi1ELi4ELi2ELb1ELb1EEvPfS0_S0_iiiiiiiiiiffi --------------------------
	.section	.text._Z20filterActs_YxX_colorILi4ELi32ELi1ELi4ELi2ELb1ELb1EEvPfS0_S0_iiiiiiiiiiffi,"ax",@progbits
	.align	128
        .global         _Z20filterActs_YxX_colorILi4ELi32ELi1ELi4ELi2ELb1ELb1EEvPfS0_S0_iiiiiiiiiiffi
        .type           _Z20filterActs_YxX_colorILi4ELi32ELi1ELi4ELi2ELb1ELb1EEvPfS0_S0_iiiiiiiiiiffi,@function
        .size           _Z20filterActs_YxX_colorILi4ELi32ELi1ELi4ELi2ELb1ELb1EEvPfS0_S0_iiiiiiiiiiffi,(.L_x_1031 - _Z20filterActs_YxX_colorILi4ELi32ELi1ELi4ELi2ELb1ELb1EEvPfS0_S0_iiiiiiiiiiffi)
        .other          _Z20filterActs_YxX_colorILi4ELi32ELi1ELi4ELi2ELb1ELb1EEvPfS0_S0_iiiiiiiiiiffi,@"STO_CUDA_ENTRY STV_DEFAULT"
_Z20filterActs_YxX_colorILi4ELi32ELi1ELi4ELi2ELb1ELb1EEvPfS0_S0_iiiiiiiiiiffi:
.text._Z20filterActs_YxX_colorILi4ELi32ELi1ELi4ELi2ELb1ELb1EEvPfS0_S0_iiiiiiiiiiffi:
        /* <DEDUP_REMOVED lines=39> */
[----:B------:R-:W-:-:S05]  /*0270*/  @!P0 LOP3.LUT R16, RZ, R4, RZ, 0x33, !PT ;  /* 0x00000004ff108212 */ /* 0x000fca00078e33ff */
[----:B------:R-:W-:-:S04]  /*0280*/  IMAD.MOV R3, RZ, RZ, -R16 ;  /* 0x000000ffff037224 */ /* 0x000fc800078e0a10 */
[----:B------:R-:W-:Y:S02]  /*0290*/  IMAD R3, R4, R3, R7 ;  /* 0x0000000304037224 */ /* 0x000fe400078e0207 */
[----:B------:R-:W-:Y:S02]  /*02a0*/  IMAD R4, R18, R19, R14 ;  /* 0x0000001312047224 */ /* 0x000fe400078e020e */
[----:B------:R-:W-:Y:S01]  /*02b0*/  @!P1 IMAD R7, R19, UR7, RZ ;  /* 0x0000000713079c24 */ /* 0x000fe2000f8e02ff */
[C---:B------:R-:W-:Y:S02]  /*02c0*/  LEA R6, R3.reuse, R2, 0x4 ;  /* 0x0000000203067211 */ /* 0x040fe400078e20ff */
[----:B------:R-:W-:Y:S01]  /*02d0*/  LEA R5, R3, R4, 0x4 ;  /* 0x0000000403057211 */ /* 0x000fe200078e20ff */
[----:B------:R-:W-:Y:S02]  /*02e0*/  @!P1 IMAD R7, R16, R7, RZ ;  /* 0x0000000710079224 */ /* 0x000fe400078e02ff */
[----:B----4-:R-:W-:-:S02]  /*02f0*/  IMAD R3, R15, UR5, RZ ;  /* 0x000000050f037c24 */ /* 0x010fc4000f8e02ff */
[----:B-----5:R-:W-:Y:S01]  /*0300*/  IMAD.WIDE R12, R5, 0x4, R12 ;  /* 0x00000004050c7825 */ /* 0x020fe200078e020c */
[----:B------:R-:W-:Y:S02]  /*0310*/  @!P1 SHF.L.U32 R7, R7, 0x1, RZ ;  /* 0x0000000107079819 */ /* 0x000fe400000006ff */
[----:B------:R-:W-:Y:S01]  /*0320*/  LEA R5, R8, R21, 0x5 ;  /* 0x0000001508057211 */ /* 0x000fe200078e28ff */
[----:B------:R-:W-:Y:S01]  /*0330*/  IMAD R10, R6, R3, R16 ;  /* 0x00000003060a7224 */ /* 0x000fe200078e0210 */
[----:B------:R-:W-:Y:S01]  /*0340*/  MOV R8, RZ ;  /* 0x000000ff00087202 */ /* 0x000fe20000000f00 */
        /* <DEDUP_REMOVED lines=14> */
[----:B------:R-:W4:Y:S01]  /*0430*/  LDCU UR11, c[0x0][0x3bc] ;  /* 0x00007780ff0b77ac */ /* 0x000f220008000800 */
[----:B------:R-:W1:Y:S02]  /*0440*/  LDCU.64 UR12, c[0x0][0x380] ;  /* 0x00007000ff0c77ac */ /* 0x000e640008000a00 */
[----:B--2---:R-:W2:Y:S01]  /*0450*/  MUFU.RCP R17, R17 ;  /* 0x0000001100117308 */ /* 0x004ea20000001000 */
[----:B0-----:R-:W-:-:S02]  /*0460*/  ULEA UR5, UR6, UR5, 0x18 ;  /* 0x0000000506057291 */ /* 0x001fc4000f8ec0ff */
[----:B------:R-:W-:-:S04]  /*0470*/  ULEA UR4, UR6, UR4, 0x18 ;  /* 0x0000000406047291 */ /* 0x000fc8000f8ec0ff */
[----:B------:R-:W-:Y:S02]  /*0480*/  LEA R21, R21, UR5, 0x2 ;  /* 0x0000000515157c11 */ /* 0x000fe4000f8e10ff */
[C---:B------:R-:W-:Y:S02]  /*0490*/  LEA R22, R2.reuse, UR4, 0x2 ;  /* 0x0000000402167c11 */ /* 0x040fe4000f8e10ff */
[----:B--2---:R-:W-:Y:S01]  /*04a0*/  IADD3 R10, PT, PT, R17, 0xffffffe, RZ ;  /* 0x0ffffffe110a7810 */ /* 0x004fe20007ffe0ff */
[----:B------:R-:W-:-:S03]  /*04b0*/  IMAD R25, R2, 0x80, R21 ;  /* 0x0000008002197824 */ /* 0x000fc600078e0215 */
[----:B------:R0:W2:Y:S02]  /*04c0*/  F2I.FTZ.U32.TRUNC.NTZ R11, R10 ;  /* 0x0000000a000b7305 */ /* 0x0000a4000021f000 */
[----:B0-----:R-:W-:Y:S01]  /*04d0*/  IMAD.MOV.U32 R10, RZ, RZ, RZ ;  /* 0x000000ffff0a7224 */ /* 0x001fe200078e00ff */
        /* <DEDUP_REMOVED lines=14> */
[----:B------:R-:W-:-:S07]  /*05c0*/  ISETP.GE.AND P1, PT, R4, RZ, PT ;  /* 0x000000ff0400720c */ /* 0x000fce0003f26270 */
[----:B------:R-:W-:-:S06]  /*05d0*/  @P0 IADD3 R11, PT, PT, R11, 0x1, RZ ;  /* 0x000000010b0b0810 */ /* 0x000fcc0007ffe0ff */
[----:B------:R-:W-:Y:S01]  /*05e0*/  @!P1 IMAD.MOV R11, RZ, RZ, -R11 ;  /* 0x000000ffff0b9224 */ /* 0x000fe200078e0a0b */
[----:B------:R-:W-:-:S04]  /*05f0*/  @!P2 LOP3.LUT R11, RZ, R15, RZ, 0x33, !PT ;  /* 0x0000000fff0ba212 */ /* 0x000fc800078e33ff */
[C---:B------:R-:W-:Y:S01]  /*0600*/  IADD3 R4, PT, PT, -R11.reuse, RZ, RZ ;  /* 0x000000ff0b047210 */ /* 0x040fe20007ffe1ff */
[----:B-1----:R-:W-:-:S04]  /*0610*/  IMAD R10, R11, UR10, R20 ;  /* 0x0000000a0b0a7c24 */ /* 0x002fc8000f8e0214 */
[----:B------:R-:W-:Y:S01]  /*0620*/  IMAD R15, R15, R4, R16 ;  /* 0x000000040f0f7224 */ /* 0x000fe200078e0210 */
[----:B------:R-:W-:-:S03]  /*0630*/  MOV R4, RZ ;  /* 0x000000ff00047202 */ /* 0x000fc60000000f00 */
[----:B------:R-:W-:Y:S01]  /*0640*/  IMAD R11, R15, UR10, R20 ;  /* 0x0000000a0f0b7c24 */ /* 0x000fe2000f8e0214 */
[----:B------:R-:W-:Y:S01]  /*0650*/  LEA R15, R14, UR4, 0x2 ;  /* 0x000000040e0f7c11 */ /* 0x000fe2000f8e10ff */
[----:B------:R-:W-:Y:S01]  /*0660*/  UMOV UR4, URZ ;  /* 0x000000ff00047c82 */ /* 0x000fe20008000000 */
[----:B------:R-:W-:Y:S02]  /*0670*/  SHF.R.S32.HI R20, RZ, 0x1f, R5 ;  /* 0x0000001fff147819 */ /* 0x000fe40000011405 */
[----:B---34-:R-:W-:-:S07]  /*0680*/  LEA R24, R18, R15, 0x6 ;  /* 0x0000000f12187211 */ /* 0x018fce00078e30ff */
.L_x_156:
[----:B------:R-:W-:Y:S01]  /*0690*/  ISETP.GT.U32.AND P0, PT, R0, 0x3f, PT ;  /* 0x0000003f0000780c */ /* 0x000fe20003f04070 */
[----:B------:R-:W-:-:S12]  /*06a0*/  BSSY.RECONVERGENT B0, `(.L_x_149) ;  /* 0x000000d000007945 */ /* 0x000fd80003800200 */
[----:B---34-:R-:W-:Y:S05]  /*06b0*/  @P0 BRA `(.L_x_150) ;  /* 0x00000000002c0947 */ /* 0x018fea0003800000 */
        /* <DEDUP_REMOVED lines=9> */
.L_x_151:
[----:B------:R1:W-:Y:S04]  /*0750*/  STS [R24], RZ ;  /* 0x000000ff18007388 */ /* 0x0003e80000000800 */
[----:B------:R1:W-:Y:S02]  /*0760*/  STS [R24+0x100], RZ ;  /* 0x000100ff18007388 */ /* 0x0003e40000000800 */
.L_x_150:
[----:B------:R-:W-:Y:S05]  /*0770*/  BSYNC.RECONVERGENT B0 ;  /* 0x0000000000007941 */ /* 0x000fea0003800200 */
.L_x_149:
        /* <DEDUP_REMOVED lines=28> */
[----:B------:R-:W-:-:S05]  /*0940*/  @!P2 LOP3.LUT R27, RZ, R17, RZ, 0x33, !PT ;  /* 0x00000011ff1ba212 */ /* 0x000fca00078e33ff */
[----:B------:R-:W-:Y:S01]  /*0950*/  IMAD.MOV R16, RZ, RZ, -R27 ;  /* 0x000000ffff107224 */ /* 0x000fe200078e0a1b */
        /* <DEDUP_REMOVED lines=29> */
.L_x_155:
[----:B------:R3:W-:Y:S04]  /*0b30*/  STS [R25], RZ ;  /* 0x000000ff19007388 */ /* 0x0007e80000000800 */
[----:B------:R3:W-:Y:S01]  /*0b40*/  STS [R25+0x200], RZ ;  /* 0x000200ff19007388 */ /* 0x0007e20000000800 */
[----:B------:R-:W-:Y:S05]  /*0b50*/  BRA `(.L_x_153) ;  /* 0x0000000000087947 */ /* 0x000fea0003800000 */
.L_x_154:
[----:B------:R4:W-:Y:S04]  /*0b60*/  STS [R25], RZ ;  /* 0x000000ff19007388 */ /* 0x0009e80000000800 */
[----:B------:R4:W-:Y:S02]  /*0b70*/  STS [R25+0x200], RZ ;  /* 0x000200ff19007388 */ /* 0x0009e40000000800 */
.L_x_153:
[----:B------:R-:W-:Y:S05]  /*0b80*/  BSYNC.RECONVERGENT B0 ;  /* 0x0000000000007941 */ /* 0x000fea0003800200 */
.L_x_152:
[----:B------:R-:W-:Y:S01]  /*0b90*/  BAR.SYNC.DEFER_BLOCKING 0x0 ;  /* 0x0000000000007b1d */ /* 0x000fe20000010000 */
[----:B------:R-:W-:Y:S01]  /*0ba0*/  UIADD3 UR4, UPT, UPT, UR4, 0x4, URZ ;  /* 0x0000000404047890 */ /* 0x000fe2000fffe0ff */
[----:B------:R-:W-:Y:S02]  /*0bb0*/  IADD3 R2, PT, PT, R2, 0x4, RZ ;  /* 0x0000000402027810 */ /* 0x000fe40007ffe0ff */
[----:B------:R-:W-:Y:S01]  /*0bc0*/  IADD3 R18, PT, PT, R18, 0x4, RZ ;  /* 0x0000000412127810 */ /* 0x000fe20007ffe0ff */
[----:B------:R-:W-:Y:S01]  /*0bd0*/  UISETP.GE.U32.AND UP0, UPT, UR4, UR7, UPT ;  /* 0x000000070400728c */ /* 0x000fe2000bf06070 */
[----:B0-----:R-:W-:Y:S04]  /*0be0*/  LDS R15, [R21] ;  /* 0x00000000150f7984 */ /* 0x001fe80000000800 */
[----:B--2---:R-:W0:Y:S04]  /*0bf0*/  LDS R14, [R22] ;  /* 0x00000000160e7984 */ /* 0x004e280000000800 */
[----:B------:R-:W2:Y:S04]  /*0c00*/  LDS R16, [R22+0x10] ;  /* 0x0000100016107984 */ /* 0x000ea80000000800 */
[----:B------:R-:W5:Y:S04]  /*0c10*/  LDS R17, [R22+0x20] ;  /* 0x0000200016117984 */ /* 0x000f680000000800 */
[----:B------:R-:W1:Y:S04]  /*0c20*/  LDS R27, [R22+0x30] ;  /* 0x00003000161b7984 */ /* 0x000e680000000800 */
[----:B------:R-:W-:Y:S04]  /*0c30*/  LDS R26, [R22+0x150] ;  /* 0x00015000161a7984 */ /* 0x000fe80000000800 */
[----:B------:R-:W-:Y:S01]  /*0c40*/  LDS R29, [R22+0x1a0] ;  /* 0x0001a000161d7984 */ /* 0x000fe20000000800 */
[----:B0-----:R-:W-:-:S03]  /*0c50*/  FFMA R8, R15, R14, R8 ;  /* 0x0000000e0f087223 */ /* 0x001fc60000000008 */
[----:B------:R-:W-:Y:S01]  /*0c60*/  LDS R14, [R22+0x50] ;  /* 0x00005000160e7984 */ /* 0x000fe20000000800 */
[----:B--2---:R-:W-:-:S03]  /*0c70*/  FFMA R7, R15, R16, R7 ;  /* 0x000000100f077223 */ /* 0x004fc60000000007 */
[----:B------:R-:W-:Y:S01]  /*0c80*/  LDS R16, [R22+0x70] ;  /* 0x0000700016107984 */ /* 0x000fe20000000800 */
[----:B-----5:R-:W-:-:S03]  /*0c90*/  FFMA R6, R15, R17, R6 ;  /* 0x000000110f067223 */ /* 0x020fc60000000006 */
[----:B------:R-:W-:Y:S01]  /*0ca0*/  LDS R17, [R22+0x60] ;  /* 0x0000600016117984 */ /* 0x000fe20000000800 */
[----:B-1----:R-:W-:-:S03]  /*0cb0*/  FFMA R27, R15, R27, R4 ;  /* 0x0000001b0f1b7223 */ /* 0x002fc60000000004 */
[----:B------:R-:W0:Y:S04]  /*0cc0*/  LDS R15, [R21+0x80] ;  /* 0x00008000150f7984 */ /* 0x000e280000000800 */
[----:B------:R-:W1:Y:S01]  /*0cd0*/  LDS R4, [R22+0x40] ;  /* 0x0000400016047984 */ /* 0x000e620000000800 */
[C---:B0-----:R-:W-:Y:S01]  /*0ce0*/  FFMA R7, R15.reuse, R14, R7 ;  /* 0x0000000e0f077223 */ /* 0x041fe20000000007 */
[C---:B------:R-:W-:Y:S01]  /*0cf0*/  FFMA R6, R15.reuse, R17, R6 ;  /* 0x000000110f067223 */ /* 0x040fe20000000006 */
[C---:B------:R-:W-:Y:S01]  /*0d00*/  FFMA R16, R15.reuse, R16, R27 ;  /* 0x000000100f107223 */ /* 0x040fe2000000001b */
[----:B------:R-:W-:Y:S01]  /*0d10*/  LDS R14, [R22+0x90] ;  /* 0x00009000160e7984 */ /* 0x000fe20000000800 */
[----:B-1----:R-:W-:-:S03]  /*0d20*/  FFMA R8, R15, R4, R8 ;  /* 0x000000040f087223 */ /* 0x002fc60000000008 */
[----:B------:R-:W0:Y:S04]  /*0d30*/  LDS R15, [R21+0x100] ;  /* 0x00010000150f7984 */ /* 0x000e280000000800 */
[----:B------:R-:W1:Y:S04]  /*0d40*/  LDS R4, [R22+0x80] ;  /* 0x0000800016047984 */ /* 0x000e680000000800 */
[----:B------:R-:W2:Y:S04]  /*0d50*/  LDS R17, [R22+0xa0] ;  /* 0x0000a00016117984 */ /* 0x000ea80000000800 */
[----:B------:R-:W5:Y:S01]  /*0d60*/  LDS R27, [R22+0xb0] ;  /* 0x0000b000161b7984 */ /* 0x000f620000000800 */
[----:B0-----:R-:W-:-:S03]  /*0d70*/  FFMA R7, R15, R14, R7 ;  /* 0x0000000e0f077223 */ /* 0x001fc60000000007 */
[----:B------:R-:W-:Y:S01]  /*0d80*/  LDS R14, [R22+0xd0] ;  /* 0x0000d000160e7984 */ /* 0x000fe20000000800 */
[----:B-1----:R-:W-:-:S03]  /*0d90*/  FFMA R8, R15, R4, R8 ;  /* 0x000000040f087223 */ /* 0x002fc60000000008 */
[----:B------:R-:W-:Y:S01]  /*0da0*/  LDS R4, [R22+0xc0] ;  /* 0x0000c00016047984 */ /* 0x000fe20000000800 */
[----:B--2---:R-:W-:-:S03]  /*0db0*/  FFMA R6, R15, R17, R6 ;  /* 0x000000110f067223 */ /* 0x004fc60000000006 */
[----:B------:R-:W-:Y:S01]  /*0dc0*/  LDS R17, [R22+0xe0] ;  /* 0x0000e00016117984 */ /* 0x000fe20000000800 */
[----:B-----5:R-:W-:-:S03]  /*0dd0*/  FFMA R16, R15, R27, R16 ;  /* 0x0000001b0f107223 */ /* 0x020fc60000000010 */
        /* <DEDUP_REMOVED lines=11> */
[C---:B0-----:R-:W-:Y:S01]  /*0e90*/  FFMA R8, R15.reuse, R4, R8 ;  /* 0x000000040f087223 */ /* 0x041fe20000000008 */
[----:B-1----:R-:W-:-:S02]  /*0ea0*/  FFMA R7, R15, R16, R7 ;  /* 0x000000100f077223 */ /* 0x002fc40000000007 */
[----:B------:R-:W-:Y:S01]  /*0eb0*/  LDS R16, [R22+0x170] ;  /* 0x0001700016107984 */ /* 0x000fe20000000800 */
[----:B--2---:R-:W-:-:S03]  /*0ec0*/  FFMA R4, R15, R17, R6 ;  /* 0x000000110f047223 */ /* 0x004fc60000000006 */
[----:B------:R-:W-:Y:S01]  /*0ed0*/  LDS R6, [R22+0x140] ;  /* 0x0001400016067984 */ /* 0x000fe20000000800 */
[----:B-----5:R-:W-:-:S03]  /*0ee0*/  FFMA R14, R15, R27, R14 ;  /* 0x0000001b0f0e7223 */ /* 0x020fc6000000000e */
[----:B------:R-:W0:Y:S04]  /*0ef0*/  LDS R15, [R21+0x280] ;  /* 0x00028000150f7984 */ /* 0x000e280000000800 */
[----:B------:R-:W1:Y:S04]  /*0f00*/  LDS R17, [R22+0x160] ;  /* 0x0001600016117984 */ /* 0x000e680000000800 */
[----:B------:R-:W-:Y:S01]  /*0f10*/  LDS R27, [R22+0x190] ;  /* 0x00019000161b7984 */ /* 0x000fe20000000800 */
[C---:B0-----:R-:W-:Y:S01]  /*0f20*/  FFMA R8, R15.reuse, R6, R8 ;  /* 0x000000060f087223 */ /* 0x041fe20000000008 */
[C---:B------:R-:W-:Y:S01]  /*0f30*/  FFMA R6, R15.reuse, R26, R7 ;  /* 0x0000001a0f067223 */ /* 0x040fe20000000007 */
[C---:B------:R-:W-:Y:S01]  /*0f40*/  FFMA R14, R15.reuse, R16, R14 ;  /* 0x000000100f0e7223 */ /* 0x040fe2000000000e */
[----:B------:R-:W0:Y:S01]  /*0f50*/  LDS R7, [R21+0x300] ;  /* 0x0003000015077984 */ /* 0x000e220000000800 */
[----:B-1----:R-:W-:-:S03]  /*0f60*/  FFMA R4, R15, R17, R4 ;  /* 0x000000110f047223 */ /* 0x002fc60000000004 */
[----:B------:R-:W1:Y:S04]  /*0f70*/  LDS R26, [R22+0x180] ;  /* 0x00018000161a7984 */ /* 0x000e680000000800 */
[----:B------:R-:W2:Y:S04]  /*0f80*/  LDS R17, [R22+0x1b0] ;  /* 0x0001b00016117984 */ /* 0x000ea80000000800 */
[----:B------:R-:W-:Y:S04]  /*0f90*/  LDS R15, [R21+0x380] ;  /* 0x00038000150f7984 */ /* 0x000fe80000000800 */
[----:B------:R-:W5:Y:S01]  /*0fa0*/  LDS R16, [R22+0x1c0] ;  /* 0x0001c00016107984 */ /* 0x000f620000000800 */
[C---:B0-----:R-:W-:Y:S01]  /*0fb0*/  FFMA R6, R7.reuse, R27, R6 ;  /* 0x0000001b07067223 */ /* 0x041fe20000000006 */
[----:B------:R-:W-:-:S02]  /*0fc0*/  FFMA R4, R7, R29, R4 ;  /* 0x0000001d07047223 */ /* 0x000fc40000000004 */
[----:B------:R-:W-:Y:S01]  /*0fd0*/  LDS R27, [R22+0x1e0] ;  /* 0x0001e000161b7984 */ /* 0x000fe20000000800 */
[C---:B-1----:R-:W-:Y:S01]  /*0fe0*/  FFMA R8, R7.reuse, R26, R8 ;  /* 0x0000001a07087223 */ /* 0x042fe20000000008 */
[----:B--2---:R-:W-:Y:S02]  /*0ff0*/  FFMA R14, R7, R17, R14 ;  /* 0x00000011070e7223 */ /* 0x004fe4000000000e */
[----:B------:R-:W0:Y:S04]  /*1000*/  LDS R7, [R22+0x1d0] ;  /* 0x0001d00016077984 */ /* 0x000e280000000800 */
[----:B------:R-:W1:Y:S01]  /*1010*/  LDS R17, [R22+0x1f0] ;  /* 0x0001f00016117984 */ /* 0x000e620000000800 */
[----:B-----5:R-:W-:Y:S02]  /*1020*/  FFMA R8, R15, R16, R8 ;  /* 0x000000100f087223 */ /* 0x020fe40000000008 */
[----:B------:R-:W2:Y:S02]  /*1030*/  LDC R16, c[0x0][0x39c] ;  /* 0x0000e700ff107b82 */ /* 0x000ea40000000800 */
[C---:B--2---:R-:W-:Y:S01]  /*1040*/  LEA R23, R16.reuse, R23, 0x2 ;  /* 0x0000001710177211 */ /* 0x044fe200078e10ff */
[----:B------:R-:W-:-:S02]  /*1050*/  IMAD R19, R16, 0x4, R19 ;  /* 0x0000000410137824 */ /* 0x000fc400078e0213 */
[C---:B0-----:R-:W-:Y:S01]  /*1060*/  FFMA R7, R15.reuse, R7, R6 ;  /* 0x000000070f077223 */ /* 0x041fe20000000006 */
[C---:B------:R-:W-:Y:S01]  /*1070*/  FFMA R6, R15.reuse, R27, R4 ;  /* 0x0000001b0f067223 */ /* 0x040fe20000000004 */
[----:B-1----:R-:W-:Y:S01]  /*1080*/  FFMA R4, R15, R17, R14 ;  /* 0x000000110f047223 */ /* 0x002fe2000000000e */
[----:B------:R-:W-:Y:S06]  /*1090*/  BAR.SYNC.DEFER_BLOCKING 0x0 ;  /* 0x0000000000007b1d */ /* 0x000fec0000010000 */
[----:B------:R-:W-:Y:S05]  /*10a0*/  BRA.U !UP0, `(.L_x_156) ;  /* 0xfffffff508787547 */ /* 0x000fea000b83ffff */
.L_x_148:
[----:B------:R-:W0:Y:S02]  /*10b0*/  LDCU UR6, c[0x0][0x398] ;  /* 0x00007300ff0677ac */ /* 0x000e240008000800 */
[----:B0-----:R-:W-:-:S13]  /*10c0*/  ISETP.GE.AND P0, PT, R5, UR6, PT ;  /* 0x0000000605007c0c */ /* 0x001fda000bf06270 */
[----:B------:R-:W-:Y:S05]  /*10d0*/  @P0 EXIT ;  /* 0x000000000000094d */ /* 0x000fea0003800000 */
[----:B------:R-:W0:Y:S01]  /*10e0*/  LDC.64 R10, c[0x0][0x390] ;  /* 0x0000e400ff0a7b82 */ /* 0x000e220000000a00 */
[----:B------:R-:W1:Y:S01]  /*10f0*/  LDCU.64 UR4, c[0x0][0x3c0] ;  /* 0x00007800ff0477ac */ /* 0x000e620008000a00 */
[----:B0-----:R-:W-:-:S05]  /*1100*/  IMAD.WIDE.U32 R10, R9, 0x4, R10 ;  /* 0x00000004090a7825 */ /* 0x001fca00078e000a */
[----:B------:R-:W2:Y:S01]  /*1110*/  LDG.E R2, desc[UR8][R10.64] ;  /* 0x000000080a027981 */ /* 0x000ea2000c1e1900 */
[----:B------:R-:W-:Y:S02]  /*1120*/  IMAD R0, R3, UR6, RZ ;  /* 0x0000000603007c24 */ /* 0x000fe4000f8e02ff */
[----:B-1----:R-:W-:-:S03]  /*1130*/  FMUL R5, R8, UR5 ;  /* 0x0000000508057c20 */ /* 0x002fc60008400000 */
[----:B------:R-:W-:Y:S01]  /*1140*/  SHF.L.U32 R3, R0, 0x2, RZ ;  /* 0x0000000200037819 */ /* 0x000fe200000006ff */
[----:B--2---:R-:W-:-:S04]  /*1150*/  FFMA R5, R2, UR4, R5 ;  /* 0x0000000402057c23 */ /* 0x004fc80008000005 */
        /* <DEDUP_REMOVED lines=19> */
.L_x_157:
        /* <DEDUP_REMOVED lines=15> */
.L_x_1031:


//--------------------- .text._Z20filterActs_YxX_colorILi4ELi32ELi1ELi8ELi2ELb1ELb1EEvPfS0_S0_iiiiiiiiiiffi --------------------------
	.section	.text._Z20filterActs_YxX_colorILi4ELi32ELi1ELi8ELi2ELb1ELb1EEvPfS0_S0_iiiiiiiiiiffi,"ax",@progbits
	.align	128
        .global         _Z20filterActs_YxX_colorILi4ELi32ELi1ELi8ELi2ELb1ELb1EEvPfS0_S0_iiiiiiiiiiffi
        .type           _Z20filterActs_YxX_colorILi4ELi32ELi1ELi8ELi2ELb1ELb1EEvPfS0_S0_iiiiiiiiiiffi,@function
        .size           _Z20filterActs_YxX_colorILi4ELi32ELi1ELi8ELi2ELb1ELb1EEvPfS0_S0_iiiiiiiiiiffi,(.L_x_1032 - _Z20filterActs_YxX_colorILi4ELi32ELi1ELi8ELi2ELb1ELb1EEvPfS0_S0_iiiiiiiiiiffi)
        .other          _Z20filterActs_YxX_colorILi4ELi32ELi1ELi8ELi2ELb1ELb1EEvPfS0_S0_iiiiiiiiiiffi,@"STO_CUDA_ENTRY STV_DEFAULT"
_Z20filterActs_YxX_colorILi4ELi32ELi1ELi8ELi2ELb1ELb1EEvPfS0_S0_iiiiiiiiiiffi:
.text._Z20filterActs_YxX_colorILi4ELi32ELi1ELi8ELi2ELb1ELb1EEvPfS0_S0_iiiiiiiiiiffi:
        /* <DEDUP_REMOVED lines=67> */
[----:B------:R-:W4:Y:S01]  /*0430*/  LDCU UR11, c[0x0][0x3bc] ;  /* 0x00007780ff0b77ac */ /* 0x000f220008000800 */
[----:B------:R-:W1:Y:S02]  /*0440*/  LDCU.64 UR12, c[0x0][0x380] ;  /* 0x00007000ff0c77ac */ /* 0x000e640008000a00 */
        /* <DEDUP_REMOVED lines=38> */
.L_x_166:
        /* <DEDUP_REMOVED lines=12> */
.L_x_161:
[----:B------:R1:W-:Y:S04]  /*0770*/  STS [R17], RZ ;  /* 0x000000ff11007388 */ /* 0x0003e80000000800 */
[----:B------:R1:W-:Y:S02]  /*0780*/  STS [R17+0x200], RZ ;  /* 0x000200ff11007388 */ /* 0x0003e40000000800 */
.L_x_160:
[----:B------:R-:W-:Y:S05]  /*0790*/  BSYNC.RECONVERGENT B0 ;  /* 0x0000000000007941 */ /* 0x000fea0003800200 */
.L_x_159:
        /* <DEDUP_REMOVED lines=59> */
.L_x_165:
[----:B------:R3:W-:Y:S04]  /*0b50*/  STS [R15], RZ ;  /* 0x000000ff0f007388 */ /* 0x0007e80000000800 */
[----:B------:R3:W-:Y:S01]  /*0b60*/  STS [R15+0x200], RZ ;  /* 0x000200ff0f007388 */ /* 0x0007e20000000800 */
[----:B------:R-:W-:Y:S05]  /*0b70*/  BRA `(.L_x_163) ;  /* 0x0000000000087947 */ /* 0x000fea0003800000 */
.L_x_164:
[----:B------:R4:W-:Y:S04]  /*0b80*/  STS [R15], RZ ;  /* 0x000000ff0f007388 */ /* 0x0009e80000000800 */
[----:B------:R4:W-:Y:S02]  /*0b90*/  STS [R15+0x200], RZ ;  /* 0x000200ff0f007388 */ /* 0x0009e40000000800 */
.L_x_163:
[----:B------:R-:W-:Y:S05]  /*0ba0*/  BSYNC.RECONVERGENT B0 ;  /* 0x0000000000007941 */ /* 0x000fea0003800200 */
.L_x_162:
[----:B------:R-:W-:Y:S01]  /*0bb0*/  BAR.SYNC.DEFER_BLOCKING 0x0 ;  /* 0x0000000000007b1d */ /* 0x000fe20000010000 */
[----:B------:R-:W-:Y:S01]  /*0bc0*/  UIADD3 UR4, UPT, UPT, UR4, 0x4, URZ ;  /* 0x0000000404047890 */ /* 0x000fe2000fffe0ff */
[----:B------:R-:W-:Y:S02]  /*0bd0*/  IADD3 R11, PT, PT, R11, 0x4, RZ ;  /* 0x000000040b0b7810 */ /* 0x000fe40007ffe0ff */
[----:B------:R-:W-:Y:S01]  /*0be0*/  IADD3 R0, PT, PT, R0, 0x4, RZ ;  /* 0x0000000400007810 */ /* 0x000fe20007ffe0ff */
[----:B------:R-:W-:Y:S01]  /*0bf0*/  UISETP.GE.U32.AND UP0, UPT, UR4, UR7, UPT ;  /* 0x000000070400728c */ /* 0x000fe2000bf06070 */
[----:B0-2---:R-:W-:Y:S04]  /*0c00*/  LDS R18, [R14] ;  /* 0x000000000e127984 */ /* 0x005fe80000000800 */
[----:B------:R-:W0:Y:S04]  /*0c10*/  LDS R19, [R16] ;  /* 0x0000000010137984 */ /* 0x000e280000000800 */
[----:B------:R-:W2:Y:S04]  /*0c20*/  LDS R32, [R16+0x10] ;  /* 0x0000100010207984 */ /* 0x000ea80000000800 */
[----:B------:R-:W5:Y:S04]  /*0c30*/  LDS R34, [R16+0x30] ;  /* 0x0000300010227984 */ /* 0x000f680000000800 */
[----:B------:R-:W1:Y:S04]  /*0c40*/  LDS R37, [R16+0x50] ;  /* 0x0000500010257984 */ /* 0x000e680000000800 */
[----:B------:R-:W3:Y:S04]  /*0c50*/  LDS R31, [R16+0x20] ;  /* 0x00002000101f7984 */ /* 0x000ee80000000800 */
[----:B------:R-:W4:Y:S04]  /*0c60*/  LDS R35, [R16+0x40] ;  /* 0x0000400010237984 */ /* 0x000f280000000800 */
[----:B------:R-:W4:Y:S04]  /*0c70*/  LDS R30, [R16+0x60] ;  /* 0x00006000101e7984 */ /* 0x000f280000000800 */
[----:B------:R-:W4:Y:S04]  /*0c80*/  LDS R20, [R16+0x70] ;  /* 0x0000700010147984 */ /* 0x000f280000000800 */
[----:B------:R-:W-:Y:S01]  /*0c90*/  LDS R36, [R16+0x130] ;  /* 0x0001300010247984 */ /* 0x000fe20000000800 */
[----:B0-----:R-:W-:-:S03]  /*0ca0*/  FFMA R19, R18, R19, R22 ;  /* 0x0000001312137223 */ /* 0x001fc60000000016 */
[----:B------:R-:W-:Y:S01]  /*0cb0*/  LDS R22, [R14+0x80] ;  /* 0x000080000e167984 */ /* 0x000fe20000000800 */
[----:B--2---:R-:W-:-:S03]  /*0cc0*/  FFMA R21, R18, R32, R23 ;  /* 0x0000002012157223 */ /* 0x004fc60000000017 */
[----:B------:R-:W0:Y:S01]  /*0cd0*/  LDS R23, [R16+0x80] ;  /* 0x0000800010177984 */ /* 0x000e220000000800 */
[----:B-----5:R-:W-:-:S03]  /*0ce0*/  FFMA R33, R18, R34, R25 ;  /* 0x0000002212217223 */ /* 0x020fc60000000019 */
[----:B------:R-:W2:Y:S01]  /*0cf0*/  LDS R32, [R16+0xb0] ;  /* 0x0000b00010207984 */ /* 0x000ea20000000800 */
[----:B-1----:R-:W-:-:S03]  /*0d00*/  FFMA R37, R18, R37, R28 ;  /* 0x0000002512257223 */ /* 0x002fc6000000001c */
[----:B------:R-:W1:Y:S01]  /*0d10*/  LDS R28, [R16+0x90] ;  /* 0x00009000101c7984 */ /* 0x000e620000000800 */
[----:B---3--:R-:W-:-:S03]  /*0d20*/  FFMA R31, R18, R31, R24 ;  /* 0x0000001f121f7223 */ /* 0x008fc60000000018 */
[----:B------:R-:W3:Y:S01]  /*0d30*/  LDS R24, [R16+0xf0] ;  /* 0x0000f00010187984 */ /* 0x000ee20000000800 */
[----:B----4-:R-:W-:-:S03]  /*0d40*/  FFMA R35, R18, R35, R26 ;  /* 0x0000002312237223 */ /* 0x010fc6000000001a */
[----:B------:R-:W4:Y:S01]  /*0d50*/  LDS R26, [R16+0xc0] ;  /* 0x0000c000101a7984 */ /* 0x000f220000000800 */
[----:B------:R-:W-:-:S03]  /*0d60*/  FFMA R27, R18, R30, R27 ;  /* 0x0000001e121b7223 */ /* 0x000fc6000000001b */
[----:B------:R-:W5:Y:S01]  /*0d70*/  LDS R30, [R16+0xa0] ;  /* 0x0000a000101e7984 */ /* 0x000f620000000800 */
[----:B------:R-:W-:-:S03]  /*0d80*/  FFMA R25, R18, R20, R29 ;  /* 0x0000001412197223 */ /* 0x000fc6000000001d */
[----:B------:R-:W5:Y:S04]  /*0d90*/  LDS R20, [R16+0xd0] ;  /* 0x0000d00010147984 */ /* 0x000f680000000800 */
[----:B------:R-:W5:Y:S04]  /*0da0*/  LDS R18, [R16+0xe0] ;  /* 0x0000e00010127984 */ /* 0x000f680000000800 */
[----:B------:R-:W-:Y:S01]  /*0db0*/  LDS R34, [R16+0x170] ;  /* 0x0001700010227984 */ /* 0x000fe20000000800 */
[C---:B0-----:R-:W-:Y:S01]  /*0dc0*/  FFMA R23, R22.reuse, R23, R19 ;  /* 0x0000001716177223 */ /* 0x041fe20000000013 */
[----:B--2---:R-:W-:-:S02]  /*0dd0*/  FFMA R33, R22, R32, R33 ;  /* 0x0000002016217223 */ /* 0x004fc40000000021 */
[----:B------:R-:W-:Y:S01]  /*0de0*/  LDS R32, [R16+0x100] ;  /* 0x0001000010207984 */ /* 0x000fe20000000800 */
[----:B-1----:R-:W-:-:S03]  /*0df0*/  FFMA R29, R22, R28, R21 ;  /* 0x0000001c161d7223 */ /* 0x002fc60000000015 */
[----:B------:R-:W-:Y:S01]  /*0e00*/  LDS R28, [R16+0x120] ;  /* 0x00012000101c7984 */ /* 0x000fe20000000800 */
[----:B---3--:R-:W-:-:S03]  /*0e10*/  FFMA R25, R22, R24, R25 ;  /* 0x0000001816197223 */ /* 0x008fc60000000019 */
[----:B------:R-:W-:Y:S01]  /*0e20*/  LDS R24, [R16+0x160] ;  /* 0x0001600010187984 */ /* 0x000fe20000000800 */
[----:B----4-:R-:W-:-:S03]  /*0e30*/  FFMA R21, R22, R26, R35 ;  /* 0x0000001a16157223 */ /* 0x010fc60000000023 */
        /* <DEDUP_REMOVED lines=105> */
.L_x_158:
        /* <DEDUP_REMOVED lines=9> */
[----:B------:R-:W-:-:S05]  /*1560*/  SHF.L.U32 R3, R6, 0x2, RZ ;  /* 0x0000000206037819 */ /* 0x000fca00000006ff */
[----:B------:R-:W-:-:S04]  /*1570*/  IMAD.WIDE R2, R3, 0x4, R8 ;  /* 0x0000000403027825 */ /* 0x000fc800078e0208 */
[----:B--2---:R-:W-:-:S05]  /*1580*/  FFMA R7, R0, UR4, R5 ;  /* 0x0000000400077c23 */ /* 0x004fca0008000005 */
        /* <DEDUP_REMOVED lines=42> */
.L_x_167:
        /* <DEDUP_REMOVED lines=13> */
.L_x_1032:


//--------------------- .text._Z20filterActs_YxX_colorILi4ELi32ELi1ELi4ELi1ELb1ELb0EEvPfS0_S0_iiiiiiiiiiffi --------------------------
	.section	.text._Z20filterActs_YxX_colorILi4ELi32ELi1ELi4ELi1ELb1ELb0EEvPfS0_S0_iiiiiiiiiiffi,"ax",@progbits
	.align	128
        .global         _Z20filterActs_YxX_colorILi4ELi32ELi1ELi4ELi1ELb1ELb0EEvPfS0_S0_iiiiiiiiiiffi
        .type           _Z20filterActs_YxX_colorILi4ELi32ELi1ELi4ELi1ELb1ELb0EEvPfS0_S0_iiiiiiiiiiffi,@function
        .size           _Z20filterActs_YxX_colorILi4ELi32ELi1ELi4ELi1ELb1ELb0EEvPfS0_S0_iiiiiiiiiiffi,(.L_x_1033 - _Z20filterActs_YxX_colorILi4ELi32ELi1ELi4ELi1ELb1ELb0EEvPfS0_S0_iiiiiiiiiiffi)
        .other          _Z20filterActs_YxX_colorILi4ELi32ELi1ELi4ELi1ELb1ELb0EEvPfS0_S0_iiiiiiiiiiffi,@"STO_CUDA_ENTRY STV_DEFAULT"
_Z20filterActs_YxX_colorILi4ELi32ELi1ELi4ELi1ELb1ELb0EEvPfS0_S0_iiiiiiiiiiffi:
.text._Z20filterActs_YxX_colorILi4ELi32ELi1ELi4ELi1ELb1ELb0EEvPfS0_S0_iiiiiiiiiiffi:
[----:B------:R-:W-:Y:S01]  /*0000*/  LDC R1, c[0x0][0x37c] ;  /* 0x0000df00ff017b82 */ /* 0x000fe20000000800 */
[----:B------:R-:W0:Y:S07]  /*0010*/  LDCU UR9, c[0x0][0x39c] ;  /* 0x00007380ff0977ac */ /* 0x000e2e0008000800 */
[----:B------:R-:W1:Y:S01]  /*0020*/  LDC R3, c[0x0][0x3b8] ;  /* 0x0000ee00ff037b82 */ /* 0x000e620000000800 */
[----:B------:R-:W2:Y:S01]  /*0030*/  S2R R5, SR_CTAID.Y ;  /* 0x0000000000057919 */ /* 0x000ea20000002600 */
[----:B------:R-:W-:Y:S01]  /*0040*/  CS2R R18, SRZ ;  /* 0x0000000000127805 */ /* 0x000fe2000001ff00 */
[----:B------:R-:W3:Y:S01]  /*0050*/  LDCU UR5, c[0x0][0x3a8] ;  /* 0x00007500ff0577ac */ /* 0x000ee20008000800 */
[----:B------:R-:W-:Y:S01]  /*0060*/  CS2R R20, SRZ ;  /* 0x0000000000147805 */ /* 0x000fe2000001ff00 */
[----:B------:R-:W4:Y:S01]  /*0070*/  LDCU.64 UR10, c[0x0][0x358] ;  /* 0x00006b00ff0a77ac */ /* 0x000f220008000a00 */
[----:B0-----:R-:W-:-:S04]  /*0080*/  USHF.R.S32.HI UR4, URZ, 0x1f, UR9 ;  /* 0x0000001fff047899 */ /* 0x001fc80008011409 */
[----:B------:R-:W-:Y:S02]  /*0090*/  ULEA.HI UR4, UR4, UR9, URZ, 0x4 ;  /* 0x0000000904047291 */ /* 0x000fe4000f8f20ff */
[----:B---3--:R-:W-:Y:S01]  /*00a0*/  UISETP.NE.AND UP0, UPT, UR5, URZ, UPT ;  /* 0x000000ff0500728c */ /* 0x008fe2000bf05270 */
[----:B-1----:R-:W-:Y:S01]  /*00b0*/  IABS R11, R3 ;  /* 0x00000003000b7213 */ /* 0x002fe20000000000 */
[----:B------:R-:W-:Y:S02]  /*00c0*/  USHF.R.S32.HI UR4, URZ, 0x4, UR4 ;  /* 0x00000004ff047899 */ /* 0x000fe40008011404 */
[----:B------:R-:W-:Y:S01]  /*00d0*/  UIMAD UR8, UR5, UR5, URZ ;  /* 0x00000005050872a4 */ /* 0x000fe2000f8e02ff */
[----:B------:R-:W0:Y:S03]  /*00e0*/  I2F.RP R4, R11 ;  /* 0x0000000b00047306 */ /* 0x000e260000209400 */
[----:B------:R-:W-:Y:S01]  /*00f0*/  IMAD R9, RZ, RZ, -UR4 ;  /* 0x80000004ff097e24 */ /* 0x000fe2000f8e02ff */
[----:B------:R-:W-:-:S04]  /*0100*/  ISETP.NE.U32.AND P2, PT, RZ, UR4, PT ;  /* 0x00000004ff007c0c */ /* 0x000fc8000bf45070 */
[----:B------:R-:W1:Y:S08]  /*0110*/  I2F.U32.RP R0, UR4 ;  /* 0x0000000400007d06 */ /* 0x000e700008209000 */
[----:B0-----:R-:W-:Y:S08]  /*0120*/  MUFU.RCP R4, R4 ;  /* 0x0000000400047308 */ /* 0x001ff00000001000 */
[----:B-1----:R-:W0:Y:S02]  /*0130*/  MUFU.RCP R0, R0 ;  /* 0x0000000000007308 */ /* 0x002e240000001000 */
[----:B0-----:R-:W-:-:S06]  /*0140*/  IADD3 R6, PT, PT, R0, 0xffffffe, RZ ;  /* 0x0ffffffe00067810 */ /* 0x001fcc0007ffe0ff */
[----:B------:R0:W1:Y:S02]  /*0150*/  F2I.FTZ.U32.TRUNC.NTZ R7, R6 ;  /* 0x0000000600077305 */ /* 0x000064000021f000 */
[----:B0-----:R-:W-:Y:S02]  /*0160*/  HFMA2 R6, -RZ, RZ, 0, 0 ;  /* 0x00000000ff067431 */ /* 0x001fe400000001ff */
[----:B-1----:R-:W-:-:S04]  /*0170*/  IMAD R9, R9, R7, RZ ;  /* 0x0000000709097224 */ /* 0x002fc800078e02ff */
[----:B------:R-:W-:Y:S01]  /*0180*/  IMAD.HI.U32 R0, R7, R9, R6 ;  /* 0x0000000907007227 */ /* 0x000fe200078e0006 */
[----:B------:R-:W-:-:S04]  /*0190*/  IADD3 R6, PT, PT, R4, 0xffffffe, RZ ;  /* 0x0ffffffe04067810 */ /* 0x000fc80007ffe0ff */
[----:B------:R0:W1:Y:S01]  /*01a0*/  F2I.FTZ.U32.TRUNC.NTZ R7, R6 ;  /* 0x0000000600077305 */ /* 0x000062000021f000 */
[----:B--2---:R-:W-:-:S04]  /*01b0*/  IMAD.HI.U32 R0, R0, R5, RZ ;  /* 0x0000000500007227 */ /* 0x004fc800078e00ff */
[----:B------:R-:W-:-:S04]  /*01c0*/  IMAD.MOV R2, RZ, RZ, -R0 ;  /* 0x000000ffff027224 */ /* 0x000fc800078e0a00 */
[----:B------:R-:W-:Y:S02]  /*01d0*/  IMAD R2, R2, UR4, R5 ;  /* 0x0000000402027c24 */ /* 0x000fe4000f8e0205 */
[----:B0-----:R-:W-:-:S03]  /*01e0*/  IMAD.MOV.U32 R6, RZ, RZ, RZ ;  /* 0x000000ffff067224 */ /* 0x001fc600078e00ff */
[----:B------:R-:W-:-:S13]  /*01f0*/  ISETP.GE.U32.AND P0, PT, R2, UR4, PT ;  /* 0x0000000402007c0c */ /* 0x000fda000bf06070 */
[----:B------:R-:W-:Y:S01]  /*0200*/  @P0 VIADD R2, R2, -UR4 ;  /* 0x8000000402020c36 */ /* 0x000fe20008000000 */
[----:B------:R-:W-:-:S04]  /*0210*/  @P0 IADD3 R0, PT, PT, R0, 0x1, RZ ;  /* 0x0000000100000810 */ /* 0x000fc80007ffe0ff */
[----:B------:R-:W-:Y:S01]  /*0220*/  ISETP.GE.U32.AND P1, PT, R2, UR4, PT ;  /* 0x0000000402007c0c */ /* 0x000fe2000bf26070 */
[----:B-1----:R-:W-:-:S04]  /*0230*/  IMAD.MOV R2, RZ, RZ, -R7 ;  /* 0x000000ffff027224 */ /* 0x002fc800078e0a07 */
[----:B------:R-:W-:-:S04]  /*0240*/  IMAD R9, R2, R11, RZ ;  /* 0x0000000b02097224 */ /* 0x000fc800078e02ff */
[----:B------:R-:W-:Y:S02]  /*0250*/  IMAD.HI.U32 R6, R7, R9, R6 ;  /* 0x0000000907067227 */ /* 0x000fe400078e0006 */
[----:B------:R-:W0:Y:S02]  /*0260*/  S2R R9, SR_TID.X ;  /* 0x0000000000097919 */ /* 0x000e240000002100 */
[----:B------:R-:W-:Y:S02]  /*0270*/  @P1 IADD3 R0, PT, PT, R0, 0x1, RZ ;  /* 0x0000000100001810 */ /* 0x000fe40007ffe0ff */
[----:B------:R-:W-:-:S04]  /*0280*/  @!P2 LOP3.LUT R0, RZ, UR4, RZ, 0x33, !PT ;  /* 0x00000004ff00ac12 */ /* 0x000fc8000f8e33ff */
[----:B------:R-:W-:-:S05]  /*0290*/  IABS R2, R0 ;  /* 0x0000000000027213 */ /* 0x000fca0000000000 */
[----:B------:R-:W-:-:S04]  /*02a0*/  IMAD.HI.U32 R13, R6, R2, RZ ;  /* 0x00000002060d7227 */ /* 0x000fc800078e00ff */
[----:B------:R-:W-:Y:S01]  /*02b0*/  IMAD.MOV R6, RZ, RZ, -R0 ;  /* 0x000000ffff067224 */ /* 0x000fe200078e0a00 */
[----:B------:R-:W-:-:S03]  /*02c0*/  IADD3 R4, PT, PT, -R13, RZ, RZ ;  /* 0x000000ff0d047210 */ /* 0x000fc60007ffe1ff */
[----:B------:R-:W-:Y:S02]  /*02d0*/  IMAD R5, R6, UR4, R5 ;  /* 0x0000000406057c24 */ /* 0x000fe4000f8e0205 */
[C---:B------:R-:W-:Y:S02]  /*02e0*/  IMAD R2, R11.reuse, R4, R2 ;  /* 0x000000040b027224 */ /* 0x040fe400078e0202 */
[----:B------:R-:W1:Y:S03]  /*02f0*/  S2R R4, SR_TID.Y ;  /* 0x0000000000047919 */ /* 0x000e660000002200 */
[----:B------:R-:W-:-:S13]  /*0300*/  ISETP.GT.U32.AND P2, PT, R11, R2, PT ;  /* 0x000000020b00720c */ /* 0x000fda0003f44070 */
[----:B------:R-:W-:Y:S01]  /*0310*/  @!P2 IMAD.IADD R2, R2, 0x1, -R11 ;  /* 0x000000010202a824 */ /* 0x000fe200078e0a0b */
[----:B------:R-:W-:Y:S02]  /*0320*/  @!P2 IADD3 R13, PT, PT, R13, 0x1, RZ ;  /* 0x000000010d0da810 */ /* 0x000fe40007ffe0ff */
[----:B------:R-:W-:Y:S02]  /*0330*/  ISETP.NE.AND P2, PT, R3, RZ, PT ;  /* 0x000000ff0300720c */ /* 0x000fe40003f45270 */
[----:B------:R-:W-:Y:S02]  /*0340*/  ISETP.GE.U32.AND P0, PT, R2, R11, PT ;  /* 0x0000000b0200720c */ /* 0x000fe40003f06070 */
[----:B------:R-:W-:-:S04]  /*0350*/  LOP3.LUT R2, R0, R3, RZ, 0x3c, !PT ;  /* 0x0000000300027212 */ /* 0x000fc800078e3cff */
[----:B------:R-:W-:Y:S02]  /*0360*/  ISETP.GE.AND P1, PT, R2, RZ, PT ;  /* 0x000000ff0200720c */ /* 0x000fe40003f26270 */
[----:B------:R-:W0:Y:S05]  /*0370*/  S2R R2, SR_CTAID.X ;  /* 0x0000000000027919 */ /* 0x000e2a0000002500 */
[----:B------:R-:W-:-:S06]  /*0380*/  @P0 VIADD R13, R13, 0x1 ;  /* 0x000000010d0d0836 */ /* 0x000fcc0000000000 */
[----:B------:R-:W-:Y:S02]  /*0390*/  @!P1 IADD3 R13, PT, PT, -R13, RZ, RZ ;  /* 0x000000ff0d0d9210 */ /* 0x000fe40007ffe1ff */
[----:B------:R-:W-:-:S04]  /*03a0*/  @!P2 LOP3.LUT R13, RZ, R3, RZ, 0x33, !PT ;  /* 0x00000003ff0da212 */ /* 0x000fc800078e33ff */
[----:B------:R-:W-:-:S05]  /*03b0*/  IADD3 R7, PT, PT, -R13, RZ, RZ ;  /* 0x000000ff0d077210 */ /* 0x000fca0007ffe1ff */
[----:B------:R-:W-:Y:S02]  /*03c0*/  IMAD R17, R3, R7, R0 ;  /* 0x0000000703117224 */ /* 0x000fe400078e0200 */
[----:B0-----:R-:W-:Y:S01]  /*03d0*/  IMAD R7, R2, 0x20, R9 ;  /* 0x0000002002077824 */ /* 0x001fe200078e0209 */
[----:B-1--4-:R-:W-:Y:S06]  /*03e0*/  BRA.U !UP0, `(.L_x_168) ;  /* 0x0000000908487547 */ /* 0x012fec000b800000 */
[----:B------:R-:W0:Y:S01]  /*03f0*/  S2UR UR5, SR_CgaCtaId ;  /* 0x00000000000579c3 */ /* 0x000e220000008800 */
[----:B------:R-:W-:Y:S01]  /*0400*/  LEA R22, R4, R9, 0x5 ;  /* 0x0000000904167211 */ /* 0x000fe200078e28ff */
[----:B------:R-:W-:Y:S01]  /*0410*/  UMOV UR4, 0x400 ;  /* 0x0000040000047882 */ /* 0x000fe20000000000 */
[----:B------:R-:W1:Y:S01]  /*0420*/  LDCU UR12, c[0x0][0x3b0] ;  /* 0x00007600ff0c77ac */ /* 0x000e620008000800 */
[C---:B------:R-:W-:Y:S01]  /*0430*/  LOP3.LUT R3, R9.reuse, 0xf, RZ, 0xc0, !PT ;  /* 0x0000000f09037812 */ /* 0x040fe200078ec0ff */
[----:B------:R-:W-:Y:S01]  /*0440*/  IMAD.SHL.U32 R9, R9, 0x4, RZ ;  /* 0x0000000409097824 */ /* 0x000fe200078e00ff */
[----:B------:R-:W-:Y:S01]  /*0450*/  SHF.R.U32.HI R16, RZ, 0x4, R22 ;  /* 0x00000004ff107819 */ /* 0x000fe20000011616 */
[----:B------:R-:W-:Y:S01]  /*0460*/  UIMAD UR7, UR8, UR9, URZ ;  /* 0x00000009080772a4 */ /* 0x000fe2000f8e02ff */
[----:B------:R-:W2:Y:S01]  /*0470*/  LDC R10, c[0x0][0x3c8] ;  /* 0x0000f200ff0a7b82 */ /* 0x000ea20000000800 */
[----:B------:R-:W-:Y:S01]  /*0480*/  MOV R18, RZ ;  /* 0x000000ff00127202 */ /* 0x000fe20000000f00 */
[----:B------:R-:W-:Y:S01]  /*0490*/  IMAD.MOV.U32 R14, RZ, RZ, R4 ;  /* 0x000000ffff0e7224 */ /* 0x000fe200078e0004 */
[----:B------:R-:W3:Y:S01]  /*04a0*/  LDCU UR13, c[0x0][0x3bc] ;  /* 0x00007780ff0d77ac */ /* 0x000ee20008000800 */
[----:B------:R-:W-:Y:S01]  /*04b0*/  IMAD R6, R16, UR9, R3 ;  /* 0x0000000910067c24 */ /* 0x000fe2000f8e0203 */
[----:B------:R-:W-:Y:S01]  /*04c0*/  LOP3.LUT R3, R9, 0x3c, RZ, 0xc0, !PT ;  /* 0x0000003c09037812 */ /* 0x000fe200078ec0ff */
[----:B------:R-:W-:Y:S01]  /*04d0*/  IMAD R2, R0, UR7, RZ ;  /* 0x0000000700027c24 */ /* 0x000fe2000f8e02ff */
[----:B------:R-:W4:Y:S01]  /*04e0*/  LDCU.64 UR14, c[0x0][0x388] ;  /* 0x00007100ff0e77ac */ /* 0x000f220008000a00 */
[----:B------:R-:W1:Y:S01]  /*04f0*/  LDC R8, c[0x0][0x3ac] ;  /* 0x0000eb00ff087b82 */ /* 0x000e620000000800 */
[----:B------:R-:W-:-:S02]  /*0500*/  LEA R11, R5, R6, 0x4 ;  /* 0x00000006050b7211 */ /* 0x000fc400078e20ff */
[----:B------:R-:W-:Y:S01]  /*0510*/  MOV R6, RZ ;  /* 0x000000ff00067202 */ /* 0x000fe20000000f00 */
[----:B------:R-:W1:Y:S01]  /*0520*/  LDCU.64 UR16, c[0x0][0x380] ;  /* 0x00007000ff1077ac */ /* 0x000e620008000a00 */
[----:B------:R-:W-:Y:S01]  /*0530*/  SHF.R.S32.HI R15, RZ, 0x1f, R11 ;  /* 0x0000001fff0f7819 */ /* 0x000fe2000001140b */
[----:B0-----:R-:W-:Y:S02]  /*0540*/  ULEA UR6, UR5, UR4, 0x18 ;  /* 0x0000000405067291 */ /* 0x001fe4000f8ec0ff */
[----:B------:R-:W-:-:S04]  /*0550*/  UIADD3 UR4, UPT, UPT, UR4, 0x100, URZ ;  /* 0x0000010004047890 */ /* 0x000fc8000fffe0ff */
[----:B------:R-:W-:Y:S01]  /*0560*/  ULEA UR5, UR5, UR4, 0x18 ;  /* 0x0000000405057291 */ /* 0x000fe2000f8ec0ff */
[----:B--2---:R-:W-:Y:S02]  /*0570*/  ISETP.NE.AND P0, PT, R10, RZ, PT ;  /* 0x000000ff0a00720c */ /* 0x004fe40003f05270 */
[----:B------:R-:W-:Y:S01]  /*0580*/  UMOV UR4, URZ ;  /* 0x000000ff00047c82 */ /* 0x000fe20008000000 */
[----:B------:R-:W-:Y:S02]  /*0590*/  LEA R10, R16, UR6, 0x6 ;  /* 0x00000006100a7c11 */ /* 0x000fe4000f8e30ff */
[----:B------:R-:W-:-:S03]  /*05a0*/  SEL R2, R2, RZ, !P0 ;  /* 0x000000ff02027207 */ /* 0x000fc60004000000 */
[----:B------:R-:W-:Y:S01]  /*05b0*/  IMAD.IADD R10, R10, 0x1, R3 ;  /* 0x000000010a0a7824 */ /* 0x000fe200078e0203 */
[C---:B------:R-:W-:Y:S01]  /*05c0*/  IADD3 R11, P0, PT, R2.reuse, R11, RZ ;  /* 0x0000000b020b7210 */ /* 0x040fe20007f1e0ff */
[----:B------:R-:W-:Y:S02]  /*05d0*/  VIADD R3, R9, UR5 ;  /* 0x0000000509037c36 */ /* 0x000fe40008000000 */
[--C-:B-1----:R-:W-:Y:S01]  /*05e0*/  IMAD R12, R17, UR12, R8.reuse ;  /* 0x0000000c110c7c24 */ /* 0x102fe2000f8e0208 */
[----:B------:R-:W-:Y:S01]  /*05f0*/  LEA.HI.X.SX32 R15, R2, R15, 0x1, P0 ;  /* 0x0000000f020f7211 */ /* 0x000fe200000f0eff */
[----:B------:R-:W-:Y:S01]  /*0600*/  IMAD R13, R13, UR12, R8 ;  /* 0x0000000c0d0d7c24 */ /* 0x000fe2000f8e0208 */
[C---:B------:R-:W-:Y:S02]  /*0610*/  LEA R17, R4.reuse, UR6, 0x2 ;  /* 0x0000000604117c11 */ /* 0x040fe4000f8e10ff */
[----:B---34-:R-:W-:-:S07]  /*0620*/  LEA R8, R4, R3, 0x7 ;  /* 0x0000000304087211 */ /* 0x018fce00078e38ff */
.L_x_175:
[----:B------:R-:W-:Y:S01]  /*0630*/  ISETP.GT.U32.AND P0, PT, R22, 0x3f, PT ;  /* 0x0000003f1600780c */ /* 0x000fe20003f04070 */
[----:B------:R-:W-:-:S12]  /*0640*/  BSSY.RECONVERGENT B0, `(.L_x_169) ;  /* 0x000000c000007945 */ /* 0x000fd80003800200 */
[----:B-12---:R-:W-:Y:S05]  /*0650*/  @P0 BRA `(.L_x_170) ;  /* 0x0000000000280947 */ /* 0x006fea0003800000 */
[----:B------:R-:W-:-:S13]  /*0660*/  ISETP.GE.U32.AND P0, PT, R16, UR8, PT ;  /* 0x0000000810007c0c */ /* 0x000fda000bf06070 */
[----:B------:R-:W-:Y:S05]  /*0670*/  @P0 BRA `(.L_x_171) ;  /* 0x00000000001c0947 */ /* 0x000fea0003800000 */
[----:B------:R-:W-:-:S04]  /*0680*/  IADD3 R3, P0, PT, R6, R11, RZ ;  /* 0x0000000b06037210 */ /* 0x000fc80007f1e0ff */
[----:B------:R-:W-:Y:S02]  /*0690*/  LEA.HI.X.SX32 R24, R6, R15, 0x1, P0 ;  /* 0x0000000f06187211 */ /* 0x000fe400000f0eff */
[----:B------:R-:W-:-:S04]  /*06a0*/  LEA R2, P0, R3, UR14, 0x2 ;  /* 0x0000000e03027c11 */ /* 0x000fc8000f8010ff */
[----:B------:R-:W-:-:S06]  /*06b0*/  LEA.HI.X R3, R3, UR15, R24, 0x2, P0 ;  /* 0x0000000f03037c11 */ /* 0x000fcc00080f1418 */
[----:B------:R-:W2:Y:S04]  /*06c0*/  LDG.E R3, desc[UR10][R2.64] ;  /* 0x0000000a02037981 */ /* 0x000ea8000c1e1900 */
[----:B--2---:R0:W-:Y:S01]  /*06d0*/  STS [R10], R3 ;  /* 0x000000030a007388 */ /* 0x0041e20000000800 */
[----:B------:R-:W-:Y:S05]  /*06e0*/  BRA `(.L_x_170) ;  /* 0x0000000000047947 */ /* 0x000fea0003800000 */
.L_x_171:
[----:B------:R1:W-:Y:S02]  /*06f0*/  STS [R10], RZ ;  /* 0x000000ff0a007388 */ /* 0x0003e40000000800 */
.L_x_170:
[----:B------:R-:W-:Y:S05]  /*0700*/  BSYNC.RECONVERGENT B0 ;  /* 0x0000000000007941 */ /* 0x000fea0003800200 */
.L_x_169:
[----:B------:R-:W-:Y:S01]  /*0710*/  ISETP.GE.AND P0, PT, R14, UR8, PT ;  /* 0x000000080e007c0c */ /* 0x000fe2000bf06270 */
[----:B------:R-:W-:-:S12]  /*0720*/  BSSY.RECONVERGENT B0, `(.L_x_172) ;  /* 0x0000031000007945 */ /* 0x000fd80003800200 */
[----:B------:R-:W-:Y:S05]  /*0730*/  @P0 BRA `(.L_x_173) ;  /* 0x0000000000bc0947 */ /* 0x000fea0003800000 */
[----:B------:R-:W2:Y:S01]  /*0740*/  LDC R23, c[0x0][0x3a8] ;  /* 0x0000ea00ff177b82 */ /* 0x000ea20000000800 */
[----:B------:R-:W-:Y:S02]  /*0750*/  IABS R26, R14 ;  /* 0x0000000e001a7213 */ /* 0x000fe40000000000 */
[----:B--2---:R-:W-:-:S04]  /*0760*/  IABS R24, R23 ;  /* 0x0000001700187213 */ /* 0x004fc80000000000 */
[----:B------:R-:W2:Y:S08]  /*0770*/  I2F.RP R25, R24 ;  /* 0x0000001800197306 */ /* 0x000eb00000209400 */
[----:B--2---:R-:W2:Y:S02]  /*0780*/  MUFU.RCP R25, R25 ;  /* 0x0000001900197308 */ /* 0x004ea40000001000 */
[----:B--2---:R-:W-:-:S06]  /*0790*/  VIADD R2, R25, 0xffffffe ;  /* 0x0ffffffe19027836 */ /* 0x004fcc0000000000 */
[----:B0-----:R0:W2:Y:S02]  /*07a0*/  F2I.FTZ.U32.TRUNC.NTZ R3, R2 ;  /* 0x0000000200037305 */ /* 0x0010a4000021f000 */
[----:B0-----:R-:W-:Y:S01]  /*07b0*/  IMAD.MOV.U32 R2, RZ, RZ, RZ ;  /* 0x000000ffff027224 */ /* 0x001fe200078e00ff */
        /* <DEDUP_REMOVED lines=13> */
[----:B------:R-:W-:-:S05]  /*0890*/  @P0 VIADD R3, R3, 0x1 ;  /* 0x0000000103030836 */ /* 0x000fca0000000000 */
[----:B------:R-:W-:Y:S02]  /*08a0*/  MOV R24, R3 ;  /* 0x0000000300187202 */ /* 0x000fe40000000f00 */
[----:B------:R-:W0:Y:S02]  /*08b0*/  LDC.64 R2, c[0x0][0x3a0] ;  /* 0x0000e800ff027b82 */ /* 0x000e240000000a00 */
[----:B------:R-:W-:Y:S02]  /*08c0*/  @!P1 IADD3 R24, PT, PT, -R24, RZ, RZ ;  /* 0x000000ff18189210 */ /* 0x000fe40007ffe1ff */
[----:B------:R-:W-:-:S05]  /*08d0*/  @!P2 LOP3.LUT R24, RZ, R23, RZ, 0x33, !PT ;  /* 0x00000017ff18a212 */ /* 0x000fca00078e33ff */
[----:B------:R-:W-:-:S04]  /*08e0*/  IMAD.MOV R25, RZ, RZ, -R24 ;  /* 0x000000ffff197224 */ /* 0x000fc800078e0a18 */
[----:B------:R-:W-:Y:S01]  /*08f0*/  IMAD R23, R23, R25, R14 ;  /* 0x0000001917177224 */ /* 0x000fe200078e020e */
[----:B------:R-:W-:-:S04]  /*0900*/  IADD3 R25, PT, PT, R13, R24, RZ ;  /* 0x000000180d197210 */ /* 0x000fc80007ffe0ff */
        /* <DEDUP_REMOVED lines=9> */
[----:B------:R-:W-:Y:S02]  /*09a0*/  SHF.R.S32.HI R24, RZ, 0x1f, R2 ;  /* 0x0000001fff187819 */ /* 0x000fe40000011402 */
[----:B------:R-:W-:-:S04]  /*09b0*/  IADD3 R3, P0, PT, R7, R2, RZ ;  /* 0x0000000207037210 */ /* 0x000fc80007f1e0ff */
[----:B------:R-:W-:Y:S02]  /*09c0*/  LEA.HI.X.SX32 R24, R7, R24, 0x1, P0 ;  /* 0x0000001807187211 */ /* 0x000fe400000f0eff */
[----:B------:R-:W-:-:S04]  /*09d0*/  LEA R2, P0, R3, UR16, 0x2 ;  /* 0x0000001003027c11 */ /* 0x000fc8000f8010ff */
[----:B------:R-:W-:-:S06]  /*09e0*/  LEA.HI.X R3, R3, UR17, R24, 0x2, P0 ;  /* 0x0000001103037c11 */ /* 0x000fcc00080f1418 */
[----:B------:R-:W2:Y:S04]  /*09f0*/  LDG.E R3, desc[UR10][R2.64] ;  /* 0x0000000a02037981 */ /* 0x000ea8000c1e1900 */
[----:B--2---:R3:W-:Y:S01]  /*0a00*/  STS [R8], R3 ;  /* 0x0000000308007388 */ /* 0x0047e20000000800 */
[----:B------:R-:W-:Y:S05]  /*0a10*/  BRA `(.L_x_173) ;  /* 0x0000000000047947 */ /* 0x000fea0003800000 */
.L_x_174:
[----:B------:R2:W-:Y:S02]  /*0a20*/  STS [R8], RZ ;  /* 0x000000ff08007388 */ /* 0x0005e40000000800 */
.L_x_173:
[----:B------:R-:W-:Y:S05]  /*0a30*/  BSYNC.RECONVERGENT B0 ;  /* 0x0000000000007941 */ /* 0x000fea0003800200 */
.L_x_172:
[----:B------:R-:W-:Y:S01]  /*0a40*/  BAR.SYNC.DEFER_BLOCKING 0x0 ;  /* 0x0000000000007b1d */ /* 0x000fe20000010000 */
[----:B------:R-:W-:Y:S01]  /*0a50*/  UIADD3 UR4, UPT, UPT, UR4, 0x4, URZ ;  /* 0x0000000404047890 */ /* 0x000fe2000fffe0ff */
[----:B------:R-:W-:Y:S02]  /*0a60*/  IADD3 R14, PT, PT, R14, 0x4, RZ ;  /* 0x000000040e0e7810 */ /* 0x000fe40007ffe0ff */
[----:B------:R-:W-:Y:S01]  /*0a70*/  IADD3 R16, PT, PT, R16, 0x4, RZ ;  /* 0x0000000410107810 */ /* 0x000fe20007ffe0ff */
[----:B------:R-:W-:Y:S01]  /*0a80*/  UISETP.GE.U32.AND UP0, UPT, UR4, UR8, UPT ;  /* 0x000000080400728c */ /* 0x000fe2000bf06070 */
[----:B0--3--:R-:W-:Y:S04]  /*0a90*/  LDS R3, [R9+UR5] ;  /* 0x0000000509037984 */ /* 0x009fe80008000800 */
[----:B------:R-:W0:Y:S04]  /*0aa0*/  LDS R2, [R17] ;  /* 0x0000000011027984 */ /* 0x000e280000000800 */
[----:B------:R-:W3:Y:S04]  /*0ab0*/  LDS R25, [R17+0x10] ;  /* 0x0000100011197984 */ /* 0x000ee80000000800 */
[----:B------:R-:W4:Y:S04]  /*0ac0*/  LDS R24, [R17+0x20] ;  /* 0x0000200011187984 */ /* 0x000f280000000800 */
[----:B------:R-:W5:Y:S04]  /*0ad0*/  LDS R23, [R17+0x30] ;  /* 0x0000300011177984 */ /* 0x000f680000000800 */
[----:B------:R-:W-:Y:S04]  /*0ae0*/  LDS R26, [R17+0x40] ;  /* 0x00004000111a7984 */ /* 0x000fe80000000800 */
[----:B------:R-:W-:Y:S04]  /*0af0*/  LDS R28, [R17+0x50] ;  /* 0x00005000111c7984 */ /* 0x000fe80000000800 */
[----:B------:R-:W-:Y:S01]  /*0b00*/  LDS R27, [R17+0xa0] ;  /* 0x0000a000111b7984 */ /* 0x000fe20000000800 */
[----:B0-----:R-:W-:-:S03]  /*0b10*/  FFMA R21, R3, R2, R21 ;  /* 0x0000000203157223 */ /* 0x001fc60000000015 */
[----:B------:R-:W0:Y:S01]  /*0b20*/  LDS R2, [R9+UR5+0x80] ;  /* 0x0000800509027984 */ /* 0x000e220008000800 */
[----:B---3--:R-:W-:-:S03]  /*0b30*/  FFMA R25, R3, R25, R20 ;  /* 0x0000001903197223 */ /* 0x008fc60000000014 */
[----:B------:R-:W3:Y:S01]  /*0b40*/  LDS R20, [R17+0x60] ;  /* 0x0000600011147984 */ /* 0x000ee20000000800 */
[----:B----4-:R-:W-:-:S03]  /*0b50*/  FFMA R19, R3, R24, R19 ;  /* 0x0000001803137223 */ /* 0x010fc60000000013 */
[----:B------:R-:W4:Y:S01]  /*0b60*/  LDS R24, [R17+0x70] ;  /* 0x0000700011187984 */ /* 0x000f220000000800 */
[----:B-----5:R-:W-:-:S03]  /*0b70*/  FFMA R23, R3, R23, R18 ;  /* 0x0000001703177223 */ /* 0x020fc60000000012 */
[----:B------:R-:W-:Y:S01]  /*0b80*/  LDS R3, [R9+UR5+0x100] ;  /* 0x0001000509037984 */ /* 0x000fe20008000800 */
[C---:B0-----:R-:W-:Y:S01]  /*0b90*/  FFMA R18, R2.reuse, R26, R21 ;  /* 0x0000001a02127223 */ /* 0x041fe20000000015 */
[C---:B------:R-:W-:Y:S02]  /*0ba0*/  FFMA R26, R2.reuse, R28, R25 ;  /* 0x0000001c021a7223 */ /* 0x040fe40000000019 */
[----:B------:R-:W0:Y:S01]  /*0bb0*/  LDS R21, [R17+0x80] ;  /* 0x0000800011157984 */ /* 0x000e220000000800 */
[----:B---3--:R-:W-:-:S03]  /*0bc0*/  FFMA R20, R2, R20, R19 ;  /* 0x0000001402147223 */ /* 0x008fc60000000013 */
[----:B------:R-:W3:Y:S01]  /*0bd0*/  LDS R25, [R17+0x90] ;  /* 0x0000900011197984 */ /* 0x000ee20000000800 */
[----:B----4-:R-:W-:-:S03]  /*0be0*/  FFMA R24, R2, R24, R23 ;  /* 0x0000001802187223 */ /* 0x010fc60000000017 */
[----:B------:R-:W4:Y:S04]  /*0bf0*/  LDS R19, [R17+0xb0] ;  /* 0x0000b00011137984 */ /* 0x000f280000000800 */
[----:B------:R-:W-:Y:S01]  /*0c00*/  LDS R2, [R17+0xc0] ;  /* 0x0000c00011027984 */ /* 0x000fe20000000800 */
[----:B0-----:R-:W-:-:S03]  /*0c10*/  FFMA R21, R3, R21, R18 ;  /* 0x0000001503157223 */ /* 0x001fc60000000012 */
[----:B------:R-:W0:Y:S01]  /*0c20*/  LDS R18, [R9+UR5+0x180] ;  /* 0x0001800509127984 */ /* 0x000e220008000800 */
[C---:B---3--:R-:W-:Y:S01]  /*0c30*/  FFMA R23, R3.reuse, R25, R26 ;  /* 0x0000001903177223 */ /* 0x048fe2000000001a */
[C---:B------:R-:W-:Y:S02]  /*0c40*/  FFMA R25, R3.reuse, R27, R20 ;  /* 0x0000001b03197223 */ /* 0x040fe40000000014 */
[----:B------:R-:W-:Y:S01]  /*0c50*/  LDS R26, [R17+0xf0] ;  /* 0x0000f000111a7984 */ /* 0x000fe20000000800 */
[----:B----4-:R-:W-:-:S03]  /*0c60*/  FFMA R27, R3, R19, R24 ;  /* 0x00000013031b7223 */ /* 0x010fc60000000018 */
[----:B------:R-:W3:Y:S01]  /*0c70*/  LDS R20, [R17+0xd0] ;  /* 0x0000d00011147984 */ /* 0x000ee20000000800 */
[----:B------:R-:W4:Y:S03]  /*0c80*/  LDC R3, c[0x0][0x39c] ;  /* 0x0000e700ff037b82 */ /* 0x000f260000000800 */
[----:B------:R-:W5:Y:S01]  /*0c90*/  LDS R24, [R17+0xe0] ;  /* 0x0000e00011187984 */ /* 0x000f620000000800 */
[----:B----4-:R-:W-:Y:S02]  /*0ca0*/  IMAD R6, R3, 0x4, R6 ;  /* 0x0000000403067824 */ /* 0x010fe400078e0206 */
[C---:B0-----:R-:W-:Y:S01]  /*0cb0*/  FFMA R21, R18.reuse, R2, R21 ;  /* 0x0000000212157223 */ /* 0x041fe20000000015 */
[C---:B---3--:R-:W-:Y:S01]  /*0cc0*/  FFMA R20, R18.reuse, R20, R23 ;  /* 0x0000001412147223 */ /* 0x048fe20000000017 */
[C---:B-----5:R-:W-:Y:S01]  /*0cd0*/  FFMA R19, R18.reuse, R24, R25 ;  /* 0x0000001812137223 */ /* 0x060fe20000000019 */
[----:B------:R-:W-:Y:S01]  /*0ce0*/  FFMA R18, R18, R26, R27 ;  /* 0x0000001a12127223 */ /* 0x000fe2000000001b */
[----:B------:R-:W-:Y:S06]  /*0cf0*/  BAR.SYNC.DEFER_BLOCKING 0x0 ;  /* 0x0000000000007b1d */ /* 0x000fec0000010000 */
[----:B------:R-:W-:Y:S05]  /*0d00*/  BRA.U !UP0, `(.L_x_175) ;  /* 0xfffffff908487547 */ /* 0x000fea000b83ffff */
.L_x_168:
[----:B------:R-:W0:Y:S01]  /*0d10*/  LDCU UR7, c[0x0][0x3b8] ;  /* 0x00007700ff0777ac */ /* 0x000e220008000800 */
[----:B------:R-:W3:Y:S01]  /*0d20*/  LDC R6, c[0x0][0x398] ;  /* 0x0000e600ff067b82 */ /* 0x000ee20000000800 */
[----:B------:R-:W-:Y:S01]  /*0d30*/  IMAD R5, R5, 0x10, R4 ;  /* 0x0000001005057824 */ /* 0x000fe200078e0204 */
[----:B------:R-:W0:Y:S01]  /*0d40*/  LDCU UR6, c[0x0][0x3b4] ;  /* 0x00007680ff0677ac */ /* 0x000e220008000800 */
[----:B------:R-:W4:Y:S05]  /*0d50*/  LDCU.64 UR18, c[0x0][0x3c0] ;  /* 0x00007800ff1277ac */ /* 0x000f2a0008000a00 */
[----:B------:R-:W5:Y:S01]  /*0d60*/  LDC.64 R2, c[0x0][0x390] ;  /* 0x0000e400ff027b82 */ /* 0x000f620000000a00 */
[----:B0-----:R-:W-:-:S06]  /*0d70*/  UIMAD UR6, UR7, UR6, URZ ;  /* 0x00000006070672a4 */ /* 0x001fcc000f8e02ff */
[----:B------:R-:W-:-:S04]  /*0d80*/  IMAD R0, R5, UR6, R0 ;  /* 0x0000000605007c24 */ /* 0x000fc8000f8e0200 */
[----:B---3--:R-:W-:-:S04]  /*0d90*/  IMAD R7, R0, R6, R7 ;  /* 0x0000000600077224 */ /* 0x008fc800078e0207 */
[----:B-----5:R-:W-:-:S05]  /*0da0*/  IMAD.WIDE.U32 R2, R7, 0x4, R2 ;  /* 0x0000000407027825 */ /* 0x020fca00078e0002 */
[----:B------:R-:W3:Y:S01]  /*0db0*/  LDG.E R4, desc[UR10][R2.64] ;  /* 0x0000000a02047981 */ /* 0x000ee2000c1e1900 */
[----:B------:R-:W-:Y:S02]  /*0dc0*/  IMAD R0, R6, UR6, RZ ;  /* 0x0000000606007c24 */ /* 0x000fe4000f8e02ff */
[----:B----4-:R-:W-:-:S03]  /*0dd0*/  FMUL R21, R21, UR19 ;  /* 0x0000001315157c20 */ /* 0x010fc60008400000 */
        /* <DEDUP_REMOVED lines=10> */
[----:B--2---:R-:W2:Y:S01]  /*0e80*/  LDG.E R8, desc[UR10][R6.64] ;  /* 0x0000000a06087981 */ /* 0x004ea2000c1e1900 */
        /* <DEDUP_REMOVED lines=10> */
.L_x_176:
        /* <DEDUP_REMOVED lines=13> */
.L_x_1033:


//--------------------- .text._Z20filterActs_YxX_colorILi4ELi32ELi1ELi8ELi1ELb1ELb0EEvPfS0_S0_iiiiiiiiiiffi --------------------------
	.section	.text._Z20filterActs_YxX_colorILi4ELi32ELi1ELi8ELi1ELb1ELb0EEvPfS0_S0_iiiiiiiiiiffi,"ax",@progbits
	.align	128
        .global         _Z20filterActs_YxX_colorILi4ELi32ELi1ELi8ELi1ELb1ELb0EEvPfS0_S0_iiiiiiiiiiffi
        .type           _Z20filterActs_YxX_colorILi4ELi32ELi1ELi8ELi1ELb1ELb0EEvPfS0_S0_iiiiiiiiiiffi,@function
        .size           _Z20filterActs_YxX_colorILi4ELi32ELi1ELi8ELi1ELb1ELb0EEvPfS0_S0_iiiiiiiiiiffi,(.L_x_1034 - _Z20filterActs_YxX_colorILi4ELi32ELi1ELi8ELi1ELb1ELb0EEvPfS0_S0_iiiiiiiiiiffi)
        .other          _Z20filterActs_YxX_colorILi4ELi32ELi1ELi8ELi1ELb1ELb0EEvPfS0_S0_iiiiiiiiiiffi,@"STO_CUDA_ENTRY STV_DEFAULT"
_Z20filterActs_YxX_colorILi4ELi32ELi1ELi8ELi1ELb1ELb0EEvPfS0_S0_iiiiiiiiiiffi:
.text._Z20filterActs_YxX_colorILi4ELi32ELi1ELi8ELi1ELb1ELb0EEvPfS0_S0_iiiiiiiiiiffi:
[----:B------:R-:W-:Y:S01]  /*0000*/  LDC R1, c[0x0][0x37c] ;  /* 0x0000df00ff017b82 */ /* 0x000fe20000000800 */
[----:B------:R-:W0:Y:S07]  /*0010*/  LDCU UR15, c[0x0][0x39c] ;  /* 0x00007380ff0f77ac */ /* 0x000e2e0008000800 */
[----:B------:R-:W1:Y:S01]  /*0020*/  S2UR UR8, SR_CTAID.Y ;  /* 0x00000000000879c3 */ /* 0x000e620000002600 */
[----:B------:R-:W2:Y:S01]  /*0030*/  S2R R8, SR_TID.X ;  /* 0x0000000000087919 */ /* 0x000ea20000002100 */
[----:B------:R-:W-:Y:S01]  /*0040*/  HFMA2 R15, -RZ, RZ, 0, 0 ;  /* 0x00000000ff0f7431 */ /* 0x000fe200000001ff */
[----:B------:R-:W3:Y:S01]  /*0050*/  LDCU UR9, c[0x0][0x3b8] ;  /* 0x00007700ff0977ac */ /* 0x000ee20008000800 */
[----:B------:R-:W-:Y:S01]  /*0060*/  HFMA2 R19, -RZ, RZ, 0, 0 ;  /* 0x00000000ff137431 */ /* 0x000fe200000001ff */
[----:B------:R-:W4:Y:S01]  /*0070*/  S2R R13, SR_TID.Y ;  /* 0x00000000000d7919 */ /* 0x000f220000002200 */
[----:B------:R-:W-:-:S02]  /*0080*/  CS2R R16, SRZ ;  /* 0x0000000000107805 */ /* 0x000fc4000001ff00 */
[----:B------:R-:W-:Y:S01]  /*0090*/  MOV R21, RZ ;  /* 0x000000ff00157202 */ /* 0x000fe20000000f00 */
[----:B------:R-:W-:Y:S01]  /*00a0*/  IMAD.MOV.U32 R23, RZ, RZ, RZ ;  /* 0x000000ffff177224 */ /* 0x000fe200078e00ff */
[----:B------:R-:W1:Y:S01]  /*00b0*/  LDCU.64 UR16, c[0x0][0x358] ;  /* 0x00006b00ff1077ac */ /* 0x000e620008000a00 */
[----:B0-----:R-:W-:-:S04]  /*00c0*/  USHF.R.S32.HI UR4, URZ, 0x1f, UR15 ;  /* 0x0000001fff047899 */ /* 0x001fc8000801140f */
[----:B------:R-:W-:Y:S01]  /*00d0*/  ULEA.HI UR4, UR4, UR15, URZ, 0x5 ;  /* 0x0000000f04047291 */ /* 0x000fe2000f8f28ff */
[----:B---3--:R-:W-:-:S03]  /*00e0*/  MOV R3, UR9 ;  /* 0x0000000900037c02 */ /* 0x008fc60008000f00 */
[----:B------:R-:W-:Y:S01]  /*00f0*/  USHF.R.S32.HI UR6, URZ, 0x5, UR4 ;  /* 0x00000005ff067899 */ /* 0x000fe20008011404 */
[----:B------:R-:W-:Y:S02]  /*0100*/  IABS R5, R3 ;  /* 0x0000000300057213 */ /* 0x000fe40000000000 */
[----:B------:R-:W-:Y:S01]  /*0110*/  UMOV UR4, URZ ;  /* 0x000000ff00047c82 */ /* 0x000fe20008000000 */
[----:B------:R-:W-:Y:S01]  /*0120*/  UIADD3 UR7, UPT, UPT, URZ, -UR6, URZ ;  /* 0x80000006ff077290 */ /* 0x000fe2000fffe0ff */
[----:B------:R-:W0:Y:S01]  /*0130*/  I2F.RP R4, R5 ;  /* 0x0000000500047306 */ /* 0x000e220000209400 */
[----:B------:R-:W-:-:S07]  /*0140*/  UISETP.NE.U32.AND UP2, UPT, UR6, URZ, UPT ;  /* 0x000000ff0600728c */ /* 0x000fce000bf45070 */
[----:B------:R-:W3:Y:S08]  /*0150*/  I2F.U32.RP R0, UR6 ;  /* 0x0000000600007d06 */ /* 0x000ef00008209000 */
[----:B0-----:R-:W-:Y:S08]  /*0160*/  MUFU.RCP R4, R4 ;  /* 0x0000000400047308 */ /* 0x001ff00000001000 */
[----:B---3--:R-:W0:Y:S02]  /*0170*/  MUFU.RCP R0, R0 ;  /* 0x0000000000007308 */ /* 0x008e240000001000 */
[----:B0-----:R-:W-:-:S06]  /*0180*/  IADD3 R2, PT, PT, R0, 0xffffffe, RZ ;  /* 0x0ffffffe00027810 */ /* 0x001fcc0007ffe0ff */
[----:B------:R-:W0:Y:S02]  /*0190*/  F2I.FTZ.U32.TRUNC.NTZ R2, R2 ;  /* 0x0000000200027305 */ /* 0x000e24000021f000 */
[----:B0-----:R-:W-:Y:S02]  /*01a0*/  R2UR UR5, R2 ;  /* 0x00000000020572ca */ /* 0x001fe400000e0000 */
[----:B------:R-:W-:-:S04]  /*01b0*/  IADD3 R2, PT, PT, R4, 0xffffffe, RZ ;  /* 0x0ffffffe04027810 */ /* 0x000fc80007ffe0ff */
[----:B------:R0:W3:Y:S07]  /*01c0*/  F2I.FTZ.U32.TRUNC.NTZ R3, R2 ;  /* 0x0000000200037305 */ /* 0x0000ee000021f000 */
[----:B------:R-:W-:Y:S01]  /*01d0*/  UIMAD UR7, UR7, UR5, URZ ;  /* 0x00000005070772a4 */ /* 0x000fe2000f8e02ff */
[----:B0-----:R-:W-:-:S03]  /*01e0*/  HFMA2 R2, -RZ, RZ, 0, 0 ;  /* 0x00000000ff027431 */ /* 0x001fc600000001ff */
[----:B------:R-:W-:-:S04]  /*01f0*/  UIMAD.WIDE.U32 UR4, UR5, UR7, UR4 ;  /* 0x00000007050472a5 */ /* 0x000fc8000f8e0004 */
[----:B-1----:R-:W-:Y:S01]  /*0200*/  UIMAD.WIDE.U32 UR4, UR5, UR8, URZ ;  /* 0x00000008050472a5 */ /* 0x002fe2000f8e00ff */
[----:B---3--:R-:W-:-:S06]  /*0210*/  IADD3 R0, PT, PT, RZ, -R3, RZ ;  /* 0x80000003ff007210 */ /* 0x008fcc0007ffe0ff */
[----:B------:R-:W-:Y:S01]  /*0220*/  UMOV UR7, UR5 ;  /* 0x0000000500077c82 */ /* 0x000fe20008000000 */
[----:B------:R-:W-:Y:S01]  /*0230*/  R2UR UR5, R3 ;  /* 0x00000000030572ca */ /* 0x000fe200000e0000 */
[----:B------:R-:W-:-:S04]  /*0240*/  UIADD3 UR4, UPT, UPT, -UR7, URZ, URZ ;  /* 0x000000ff07047290 */ /* 0x000fc8000fffe1ff */
[----:B------:R-:W-:-:S04]  /*0250*/  UIMAD UR4, UR6, UR4, UR8 ;  /* 0x00000004060472a4 */ /* 0x000fc8000f8e0208 */
[----:B------:R-:W-:-:S11]  /*0260*/  UISETP.GE.U32.AND UP0, UPT, UR4, UR6, UPT ;  /* 0x000000060400728c */ /* 0x000fd6000bf06070 */
[----:B------:R-:W-:Y:S02]  /*0270*/  @UP0 UIADD3 UR4, UPT, UPT, -UR6, UR4, URZ ;  /* 0x0000000406040290 */ /* 0x000fe4000fffe1ff */
[----:B------:R-:W-:Y:S02]  /*0280*/  @UP0 UIADD3 UR7, UPT, UPT, UR7, 0x1, URZ ;  /* 0x0000000107070890 */ /* 0x000fe4000fffe0ff */
[----:B------:R-:W-:-:S03]  /*0290*/  UISETP.GE.U32.AND UP1, UPT, UR4, UR6, UPT ;  /* 0x000000060400728c */ /* 0x000fc6000bf26070 */
[----:B------:R-:W-:Y:S01]  /*02a0*/  R2UR UR4, R2 ;  /* 0x00000000020472ca */ /* 0x000fe200000e0000 */
[----:B------:R-:W-:-:S07]  /*02b0*/  IMAD R2, R0, R5, RZ ;  /* 0x0000000500027224 */ /* 0x000fce00078e02ff */
[----:B------:R-:W-:Y:S02]  /*02c0*/  @UP1 UIADD3 UR7, UPT, UPT, UR7, 0x1, URZ ;  /* 0x0000000107071890 */ /* 0x000fe4000fffe0ff */
[----:B------:R-:W-:-:S03]  /*02d0*/  @!UP2 ULOP3.LUT UR7, URZ, UR6, URZ, 0x33, !UPT ;  /* 0x00000006ff07a292 */ /* 0x000fc6000f8e33ff */
[----:B------:R-:W-:Y:S02]  /*02e0*/  IMAD.HI.U32 R2, R3, R2, UR4 ;  /* 0x0000000403027e27 */ /* 0x000fe4000f8e0002 */
[----:B------:R-:W2:Y:S01]  /*02f0*/  S2R R3, SR_CTAID.X ;  /* 0x0000000000037919 */ /* 0x000ea20000002500 */
[----:B------:R-:W-:Y:S02]  /*0300*/  IABS R0, UR7 ;  /* 0x0000000700007c13 */ /* 0x000fe40008000000 */
[----:B------:R-:W-:Y:S02]  /*0310*/  R2UR UR4, R2 ;  /* 0x00000000020472ca */ /* 0x000fe400000e0000 */
[----:B------:R-:W-:-:S13]  /*0320*/  R2UR UR10, R0 ;  /* 0x00000000000a72ca */ /* 0x000fda00000e0000 */
[----:B------:R-:W-:Y:S02]  /*0330*/  UIMAD.WIDE.U32 UR4, UR4, UR10, URZ ;  /* 0x0000000a040472a5 */ /* 0x000fe4000f8e00ff */
[----:B------:R-:W-:-:S04]  /*0340*/  ULOP3.LUT UR4, UR7, UR9, URZ, 0x3c, !UPT ;  /* 0x0000000907047292 */ /* 0x000fc8000f8e3cff */
[----:B------:R-:W-:-:S04]  /*0350*/  IMAD R0, RZ, RZ, -UR5 ;  /* 0x80000005ff007e24 */ /* 0x000fc8000f8e02ff */
[----:B------:R-:W-:Y:S01]  /*0360*/  IMAD R0, R5, R0, UR10 ;  /* 0x0000000a05007e24 */ /* 0x000fe2000f8e0200 */
[----:B------:R-:W0:Y:S01]  /*0370*/  LDCU UR10, c[0x0][0x3a8] ;  /* 0x00007500ff0a77ac */ /* 0x000e220008000800 */
[----:B--2---:R-:W-:-:S03]  /*0380*/  LEA R6, R3, R8, 0x5 ;  /* 0x0000000803067211 */ /* 0x004fc600078e28ff */
[----:B------:R-:W-:-:S13]  /*0390*/  ISETP.GT.U32.AND P0, PT, R5, R0, PT ;  /* 0x000000000500720c */ /* 0x000fda0003f04070 */
[----:B------:R-:W-:Y:S01]  /*03a0*/  VOTEU.ANY UP1, P0 ;  /* 0x0000000000ff7886 */ /* 0x000fe20000020100 */
[----:B------:R-:W-:Y:S01]  /*03b0*/  PLOP3.LUT P0, PT, PT, PT, UP1, 0x80, 0x8 ;  /* 0x000000000008781c */ /* 0x000fe20003f0f018 */
[----:B0-----:R-:W-:-:S03]  /*03c0*/  UIMAD UR14, UR10, UR10, URZ ;  /* 0x0000000a0a0e72a4 */ /* 0x001fc6000f8e02ff */
[----:B------:R-:W-:Y:S02]  /*03d0*/  @!UP1 UIADD3 UR5, UPT, UPT, UR5, 0x1, URZ ;  /* 0x0000000105059890 */ /* 0x000fe4000fffe0ff */
[----:B------:R-:W-:Y:S02]  /*03e0*/  UISETP.GE.AND UP1, UPT, UR4, URZ, UPT ;  /* 0x000000ff0400728c */ /* 0x000fe4000bf26270 */
[----:B------:R-:W-:-:S04]  /*03f0*/  UIADD3 UR4, UPT, UPT, -UR7, URZ, URZ ;  /* 0x000000ff07047290 */ /* 0x000fc8000fffe1ff */
[----:B------:R-:W-:Y:S01]  /*0400*/  UIMAD UR6, UR6, UR4, UR8 ;  /* 0x00000004060672a4 */ /* 0x000fe2000f8e0208 */
[----:B------:R-:W-:-:S04]  /*0410*/  @!P0 IADD3 R0, PT, PT, R0, -R5, RZ ;  /* 0x8000000500008210 */ /* 0x000fc80007ffe0ff */
[----:B------:R-:W-:Y:S02]  /*0420*/  ISETP.GE.U32.AND P0, PT, R0, R5, PT ;  /* 0x000000050000720c */ /* 0x000fe40003f06070 */
[----:B------:R-:W-:-:S11]  /*0430*/  CS2R R4, SRZ ;  /* 0x0000000000047805 */ /* 0x000fd6000001ff00 */
[----:B------:R-:W-:-:S05]  /*0440*/  VOTEU.ANY UP0, P0 ;  /* 0x0000000000ff7886 */ /* 0x000fca0000000100 */
[----:B------:R-:W-:Y:S02]  /*0450*/  @UP0 UIADD3 UR5, UPT, UPT, UR5, 0x1, URZ ;  /* 0x0000000105050890 */ /* 0x000fe4000fffe0ff */
[----:B------:R-:W-:-:S05]  /*0460*/  UISETP.NE.AND UP0, UPT, UR9, URZ, UPT ;  /* 0x000000ff0900728c */ /* 0x000fca000bf05270 */
[----:B------:R-:W-:Y:S02]  /*0470*/  UMOV UR11, UR5 ;  /* 0x00000005000b7c82 */ /* 0x000fe40008000000 */
[----:B------:R-:W-:-:S04]  /*0480*/  @!UP1 UIADD3 UR11, UPT, UPT, -UR11, URZ, URZ ;  /* 0x000000ff0b0b9290 */ /* 0x000fc8000fffe1ff */
[----:B------:R-:W-:Y:S02]  /*0490*/  @!UP0 ULOP3.LUT UR11, URZ, UR9, URZ, 0x33, !UPT ;  /* 0x00000009ff0b8292 */ /* 0x000fe4000f8e33ff */
[----:B------:R-:W-:Y:S02]  /*04a0*/  UISETP.NE.AND UP0, UPT, UR10, URZ, UPT ;  /* 0x000000ff0a00728c */ /* 0x000fe4000bf05270 */
[----:B------:R-:W-:-:S04]  /*04b0*/  UIADD3 UR5, UPT, UPT, -UR11, URZ, URZ ;  /* 0x000000ff0b057290 */ /* 0x000fc8000fffe1ff */
[----:B------:R-:W-:-:S03]  /*04c0*/  UIMAD UR12, UR9, UR5, UR7 ;  /* 0x00000005090c72a4 */ /* 0x000fc6000f8e0207 */
[----:B----4-:R-:W-:Y:S09]  /*04d0*/  BRA.U !UP0, `(.L_x_177) ;  /* 0x0000000908d87547 */ /* 0x010ff2000b800000 */
[----:B------:R-:W0:Y:S01]  /*04e0*/  S2UR UR8, SR_CgaCtaId ;  /* 0x00000000000879c3 */ /* 0x000e220000008800 */
[----:B------:R-:W1:Y:S01]  /*04f0*/  LDCU UR18, c[0x0][0x3c8] ;  /* 0x00007900ff1277ac */ /* 0x000e620008000800 */
[C---:B------:R-:W-:Y:S02]  /*0500*/  LEA.HI R7, R8.reuse, R13, RZ, 0x1b ;  /* 0x0000000d08077211 */ /* 0x040fe400078fd8ff */
[C---:B------:R-:W-:Y:S01]  /*0510*/  LOP3.LUT R0, R8.reuse, 0x1f, RZ, 0xc0, !PT ;  /* 0x0000001f08007812 */ /* 0x040fe200078ec0ff */
[----:B------:R-:W-:Y:S01]  /*0520*/  UIMAD UR5, UR14, UR15, URZ ;  /* 0x0000000f0e0572a4 */ /* 0x000fe2000f8e02ff */
[----:B------:R-:W-:Y:S01]  /*0530*/  MOV R3, UR6 ;  /* 0x0000000600037c02 */ /* 0x000fe20008000f00 */
[----:B------:R-:W-:Y:S01]  /*0540*/  UMOV UR4, 0x400 ;  /* 0x0000040000047882 */ /* 0x000fe20000000000 */
[----:B------:R-:W2:Y:S01]  /*0550*/  LDCU UR9, c[0x0][0x3b0] ;  /* 0x00007600ff0977ac */ /* 0x000ea20008000800 */
[----:B------:R-:W-:Y:S01]  /*0560*/  IMAD R0, R7, UR15, R0 ;  /* 0x0000000f07007c24 */ /* 0x000fe2000f8e0200 */
[----:B------:R-:W-:Y:S01]  /*0570*/  SHF.L.U32 R8, R8, 0x2, RZ ;  /* 0x0000000208087819 */ /* 0x000fe200000006ff */
[----:B------:R-:W-:Y:S01]  /*0580*/  IMAD.MOV.U32 R12, RZ, RZ, R7 ;  /* 0x000000ffff0c7224 */ /* 0x000fe200078e0007 */
[----:B------:R-:W-:Y:S01]  /*0590*/  UIMAD UR5, UR7, UR5, URZ ;  /* 0x00000005070572a4 */ /* 0x000fe2000f8e02ff */
[----:B------:R-:W-:Y:S01]  /*05a0*/  MOV R4, RZ ;  /* 0x000000ff00047202 */ /* 0x000fe20000000f00 */
[----:B------:R-:W2:Y:S01]  /*05b0*/  LDCU UR10, c[0x0][0x3ac] ;  /* 0x00007580ff0a77ac */ /* 0x000ea20008000800 */
[----:B------:R-:W-:-:S02]  /*05c0*/  LEA R0, R3, R0, 0x5 ;  /* 0x0000000003007211 */ /* 0x000fc400078e28ff */
[----:B------:R-:W-:Y:S01]  /*05d0*/  LOP3.LUT R3, R8, 0x7c, RZ, 0xc0, !PT ;  /* 0x0000007c08037812 */ /* 0x000fe200078ec0ff */
[----:B------:R-:W3:Y:S01]  /*05e0*/  LDCU UR26, c[0x0][0x39c] ;  /* 0x00007380ff1a77ac */ /* 0x000ee20008000800 */
[----:B------:R-:W-:Y:S01]  /*05f0*/  SHF.R.S32.HI R11, RZ, 0x1f, R0 ;  /* 0x0000001fff0b7819 */ /* 0x000fe20000011400 */
[----:B-1----:R-:W-:Y:S02]  /*0600*/  UISETP.NE.AND UP0, UPT, UR18, URZ, UPT ;  /* 0x000000ff1200728c */ /* 0x002fe4000bf05270 */
[----:B0-----:R-:W-:Y:S02]  /*0610*/  ULEA UR13, UR8, UR4, 0x18 ;  /* 0x00000004080d7291 */ /* 0x001fe4000f8ec0ff */
[----:B------:R-:W-:Y:S02]  /*0620*/  UIADD3 UR4, UPT, UPT, UR4, 0x200, URZ ;  /* 0x0000020004047890 */ /* 0x000fe4000fffe0ff */
[----:B------:R-:W-:Y:S02]  /*0630*/  USEL UR5, UR5, URZ, !UP0 ;  /* 0x000000ff05057287 */ /* 0x000fe4000c000000 */
[----:B------:R-:W-:Y:S01]  /*0640*/  ULEA UR8, UR8, UR4, 0x18 ;  /* 0x0000000408087291 */ /* 0x000fe2000f8ec0ff */
[----:B------:R-:W-:Y:S01]  /*0650*/  LEA R10, R7, UR13, 0x7 ;  /* 0x0000000d070a7c11 */ /* 0x000fe2000f8e38ff */
[----:B--2---:R-:W-:-:S02]  /*0660*/  UIMAD UR12, UR12, UR9, UR10 ;  /* 0x000000090c0c72a4 */ /* 0x004fc4000f8e020a */
[----:B------:R-:W-:Y:S01]  /*0670*/  IADD3 R9, P0, PT, R0, UR5, RZ ;  /* 0x0000000500097c10 */ /* 0x000fe2000ff1e0ff */
[----:B------:R-:W-:Y:S01]  /*0680*/  IMAD.U32 R0, RZ, RZ, UR5 ;  /* 0x00000005ff007e24 */ /* 0x000fe2000f8e00ff */
[----:B------:R-:W-:Y:S01]  /*0690*/  IADD3 R14, PT, PT, R8, UR8, RZ ;  /* 0x00000008080e7c10 */ /* 0x000fe2000fffe0ff */
[----:B------:R-:W0:Y:S01]  /*06a0*/  LDCU UR19, c[0x0][0x3bc] ;  /* 0x00007780ff1377ac */ /* 0x000e220008000800 */
[----:B------:R-:W-:Y:S02]  /*06b0*/  IADD3 R10, PT, PT, R10, R3, RZ ;  /* 0x000000030a0a7210 */ /* 0x000fe40007ffe0ff */
[----:B------:R-:W-:Y:S01]  /*06c0*/  LEA.HI.X.SX32 R11, R0, R11, 0x1, P0 ;  /* 0x0000000b000b7211 */ /* 0x000fe200000f0eff */
[----:B------:R-:W1:Y:S01]  /*06d0*/  LDCU.64 UR20, c[0x0][0x388] ;  /* 0x00007100ff1477ac */ /* 0x000e620008000a00 */
[----:B------:R-:W-:Y:S02]  /*06e0*/  MOV R0, R13 ;  /* 0x0000000d00007202 */ /* 0x000fe40000000f00 */
[C---:B------:R-:W-:Y:S01]  /*06f0*/  LEA R14, R13.reuse, R14, 0x7 ;  /* 0x0000000e0d0e7211 */ /* 0x040fe200078e38ff */
[----:B------:R-:W2:Y:S01]  /*0700*/  LDCU.64 UR22, c[0x0][0x380] ;  /* 0x00007000ff1677ac */ /* 0x000ea20008000a00 */
[----:B------:R-:W-:Y:S01]  /*0710*/  LEA R13, R13, UR13, 0x2 ;  /* 0x0000000d0d0d7c11 */ /* 0x000fe2000f8e10ff */
[----:B------:R-:W-:Y:S01]  /*0720*/  UIMAD UR10, UR11, UR9, UR10 ;  /* 0x000000090b0a72a4 */ /* 0x000fe2000f8e020a */
[----:B------:R-:W-:Y:S01]  /*0730*/  UMOV UR4, URZ ;  /* 0x000000ff00047c82 */ /* 0x000fe20008000000 */
[----:B---3--:R-:W-:-:S10]  /*0740*/  UMOV UR5, URZ ;  /* 0x000000ff00057c82 */ /* 0x008fd40008000000 */
.L_x_184:
[----:B------:R-:W-:Y:S01]  /*0750*/  ISETP.GT.U32.AND P0, PT, R7, 0x3, PT ;  /* 0x000000030700780c */ /* 0x000fe20003f04070 */
[----:B------:R-:W-:-:S12]  /*0760*/  BSSY.RECONVERGENT B0, `(.L_x_178) ;  /* 0x000000d000007945 */ /* 0x000fd80003800200 */
[----:B------:R-:W-:Y:S05]  /*0770*/  @P0 BRA `(.L_x_179) ;  /* 0x00000000002c0947 */ /* 0x000fea0003800000 */
[----:B------:R-:W-:-:S13]  /*0780*/  ISETP.GE.U32.AND P0, PT, R12, UR14, PT ;  /* 0x0000000e0c007c0c */ /* 0x000fda000bf06070 */
[----:B------:R-:W-:Y:S05]  /*0790*/  @P0 BRA `(.L_x_180) ;  /* 0x0000000000200947 */ /* 0x000fea0003800000 */
[----:B------:R-:W-:Y:S02]  /*07a0*/  IADD3 R3, P0, PT, R9, UR4, RZ ;  /* 0x0000000409037c10 */ /* 0x000fe4000ff1e0ff */
[----:B------:R-:W-:-:S04]  /*07b0*/  MOV R18, UR4 ;  /* 0x0000000400127c02 */ /* 0x000fc80008000f00 */
[----:B------:R-:W-:Y:S02]  /*07c0*/  LEA.HI.X.SX32 R18, R18, R11, 0x1, P0 ;  /* 0x0000000b12127211 */ /* 0x000fe400000f0eff */
[----:B-1----:R-:W-:-:S04]  /*07d0*/  LEA R2, P0, R3, UR20, 0x2 ;  /* 0x0000001403027c11 */ /* 0x002fc8000f8010ff */
[----:B------:R-:W-:-:S06]  /*07e0*/  LEA.HI.X R3, R3, UR21, R18, 0x2, P0 ;  /* 0x0000001503037c11 */ /* 0x000fcc00080f1412 */
[----:B------:R-:W3:Y:S04]  /*07f0*/  LDG.E R3, desc[UR16][R2.64] ;  /* 0x0000001002037981 */ /* 0x000ee8000c1e1900 */
[----:B---3--:R3:W-:Y:S01]  /*0800*/  STS [R10], R3 ;  /* 0x000000030a007388 */ /* 0x0087e20000000800 */
[----:B------:R-:W-:Y:S05]  /*0810*/  BRA `(.L_x_179) ;  /* 0x0000000000047947 */ /* 0x000fea0003800000 */
.L_x_180:
[----:B------:R4:W-:Y:S02]  /*0820*/  STS [R10], RZ ;  /* 0x000000ff0a007388 */ /* 0x0009e40000000800 */
.L_x_179:
[----:B012---:R-:W-:Y:S05]  /*0830*/  BSYNC.RECONVERGENT B0 ;  /* 0x0000000000007941 */ /* 0x007fea0003800200 */
.L_x_178:
[----:B------:R-:W-:Y:S01]  /*0840*/  ISETP.GE.AND P0, PT, R0, UR14, PT ;  /* 0x0000000e00007c0c */ /* 0x000fe2000bf06270 */
[----:B------:R-:W-:-:S12]  /*0850*/  BSSY.RECONVERGENT B0, `(.L_x_181) ;  /* 0x0000032000007945 */ /* 0x000fd80003800200 */
[----:B------:R-:W-:Y:S05]  /*0860*/  @P0 BRA `(.L_x_182) ;  /* 0x0000000000c00947 */ /* 0x000fea0003800000 */
[----:B------:R-:W0:Y:S01]  /*0870*/  LDC R25, c[0x0][0x3a8] ;  /* 0x0000ea00ff197b82 */ /* 0x000e220000000800 */
[----:B------:R-:W-:Y:S02]  /*0880*/  IABS R22, R0 ;  /* 0x0000000000167213 */ /* 0x000fe40000000000 */
[----:B0-----:R-:W-:-:S04]  /*0890*/  IABS R18, R25 ;  /* 0x0000001900127213 */ /* 0x001fc80000000000 */
[----:B------:R-:W0:Y:S08]  /*08a0*/  I2F.RP R20, R18 ;  /* 0x0000001200147306 */ /* 0x000e300000209400 */
[----:B0-----:R-:W0:Y:S02]  /*08b0*/  MUFU.RCP R20, R20 ;  /* 0x0000001400147308 */ /* 0x001e240000001000 */
[----:B0-----:R-:W-:-:S06]  /*08c0*/  IADD3 R2, PT, PT, R20, 0xffffffe, RZ ;  /* 0x0ffffffe14027810 */ /* 0x001fcc0007ffe0ff */
[----:B---3--:R0:W1:Y:S02]  /*08d0*/  F2I.FTZ.U32.TRUNC.NTZ R3, R2 ;  /* 0x0000000200037305 */ /* 0x008064000021f000 */
[----:B0-----:R-:W-:Y:S02]  /*08e0*/  MOV R2, RZ ;  /* 0x000000ff00027202 */ /* 0x001fe40000000f00 */
        /* <DEDUP_REMOVED lines=39> */
.L_x_183:
[----:B------:R0:W-:Y:S02]  /*0b60*/  STS [R14], RZ ;  /* 0x000000ff0e007388 */ /* 0x0001e40000000800 */
.L_x_182:
[----:B------:R-:W-:Y:S05]  /*0b70*/  BSYNC.RECONVERGENT B0 ;  /* 0x0000000000007941 */ /* 0x000fea0003800200 */
.L_x_181:
[----:B------:R-:W-:Y:S01]  /*0b80*/  BAR.SYNC.DEFER_BLOCKING 0x0 ;  /* 0x0000000000007b1d */ /* 0x000fe20000010000 */
[----:B------:R-:W-:Y:S01]  /*0b90*/  UIADD3 UR5, UPT, UPT, UR5, 0x4, URZ ;  /* 0x0000000405057890 */ /* 0x000fe2000fffe0ff */
[----:B------:R-:W-:Y:S01]  /*0ba0*/  IADD3 R0, PT, PT, R0, 0x4, RZ ;  /* 0x0000000400007810 */ /* 0x000fe20007ffe0ff */
[----:B------:R-:W-:Y:S01]  /*0bb0*/  ULEA UR4, UR26, UR4, 0x2 ;  /* 0x000000041a047291 */ /* 0x000fe2000f8e10ff */
[----:B------:R-:W-:Y:S01]  /*0bc0*/  IADD3 R12, PT, PT, R12, 0x4, RZ ;  /* 0x000000040c0c7810 */ /* 0x000fe20007ffe0ff */
[----:B------:R-:W-:Y:S01]  /*0bd0*/  UISETP.GE.U32.AND UP0, UPT, UR5, UR14, UPT ;  /* 0x0000000e0500728c */ /* 0x000fe2000bf06070 */
[----:B------:R-:W-:Y:S04]  /*0be0*/  LDS R2, [R8+UR8] ;  /* 0x0000000808027984 */ /* 0x000fe80008000800 */
[----:B------:R-:W2:Y:S04]  /*0bf0*/  LDS R20, [R13+0x10] ;  /* 0x000010000d147984 */ /* 0x000ea80000000800 */
[----:B------:R-:W5:Y:S04]  /*0c00*/  LDS R22, [R13+0x20] ;  /* 0x000020000d167984 */ /* 0x000f680000000800 */
[----:B------:R-:W4:Y:S04]  /*0c10*/  LDS R24, [R13+0x30] ;  /* 0x000030000d187984 */ /* 0x000f280000000800 */
[----:B------:R-:W0:Y:S04]  /*0c20*/  LDS R25, [R13+0x40] ;  /* 0x000040000d197984 */ /* 0x000e280000000800 */
[----:B-1-3--:R-:W1:Y:S04]  /*0c30*/  LDS R3, [R13] ;  /* 0x000000000d037984 */ /* 0x00ae680000000800 */
[----:B------:R-:W3:Y:S04]  /*0c40*/  LDS R26, [R13+0x50] ;  /* 0x000050000d1a7984 */ /* 0x000ee80000000800 */
[----:B------:R-:W3:Y:S04]  /*0c50*/  LDS R18, [R13+0x60] ;  /* 0x000060000d127984 */ /* 0x000ee80000000800 */
[----:B------:R-:W-:Y:S04]  /*0c60*/  LDS R27, [R13+0xc0] ;  /* 0x0000c0000d1b7984 */ /* 0x000fe80000000800 */
[----:B------:R-:W-:Y:S01]  /*0c70*/  LDS R28, [R13+0xd0] ;  /* 0x0000d0000d1c7984 */ /* 0x000fe20000000800 */
[C---:B--2---:R-:W-:Y:S01]  /*0c80*/  FFMA R19, R2.reuse, R20, R19 ;  /* 0x0000001402137223 */ /* 0x044fe20000000013 */
[----:B-----5:R-:W-:-:S02]  /*0c90*/  FFMA R20, R2, R22, R21 ;  /* 0x0000001602147223 */ /* 0x020fc40000000015 */
[----:B------:R-:W2:Y:S01]  /*0ca0*/  LDS R22, [R8+UR8+0x80] ;  /* 0x0000800808167984 */ /* 0x000ea20008000800 */
[----:B----4-:R-:W-:-:S03]  /*0cb0*/  FFMA R17, R2, R24, R17 ;  /* 0x0000001802117223 */ /* 0x010fc60000000011 */
[----:B------:R-:W4:Y:S01]  /*0cc0*/  LDS R24, [R13+0x90] ;  /* 0x000090000d187984 */ /* 0x000f220000000800 */
[----:B0-----:R-:W-:-:S03]  /*0cd0*/  FFMA R16, R2, R25, R16 ;  /* 0x0000001902107223 */ /* 0x001fc60000000010 */
[----:B------:R-:W0:Y:S01]  /*0ce0*/  LDS R25, [R13+0x70] ;  /* 0x000070000d197984 */ /* 0x000e220000000800 */
[----:B-1----:R-:W-:-:S03]  /*0cf0*/  FFMA R3, R2, R3, R23 ;  /* 0x0000000302037223 */ /* 0x002fc60000000017 */
[----:B------:R-:W1:Y:S01]  /*0d00*/  LDS R23, [R13+0x80] ;  /* 0x000080000d177984 */ /* 0x000e620000000800 */
[----:B---3--:R-:W-:-:S03]  /*0d10*/  FFMA R15, R2, R26, R15 ;  /* 0x0000001a020f7223 */ /* 0x008fc6000000000f */
[----:B------:R-:W3:Y:S01]  /*0d20*/  LDS R21, [R13+0xa0] ;  /* 0x0000a0000d157984 */ /* 0x000ee20000000800 */
[----:B------:R-:W-:-:S03]  /*0d30*/  FFMA R5, R2, R18, R5 ;  /* 0x0000001202057223 */ /* 0x000fc60000000005 */
[----:B------:R-:W5:Y:S04]  /*0d40*/  LDS R18, [R13+0xb0] ;  /* 0x0000b0000d127984 */ /* 0x000f680000000800 */
[----:B------:R-:W5:Y:S01]  /*0d50*/  LDS R26, [R13+0xe0] ;  /* 0x0000e0000d1a7984 */ /* 0x000f620000000800 */
[C---:B--2---:R-:W-:Y:S01]  /*0d60*/  FFMA R27, R22.reuse, R27, R16 ;  /* 0x0000001b161b7223 */ /* 0x044fe20000000010 */
[C---:B------:R-:W-:Y:S02]  /*0d70*/  FFMA R15, R22.reuse, R28, R15 ;  /* 0x0000001c160f7223 */ /* 0x040fe4000000000f */
[----:B------:R-:W-:Y:S01]  /*0d80*/  LDS R16, [R13+0x110] ;  /* 0x000110000d107984 */ /* 0x000fe20000000800 */
[----:B----4-:R-:W-:-:S03]  /*0d90*/  FFMA R19, R22, R24, R19 ;  /* 0x0000001816137223 */ /* 0x010fc60000000013 */
[----:B------:R-:W2:Y:S01]  /*0da0*/  LDS R24, [R13+0xf0] ;  /* 0x0000f0000d187984 */ /* 0x000ea20000000800 */
[----:B0-----:R-:W-:-:S03]  /*0db0*/  FFMA R25, R2, R25, R4 ;  /* 0x0000001902197223 */ /* 0x001fc60000000004 */
[----:B------:R-:W0:Y:S01]  /*0dc0*/  LDS R2, [R8+UR8+0x100] ;  /* 0x0001000808027984 */ /* 0x000e220008000800 */
[----:B-1----:R-:W-:-:S03]  /*0dd0*/  FFMA R3, R22, R23, R3 ;  /* 0x0000001716037223 */ /* 0x002fc60000000003 */
[----:B------:R-:W1:Y:S01]  /*0de0*/  LDS R4, [R13+0x100] ;  /* 0x000100000d047984 */ /* 0x000e620000000800 */
[----:B---3--:R-:W-:-:S03]  /*0df0*/  FFMA R20, R22, R21, R20 ;  /* 0x0000001516147223 */ /* 0x008fc60000000014 */
[----:B------:R-:W3:Y:S01]  /*0e00*/  LDS R21, [R13+0x120] ;  /* 0x000120000d157984 */ /* 0x000ee20000000800 */
[----:B-----5:R-:W-:-:S03]  /*0e10*/  FFMA R17, R22, R18, R17 ;  /* 0x0000001216117223 */ /* 0x020fc60000000011 */
[----:B------:R-:W4:Y:S01]  /*0e20*/  LDS R28, [R13+0x130] ;  /* 0x000130000d1c7984 */ /* 0x000f220000000800 */
[----:B------:R-:W-:-:S03]  /*0e30*/  FFMA R5, R22, R26, R5 ;  /* 0x0000001a16057223 */ /* 0x000fc60000000005 */
[----:B------:R-:W5:Y:S04]  /*0e40*/  LDS R26, [R13+0x140] ;  /* 0x000140000d1a7984 */ /* 0x000f680000000800 */
[----:B------:R-:W5:Y:S04]  /*0e50*/  LDS R18, [R13+0x170] ;  /* 0x000170000d127984 */ /* 0x000f680000000800 */
[----:B------:R-:W-:Y:S01]  /*0e60*/  LDS R23, [R13+0x180] ;  /* 0x000180000d177984 */ /* 0x000fe20000000800 */
[----:B--2---:R-:W-:-:S03]  /*0e70*/  FFMA R25, R22, R24, R25 ;  /* 0x0000001816197223 */ /* 0x004fc60000000019 */
[----:B------:R-:W2:Y:S01]  /*0e80*/  LDS R24, [R13+0x150] ;  /* 0x000150000d187984 */ /* 0x000ea20000000800 */
[----:B0-----:R-:W-:-:S03]  /*0e90*/  FFMA R19, R2, R16, R19 ;  /* 0x0000001002137223 */ /* 0x001fc60000000013 */
[----:B------:R-:W0:Y:S01]  /*0ea0*/  LDS R22, [R13+0x160] ;  /* 0x000160000d167984 */ /* 0x000e220000000800 */
[----:B-1----:R-:W-:-:S03]  /*0eb0*/  FFMA R3, R2, R4, R3 ;  /* 0x0000000402037223 */ /* 0x002fc60000000003 */
[----:B------:R-:W1:Y:S01]  /*0ec0*/  LDS R4, [R8+UR8+0x180] ;  /* 0x0001800808047984 */ /* 0x000e620008000800 */
[----:B---3--:R-:W-:-:S03]  /*0ed0*/  FFMA R21, R2, R21, R20 ;  /* 0x0000001502157223 */ /* 0x008fc60000000014 */
[----:B------:R-:W3:Y:S01]  /*0ee0*/  LDS R16, [R13+0x1c0] ;  /* 0x0001c0000d107984 */ /* 0x000ee20000000800 */
[----:B----4-:R-:W-:-:S03]  /*0ef0*/  FFMA R17, R2, R28, R17 ;  /* 0x0000001c02117223 */ /* 0x010fc60000000011 */
[----:B------:R-:W4:Y:S01]  /*0f00*/  LDS R20, [R13+0x1e0] ;  /* 0x0001e0000d147984 */ /* 0x000f220000000800 */
[----:B-----5:R-:W-:-:S03]  /*0f10*/  FFMA R27, R2, R26, R27 ;  /* 0x0000001a021b7223 */ /* 0x020fc6000000001b */
[----:B------:R-:W5:Y:S01]  /*0f20*/  LDS R26, [R13+0x1a0] ;  /* 0x0001a0000d1a7984 */ /* 0x000f620000000800 */
[----:B------:R-:W-:-:S03]  /*0f30*/  FFMA R25, R2, R18, R25 ;  /* 0x0000001202197223 */ /* 0x000fc60000000019 */
[----:B------:R-:W-:Y:S01]  /*0f40*/  LDS R18, [R13+0x1f0] ;  /* 0x0001f0000d127984 */ /* 0x000fe20000000800 */
[----:B--2---:R-:W-:-:S03]  /*0f50*/  FFMA R15, R2, R24, R15 ;  /* 0x00000018020f7223 */ /* 0x004fc6000000000f */
[----:B------:R-:W2:Y:S01]  /*0f60*/  LDS R24, [R13+0x190] ;  /* 0x000190000d187984 */ /* 0x000ea20000000800 */
[----:B0-----:R-:W-:-:S03]  /*0f70*/  FFMA R5, R2, R22, R5 ;  /* 0x0000001602057223 */ /* 0x001fc60000000005 */
[----:B------:R-:W0:Y:S01]  /*0f80*/  LDS R22, [R13+0x1b0] ;  /* 0x0001b0000d167984 */ /* 0x000e220000000800 */
[----:B-1----:R-:W-:-:S03]  /*0f90*/  FFMA R23, R4, R23, R3 ;  /* 0x0000001704177223 */ /* 0x002fc60000000003 */
[----:B------:R-:W1:Y:S01]  /*0fa0*/  LDS R2, [R13+0x1d0] ;  /* 0x0001d0000d027984 */ /* 0x000e620000000800 */
[C---:B---3--:R-:W-:Y:S01]  /*0fb0*/  FFMA R16, R4.reuse, R16, R27 ;  /* 0x0000001004107223 */ /* 0x048fe2000000001b */
[C---:B----4-:R-:W-:Y:S01]  /*0fc0*/  FFMA R5, R4.reuse, R20, R5 ;  /* 0x0000001404057223 */ /* 0x050fe20000000005 */
[C---:B-----5:R-:W-:Y:S01]  /*0fd0*/  FFMA R21, R4.reuse, R26, R21 ;  /* 0x0000001a04157223 */ /* 0x060fe20000000015 */
[C---:B--2---:R-:W-:Y:S01]  /*0fe0*/  FFMA R19, R4.reuse, R24, R19 ;  /* 0x0000001804137223 */ /* 0x044fe20000000013 */
[C---:B0-----:R-:W-:Y:S01]  /*0ff0*/  FFMA R17, R4.reuse, R22, R17 ;  /* 0x0000001604117223 */ /* 0x041fe20000000011 */
[C---:B-1----:R-:W-:Y:S01]  /*1000*/  FFMA R15, R4.reuse, R2, R15 ;  /* 0x00000002040f7223 */ /* 0x042fe2000000000f */
[----:B------:R-:W-:Y:S01]  /*1010*/  FFMA R4, R4, R18, R25 ;  /* 0x0000001204047223 */ /* 0x000fe20000000019 */
[----:B------:R-:W-:Y:S06]  /*1020*/  BAR.SYNC.DEFER_BLOCKING 0x0 ;  /* 0x0000000000007b1d */ /* 0x000fec0000010000 */
[----:B------:R-:W-:Y:S05]  /*1030*/  BRA.U !UP0, `(.L_x_184) ;  /* 0xfffffff508c47547 */ /* 0x000fea000b83ffff */
.L_x_177:
[----:B------:R-:W0:Y:S01]  /*1040*/  S2R R0, SR_TID.Y ;  /* 0x0000000000007919 */ /* 0x000e220000002200 */
[----:B------:R-:W1:Y:S01]  /*1050*/  LDCU UR11, c[0x0][0x3b8] ;  /* 0x00007700ff0b77ac */ /* 0x000e620008000800 */
[----:B------:R-:W2:Y:S01]  /*1060*/  LDC R8, c[0x0][0x398] ;  /* 0x0000e600ff087b82 */ /* 0x000ea20000000800 */
[----:B------:R-:W-:Y:S01]  /*1070*/  IMAD.U32 R7, RZ, RZ, UR6 ;  /* 0x00000006ff077e24 */ /* 0x000fe2000f8e00ff */
[----:B------:R-:W1:Y:S01]  /*1080*/  LDCU UR9, c[0x0][0x3b4] ;  /* 0x00007680ff0977ac */ /* 0x000e620008000800 */
[----:B------:R-:W3:Y:S05]  /*1090*/  LDCU.64 UR24, c[0x0][0x3c0] ;  /* 0x00007800ff1877ac */ /* 0x000eea0008000a00 */
[----:B------:R-:W4:Y:S01]  /*10a0*/  LDC.64 R2, c[0x0][0x390] ;  /* 0x0000e400ff027b82 */ /* 0x000f220000000a00 */
[----:B-1----:R-:W-:Y:S01]  /*10b0*/  UIMAD UR9, UR11, UR9, URZ ;  /* 0x000000090b0972a4 */ /* 0x002fe2000f8e02ff */
[----:B0-----:R-:W-:-:S05]  /*10c0*/  LEA R0, R7, R0, 0x5 ;  /* 0x0000000007007211 */ /* 0x001fca00078e28ff */
[----:B------:R-:W-:-:S05]  /*10d0*/  MOV R7, UR9 ;  /* 0x0000000900077c02 */ /* 0x000fca0008000f00 */
[----:B------:R-:W-:-:S04]  /*10e0*/  IMAD R7, R7, R0, UR7 ;  /* 0x0000000707077e24 */ /* 0x000fc8000f8e0200 */
[----:B--2---:R-:W-:-:S04]  /*10f0*/  IMAD R7, R7, R8, R6 ;  /* 0x0000000807077224 */ /* 0x004fc800078e0206 */
[----:B----4-:R-:W-:-:S05]  /*1100*/  IMAD.WIDE.U32 R2, R7, 0x4, R2 ;  /* 0x0000000407027825 */ /* 0x010fca00078e0002 */
[----:B------:R-:W2:Y:S01]  /*1110*/  LDG.E R6, desc[UR16][R2.64] ;  /* 0x0000001002067981 */ /* 0x000ea2000c1e1900 */
[----:B------:R-:W-:Y:S02]  /*1120*/  IMAD R0, R8, UR9, RZ ;  /* 0x0000000908007c24 */ /* 0x000fe4000f8e02ff */
[----:B---3--:R-:W-:-:S03]  /*1130*/  FMUL R23, R23, UR25 ;  /* 0x0000001917177c20 */ /* 0x008fc60008400000 */
[----:B------:R-:W-:Y:S01]  /*1140*/  SHF.L.U32 R7, R0, 0x2, RZ ;  /* 0x0000000200077819 */ /* 0x000fe200000006ff */
[----:B--2---:R-:W-:-:S04]  /*1150*/  FFMA R23, R6, UR24, R23 ;  /* 0x0000001806177c23 */ /* 0x004fc80008000017 */
[----:B------:R-:W-:Y:S01]  /*1160*/  IMAD.WIDE R6, R7, 0x4, R2 ;  /* 0x0000000407067825 */ /* 0x000fe200078e0202 */
        /* <DEDUP_REMOVED lines=21> */
[----:B------:R-:W-:-:S04]  /*12c0*/  IMAD R19, R0, 0x14, RZ ;  /* 0x0000001400137824 */ /* 0x000fc800078e02ff */
[----:B-1----:R-:W-:-:S04]  /*12d0*/  IMAD.WIDE R8, R19, 0x4, R2 ;  /* 0x0000000413087825 */ /* 0x002fc800078e0202 */
[----:B--2---:R-:W-:-:S05]  /*12e0*/  FFMA R13, R12, UR24, R13 ;  /* 0x000000180c0d7c23 */ /* 0x004fca000800000d */
[----:B------:R1:W-:Y:S04]  /*12f0*/  STG.E desc[UR16][R6.64], R13 ;  /* 0x0000000d06007986 */ /* 0x0003e8000c101910 */
        /* <DEDUP_REMOVED lines=13> */
[----:B-1----:R-:W-:-:S04]  /*13d0*/  FMUL R7, R4, UR25 ;  /* 0x0000001904077c20 */ /* 0x002fc80008400000 */
[----:B--2---:R-:W-:-:S05]  /*13e0*/  FFMA R7, R0, UR24, R7 ;  /* 0x0000001800077c23 */ /* 0x004fca0008000007 */
[----:B------:R-:W-:Y:S01]  /*13f0*/  STG.E desc[UR16][R2.64], R7 ;  /* 0x0000000702007986 */ /* 0x000fe2000c101910 */
[----:B------:R-:W-:Y:S05]  /*1400*/  EXIT ;  /* 0x000000000000794d */ /* 0x000fea0003800000 */
.L_x_185:
        /* <DEDUP_REMOVED lines=15> */
.L_x_1034:


//--------------------- .text._Z20filterActs_YxX_colorILi4ELi32ELi1ELi4ELi1ELb1ELb1EEvPfS0_S0_iiiiiiiiiiffi --------------------------
	.section	.text._Z20filterActs_YxX_colorILi4ELi32ELi1ELi4ELi1ELb1ELb1EEvPfS0_S0_iiiiiiiiiiffi,"ax",@progbits
	.align	128
        .global         _Z20filterActs_YxX_colorILi4ELi32ELi1ELi4ELi1ELb1ELb1EEvPfS0_S0_iiiiiiiiiiffi
        .type           _Z20filterActs_YxX_colorILi4ELi32ELi1ELi4ELi1ELb1ELb1EEvPfS0_S0_iiiiiiiiiiffi,@function
        .size           _Z20filterActs_YxX_colorILi4ELi32ELi1ELi4ELi1ELb1ELb1EEvPfS0_S0_iiiiiiiiiiffi,(.L_x_1035 - _Z20filterActs_YxX_colorILi4ELi32ELi1ELi4ELi1ELb1ELb1EEvPfS0_S0_iiiiiiiiiiffi)
        .other          _Z20filterActs_YxX_colorILi4ELi32ELi1ELi4ELi1ELb1ELb1EEvPfS0_S0_iiiiiiiiiiffi,@"STO_CUDA_ENTRY STV_DEFAULT"
_Z20filterActs_YxX_colorILi4ELi32ELi1ELi4ELi1ELb1ELb1EEvPfS0_S0_iiiiiiiiiiffi:
.text._Z20filterActs_YxX_colorILi4ELi32ELi1ELi4ELi1ELb1ELb1EEvPfS0_S0_iiiiiiiiiiffi:
[----:B------:R-:W-:Y:S01]  /*0000*/  LDC R1, c[0x0][0x37c] ;  /* 0x0000df00ff017b82 */ /* 0x000fe20000000800 */
[----:B------:R-:W0:Y:S01]  /*0010*/  LDCU UR9, c[0x0][0x39c] ;  /* 0x00007380ff0977ac */ /* 0x000e220008000800 */
[----:B------:R-:W1:Y:S01]  /*0020*/  S2R R5, SR_CTAID.Y ;  /* 0x0000000000057919 */ /* 0x000e620000002600 */
[----:B------:R-:W-:Y:S02]  /*0030*/  CS2R R18, SRZ ;  /* 0x0000000000127805 */ /* 0x000fe4000001ff00 */
[----:B------:R-:W-:Y:S01]  /*0040*/  CS2R R20, SRZ ;  /* 0x0000000000147805 */ /* 0x000fe2000001ff00 */
[----:B------:R-:W2:Y:S01]  /*0050*/  LDCU UR6, c[0x0][0x3a8] ;  /* 0x00007500ff0677ac */ /* 0x000ea20008000800 */
[----:B------:R-:W3:Y:S01]  /*0060*/  S2R R9, SR_TID.X ;  /* 0x0000000000097919 */ /* 0x000ee20000002100 */
[----:B------:R-:W4:Y:S01]  /*0070*/  LDCU.64 UR10, c[0x0][0x358] ;  /* 0x00006b00ff0a77ac */ /* 0x000f220008000a00 */
[----:B0-----:R-:W-:-:S04]  /*0080*/  USHF.R.S32.HI UR4, URZ, 0x1f, UR9 ;  /* 0x0000001fff047899 */ /* 0x001fc80008011409 */
[----:B------:R-:W-:Y:S02]  /*0090*/  ULEA.HI UR4, UR4, UR9, URZ, 0x4 ;  /* 0x0000000904047291 */ /* 0x000fe4000f8f20ff */
[----:B--2---:R-:W-:Y:S02]  /*00a0*/  UISETP.NE.AND UP0, UPT, UR6, URZ, UPT ;  /* 0x000000ff0600728c */ /* 0x004fe4000bf05270 */
[----:B------:R-:W-:-:S06]  /*00b0*/  USHF.R.S32.HI UR4, URZ, 0x4, UR4 ;  /* 0x00000004ff047899 */ /* 0x000fcc0008011404 */
[----:B------:R-:W-:Y:S01]  /*00c0*/  IMAD R7, RZ, RZ, -UR4 ;  /* 0x80000004ff077e24 */ /* 0x000fe2000f8e02ff */
[----:B------:R-:W-:Y:S02]  /*00d0*/  ISETP.NE.U32.AND P2, PT, RZ, UR4, PT ;  /* 0x00000004ff007c0c */ /* 0x000fe4000bf45070 */
[----:B------:R-:W0:Y:S08]  /*00e0*/  I2F.U32.RP R4, UR4 ;  /* 0x0000000400047d06 */ /* 0x000e300008209000 */
[----:B0-----:R-:W0:Y:S02]  /*00f0*/  MUFU.RCP R4, R4 ;  /* 0x0000000400047308 */ /* 0x001e240000001000 */
[----:B0-----:R-:W-:-:S02]  /*0100*/  IADD3 R2, PT, PT, R4, 0xffffffe, RZ ;  /* 0x0ffffffe04027810 */ /* 0x001fc40007ffe0ff */
[----:B------:R-:W0:Y:S04]  /*0110*/  S2R R4, SR_TID.Y ;  /* 0x0000000000047919 */ /* 0x000e280000002200 */
[----:B------:R2:W5:Y:S02]  /*0120*/  F2I.FTZ.U32.TRUNC.NTZ R3, R2 ;  /* 0x0000000200037305 */ /* 0x000564000021f000 */
[----:B--2---:R-:W-:Y:S02]  /*0130*/  HFMA2 R2, -RZ, RZ, 0, 0 ;  /* 0x00000000ff027431 */ /* 0x004fe400000001ff */
[----:B-----5:R-:W-:-:S04]  /*0140*/  IMAD R7, R7, R3, RZ ;  /* 0x0000000307077224 */ /* 0x020fc800078e02ff */
[----:B------:R-:W-:Y:S02]  /*0150*/  IMAD.HI.U32 R0, R3, R7, R2 ;  /* 0x0000000703007227 */ /* 0x000fe400078e0002 */
[----:B------:R-:W3:Y:S04]  /*0160*/  S2R R2, SR_CTAID.X ;  /* 0x0000000000027919 */ /* 0x000ee80000002500 */
[----:B-1----:R-:W-:-:S04]  /*0170*/  IMAD.HI.U32 R0, R0, R5, RZ ;  /* 0x0000000500007227 */ /* 0x002fc800078e00ff */
[----:B------:R-:W-:-:S04]  /*0180*/  IMAD.MOV R6, RZ, RZ, -R0 ;  /* 0x000000ffff067224 */ /* 0x000fc800078e0a00 */
[----:B------:R-:W-:-:S05]  /*0190*/  IMAD R3, R6, UR4, R5 ;  /* 0x0000000406037c24 */ /* 0x000fca000f8e0205 */
[----:B------:R-:W-:-:S13]  /*01a0*/  ISETP.GE.U32.AND P0, PT, R3, UR4, PT ;  /* 0x0000000403007c0c */ /* 0x000fda000bf06070 */
[----:B------:R-:W-:Y:S01]  /*01b0*/  @P0 IADD3 R3, PT, PT, R3, -UR4, RZ ;  /* 0x8000000403030c10 */ /* 0x000fe2000fffe0ff */
[----:B------:R-:W-:Y:S01]  /*01c0*/  @P0 VIADD R0, R0, 0x1 ;  /* 0x0000000100000836 */ /* 0x000fe20000000000 */
[----:B---3--:R-:W-:Y:S02]  /*01d0*/  LEA R7, R2, R9, 0x5 ;  /* 0x0000000902077211 */ /* 0x008fe400078e28ff */
[----:B------:R-:W-:-:S13]  /*01e0*/  ISETP.GE.U32.AND P1, PT, R3, UR4, PT ;  /* 0x0000000403007c0c */ /* 0x000fda000bf26070 */
[----:B------:R-:W-:Y:S02]  /*01f0*/  @P1 IADD3 R0, PT, PT, R0, 0x1, RZ ;  /* 0x0000000100001810 */ /* 0x000fe40007ffe0ff */
[----:B------:R-:W-:-:S05]  /*0200*/  @!P2 LOP3.LUT R0, RZ, UR4, RZ, 0x33, !PT ;  /* 0x00000004ff00ac12 */ /* 0x000fca000f8e33ff */
[----:B------:R-:W-:-:S04]  /*0210*/  IMAD.MOV R6, RZ, RZ, -R0 ;  /* 0x000000ffff067224 */ /* 0x000fc800078e0a00 */
[----:B------:R-:W-:Y:S01]  /*0220*/  IMAD R5, R6, UR4, R5 ;  /* 0x0000000406057c24 */ /* 0x000fe2000f8e0205 */
[----:B0---4-:R-:W-:Y:S06]  /*0230*/  BRA.U !UP0, `(.L_x_186) ;  /* 0x0000000908cc7547 */ /* 0x011fec000b800000 */
[----:B------:R-:W0:Y:S01]  /*0240*/  LDC R3, c[0x0][0x3b8] ;  /* 0x0000ee00ff037b82 */ /* 0x000e220000000800 */
[----:B------:R-:W-:Y:S01]  /*0250*/  UIMAD UR6, UR6, UR6, URZ ;  /* 0x00000006060672a4 */ /* 0x000fe2000f8e02ff */
[----:B------:R-:W-:Y:S01]  /*0260*/  LEA R22, R4, R9, 0x5 ;  /* 0x0000000904167211 */ /* 0x000fe200078e28ff */
[----:B------:R-:W1:Y:S01]  /*0270*/  LDCU UR12, c[0x0][0x3b0] ;  /* 0x00007600ff0c77ac */ /* 0x000e620008000800 */
[----:B------:R-:W-:Y:S01]  /*0280*/  IMAD.MOV.U32 R18, RZ, RZ, RZ ;  /* 0x000000ffff127224 */ /* 0x000fe200078e00ff */
[----:B------:R-:W-:Y:S01]  /*0290*/  MOV R14, R4 ;  /* 0x00000004000e7202 */ /* 0x000fe20000000f00 */
[----:B------:R-:W-:Y:S02]  /*02a0*/  UIMAD UR8, UR6, UR9, URZ ;  /* 0x00000009060872a4 */ /* 0x000fe4000f8e02ff */
[----:B------:R-:W2:Y:S01]  /*02b0*/  S2UR UR5, SR_CgaCtaId ;  /* 0x00000000000579c3 */ /* 0x000ea20000008800 */
[----:B------:R-:W-:Y:S01]  /*02c0*/  SHF.R.U32.HI R16, RZ, 0x4, R22 ;  /* 0x00000004ff107819 */ /* 0x000fe20000011616 */
[----:B------:R-:W-:Y:S01]  /*02d0*/  UMOV UR4, 0x400 ;  /* 0x0000040000047882 */ /* 0x000fe20000000000 */
[----:B------:R-:W3:Y:S01]  /*02e0*/  LDCU UR13, c[0x0][0x398] ;  /* 0x00007300ff0d77ac */ /* 0x000ee20008000800 */
[----:B------:R-:W4:Y:S04]  /*02f0*/  LDCU UR16, c[0x0][0x3bc] ;  /* 0x00007780ff1077ac */ /* 0x000f280008000800 */
[----:B------:R-:W1:Y:S01]  /*0300*/  LDC R8, c[0x0][0x3ac] ;  /* 0x0000eb00ff087b82 */ /* 0x000e620000000800 */
[----:B------:R-:W0:Y:S01]  /*0310*/  LDCU.64 UR14, c[0x0][0x388] ;  /* 0x00007100ff0e77ac */ /* 0x000e220008000a00 */
[----:B------:R-:W0:Y:S02]  /*0320*/  LDCU.64 UR18, c[0x0][0x380] ;  /* 0x00007000ff1277ac */ /* 0x000e240008000a00 */
[----:B0-----:R-:W-:-:S04]  /*0330*/  IABS R13, R3 ;  /* 0x00000003000d7213 */ /* 0x001fc80000000000 */
[----:B------:R-:W0:Y:S01]  /*0340*/  I2F.RP R2, R13 ;  /* 0x0000000d00027306 */ /* 0x000e220000209400 */
[----:B--2---:R-:W-:Y:S02]  /*0350*/  ULEA UR7, UR5, UR4, 0x18 ;  /* 0x0000000405077291 */ /* 0x004fe4000f8ec0ff */
[----:B------:R-:W-:-:S04]  /*0360*/  UIADD3 UR4, UPT, UPT, UR4, 0x100, URZ ;  /* 0x0000010004047890 */ /* 0x000fc8000fffe0ff */
[----:B------:R-:W-:Y:S01]  /*0370*/  ULEA UR5, UR5, UR4, 0x18 ;  /* 0x0000000405057291 */ /* 0x000fe2000f8ec0ff */
[----:B------:R-:W-:Y:S02]  /*0380*/  LEA R17, R4, UR7, 0x2 ;  /* 0x0000000704117c11 */ /* 0x000fe4000f8e10ff */
[----:B------:R-:W-:Y:S01]  /*0390*/  UMOV UR4, URZ ;  /* 0x000000ff00047c82 */ /* 0x000fe20008000000 */
[----:B0-----:R-:W0:Y:S02]  /*03a0*/  MUFU.RCP R2, R2 ;  /* 0x0000000200027308 */ /* 0x001e240000001000 */
[----:B0-----:R-:W-:-:S06]  /*03b0*/  VIADD R10, R2, 0xffffffe ;  /* 0x0ffffffe020a7836 */ /* 0x001fcc0000000000 */
[----:B------:R0:W2:Y:S02]  /*03c0*/  F2I.FTZ.U32.TRUNC.NTZ R11, R10 ;  /* 0x0000000a000b7305 */ /* 0x0000a4000021f000 */
[----:B0-----:R-:W-:Y:S01]  /*03d0*/  IMAD.MOV.U32 R10, RZ, RZ, RZ ;  /* 0x000000ffff0a7224 */ /* 0x001fe200078e00ff */
[----:B--2---:R-:W-:-:S05]  /*03e0*/  IADD3 R6, PT, PT, RZ, -R11, RZ ;  /* 0x8000000bff067210 */ /* 0x004fca0007ffe0ff */
[----:B------:R-:W-:Y:S01]  /*03f0*/  IMAD R15, R6, R13, RZ ;  /* 0x0000000d060f7224 */ /* 0x000fe200078e02ff */
[----:B------:R-:W-:-:S03]  /*0400*/  IABS R6, R0 ;  /* 0x0000000000067213 */ /* 0x000fc60000000000 */
[----:B------:R-:W-:Y:S02]  /*0410*/  IMAD.HI.U32 R11, R11, R15, R10 ;  /* 0x0000000f0b0b7227 */ /* 0x000fe400078e000a */
[----:B------:R-:W0:Y:S04]  /*0420*/  LDC R10, c[0x0][0x3c8] ;  /* 0x0000f200ff0a7b82 */ /* 0x000e280000000800 */
[----:B------:R-:W-:-:S05]  /*0430*/  IMAD.HI.U32 R11, R11, R6, RZ ;  /* 0x000000060b0b7227 */ /* 0x000fca00078e00ff */
[----:B------:R-:W-:-:S05]  /*0440*/  IADD3 R2, PT, PT, -R11, RZ, RZ ;  /* 0x000000ff0b027210 */ /* 0x000fca0007ffe1ff */
[----:B------:R-:W-:-:S05]  /*0450*/  IMAD R2, R13, R2, R6 ;  /* 0x000000020d027224 */ /* 0x000fca00078e0206 */
[----:B------:R-:W-:-:S13]  /*0460*/  ISETP.GT.U32.AND P2, PT, R13, R2, PT ;  /* 0x000000020d00720c */ /* 0x000fda0003f44070 */
[----:B------:R-:W-:Y:S01]  /*0470*/  @!P2 IMAD.IADD R2, R2, 0x1, -R13 ;  /* 0x000000010202a824 */ /* 0x000fe200078e0a0d */
[----:B------:R-:W-:Y:S02]  /*0480*/  @!P2 IADD3 R11, PT, PT, R11, 0x1, RZ ;  /* 0x000000010b0ba810 */ /* 0x000fe40007ffe0ff */
[----:B------:R-:W-:Y:S02]  /*0490*/  ISETP.NE.AND P2, PT, R3, RZ, PT ;  /* 0x000000ff0300720c */ /* 0x000fe40003f45270 */
[----:B------:R-:W-:Y:S02]  /*04a0*/  ISETP.GE.U32.AND P0, PT, R2, R13, PT ;  /* 0x0000000d0200720c */ /* 0x000fe40003f06070 */
[----:B------:R-:W-:-:S04]  /*04b0*/  LOP3.LUT R2, R0, R3, RZ, 0x3c, !PT ;  /* 0x0000000300027212 */ /* 0x000fc800078e3cff */
[----:B------:R-:W-:Y:S01]  /*04c0*/  ISETP.GE.AND P1, PT, R2, RZ, PT ;  /* 0x000000ff0200720c */ /* 0x000fe20003f26270 */
[----:B------:R-:W-:-:S06]  /*04d0*/  IMAD R2, R0, UR8, RZ ;  /* 0x0000000800027c24 */ /* 0x000fcc000f8e02ff */
[----:B------:R-:W-:Y:S01]  /*04e0*/  @P0 VIADD R11, R11, 0x1 ;  /* 0x000000010b0b0836 */ /* 0x000fe20000000000 */
[----:B0-----:R-:W-:Y:S02]  /*04f0*/  ISETP.NE.AND P0, PT, R10, RZ, PT ;  /* 0x000000ff0a00720c */ /* 0x001fe40003f05270 */
[C---:B------:R-:W-:Y:S02]  /*0500*/  LEA R10, R16.reuse, UR7, 0x6 ;  /* 0x00000007100a7c11 */ /* 0x040fe4000f8e30ff */
[----:B------:R-:W-:Y:S02]  /*0510*/  MOV R12, R11 ;  /* 0x0000000b000c7202 */ /* 0x000fe40000000f00 */
[C---:B------:R-:W-:Y:S02]  /*0520*/  LOP3.LUT R11, R9.reuse, 0xf, RZ, 0xc0, !PT ;  /* 0x0000000f090b7812 */ /* 0x040fe400078ec0ff */
[----:B------:R-:W-:Y:S01]  /*0530*/  SHF.L.U32 R9, R9, 0x2, RZ ;  /* 0x0000000209097819 */ /* 0x000fe200000006ff */
[----:B------:R-:W-:Y:S01]  /*0540*/  @!P1 IMAD.MOV R12, RZ, RZ, -R12 ;  /* 0x000000ffff0c9224 */ /* 0x000fe200078e0a0c */
[----:B------:R-:W-:Y:S01]  /*0550*/  @!P2 LOP3.LUT R12, RZ, R3, RZ, 0x33, !PT ;  /* 0x00000003ff0ca212 */ /* 0x000fe200078e33ff */
[----:B------:R-:W-:Y:S01]  /*0560*/  IMAD R6, R16, UR9, R11 ;  /* 0x0000000910067c24 */ /* 0x000fe2000f8e020b */
[----:B------:R-:W-:-:S03]  /*0570*/  SEL R2, R2, RZ, !P0 ;  /* 0x000000ff02027207 */ /* 0x000fc60004000000 */
[----:B------:R-:W-:Y:S02]  /*0580*/  IMAD.MOV R13, RZ, RZ, -R12 ;  /* 0x000000ffff0d7224 */ /* 0x000fe400078e0a0c */
[----:B------:R-:W-:Y:S02]  /*0590*/  IMAD R11, R5, 0x10, R6 ;  /* 0x00000010050b7824 */ /* 0x000fe400078e0206 */
[----:B------:R-:W-:Y:S01]  /*05a0*/  IMAD R13, R3, R13, R0 ;  /* 0x0000000d030d7224 */ /* 0x000fe200078e0200 */
[----:B------:R-:W-:Y:S01]  /*05b0*/  LOP3.LUT R3, R9, 0x3c, RZ, 0xc0, !PT ;  /* 0x0000003c09037812 */ /* 0x000fe200078ec0ff */
[--C-:B-1----:R-:W-:Y:S01]  /*05c0*/  IMAD R12, R12, UR12, R8.reuse ;  /* 0x0000000c0c0c7c24 */ /* 0x102fe2000f8e0208 */
[----:B------:R-:W-:Y:S01]  /*05d0*/  SHF.R.S32.HI R15, RZ, 0x1f, R11 ;  /* 0x0000001fff0f7819 */ /* 0x000fe2000001140b */
[----:B------:R-:W-:Y:S01]  /*05e0*/  IMAD R13, R13, UR12, R8 ;  /* 0x0000000c0d0d7c24 */ /* 0x000fe2000f8e0208 */
[----:B------:R-:W-:Y:S01]  /*05f0*/  IADD3 R10, PT, PT, R10, R3, RZ ;  /* 0x000000030a0a7210 */ /* 0x000fe20007ffe0ff */
[----:B------:R-:W-:Y:S01]  /*0600*/  IMAD.MOV.U32 R6, RZ, RZ, RZ ;  /* 0x000000ffff067224 */ /* 0x000fe200078e00ff */
[----:B------:R-:W-:-:S02]  /*0610*/  IADD3 R3, PT, PT, R9, UR5, RZ ;  /* 0x0000000509037c10 */ /* 0x000fc4000fffe0ff */
[----:B------:R-:W-:-:S03]  /*0620*/  IADD3 R11, P0, PT, R2, R11, RZ ;  /* 0x0000000b020b7210 */ /* 0x000fc60007f1e0ff */
[----:B------:R-:W-:Y:S01]  /*0630*/  IMAD R8, R4, 0x80, R3 ;  /* 0x0000008004087824 */ /* 0x000fe200078e0203 */
[----:B---34-:R-:W-:-:S09]  /*0640*/  LEA.HI.X.SX32 R15, R2, R15, 0x1, P0 ;  /* 0x0000000f020f7211 */ /* 0x018fd200000f0eff */
.L_x_194:
[----:B------:R-:W-:Y:S01]  /*0650*/  ISETP.GT.U32.AND P0, PT, R22, 0x3f, PT ;  /* 0x0000003f1600780c */ /* 0x000fe20003f04070 */
[----:B------:R-:W-:-:S12]  /*0660*/  BSSY.RECONVERGENT B0, `(.L_x_187) ;  /* 0x000000c000007945 */ /* 0x000fd80003800200 */
[----:B---34-:R-:W-:Y:S05]  /*0670*/  @P0 BRA `(.L_x_188) ;  /* 0x0000000000280947 */ /* 0x018fea0003800000 */
        /* <DEDUP_REMOVED lines=9> */
.L_x_189:
[----:B------:R1:W-:Y:S02]  /*0710*/  STS [R10], RZ ;  /* 0x000000ff0a007388 */ /* 0x0003e40000000800 */
.L_x_188:
[----:B------:R-:W-:Y:S05]  /*0720*/  BSYNC.RECONVERGENT B0 ;  /* 0x0000000000007941 */ /* 0x000fea0003800200 */
.L_x_187:
        /* <DEDUP_REMOVED lines=8> */
[----:B--2---:R-:W-:-:S06]  /*07b0*/  IADD3 R2, PT, PT, R25, 0xffffffe, RZ ;  /* 0x0ffffffe19027810 */ /* 0x004fcc0007ffe0ff */
[----:B0-----:R0:W2:Y:S02]  /*07c0*/  F2I.FTZ.U32.TRUNC.NTZ R3, R2 ;  /* 0x0000000200037305 */ /* 0x0010a4000021f000 */
[----:B0-----:R-:W-:Y:S01]  /*07d0*/  MOV R2, RZ ;  /* 0x000000ff00027202 */ /* 0x001fe20000000f00 */
[----:B--2---:R-:W-:-:S04]  /*07e0*/  IMAD.MOV R27, RZ, RZ, -R3 ;  /* 0x000000ffff1b7224 */ /* 0x004fc800078e0a03 */
[----:B------:R-:W-:-:S04]  /*07f0*/  IMAD R27, R27, R24, RZ ;  /* 0x000000181b1b7224 */ /* 0x000fc800078e02ff */
[----:B------:R-:W-:Y:S01]  /*0800*/  IMAD.HI.U32 R3, R3, R27, R2 ;  /* 0x0000001b03037227 */ /* 0x000fe200078e0002 */
[----:B------:R-:W-:-:S04]  /*0810*/  LOP3.LUT R2, R14, R23, RZ, 0x3c, !PT ;  /* 0x000000170e027212 */ /* 0x000fc800078e3cff */
[----:B------:R-:W-:Y:S01]  /*0820*/  ISETP.GE.AND P1, PT, R2, RZ, PT ;  /* 0x000000ff0200720c */ /* 0x000fe20003f26270 */
[----:B------:R-:W-:-:S04]  /*0830*/  IMAD.HI.U32 R3, R3, R26, RZ ;  /* 0x0000001a03037227 */ /* 0x000fc800078e00ff */
[----:B------:R-:W-:-:S04]  /*0840*/  IMAD.MOV R25, RZ, RZ, -R3 ;  /* 0x000000ffff197224 */ /* 0x000fc800078e0a03 */
[----:B------:R-:W-:-:S05]  /*0850*/  IMAD R25, R24, R25, R26 ;  /* 0x0000001918197224 */ /* 0x000fca00078e021a */
[----:B------:R-:W-:-:S13]  /*0860*/  ISETP.GT.U32.AND P2, PT, R24, R25, PT ;  /* 0x000000191800720c */ /* 0x000fda0003f44070 */
[-C--:B------:R-:W-:Y:S01]  /*0870*/  @!P2 IADD3 R25, PT, PT, R25, -R24.reuse, RZ ;  /* 0x800000181919a210 */ /* 0x080fe20007ffe0ff */
[----:B------:R-:W-:Y:S01]  /*0880*/  @!P2 VIADD R3, R3, 0x1 ;  /* 0x000000010303a836 */ /* 0x000fe20000000000 */
[----:B------:R-:W-:Y:S02]  /*0890*/  ISETP.NE.AND P2, PT, R23, RZ, PT ;  /* 0x000000ff1700720c */ /* 0x000fe40003f45270 */
[----:B------:R-:W-:-:S13]  /*08a0*/  ISETP.GE.U32.AND P0, PT, R25, R24, PT ;  /* 0x000000181900720c */ /* 0x000fda0003f06070 */
[----:B------:R-:W-:-:S05]  /*08b0*/  @P0 IADD3 R3, PT, PT, R3, 0x1, RZ ;  /* 0x0000000103030810 */ /* 0x000fca0007ffe0ff */
[----:B------:R-:W-:Y:S02]  /*08c0*/  IMAD.MOV.U32 R25, RZ, RZ, R3 ;  /* 0x000000ffff197224 */ /* 0x000fe400078e0003 */
[----:B------:R-:W0:Y:S03]  /*08d0*/  LDC.64 R2, c[0x0][0x3a0] ;  /* 0x0000e800ff027b82 */ /* 0x000e260000000a00 */
        /* <DEDUP_REMOVED lines=24> */
.L_x_193:
[----:B------:R3:W-:Y:S01]  /*0a60*/  STS [R8], RZ ;  /* 0x000000ff08007388 */ /* 0x0007e20000000800 */
[----:B------:R-:W-:Y:S05]  /*0a70*/  BRA `(.L_x_191) ;  /* 0x0000000000047947 */ /* 0x000fea0003800000 */
.L_x_192:
[----:B------:R4:W-:Y:S02]  /*0a80*/  STS [R8], RZ ;  /* 0x000000ff08007388 */ /* 0x0009e40000000800 */
.L_x_191:
[----:B------:R-:W-:Y:S05]  /*0a90*/  BSYNC.RECONVERGENT B0 ;  /* 0x0000000000007941 */ /* 0x000fea0003800200 */
.L_x_190:
[----:B------:R-:W-:Y:S01]  /*0aa0*/  BAR.SYNC.DEFER_BLOCKING 0x0 ;  /* 0x0000000000007b1d */ /* 0x000fe20000010000 */
[----:B------:R-:W-:Y:S01]  /*0ab0*/  UIADD3 UR4, UPT, UPT, UR4, 0x4, URZ ;  /* 0x0000000404047890 */ /* 0x000fe2000fffe0ff */
[----:B------:R-:W-:Y:S02]  /*0ac0*/  IADD3 R14, PT, PT, R14, 0x4, RZ ;  /* 0x000000040e0e7810 */ /* 0x000fe40007ffe0ff */
[----:B------:R-:W-:Y:S01]  /*0ad0*/  IADD3 R16, PT, PT, R16, 0x4, RZ ;  /* 0x0000000410107810 */ /* 0x000fe20007ffe0ff */
[----:B------:R-:W-:Y:S01]  /*0ae0*/  UISETP.GE.U32.AND UP0, UPT, UR4, UR6, UPT ;  /* 0x000000060400728c */ /* 0x000fe2000bf06070 */
[----:B0-2---:R-:W-:Y:S04]  /*0af0*/  LDS R3, [R9+UR5] ;  /* 0x0000000509037984 */ /* 0x005fe80008000800 */
[----:B------:R-:W0:Y:S04]  /*0b00*/  LDS R2, [R17] ;  /* 0x0000000011027984 */ /* 0x000e280000000800 */
[----:B------:R-:W2:Y:S04]  /*0b10*/  LDS R25, [R17+0x10] ;  /* 0x0000100011197984 */ /* 0x000ea80000000800 */
[----:B------:R-:W5:Y:S04]  /*0b20*/  LDS R24, [R17+0x20] ;  /* 0x0000200011187984 */ /* 0x000f680000000800 */
[----:B------:R-:W1:Y:S04]  /*0b30*/  LDS R23, [R17+0x30] ;  /* 0x0000300011177984 */ /* 0x000e680000000800 */
[----:B------:R-:W-:Y:S04]  /*0b40*/  LDS R26, [R17+0x40] ;  /* 0x00004000111a7984 */ /* 0x000fe80000000800 */
[----:B------:R-:W-:Y:S04]  /*0b50*/  LDS R28, [R17+0x50] ;  /* 0x00005000111c7984 */ /* 0x000fe80000000800 */
[----:B------:R-:W-:Y:S01]  /*0b60*/  LDS R27, [R17+0xa0] ;  /* 0x0000a000111b7984 */ /* 0x000fe20000000800 */
[----:B0-----:R-:W-:-:S03]  /*0b70*/  FFMA R21, R3, R2, R21 ;  /* 0x0000000203157223 */ /* 0x001fc60000000015 */
[----:B------:R-:W0:Y:S01]  /*0b80*/  LDS R2, [R9+UR5+0x80] ;  /* 0x0000800509027984 */ /* 0x000e220008000800 */
[----:B--2---:R-:W-:-:S03]  /*0b90*/  FFMA R25, R3, R25, R20 ;  /* 0x0000001903197223 */ /* 0x004fc60000000014 */
[----:B------:R-:W2:Y:S01]  /*0ba0*/  LDS R20, [R17+0x60] ;  /* 0x0000600011147984 */ /* 0x000ea20000000800 */
[----:B-----5:R-:W-:-:S03]  /*0bb0*/  FFMA R19, R3, R24, R19 ;  /* 0x0000001803137223 */ /* 0x020fc60000000013 */
[----:B------:R-:W5:Y:S01]  /*0bc0*/  LDS R24, [R17+0x70] ;  /* 0x0000700011187984 */ /* 0x000f620000000800 */
[----:B-1----:R-:W-:-:S03]  /*0bd0*/  FFMA R23, R3, R23, R18 ;  /* 0x0000001703177223 */ /* 0x002fc60000000012 */
[----:B------:R-:W-:Y:S01]  /*0be0*/  LDS R3, [R9+UR5+0x100] ;  /* 0x0001000509037984 */ /* 0x000fe20008000800 */
[C---:B0-----:R-:W-:Y:S01]  /*0bf0*/  FFMA R18, R2.reuse, R26, R21 ;  /* 0x0000001a02127223 */ /* 0x041fe20000000015 */
[C---:B------:R-:W-:Y:S02]  /*0c00*/  FFMA R26, R2.reuse, R28, R25 ;  /* 0x0000001c021a7223 */ /* 0x040fe40000000019 */
[----:B------:R-:W0:Y:S01]  /*0c10*/  LDS R21, [R17+0x80] ;  /* 0x0000800011157984 */ /* 0x000e220000000800 */
[----:B--2---:R-:W-:-:S03]  /*0c20*/  FFMA R20, R2, R20, R19 ;  /* 0x0000001402147223 */ /* 0x004fc60000000013 */
[----:B------:R-:W1:Y:S01]  /*0c30*/  LDS R25, [R17+0x90] ;  /* 0x0000900011197984 */ /* 0x000e620000000800 */
[----:B-----5:R-:W-:-:S03]  /*0c40*/  FFMA R24, R2, R24, R23 ;  /* 0x0000001802187223 */ /* 0x020fc60000000017 */
[----:B------:R-:W2:Y:S04]  /*0c50*/  LDS R19, [R17+0xb0] ;  /* 0x0000b00011137984 */ /* 0x000ea80000000800 */
[----:B------:R-:W-:Y:S01]  /*0c60*/  LDS R2, [R17+0xc0] ;  /* 0x0000c00011027984 */ /* 0x000fe20000000800 */
[----:B0-----:R-:W-:-:S03]  /*0c70*/  FFMA R21, R3, R21, R18 ;  /* 0x0000001503157223 */ /* 0x001fc60000000012 */
[----:B------:R-:W0:Y:S01]  /*0c80*/  LDS R18, [R9+UR5+0x180] ;  /* 0x0001800509127984 */ /* 0x000e220008000800 */
[C---:B-1----:R-:W-:Y:S01]  /*0c90*/  FFMA R23, R3.reuse, R25, R26 ;  /* 0x0000001903177223 */ /* 0x042fe2000000001a */
[C---:B------:R-:W-:Y:S02]  /*0ca0*/  FFMA R25, R3.reuse, R27, R20 ;  /* 0x0000001b03197223 */ /* 0x040fe40000000014 */
[----:B------:R-:W-:Y:S01]  /*0cb0*/  LDS R26, [R17+0xf0] ;  /* 0x0000f000111a7984 */ /* 0x000fe20000000800 */
[----:B--2---:R-:W-:-:S03]  /*0cc0*/  FFMA R27, R3, R19, R24 ;  /* 0x00000013031b7223 */ /* 0x004fc60000000018 */
[----:B------:R-:W1:Y:S01]  /*0cd0*/  LDS R20, [R17+0xd0] ;  /* 0x0000d00011147984 */ /* 0x000e620000000800 */
[----:B------:R-:W2:Y:S03]  /*0ce0*/  LDC R3, c[0x0][0x39c] ;  /* 0x0000e700ff037b82 */ /* 0x000ea60000000800 */
[----:B------:R-:W5:Y:S01]  /*0cf0*/  LDS R24, [R17+0xe0] ;  /* 0x0000e00011187984 */ /* 0x000f620000000800 */
[----:B--2---:R-:W-:Y:S02]  /*0d00*/  IMAD R6, R3, 0x4, R6 ;  /* 0x0000000403067824 */ /* 0x004fe400078e0206 */
[C---:B0-----:R-:W-:Y:S01]  /*0d10*/  FFMA R21, R18.reuse, R2, R21 ;  /* 0x0000000212157223 */ /* 0x041fe20000000015 */
[C---:B-1----:R-:W-:Y:S01]  /*0d20*/  FFMA R20, R18.reuse, R20, R23 ;  /* 0x0000001412147223 */ /* 0x042fe20000000017 */
[C---:B-----5:R-:W-:Y:S01]  /*0d30*/  FFMA R19, R18.reuse, R24, R25 ;  /* 0x0000001812137223 */ /* 0x060fe20000000019 */
[----:B------:R-:W-:Y:S01]  /*0d40*/  FFMA R18, R18, R26, R27 ;  /* 0x0000001a12127223 */ /* 0x000fe2000000001b */
[----:B------:R-:W-:Y:S06]  /*0d50*/  BAR.SYNC.DEFER_BLOCKING 0x0 ;  /* 0x0000000000007b1d */ /* 0x000fec0000010000 */
[----:B------:R-:W-:Y:S05]  /*0d60*/  BRA.U !UP0, `(.L_x_194) ;  /* 0xfffffff908387547 */ /* 0x000fea000b83ffff */
.L_x_186:
[----:B------:R-:W0:Y:S02]  /*0d70*/  LDCU UR7, c[0x0][0x398] ;  /* 0x00007300ff0777ac */ /* 0x000e240008000800 */
[----:B0-----:R-:W-:-:S13]  /*0d80*/  ISETP.GE.AND P0, PT, R7, UR7, PT ;  /* 0x0000000707007c0c */ /* 0x001fda000bf06270 */
[----:B------:R-:W-:Y:S05]  /*0d90*/  @P0 EXIT ;  /* 0x000000000000094d */ /* 0x000fea0003800000 */
[----:B------:R-:W0:Y:S01]  /*0da0*/  LDC R6, c[0x0][0x3b4] ;  /* 0x0000ed00ff067b82 */ /* 0x000e220000000800 */
[----:B------:R-:W0:Y:S01]  /*0db0*/  LDCU UR4, c[0x0][0x3b8] ;  /* 0x00007700ff0477ac */ /* 0x000e220008000800 */
[----:B------:R-:W-:-:S06]  /*0dc0*/  IMAD R4, R5, 0x10, R4 ;  /* 0x0000001005047824 */ /* 0x000fcc00078e0204 */
[----:B------:R-:W1:Y:S01]  /*0dd0*/  LDC.64 R2, c[0x0][0x390] ;  /* 0x0000e400ff027b82 */ /* 0x000e620000000a00 */
[----:B0-----:R-:W-:Y:S01]  /*0de0*/  IMAD R5, R6, UR4, RZ ;  /* 0x0000000406057c24 */ /* 0x001fe2000f8e02ff */
[----:B------:R-:W0:Y:S03]  /*0df0*/  LDCU.64 UR4, c[0x0][0x3c0] ;  /* 0x00007800ff0477ac */ /* 0x000e260008000a00 */
[----:B------:R-:W-:-:S04]  /*0e00*/  IMAD R4, R5, R4, R0 ;  /* 0x0000000405047224 */ /* 0x000fc800078e0200 */
[----:B------:R-:W-:-:S04]  /*0e10*/  IMAD R7, R4, UR7, R7 ;  /* 0x0000000704077c24 */ /* 0x000fc8000f8e0207 */
[----:B-1----:R-:W-:-:S05]  /*0e20*/  IMAD.WIDE.U32 R2, R7, 0x4, R2 ;  /* 0x0000000407027825 */ /* 0x002fca00078e0002 */
[----:B------:R-:W2:Y:S01]  /*0e30*/  LDG.E R4, desc[UR10][R2.64] ;  /* 0x0000000a02047981 */ /* 0x000ea2000c1e1900 */
[----:B------:R-:W-:Y:S02]  /*0e40*/  IMAD R0, R5, UR7, RZ ;  /* 0x0000000705007c24 */ /* 0x000fe4000f8e02ff */
[----:B0-----:R-:W-:-:S03]  /*0e50*/  FMUL R21, R21, UR5 ;  /* 0x0000000515157c20 */ /* 0x001fc60008400000 */
        /* <DEDUP_REMOVED lines=10> */
[----:B---34-:R-:W2:Y:S01]  /*0f00*/  LDG.E R8, desc[UR10][R6.64] ;  /* 0x0000000a06087981 */ /* 0x018ea2000c1e1900 */
        /* <DEDUP_REMOVED lines=10> */
.L_x_195:
        /* <DEDUP_REMOVED lines=13> */
.L_x_1035:


//--------------------- .text._Z20filterActs_YxX_colorILi4ELi32ELi1ELi8ELi1ELb1ELb1EEvPfS0_S0_iiiiiiiiiiffi --------------------------
	.section	.text._Z20filterActs_YxX_colorILi4ELi32ELi1ELi8ELi1ELb1ELb1EEvPfS0_S0_iiiiiiiiiiffi,"ax",@progbits
	.align	128
        .global         _Z20filterActs_YxX_colorILi4ELi32ELi1ELi8ELi1ELb1ELb1EEvPfS0_S0_iiiiiiiiiiffi
        .type           _Z20filterActs_YxX_colorILi4ELi32ELi1ELi8ELi1ELb1ELb1EEvPfS0_S0_iiiiiiiiiiffi,@function
        .size           _Z20filterActs_YxX_colorILi4ELi32ELi1ELi8ELi1ELb1ELb1EEvPfS0_S0_iiiiiiiiiiffi,(.L_x_1036 - _Z20filterActs_YxX_colorILi4ELi32ELi1ELi8ELi1ELb1ELb1EEvPfS0_S0_iiiiiiiiiiffi)
        .other          _Z20filterActs_YxX_colorILi4ELi32ELi1ELi8ELi1ELb1ELb1EEvPfS0_S0_iiiiiiiiiiffi,@"STO_CUDA_ENTRY STV_DEFAULT"
_Z20filterActs_YxX_colorILi4ELi32ELi1ELi8ELi1ELb1ELb1EEvPfS0_S0_iiiiiiiiiiffi:
.text._Z20filterActs_YxX_colorILi4ELi32ELi1ELi8ELi1ELb1ELb1EEvPfS0_S0_iiiiiiiiiiffi:
[----:B------:R-:W-:Y:S01]  /*0000*/  LDC R1, c[0x0][0x37c] ;  /* 0x0000df00ff017b82 */ /* 0x000fe20000000800 */
[----:B------:R-:W0:Y:S07]  /*0010*/  LDCU UR9, c[0x0][0x39c] ;  /* 0x00007380ff0977ac */ /* 0x000e2e0008000800 */
[----:B------:R-:W1:Y:S01]  /*0020*/  S2UR UR8, SR_CTAID.Y ;  /* 0x00000000000879c3 */ /* 0x000e620000002600 */
[----:B------:R-:W2:Y:S01]  /*0030*/  S2R R9, SR_TID.X ;  /* 0x0000000000097919 */ /* 0x000ea20000002100 */
[----:B------:R-:W-:Y:S01]  /*0040*/  HFMA2 R15, -RZ, RZ, 0, 0 ;  /* 0x00000000ff0f7431 */ /* 0x000fe200000001ff */
[----:B------:R-:W3:Y:S01]  /*0050*/  LDCU UR11, c[0x0][0x3a8] ;  /* 0x00007500ff0b77ac */ /* 0x000ee20008000800 */
[----:B------:R-:W-:Y:S01]  /*0060*/  HFMA2 R19, -RZ, RZ, 0, 0 ;  /* 0x00000000ff137431 */ /* 0x000fe200000001ff */
[----:B------:R-:W2:Y:S01]  /*0070*/  S2R R6, SR_CTAID.X ;  /* 0x0000000000067919 */ /* 0x000ea20000002500 */
[----:B------:R-:W-:-:S02]  /*0080*/  CS2R R4, SRZ ;  /* 0x0000000000047805 */ /* 0x000fc4000001ff00 */
[----:B------:R-:W-:Y:S02]  /*0090*/  CS2R R16, SRZ ;  /* 0x0000000000107805 */ /* 0x000fe4000001ff00 */
[----:B------:R-:W-:Y:S01]  /*00a0*/  MOV R21, RZ ;  /* 0x000000ff00157202 */ /* 0x000fe20000000f00 */
[----:B------:R-:W4:Y:S01]  /*00b0*/  LDCU.64 UR16, c[0x0][0x358] ;  /* 0x00006b00ff1077ac */ /* 0x000f220008000a00 */
[----:B------:R-:W-:Y:S01]  /*00c0*/  MOV R23, RZ ;  /* 0x000000ff00177202 */ /* 0x000fe20000000f00 */
[----:B0-----:R-:W-:-:S04]  /*00d0*/  USHF.R.S32.HI UR4, URZ, 0x1f, UR9 ;  /* 0x0000001fff047899 */ /* 0x001fc80008011409 */
[----:B------:R-:W-:-:S04]  /*00e0*/  ULEA.HI UR4, UR4, UR9, URZ, 0x5 ;  /* 0x0000000904047291 */ /* 0x000fc8000f8f28ff */
[----:B------:R-:W-:-:S03]  /*00f0*/  USHF.R.S32.HI UR6, URZ, 0x5, UR4 ;  /* 0x00000005ff067899 */ /* 0x000fc60008011404 */
[----:B------:R-:W-:Y:S01]  /*0100*/  UMOV UR4, URZ ;  /* 0x000000ff00047c82 */ /* 0x000fe20008000000 */
[----:B------:R-:W-:Y:S02]  /*0110*/  UIADD3 UR7, UPT, UPT, URZ, -UR6, URZ ;  /* 0x80000006ff077290 */ /* 0x000fe4000fffe0ff */
[----:B------:R-:W-:-:S03]  /*0120*/  UISETP.NE.U32.AND UP2, UPT, UR6, URZ, UPT ;  /* 0x000000ff0600728c */ /* 0x000fc6000bf45070 */
[----:B------:R-:W0:Y:S01]  /*0130*/  I2F.U32.RP R0, UR6 ;  /* 0x0000000600007d06 */ /* 0x000e220008209000 */
[----:B--2---:R-:W-:-:S07]  /*0140*/  IMAD R6, R6, 0x20, R9 ;  /* 0x0000002006067824 */ /* 0x004fce00078e0209 */
[----:B0-----:R-:W0:Y:S02]  /*0150*/  MUFU.RCP R0, R0 ;  /* 0x0000000000007308 */ /* 0x001e240000001000 */
[----:B0-----:R-:W-:Y:S02]  /*0160*/  IADD3 R2, PT, PT, R0, 0xffffffe, RZ ;  /* 0x0ffffffe00027810 */ /* 0x001fe40007ffe0ff */
[----:B------:R-:W0:Y:S04]  /*0170*/  S2R R0, SR_TID.Y ;  /* 0x0000000000007919 */ /* 0x000e280000002200 */
[----:B------:R-:W2:Y:S02]  /*0180*/  F2I.FTZ.U32.TRUNC.NTZ R2, R2 ;  /* 0x0000000200027305 */ /* 0x000ea4000021f000 */
[----:B--2---:R-:W-:-:S13]  /*0190*/  R2UR UR5, R2 ;  /* 0x00000000020572ca */ /* 0x004fda00000e0000 */
[----:B------:R-:W-:-:S04]  /*01a0*/  UIMAD UR7, UR7, UR5, URZ ;  /* 0x00000005070772a4 */ /* 0x000fc8000f8e02ff */
[----:B------:R-:W-:-:S04]  /*01b0*/  UIMAD.WIDE.U32 UR4, UR5, UR7, UR4 ;  /* 0x00000007050472a5 */ /* 0x000fc8000f8e0004 */
[----:B-1----:R-:W-:-:S07]  /*01c0*/  UIMAD.WIDE.U32 UR4, UR5, UR8, URZ ;  /* 0x00000008050472a5 */ /* 0x002fce000f8e00ff */
[----:B------:R-:W-:Y:S02]  /*01d0*/  UMOV UR7, UR5 ;  /* 0x0000000500077c82 */ /* 0x000fe40008000000 */
[----:B------:R-:W-:-:S04]  /*01e0*/  UIADD3 UR4, UPT, UPT, -UR7, URZ, URZ ;  /* 0x000000ff07047290 */ /* 0x000fc8000fffe1ff */
[----:B------:R-:W-:-:S04]  /*01f0*/  UIMAD UR4, UR6, UR4, UR8 ;  /* 0x00000004060472a4 */ /* 0x000fc8000f8e0208 */
[----:B------:R-:W-:-:S11]  /*0200*/  UISETP.GE.U32.AND UP0, UPT, UR4, UR6, UPT ;  /* 0x000000060400728c */ /* 0x000fd6000bf06070 */
[----:B------:R-:W-:Y:S02]  /*0210*/  @UP0 UIADD3 UR4, UPT, UPT, -UR6, UR4, URZ ;  /* 0x0000000406040290 */ /* 0x000fe4000fffe1ff */
[----:B------:R-:W-:Y:S02]  /*0220*/  @UP0 UIADD3 UR7, UPT, UPT, UR7, 0x1, URZ ;  /* 0x0000000107070890 */ /* 0x000fe4000fffe0ff */
[----:B------:R-:W-:Y:S02]  /*0230*/  UISETP.GE.U32.AND UP1, UPT, UR4, UR6, UPT ;  /* 0x000000060400728c */ /* 0x000fe4000bf26070 */
[----:B---3--:R-:W-:-:S09]  /*0240*/  UISETP.NE.AND UP0, UPT, UR11, URZ, UPT ;  /* 0x000000ff0b00728c */ /* 0x008fd2000bf05270 */
[----:B------:R-:W-:Y:S02]  /*0250*/  @UP1 UIADD3 UR7, UPT, UPT, UR7, 0x1, URZ ;  /* 0x0000000107071890 */ /* 0x000fe4000fffe0ff */
[----:B------:R-:W-:-:S04]  /*0260*/  @!UP2 ULOP3.LUT UR7, URZ, UR6, URZ, 0x33, !UPT ;  /* 0x00000006ff07a292 */ /* 0x000fc8000f8e33ff */
[----:B------:R-:W-:-:S04]  /*0270*/  UIADD3 UR4, UPT, UPT, -UR7, URZ, URZ ;  /* 0x000000ff07047290 */ /* 0x000fc8000fffe1ff */
[----:B------:R-:W-:Y:S01]  /*0280*/  UIMAD UR6, UR6, UR4, UR8 ;  /* 0x00000004060672a4 */ /* 0x000fe2000f8e0208 */
[----:B0---4-:R-:W-:Y:S11]  /*0290*/  BRA.U !UP0, `(.L_x_196) ;  /* 0x0000000d08747547 */ /* 0x011ff6000b800000 */
[----:B------:R-:W0:Y:S01]  /*02a0*/  LDCU UR12, c[0x0][0x3b8] ;  /* 0x00007700ff0c77ac */ /* 0x000e220008000800 */
[----:B------:R-:W-:Y:S01]  /*02b0*/  IABS R10, UR7 ;  /* 0x00000007000a7c13 */ /* 0x000fe20008000000 */
[----:B------:R-:W1:Y:S01]  /*02c0*/  S2UR UR10, SR_CgaCtaId ;  /* 0x00000000000a79c3 */ /* 0x000e620000008800 */
[----:B------:R-:W2:Y:S01]  /*02d0*/  LDCU UR18, c[0x0][0x3c8] ;  /* 0x00007900ff1277ac */ /* 0x000ea20008000800 */
[----:B------:R-:W-:Y:S01]  /*02e0*/  UIMAD UR11, UR11, UR11, URZ ;  /* 0x0000000b0b0b72a4 */ /* 0x000fe2000f8e02ff */
[----:B------:R-:W3:Y:S01]  /*02f0*/  LDCU UR13, c[0x0][0x3b0] ;  /* 0x00007600ff0d77ac */ /* 0x000ee20008000800 */
[----:B------:R-:W3:Y:S01]  /*0300*/  LDCU UR14, c[0x0][0x3ac] ;  /* 0x00007580ff0e77ac */ /* 0x000ee20008000800 */
[----:B0-----:R-:W-:Y:S01]  /*0310*/  IABS R7, UR12 ;  /* 0x0000000c00077c13 */ /* 0x001fe20008000000 */
[----:B------:R-:W-:Y:S01]  /*0320*/  UISETP.NE.AND UP0, UPT, UR12, URZ, UPT ;  /* 0x000000ff0c00728c */ /* 0x000fe2000bf05270 */
[----:B------:R-:W0:Y:S02]  /*0330*/  LDCU UR19, c[0x0][0x398] ;  /* 0x00007300ff1377ac */ /* 0x000e240008000800 */
[----:B------:R-:W4:Y:S01]  /*0340*/  I2F.RP R4, R7 ;  /* 0x0000000700047306 */ /* 0x000f220000209400 */
[----:B------:R-:W0:Y:S01]  /*0350*/  LDCU UR23, c[0x0][0x39c] ;  /* 0x00007380ff1777ac */ /* 0x000e220008000800 */
[----:B------:R-:W0:Y:S01]  /*0360*/  LDCU UR22, c[0x0][0x3bc] ;  /* 0x00007780ff1677ac */ /* 0x000e220008000800 */
[----:B------:R-:W0:Y:S05]  /*0370*/  LDCU.64 UR20, c[0x0][0x388] ;  /* 0x00007100ff1477ac */ /* 0x000e2a0008000a00 */
[----:B----4-:R-:W4:Y:S01]  /*0380*/  MUFU.RCP R4, R4 ;  /* 0x0000000400047308 */ /* 0x010f220000001000 */
[----:B------:R-:W0:Y:S01]  /*0390*/  LDCU.64 UR24, c[0x0][0x380] ;  /* 0x00007000ff1877ac */ /* 0x000e220008000a00 */
[----:B----4-:R-:W-:-:S02]  /*03a0*/  IADD3 R2, PT, PT, R4, 0xffffffe, RZ ;  /* 0x0ffffffe04027810 */ /* 0x010fc40007ffe0ff */
[----:B------:R-:W-:-:S04]  /*03b0*/  MOV R4, RZ ;  /* 0x000000ff00047202 */ /* 0x000fc80000000f00 */
[----:B------:R4:W5:Y:S02]  /*03c0*/  F2I.FTZ.U32.TRUNC.NTZ R3, R2 ;  /* 0x0000000200037305 */ /* 0x000964000021f000 */
[----:B----4-:R-:W-:-:S04]  /*03d0*/  MOV R2, RZ ;  /* 0x000000ff00027202 */ /* 0x010fc80000000f00 */
[----:B------:R-:W-:Y:S02]  /*03e0*/  R2UR UR4, R2 ;  /* 0x00000000020472ca */ /* 0x000fe400000e0000 */
[----:B-----5:R-:W-:Y:S02]  /*03f0*/  R2UR UR5, R3 ;  /* 0x00000000030572ca */ /* 0x020fe400000e0000 */
[----:B------:R-:W-:-:S05]  /*0400*/  IADD3 R8, PT, PT, RZ, -R3, RZ ;  /* 0x80000003ff087210 */ /* 0x000fca0007ffe0ff */
[----:B------:R-:W-:Y:S01]  /*0410*/  IMAD R11, R8, R7, RZ ;  /* 0x00000007080b7224 */ /* 0x000fe200078e02ff */
[----:B------:R-:W-:-:S04]  /*0420*/  MOV R8, R10 ;  /* 0x0000000a00087202 */ /* 0x000fc80000000f00 */
[----:B------:R-:W-:Y:S01]  /*0430*/  R2UR UR8, R8 ;  /* 0x00000000080872ca */ /* 0x000fe200000e0000 */
[----:B------:R-:W-:Y:S01]  /*0440*/  IMAD.HI.U32 R11, R3, R11, UR4 ;  /* 0x00000004030b7e27 */ /* 0x000fe2000f8e000b */
[----:B------:R-:W-:Y:S02]  /*0450*/  MOV R3, UR6 ;  /* 0x0000000600037c02 */ /* 0x000fe40008000f00 */
[----:B------:R-:W-:Y:S02]  /*0460*/  SHF.L.U32 R8, R9, 0x2, RZ ;  /* 0x0000000209087819 */ /* 0x000fe400000006ff */
[----:B------:R-:W-:-:S13]  /*0470*/  R2UR UR4, R11 ;  /* 0x000000000b0472ca */ /* 0x000fda00000e0000 */
[----:B------:R-:W-:-:S06]  /*0480*/  UIMAD.WIDE.U32 UR4, UR4, UR8, URZ ;  /* 0x00000008040472a5 */ /* 0x000fcc000f8e00ff */
[----:B------:R-:W-:Y:S01]  /*0490*/  IMAD R2, RZ, RZ, -UR5 ;  /* 0x80000005ff027e24 */ /* 0x000fe2000f8e02ff */
[----:B------:R-:W-:Y:S02]  /*04a0*/  UMOV UR4, 0x400 ;  /* 0x0000040000047882 */ /* 0x000fe40000000000 */
[----:B-1----:R-:W-:Y:S01]  /*04b0*/  ULEA UR15, UR10, UR4, 0x18 ;  /* 0x000000040a0f7291 */ /* 0x002fe2000f8ec0ff */
[C---:B------:R-:W-:Y:S01]  /*04c0*/  IMAD R2, R7.reuse, R2, UR8 ;  /* 0x0000000807027e24 */ /* 0x040fe2000f8e0202 */
[----:B------:R-:W-:Y:S02]  /*04d0*/  ULOP3.LUT UR8, UR7, UR12, URZ, 0x3c, !UPT ;  /* 0x0000000c07087292 */ /* 0x000fe4000f8e3cff */
[----:B------:R-:W-:Y:S02]  /*04e0*/  UIADD3 UR4, UPT, UPT, UR4, 0x200, URZ ;  /* 0x0000020004047890 */ /* 0x000fe4000fffe0ff */
[----:B------:R-:W-:Y:S02]  /*04f0*/  ISETP.GT.U32.AND P0, PT, R7, R2, PT ;  /* 0x000000020700720c */ /* 0x000fe40003f04070 */
[----:B------:R-:W-:-:S11]  /*0500*/  LEA R13, R0, UR15, 0x2 ;  /* 0x0000000f000d7c11 */ /* 0x000fd6000f8e10ff */
[----:B------:R-:W-:Y:S01]  /*0510*/  VOTEU.ANY UP2, P0 ;  /* 0x0000000000ff7886 */ /* 0x000fe20000040100 */
[----:B------:R-:W-:-:S04]  /*0520*/  PLOP3.LUT P0, PT, PT, PT, UP2, 0x80, 0x8 ;  /* 0x000000000008781c */ /* 0x000fc80003f0f028 */
[----:B------:R-:W-:Y:S02]  /*0530*/  @!UP2 UIADD3 UR5, UPT, UPT, UR5, 0x1, URZ ;  /* 0x000000010505a890 */ /* 0x000fe4000fffe0ff */
[----:B------:R-:W-:Y:S02]  /*0540*/  UISETP.GE.AND UP2, UPT, UR8, URZ, UPT ;  /* 0x000000ff0800728c */ /* 0x000fe4000bf46270 */
[----:B------:R-:W-:-:S04]  /*0550*/  UIMAD UR8, UR11, UR9, URZ ;  /* 0x000000090b0872a4 */ /* 0x000fc8000f8e02ff */
[----:B------:R-:W-:Y:S01]  /*0560*/  UIMAD UR8, UR7, UR8, URZ ;  /* 0x00000008070872a4 */ /* 0x000fe2000f8e02ff */
[----:B------:R-:W-:-:S04]  /*0570*/  @!P0 IADD3 R2, PT, PT, R2, -R7, RZ ;  /* 0x8000000702028210 */ /* 0x000fc80007ffe0ff */
[----:B------:R-:W-:Y:S02]  /*0580*/  ISETP.GE.U32.AND P0, PT, R2, R7, PT ;  /* 0x000000070200720c */ /* 0x000fe40003f06070 */
[C---:B------:R-:W-:Y:S02]  /*0590*/  LEA.HI R7, R9.reuse, R0, RZ, 0x1b ;  /* 0x0000000009077211 */ /* 0x040fe400078fd8ff */
[----:B------:R-:W-:Y:S02]  /*05a0*/  LOP3.LUT R2, R9, 0x1f, RZ, 0xc0, !PT ;  /* 0x0000001f09027812 */ /* 0x000fe400078ec0ff */
[C---:B------:R-:W-:Y:S02]  /*05b0*/  LEA R10, R7.reuse, UR15, 0x7 ;  /* 0x0000000f070a7c11 */ /* 0x040fe4000f8e38ff */
[----:B------:R-:W-:Y:S01]  /*05c0*/  MOV R12, R7 ;  /* 0x00000007000c7202 */ /* 0x000fe20000000f00 */
[----:B------:R-:W-:-:S04]  /*05d0*/  IMAD R2, R7, UR9, R2 ;  /* 0x0000000907027c24 */ /* 0x000fc8000f8e0202 */
[----:B------:R-:W-:Y:S01]  /*05e0*/  VOTEU.ANY UP1, P0 ;  /* 0x0000000000ff7886 */ /* 0x000fe20000020100 */
[----:B------:R-:W-:Y:S02]  /*05f0*/  LEA R2, R3, R2, 0x5 ;  /* 0x0000000203027211 */ /* 0x000fe400078e28ff */
[----:B------:R-:W-:Y:S02]  /*0600*/  LOP3.LUT R3, R8, 0x7c, RZ, 0xc0, !PT ;  /* 0x0000007c08037812 */ /* 0x000fe400078ec0ff */
[----:B------:R-:W-:Y:S01]  /*0610*/  @UP1 UIADD3 UR5, UPT, UPT, UR5, 0x1, URZ ;  /* 0x0000000105051890 */ /* 0x000fe2000fffe0ff */
[----:B------:R-:W-:Y:S01]  /*0620*/  SHF.R.S32.HI R11, RZ, 0x1f, R2 ;  /* 0x0000001fff0b7819 */ /* 0x000fe20000011402 */
[----:B--2---:R-:W-:Y:S01]  /*0630*/  UISETP.NE.AND UP1, UPT, UR18, URZ, UPT ;  /* 0x000000ff1200728c */ /* 0x004fe2000bf25270 */
[----:B------:R-:W-:Y:S01]  /*0640*/  IADD3 R10, PT, PT, R10, R3, RZ ;  /* 0x000000030a0a7210 */ /* 0x000fe20007ffe0ff */
[----:B------:R-:W-:Y:S02]  /*0650*/  @!UP2 UIADD3 UR5, UPT, UPT, -UR5, URZ, URZ ;  /* 0x000000ff0505a290 */ /* 0x000fe4000fffe1ff */
[----:B------:R-:W-:-:S02]  /*0660*/  USEL UR9, UR8, URZ, !UP1 ;  /* 0x000000ff08097287 */ /* 0x000fc4000c800000 */
[----:B------:R-:W-:Y:S02]  /*0670*/  @!UP0 ULOP3.LUT UR5, URZ, UR12, URZ, 0x33, !UPT ;  /* 0x0000000cff058292 */ /* 0x000fe4000f8e33ff */
[----:B------:R-:W-:Y:S02]  /*0680*/  ULEA UR8, UR10, UR4, 0x18 ;  /* 0x000000040a087291 */ /* 0x000fe4000f8ec0ff */
[----:B------:R-:W-:Y:S01]  /*0690*/  UIADD3 UR4, UPT, UPT, -UR5, URZ, URZ ;  /* 0x000000ff05047290 */ /* 0x000fe2000fffe1ff */
[----:B------:R-:W-:Y:S01]  /*06a0*/  IADD3 R9, P0, PT, R2, UR9, RZ ;  /* 0x0000000902097c10 */ /* 0x000fe2000ff1e0ff */
[----:B------:R-:W-:Y:S01]  /*06b0*/  IMAD.U32 R2, RZ, RZ, UR9 ;  /* 0x00000009ff027e24 */ /* 0x000fe2000f8e00ff */
[----:B---3--:R-:W-:Y:S01]  /*06c0*/  UIMAD UR9, UR5, UR13, UR14 ;  /* 0x0000000d050972a4 */ /* 0x008fe2000f8e020e */
[----:B------:R-:W-:Y:S01]  /*06d0*/  IADD3 R3, PT, PT, R8, UR8, RZ ;  /* 0x0000000808037c10 */ /* 0x000fe2000fffe0ff */
[----:B------:R-:W-:Y:S02]  /*06e0*/  UIMAD UR4, UR12, UR4, UR7 ;  /* 0x000000040c0472a4 */ /* 0x000fe4000f8e0207 */
[----:B------:R-:W-:Y:S01]  /*06f0*/  LEA.HI.X.SX32 R11, R2, R11, 0x1, P0 ;  /* 0x0000000b020b7211 */ /* 0x000fe200000f0eff */
[----:B------:R-:W-:Y:S01]  /*0700*/  UMOV UR5, URZ ;  /* 0x000000ff00057c82 */ /* 0x000fe20008000000 */
[----:B------:R-:W-:Y:S01]  /*0710*/  IMAD R14, R0, 0x80, R3 ;  /* 0x00000080000e7824 */ /* 0x000fe200078e0203 */
[----:B------:R-:W-:-:S03]  /*0720*/  UIMAD UR13, UR4, UR13, UR14 ;  /* 0x0000000d040d72a4 */ /* 0x000fc6000f8e020e */
[----:B0-----:R-:W-:-:S09]  /*0730*/  UMOV UR4, URZ ;  /* 0x000000ff00047c82 */ /* 0x001fd20008000000 */
.L_x_204:
        /* <DEDUP_REMOVED lines=8> */
[----:B------:R-:W-:-:S04]  /*07c0*/  LEA R2, P0, R3, UR20, 0x2 ;  /* 0x0000001403027c11 */ /* 0x000fc8000f8010ff */
[----:B------:R-:W-:-:S06]  /*07d0*/  LEA.HI.X R3, R3, UR21, R18, 0x2, P0 ;  /* 0x0000001503037c11 */ /* 0x000fcc00080f1412 */
[----:B------:R-:W2:Y:S04]  /*07e0*/  LDG.E R3, desc[UR16][R2.64] ;  /* 0x0000001002037981 */ /* 0x000ea8000c1e1900 */
[----:B--2---:R0:W-:Y:S01]  /*07f0*/  STS [R10], R3 ;  /* 0x000000030a007388 */ /* 0x0041e20000000800 */
[----:B------:R-:W-:Y:S05]  /*0800*/  BRA `(.L_x_198) ;  /* 0x0000000000047947 */ /* 0x000fea0003800000 */
.L_x_199:
[----:B------:R1:W-:Y:S02]  /*0810*/  STS [R10], RZ ;  /* 0x000000ff0a007388 */ /* 0x0003e40000000800 */
.L_x_198:
[----:B------:R-:W-:Y:S05]  /*0820*/  BSYNC.RECONVERGENT B0 ;  /* 0x0000000000007941 */ /* 0x000fea0003800200 */
.L_x_197:
        /* <DEDUP_REMOVED lines=10> */
[----:B0-----:R-:W-:Y:S01]  /*08d0*/  HFMA2 R2, -RZ, RZ, 0, 0 ;  /* 0x00000000ff027431 */ /* 0x001fe200000001ff */
[----:B--2---:R-:W-:-:S05]  /*08e0*/  IADD3 R27, PT, PT, RZ, -R3, RZ ;  /* 0x80000003ff1b7210 */ /* 0x004fca0007ffe0ff */
        /* <DEDUP_REMOVED lines=40> */
.L_x_203:
[----:B------:R3:W-:Y:S01]  /*0b70*/  STS [R14], RZ ;  /* 0x000000ff0e007388 */ /* 0x0007e20000000800 */
[----:B------:R-:W-:Y:S05]  /*0b80*/  BRA `(.L_x_201) ;  /* 0x0000000000047947 */ /* 0x000fea0003800000 */
.L_x_202:
[----:B------:R4:W-:Y:S02]  /*0b90*/  STS [R14], RZ ;  /* 0x000000ff0e007388 */ /* 0x0009e40000000800 */
.L_x_201:
[----:B------:R-:W-:Y:S05]  /*0ba0*/  BSYNC.RECONVERGENT B0 ;  /* 0x0000000000007941 */ /* 0x000fea0003800200 */
.L_x_200:
[----:B------:R-:W-:Y:S01]  /*0bb0*/  BAR.SYNC.DEFER_BLOCKING 0x0 ;  /* 0x0000000000007b1d */ /* 0x000fe20000010000 */
[----:B------:R-:W-:Y:S01]  /*0bc0*/  UIADD3 UR5, UPT, UPT, UR5, 0x4, URZ ;  /* 0x0000000405057890 */ /* 0x000fe2000fffe0ff */
[----:B------:R-:W-:Y:S01]  /*0bd0*/  IADD3 R0, PT, PT, R0, 0x4, RZ ;  /* 0x0000000400007810 */ /* 0x000fe20007ffe0ff */
[----:B------:R-:W-:Y:S01]  /*0be0*/  VIADD R12, R12, 0x4 ;  /* 0x000000040c0c7836 */ /* 0x000fe20000000000 */
[----:B------:R-:W-:Y:S02]  /*0bf0*/  ULEA UR4, UR23, UR4, 0x2 ;  /* 0x0000000417047291 */ /* 0x000fe4000f8e10ff */
[----:B------:R-:W-:Y:S01]  /*0c00*/  UISETP.GE.U32.AND UP0, UPT, UR5, UR11, UPT ;  /* 0x0000000b0500728c */ /* 0x000fe2000bf06070 */
[----:B------:R-:W-:Y:S04]  /*0c10*/  LDS R2, [R8+UR8] ;  /* 0x0000000808027984 */ /* 0x000fe80008000800 */
[----:B------:R-:W5:Y:S04]  /*0c20*/  LDS R20, [R13+0x10] ;  /* 0x000010000d147984 */ /* 0x000f680000000800 */
[----:B------:R-:W1:Y:S04]  /*0c30*/  LDS R22, [R13+0x20] ;  /* 0x000020000d167984 */ /* 0x000e680000000800 */
[----:B------:R-:W3:Y:S04]  /*0c40*/  LDS R24, [R13+0x30] ;  /* 0x000030000d187984 */ /* 0x000ee80000000800 */
[----:B------:R-:W4:Y:S04]  /*0c50*/  LDS R25, [R13+0x40] ;  /* 0x000040000d197984 */ /* 0x000f280000000800 */
[----:B0-2---:R-:W0:Y:S04]  /*0c60*/  LDS R3, [R13] ;  /* 0x000000000d037984 */ /* 0x005e280000000800 */
[----:B------:R-:W2:Y:S04]  /*0c70*/  LDS R26, [R13+0x50] ;  /* 0x000050000d1a7984 */ /* 0x000ea80000000800 */
[----:B------:R-:W2:Y:S04]  /*0c80*/  LDS R18, [R13+0x60] ;  /* 0x000060000d127984 */ /* 0x000ea80000000800 */
[----:B------:R-:W-:Y:S04]  /*0c90*/  LDS R27, [R13+0xc0] ;  /* 0x0000c0000d1b7984 */ /* 0x000fe80000000800 */
[----:B------:R-:W-:Y:S01]  /*0ca0*/  LDS R28, [R13+0xd0] ;  /* 0x0000d0000d1c7984 */ /* 0x000fe20000000800 */
[C---:B-----5:R-:W-:Y:S01]  /*0cb0*/  FFMA R19, R2.reuse, R20, R19 ;  /* 0x0000001402137223 */ /* 0x060fe20000000013 */
[----:B-1----:R-:W-:-:S02]  /*0cc0*/  FFMA R20, R2, R22, R21 ;  /* 0x0000001602147223 */ /* 0x002fc40000000015 */
[----:B------:R-:W1:Y:S01]  /*0cd0*/  LDS R22, [R8+UR8+0x80] ;  /* 0x0000800808167984 */ /* 0x000e620008000800 */
[----:B---3--:R-:W-:-:S03]  /*0ce0*/  FFMA R17, R2, R24, R17 ;  /* 0x0000001802117223 */ /* 0x008fc60000000011 */
[----:B------:R-:W3:Y:S01]  /*0cf0*/  LDS R24, [R13+0x90] ;  /* 0x000090000d187984 */ /* 0x000ee20000000800 */
[----:B----4-:R-:W-:-:S03]  /*0d00*/  FFMA R16, R2, R25, R16 ;  /* 0x0000001902107223 */ /* 0x010fc60000000010 */
[----:B------:R-:W4:Y:S01]  /*0d10*/  LDS R25, [R13+0x70] ;  /* 0x000070000d197984 */ /* 0x000f220000000800 */
[----:B0-----:R-:W-:-:S03]  /*0d20*/  FFMA R3, R2, R3, R23 ;  /* 0x0000000302037223 */ /* 0x001fc60000000017 */
[----:B------:R-:W0:Y:S01]  /*0d30*/  LDS R23, [R13+0x80] ;  /* 0x000080000d177984 */ /* 0x000e220000000800 */
[----:B--2---:R-:W-:-:S03]  /*0d40*/  FFMA R15, R2, R26, R15 ;  /* 0x0000001a020f7223 */ /* 0x004fc6000000000f */
[----:B------:R-:W2:Y:S01]  /*0d50*/  LDS R21, [R13+0xa0] ;  /* 0x0000a0000d157984 */ /* 0x000ea20000000800 */
[----:B------:R-:W-:-:S03]  /*0d60*/  FFMA R5, R2, R18, R5 ;  /* 0x0000001202057223 */ /* 0x000fc60000000005 */
[----:B------:R-:W5:Y:S04]  /*0d70*/  LDS R18, [R13+0xb0] ;  /* 0x0000b0000d127984 */ /* 0x000f680000000800 */
[----:B------:R-:W5:Y:S01]  /*0d80*/  LDS R26, [R13+0xe0] ;  /* 0x0000e0000d1a7984 */ /* 0x000f620000000800 */
[C---:B-1----:R-:W-:Y:S01]  /*0d90*/  FFMA R27, R22.reuse, R27, R16 ;  /* 0x0000001b161b7223 */ /* 0x042fe20000000010 */
[C---:B------:R-:W-:Y:S02]  /*0da0*/  FFMA R15, R22.reuse, R28, R15 ;  /* 0x0000001c160f7223 */ /* 0x040fe4000000000f */
[----:B------:R-:W-:Y:S01]  /*0db0*/  LDS R16, [R13+0x110] ;  /* 0x000110000d107984 */ /* 0x000fe20000000800 */
[----:B---3--:R-:W-:-:S03]  /*0dc0*/  FFMA R19, R22, R24, R19 ;  /* 0x0000001816137223 */ /* 0x008fc60000000013 */
[----:B------:R-:W1:Y:S01]  /*0dd0*/  LDS R24, [R13+0xf0] ;  /* 0x0000f0000d187984 */ /* 0x000e620000000800 */
[----:B----4-:R-:W-:-:S03]  /*0de0*/  FFMA R25, R2, R25, R4 ;  /* 0x0000001902197223 */ /* 0x010fc60000000004 */
[----:B------:R-:W3:Y:S01]  /*0df0*/  LDS R2, [R8+UR8+0x100] ;  /* 0x0001000808027984 */ /* 0x000ee20008000800 */
[----:B0-----:R-:W-:-:S03]  /*0e00*/  FFMA R3, R22, R23, R3 ;  /* 0x0000001716037223 */ /* 0x001fc60000000003 */
[----:B------:R-:W0:Y:S01]  /*0e10*/  LDS R4, [R13+0x100] ;  /* 0x000100000d047984 */ /* 0x000e220000000800 */
[----:B--2---:R-:W-:-:S03]  /*0e20*/  FFMA R20, R22, R21, R20 ;  /* 0x0000001516147223 */ /* 0x004fc60000000014 */
[----:B------:R-:W2:Y:S01]  /*0e30*/  LDS R21, [R13+0x120] ;  /* 0x000120000d157984 */ /* 0x000ea20000000800 */
[----:B-----5:R-:W-:-:S03]  /*0e40*/  FFMA R17, R22, R18, R17 ;  /* 0x0000001216117223 */ /* 0x020fc60000000011 */
[----:B------:R-:W4:Y:S01]  /*0e50*/  LDS R28, [R13+0x130] ;  /* 0x000130000d1c7984 */ /* 0x000f220000000800 */
[----:B------:R-:W-:-:S03]  /*0e60*/  FFMA R5, R22, R26, R5 ;  /* 0x0000001a16057223 */ /* 0x000fc60000000005 */
[----:B------:R-:W5:Y:S04]  /*0e70*/  LDS R26, [R13+0x140] ;  /* 0x000140000d1a7984 */ /* 0x000f680000000800 */
[----:B------:R-:W5:Y:S04]  /*0e80*/  LDS R18, [R13+0x170] ;  /* 0x000170000d127984 */ /* 0x000f680000000800 */
[----:B------:R-:W-:Y:S01]  /*0e90*/  LDS R23, [R13+0x180] ;  /* 0x000180000d177984 */ /* 0x000fe20000000800 */
[----:B-1----:R-:W-:-:S03]  /*0ea0*/  FFMA R25, R22, R24, R25 ;  /* 0x0000001816197223 */ /* 0x002fc60000000019 */
[----:B------:R-:W1:Y:S01]  /*0eb0*/  LDS R24, [R13+0x150] ;  /* 0x000150000d187984 */ /* 0x000e620000000800 */
[----:B---3--:R-:W-:-:S03]  /*0ec0*/  FFMA R19, R2, R16, R19 ;  /* 0x0000001002137223 */ /* 0x008fc60000000013 */
[----:B------:R-:W3:Y:S01]  /*0ed0*/  LDS R22, [R13+0x160] ;  /* 0x000160000d167984 */ /* 0x000ee20000000800 */
[----:B0-----:R-:W-:-:S03]  /*0ee0*/  FFMA R3, R2, R4, R3 ;  /* 0x0000000402037223 */ /* 0x001fc60000000003 */
[----:B------:R-:W0:Y:S01]  /*0ef0*/  LDS R4, [R8+UR8+0x180] ;  /* 0x0001800808047984 */ /* 0x000e220008000800 */
[----:B--2---:R-:W-:-:S03]  /*0f00*/  FFMA R21, R2, R21, R20 ;  /* 0x0000001502157223 */ /* 0x004fc60000000014 */
[----:B------:R-:W2:Y:S01]  /*0f10*/  LDS R16, [R13+0x1c0] ;  /* 0x0001c0000d107984 */ /* 0x000ea20000000800 */
[----:B----4-:R-:W-:-:S03]  /*0f20*/  FFMA R17, R2, R28, R17 ;  /* 0x0000001c02117223 */ /* 0x010fc60000000011 */
[----:B------:R-:W4:Y:S01]  /*0f30*/  LDS R20, [R13+0x1e0] ;  /* 0x0001e0000d147984 */ /* 0x000f220000000800 */
[----:B-----5:R-:W-:-:S03]  /*0f40*/  FFMA R27, R2, R26, R27 ;  /* 0x0000001a021b7223 */ /* 0x020fc6000000001b */
[----:B------:R-:W5:Y:S01]  /*0f50*/  LDS R26, [R13+0x1a0] ;  /* 0x0001a0000d1a7984 */ /* 0x000f620000000800 */
[----:B------:R-:W-:-:S03]  /*0f60*/  FFMA R25, R2, R18, R25 ;  /* 0x0000001202197223 */ /* 0x000fc60000000019 */
[----:B------:R-:W-:Y:S01]  /*0f70*/  LDS R18, [R13+0x1f0] ;  /* 0x0001f0000d127984 */ /* 0x000fe20000000800 */
[----:B-1----:R-:W-:-:S03]  /*0f80*/  FFMA R15, R2, R24, R15 ;  /* 0x00000018020f7223 */ /* 0x002fc6000000000f */
[----:B------:R-:W1:Y:S01]  /*0f90*/  LDS R24, [R13+0x190] ;  /* 0x000190000d187984 */ /* 0x000e620000000800 */
[----:B---3--:R-:W-:-:S03]  /*0fa0*/  FFMA R5, R2, R22, R5 ;  /* 0x0000001602057223 */ /* 0x008fc60000000005 */
[----:B------:R-:W3:Y:S01]  /*0fb0*/  LDS R22, [R13+0x1b0] ;  /* 0x0001b0000d167984 */ /* 0x000ee20000000800 */
[----:B0-----:R-:W-:-:S03]  /*0fc0*/  FFMA R23, R4, R23, R3 ;  /* 0x0000001704177223 */ /* 0x001fc60000000003 */
[----:B------:R-:W0:Y:S01]  /*0fd0*/  LDS R2, [R13+0x1d0] ;  /* 0x0001d0000d027984 */ /* 0x000e220000000800 */
[C---:B--2---:R-:W-:Y:S01]  /*0fe0*/  FFMA R16, R4.reuse, R16, R27 ;  /* 0x0000001004107223 */ /* 0x044fe2000000001b */
[C---:B----4-:R-:W-:Y:S01]  /*0ff0*/  FFMA R5, R4.reuse, R20, R5 ;  /* 0x0000001404057223 */ /* 0x050fe20000000005 */
[C---:B-----5:R-:W-:Y:S01]  /*1000*/  FFMA R21, R4.reuse, R26, R21 ;  /* 0x0000001a04157223 */ /* 0x060fe20000000015 */
[C---:B-1----:R-:W-:Y:S01]  /*1010*/  FFMA R19, R4.reuse, R24, R19 ;  /* 0x0000001804137223 */ /* 0x042fe20000000013 */
[C---:B---3--:R-:W-:Y:S01]  /*1020*/  FFMA R17, R4.reuse, R22, R17 ;  /* 0x0000001604117223 */ /* 0x048fe20000000011 */
[C---:B0-----:R-:W-:Y:S01]  /*1030*/  FFMA R15, R4.reuse, R2, R15 ;  /* 0x00000002040f7223 */ /* 0x041fe2000000000f */
[----:B------:R-:W-:Y:S01]  /*1040*/  FFMA R4, R4, R18, R25 ;  /* 0x0000001204047223 */ /* 0x000fe20000000019 */
[----:B------:R-:W-:Y:S06]  /*1050*/  BAR.SYNC.DEFER_BLOCKING 0x0 ;  /* 0x0000000000007b1d */ /* 0x000fec0000010000 */
[----:B------:R-:W-:Y:S05]  /*1060*/  BRA.U !UP0, `(.L_x_204) ;  /* 0xfffffff508b47547 */ /* 0x000fea000b83ffff */
.L_x_196:
[----:B------:R-:W0:Y:S02]  /*1070*/  LDCU UR10, c[0x0][0x398] ;  /* 0x00007300ff0a77ac */ /* 0x000e240008000800 */
[----:B0-----:R-:W-:-:S13]  /*1080*/  ISETP.GE.AND P0, PT, R6, UR10, PT ;  /* 0x0000000a06007c0c */ /* 0x001fda000bf06270 */
[----:B------:R-:W-:Y:S05]  /*1090*/  @P0 EXIT ;  /* 0x000000000000094d */ /* 0x000fea0003800000 */
[----:B------:R-:W0:Y:S01]  /*10a0*/  S2R R7, SR_TID.Y ;  /* 0x0000000000077919 */ /* 0x000e220000002200 */
[----:B------:R-:W1:Y:S01]  /*10b0*/  LDC R0, c[0x0][0x3b4] ;  /* 0x0000ed00ff007b82 */ /* 0x000e620000000800 */
[----:B------:R-:W1:Y:S01]  /*10c0*/  LDCU UR4, c[0x0][0x3b8] ;  /* 0x00007700ff0477ac */ /* 0x000e620008000800 */
[----:B------:R-:W-:-:S06]  /*10d0*/  MOV R8, UR6 ;  /* 0x0000000600087c02 */ /* 0x000fcc0008000f00 */
[----:B------:R-:W2:Y:S01]  /*10e0*/  LDC.64 R2, c[0x0][0x390] ;  /* 0x0000e400ff027b82 */ /* 0x000ea20000000a00 */
[----:B-1----:R-:W-:Y:S01]  /*10f0*/  IMAD R0, R0, UR4, RZ ;  /* 0x0000000400007c24 */ /* 0x002fe2000f8e02ff */
[----:B------:R-:W1:Y:S01]  /*1100*/  LDCU.64 UR4, c[0x0][0x3c0] ;  /* 0x00007800ff0477ac */ /* 0x000e620008000a00 */
[----:B0-----:R-:W-:-:S05]  /*1110*/  LEA R7, R8, R7, 0x5 ;  /* 0x0000000708077211 */ /* 0x001fca00078e28ff */
[----:B------:R-:W-:-:S04]  /*1120*/  IMAD R7, R0, R7, UR7 ;  /* 0x0000000700077e24 */ /* 0x000fc8000f8e0207 */
[----:B------:R-:W-:-:S04]  /*1130*/  IMAD R7, R7, UR10, R6 ;  /* 0x0000000a07077c24 */ /* 0x000fc8000f8e0206 */
[----:B--2---:R-:W-:-:S05]  /*1140*/  IMAD.WIDE.U32 R2, R7, 0x4, R2 ;  /* 0x0000000407027825 */ /* 0x004fca00078e0002 */
[----:B------:R-:W2:Y:S01]  /*1150*/  LDG.E R6, desc[UR16][R2.64] ;  /* 0x0000001002067981 */ /* 0x000ea2000c1e1900 */
[----:B------:R-:W-:Y:S02]  /*1160*/  IMAD R0, R0, UR10, RZ ;  /* 0x0000000a00007c24 */ /* 0x000fe4000f8e02ff */
[----:B-1----:R-:W-:-:S03]  /*1170*/  FMUL R23, R23, UR5 ;  /* 0x0000000517177c20 */ /* 0x002fc60008400000 */
        /* <DEDUP_REMOVED lines=45> */
.L_x_205:
        /* <DEDUP_REMOVED lines=11> */
.L_x_1036:


//--------------------- .text._Z20filterActs_YxX_colorILi4ELi32ELi1ELi4ELi3ELb0ELb0EEvPfS0_S0_iiiiiiiiiiffi --------------------------
	.section	.text._Z20filterActs_YxX_colorILi4ELi32ELi1ELi4ELi3ELb0ELb0EEvPfS0_S0_iiiiiiiiiiffi,"ax",@progbits
	.align	128
        .global         _Z20filterActs_YxX_colorILi4ELi32ELi1ELi4ELi3ELb0ELb0EEvPfS0_S0_iiiiiiiiiiffi
        .type           _Z20filterActs_YxX_colorILi4ELi32ELi1ELi4ELi3ELb0ELb0EEvPfS0_S0_iiiiiiiiiiffi,@function
        .size           _Z20filterActs_YxX_colorILi4ELi32ELi1ELi4ELi3ELb0ELb0EEvPfS0_S0_iiiiiiiiiiffi,(.L_x_1037 - _Z20filterActs_YxX_colorILi4ELi32ELi1ELi4ELi3ELb0ELb0EEvPfS0_S0_iiiiiiiiiiffi)
        .other          _Z20filterActs_YxX_colorILi4ELi32ELi1ELi4ELi3ELb0ELb0EEvPfS0_S0_iiiiiiiiiiffi,@"STO_CUDA_ENTRY STV_DEFAULT"
_Z20filterActs_YxX_colorILi4ELi32ELi1ELi4ELi3ELb0ELb0EEvPfS0_S0_iiiiiiiiiiffi:
.text._Z20filterActs_YxX_colorILi4ELi32ELi1ELi4ELi3ELb0ELb0EEvPfS0_S0_iiiiiiiiiiffi:
        /* <DEDUP_REMOVED lines=65> */
[----:B------:R-:W3:Y:S02]  /*0410*/  LDCU UR11, c[0x0][0x3bc] ;  /* 0x00007780ff0b77ac */ /* 0x000ee40008000800 */
[----:B------:R-:W-:Y:S01]  /*0420*/  IMAD.SHL.U32 R21, R13, 0x2, RZ ;  /* 0x000000020d157824 */ /* 0x000fe200078e00ff */
        /* <DEDUP_REMOVED lines=11> */
[----:B0-----:R-:W-:Y:S01]  /*04e0*/  MOV R10, RZ ;  /* 0x000000ff000a7202 */ /* 0x001fe20000000f00 */
[----:B--2---:R-:W-:-:S04]  /*04f0*/  IMAD.MOV R19, RZ, RZ, -R11 ;  /* 0x000000ffff137224 */ /* 0x004fc800078e0a0b */
        /* <DEDUP_REMOVED lines=26> */
.L_x_213:
        /* <DEDUP_REMOVED lines=15> */
.L_x_209:
[----:B------:R1:W-:Y:S04]  /*0790*/  STS [R23], RZ ;  /* 0x000000ff17007388 */ /* 0x0003e80000000800 */
[----:B------:R1:W-:Y:S04]  /*07a0*/  STS [R23+0x100], RZ ;  /* 0x000100ff17007388 */ /* 0x0003e80000000800 */
[----:B------:R1:W-:Y:S02]  /*07b0*/  STS [R23+0x200], RZ ;  /* 0x000200ff17007388 */ /* 0x0003e40000000800 */
.L_x_208:
[----:B------:R-:W-:Y:S05]  /*07c0*/  BSYNC.RECONVERGENT B0 ;  /* 0x0000000000007941 */ /* 0x000fea0003800200 */
.L_x_207:
        /* <DEDUP_REMOVED lines=66> */
.L_x_212:
[----:B------:R2:W-:Y:S04]  /*0bf0*/  STS [R24], RZ ;  /* 0x000000ff18007388 */ /* 0x0005e80000000800 */
[----:B------:R2:W-:Y:S04]  /*0c00*/  STS [R24+0x200], RZ ;  /* 0x000200ff18007388 */ /* 0x0005e80000000800 */
[----:B------:R2:W-:Y:S02]  /*0c10*/  STS [R24+0x400], RZ ;  /* 0x000400ff18007388 */ /* 0x0005e40000000800 */
.L_x_211:
[----:B------:R-:W-:Y:S05]  /*0c20*/  BSYNC.RECONVERGENT B0 ;  /* 0x0000000000007941 */ /* 0x000fea0003800200 */
.L_x_210:
        /* <DEDUP_REMOVED lines=119> */
.L_x_206:
[----:B------:R-:W0:Y:S01]  /*13a0*/  LDC.64 R10, c[0x0][0x390] ;  /* 0x0000e400ff0a7b82 */ /* 0x000e220000000a00 */
[----:B------:R-:W3:Y:S01]  /*13b0*/  LDCU UR6, c[0x0][0x398] ;  /* 0x00007300ff0677ac */ /* 0x000ee20008000800 */
[----:B------:R-:W4:Y:S01]  /*13c0*/  LDCU UR5, c[0x0][0x3c4] ;  /* 0x00007880ff0577ac */ /* 0x000f220008000800 */
[----:B---3--:R-:W-:Y:S02]  /*13d0*/  IMAD R0, R3, UR6, RZ ;  /* 0x0000000603007c24 */ /* 0x008fe4000f8e02ff */
[----:B----4-:R-:W-:Y:S01]  /*13e0*/  FMUL R13, R7, UR5 ;  /* 0x00000005070d7c20 */ /* 0x010fe20008400000 */
[----:B0-----:R-:W-:Y:S02]  /*13f0*/  IMAD.WIDE.U32 R2, R9, 0x4, R10 ;  /* 0x0000000409027825 */ /* 0x001fe400078e000a */
[----:B------:R-:W-:Y:S02]  /*1400*/  SHF.L.U32 R5, R0, 0x2, RZ ;  /* 0x0000000200057819 */ /* 0x000fe400000006ff */
[----:B------:R-:W-:Y:S01]  /*1410*/  FMUL R11, R8, UR5 ;  /* 0x00000005080b7c20 */ /* 0x000fe20008400000 */
[C---:B------:R-:W-:Y:S01]  /*1420*/  SHF.L.U32 R7, R0.reuse, 0x3, RZ ;  /* 0x0000000300077819 */ /* 0x040fe200000006ff */
[----:B------:R-:W-:-:S02]  /*1430*/  IMAD R9, R0, 0xc, RZ ;  /* 0x0000000c00097824 */ /* 0x000fc400078e02ff */
[----:B------:R-:W-:Y:S01]  /*1440*/  FMUL R17, R4, UR5 ;  /* 0x0000000504117c20 */ /* 0x000fe20008400000 */
[----:B------:R-:W-:Y:S01]  /*1450*/  FMUL R15, R6, UR5 ;  /* 0x00000005060f7c20 */ /* 0x000fe20008400000 */
[--C-:B------:R-:W-:Y:S01]  /*1460*/  IMAD.WIDE R4, R5, 0x4, R2.reuse ;  /* 0x0000000405047825 */ /* 0x100fe200078e0202 */
[----:B------:R-:W-:Y:S03]  /*1470*/  STG.E desc[UR8][R2.64], R11 ;  /* 0x0000000b02007986 */ /* 0x000fe6000c101908 */
[--C-:B------:R-:W-:Y:S01]  /*1480*/  IMAD.WIDE R6, R7, 0x4, R2.reuse ;  /* 0x0000000407067825 */ /* 0x100fe200078e0202 */
[----:B------:R-:W-:Y:S03]  /*1490*/  STG.E desc[UR8][R4.64], R13 ;  /* 0x0000000d04007986 */ /* 0x000fe6000c101908 */
[----:B------:R-:W-:Y:S01]  /*14a0*/  IMAD.WIDE R8, R9, 0x4, R2 ;  /* 0x0000000409087825 */ /* 0x000fe200078e0202 */
[----:B------:R-:W-:Y:S04]  /*14b0*/  STG.E desc[UR8][R6.64], R15 ;  /* 0x0000000f06007986 */ /* 0x000fe8000c101908 */
[----:B------:R-:W-:Y:S01]  /*14c0*/  STG.E desc[UR8][R8.64], R17 ;  /* 0x0000001108007986 */ /* 0x000fe2000c101908 */
[----:B------:R-:W-:Y:S05]  /*14d0*/  EXIT ;  /* 0x000000000000794d */ /* 0x000fea0003800000 */
.L_x_214:
        /* <DEDUP_REMOVED lines=10> */
.L_x_1037:


//--------------------- .text._Z20filterActs_YxX_colorILi4ELi32ELi1ELi8ELi3ELb0ELb0EEvPfS0_S0_iiiiiiiiiiffi --------------------------
	.section	.text._Z20filterActs_YxX_colorILi4ELi32ELi1ELi8ELi3ELb0ELb0EEvPfS0_S0_iiiiiiiiiiffi,"ax",@progbits
	.align	128
        .global         _Z20filterActs_YxX_colorILi4ELi32ELi1ELi8ELi3ELb0ELb0EEvPfS0_S0_iiiiiiiiiiffi
        .type           _Z20filterActs_YxX_colorILi4ELi32ELi1ELi8ELi3ELb0ELb0EEvPfS0_S0_iiiiiiiiiiffi,@function
        .size           _Z20filterActs_YxX_colorILi4ELi32ELi1ELi8ELi3ELb0ELb0EEvPfS0_S0_iiiiiiiiiiffi,(.L_x_1038 - _Z20filterActs_YxX_colorILi4ELi32ELi1ELi8ELi3ELb0ELb0EEvPfS0_S0_iiiiiiiiiiffi)
        .other          _Z20filterActs_YxX_colorILi4ELi32ELi1ELi8ELi3ELb0ELb0EEvPfS0_S0_iiiiiiiiiiffi,@"STO_CUDA_ENTRY STV_DEFAULT"
_Z20filterActs_YxX_colorILi4ELi32ELi1ELi8ELi3ELb0ELb0EEvPfS0_S0_iiiiiiiiiiffi:
.text._Z20filterActs_YxX_colorILi4ELi32ELi1ELi8ELi3ELb0ELb0EEvPfS0_S0_iiiiiiiiiiffi:
        /* <DEDUP_REMOVED lines=122> */
.L_x_222:
        /* <DEDUP_REMOVED lines=18> */
.L_x_218:
[----:B------:R1:W-:Y:S04]  /*08c0*/  STS [R24], RZ ;  /* 0x000000ff18007388 */ /* 0x0003e80000000800 */
[----:B------:R1:W-:Y:S04]  /*08d0*/  STS [R24+0x200], RZ ;  /* 0x000200ff18007388 */ /* 0x0003e80000000800 */
[----:B------:R1:W-:Y:S02]  /*08e0*/  STS [R24+0x400], RZ ;  /* 0x000400ff18007388 */ /* 0x0003e40000000800 */
.L_x_217:
[----:B------:R-:W-:Y:S05]  /*08f0*/  BSYNC.RECONVERGENT B0 ;  /* 0x0000000000007941 */ /* 0x000fea0003800200 */
.L_x_216:
        /* <DEDUP_REMOVED lines=67> */
.L_x_221:
[----:B------:R2:W-:Y:S04]  /*0d30*/  STS [R25], RZ ;  /* 0x000000ff19007388 */ /* 0x0005e80000000800 */
[----:B------:R2:W-:Y:S04]  /*0d40*/  STS [R25+0x200], RZ ;  /* 0x000200ff19007388 */ /* 0x0005e80000000800 */
[----:B------:R2:W-:Y:S02]  /*0d50*/  STS [R25+0x400], RZ ;  /* 0x000400ff19007388 */ /* 0x0005e40000000800 */
.L_x_220:
[----:B------:R-:W-:Y:S05]  /*0d60*/  BSYNC.RECONVERGENT B0 ;  /* 0x0000000000007941 */ /* 0x000fea0003800200 */
.L_x_219:
        /* <DEDUP_REMOVED lines=214> */
.L_x_215:
        /* <DEDUP_REMOVED lines=11> */
[----:B------:R-:W-:Y:S01]  /*1b80*/  FMUL R3, R3, UR11 ;  /* 0x0000000b03037c20 */ /* 0x000fe20008400000 */
[C---:B------:R-:W-:Y:S01]  /*1b90*/  IMAD R15, R0.reuse, 0xc, RZ ;  /* 0x0000000c000f7824 */ /* 0x040fe200078e02ff */
[----:B------:R-:W-:Y:S01]  /*1ba0*/  SHF.L.U32 R9, R0, 0x2, RZ ;  /* 0x0000000200097819 */ /* 0x000fe200000006ff */
[----:B---3--:R-:W-:-:S04]  /*1bb0*/  IMAD.WIDE.U32 R20, R20, 0x4, R12 ;  /* 0x0000000414147825 */ /* 0x008fc800078e000c */
[----:B------:R-:W-:Y:S01]  /*1bc0*/  FMUL R13, R11, UR11 ;  /* 0x0000000b0b0d7c20 */ /* 0x000fe20008400000 */
[C---:B------:R-:W-:Y:S02]  /*1bd0*/  SHF.L.U32 R17, R0.reuse, 0x4, RZ ;  /* 0x0000000400117819 */ /* 0x040fe400000006ff */
[C---:B------:R-:W-:Y:S01]  /*1be0*/  SHF.L.U32 R11, R0.reuse, 0x3, RZ ;  /* 0x00000003000b7819 */ /* 0x040fe200000006ff */
[C---:B------:R-:W-:Y:S01]  /*1bf0*/  IMAD R19, R0.reuse, 0x14, RZ ;  /* 0x0000001400137824 */ /* 0x040fe200078e02ff */
[----:B------:R0:W-:Y:S01]  /*1c00*/  STG.E desc[UR16][R20.64], R13 ;  /* 0x0000000d14007986 */ /* 0x0001e2000c101910 */
[C---:B------:R-:W-:Y:S02]  /*1c10*/  IMAD R27, R0.reuse, 0x18, RZ ;  /* 0x00000018001b7824 */ /* 0x040fe400078e02ff */
        /* <DEDUP_REMOVED lines=18> */
.L_x_223:
        /* <DEDUP_REMOVED lines=12> */
.L_x_1038:


//--------------------- .text._Z20filterActs_YxX_colorILi4ELi32ELi1ELi4ELi3ELb0ELb1EEvPfS0_S0_iiiiiiiiiiffi --------------------------
	.section	.text._Z20filterActs_YxX_colorILi4ELi32ELi1ELi4ELi3ELb0ELb1EEvPfS0_S0_iiiiiiiiiiffi,"ax",@progbits
	.align	128
        .global         _Z20filterActs_YxX_colorILi4ELi32ELi1ELi4ELi3ELb0ELb1EEvPfS0_S0_iiiiiiiiiiffi
        .type           _Z20filterActs_YxX_colorILi4ELi32ELi1ELi4ELi3ELb0ELb1EEvPfS0_S0_iiiiiiiiiiffi,@function
        .size           _Z20filterActs_YxX_colorILi4ELi32ELi1ELi4ELi3ELb0ELb1EEvPfS0_S0_iiiiiiiiiiffi,(.L_x_1039 - _Z20filterActs_YxX_colorILi4ELi32ELi1ELi4ELi3ELb0ELb1EEvPfS0_S0_iiiiiiiiiiffi)
        .other          _Z20filterActs_YxX_colorILi4ELi32ELi1ELi4ELi3ELb0ELb1EEvPfS0_S0_iiiiiiiiiiffi,@"STO_CUDA_ENTRY STV_DEFAULT"
_Z20filterActs_YxX_colorILi4ELi32ELi1ELi4ELi3ELb0ELb1EEvPfS0_S0_iiiiiiiiiiffi:
.text._Z20filterActs_YxX_colorILi4ELi32ELi1ELi4ELi3ELb0ELb1EEvPfS0_S0_iiiiiiiiiiffi:
        /* <DEDUP_REMOVED lines=49> */
[----:B------:R-:W-:Y:S02]  /*0310*/  LEA R5, R8, R15, 0x5 ;  /* 0x0000000f08057211 */ /* 0x000fe400078e28ff */
[----:B------:R-:W-:Y:S01]  /*0320*/  MOV R8, RZ ;  /* 0x000000ff00087202 */ /* 0x000fe20000000f00 */
[----:B------:R-:W-:Y:S02]  /*0330*/  @!P1 IMAD R7, R7, 0x3, RZ ;  /* 0x0000000307079824 */ /* 0x000fe400078e02ff */
        /* <DEDUP_REMOVED lines=39> */
[-C--:B------:R-:W-:Y:S01]  /*05b0*/  @!P2 IADD3 R19, PT, PT, R19, -R4.reuse, RZ ;  /* 0x800000041313a210 */ /* 0x080fe20007ffe0ff */
[----:B------:R-:W-:Y:S01]  /*05c0*/  @!P2 VIADD R11, R11, 0x1 ;  /* 0x000000010b0ba836 */ /* 0x000fe20000000000 */
[----:B------:R-:W-:Y:S02]  /*05d0*/  ISETP.NE.AND P2, PT, R17, RZ, PT ;  /* 0x000000ff1100720c */ /* 0x000fe40003f45270 */
[----:B------:R-:W-:Y:S02]  /*05e0*/  ISETP.GE.U32.AND P0, PT, R19, R4, PT ;  /* 0x000000041300720c */ /* 0x000fe40003f06070 */
[----:B------:R-:W-:Y:S02]  /*05f0*/  LOP3.LUT R4, R16, R17, RZ, 0x3c, !PT ;  /* 0x0000001110047212 */ /* 0x000fe400078e3cff */
[----:B------:R-:W-:Y:S02]  /*0600*/  MOV R19, RZ ;  /* 0x000000ff00137202 */ /* 0x000fe40000000f00 */
[----:B------:R-:W-:-:S07]  /*0610*/  ISETP.GE.AND P1, PT, R4, RZ, PT ;  /* 0x000000ff0400720c */ /* 0x000fce0003f26270 */
        /* <DEDUP_REMOVED lines=9> */
.L_x_232:
        /* <DEDUP_REMOVED lines=15> */
.L_x_227:
[----:B------:R1:W-:Y:S04]  /*07a0*/  STS [R23], RZ ;  /* 0x000000ff17007388 */ /* 0x0003e80000000800 */
[----:B------:R1:W-:Y:S04]  /*07b0*/  STS [R23+0x100], RZ ;  /* 0x000100ff17007388 */ /* 0x0003e80000000800 */
[----:B------:R1:W-:Y:S02]  /*07c0*/  STS [R23+0x200], RZ ;  /* 0x000200ff17007388 */ /* 0x0003e40000000800 */
.L_x_226:
[----:B------:R-:W-:Y:S05]  /*07d0*/  BSYNC.RECONVERGENT B0 ;  /* 0x0000000000007941 */ /* 0x000fea0003800200 */
.L_x_225:
        /* <DEDUP_REMOVED lines=31> */
[----:B------:R-:W-:-:S04]  /*09d0*/  IMAD R26, R17, R26, R2 ;  /* 0x0000001a111a7224 */ /* 0x000fc800078e0202 */
[----:B------:R-:W-:Y:S01]  /*09e0*/  IMAD.IADD R26, R11, 0x1, R26 ;  /* 0x000000010b1a7824 */ /* 0x000fe200078e021a */
        /* <DEDUP_REMOVED lines=35> */
.L_x_231:
[----:B------:R2:W-:Y:S04]  /*0c20*/  STS [R24], RZ ;  /* 0x000000ff18007388 */ /* 0x0005e80000000800 */
[----:B------:R2:W-:Y:S04]  /*0c30*/  STS [R24+0x200], RZ ;  /* 0x000200ff18007388 */ /* 0x0005e80000000800 */
[----:B------:R2:W-:Y:S01]  /*0c40*/  STS [R24+0x400], RZ ;  /* 0x000400ff18007388 */ /* 0x0005e20000000800 */
[----:B------:R-:W-:Y:S05]  /*0c50*/  BRA `(.L_x_229) ;  /* 0x00000000000c7947 */ /* 0x000fea0003800000 */
.L_x_230:
[----:B------:R4:W-:Y:S04]  /*0c60*/  STS [R24], RZ ;  /* 0x000000ff18007388 */ /* 0x0009e80000000800 */
[----:B------:R4:W-:Y:S04]  /*0c70*/  STS [R24+0x200], RZ ;  /* 0x000200ff18007388 */ /* 0x0009e80000000800 */
[----:B------:R4:W-:Y:S02]  /*0c80*/  STS [R24+0x400], RZ ;  /* 0x000400ff18007388 */ /* 0x0009e40000000800 */
.L_x_229:
[----:B------:R-:W-:Y:S05]  /*0c90*/  BSYNC.RECONVERGENT B0 ;  /* 0x0000000000007941 */ /* 0x000fea0003800200 */
.L_x_228:
        /* <DEDUP_REMOVED lines=119> */
.L_x_224:
[----:B------:R-:W0:Y:S02]  /*1410*/  LDCU UR5, c[0x0][0x398] ;  /* 0x00007300ff0577ac */ /* 0x000e240008000800 */
[----:B0-----:R-:W-:-:S13]  /*1420*/  ISETP.GE.AND P0, PT, R5, UR5, PT ;  /* 0x0000000505007c0c */ /* 0x001fda000bf06270 */
[----:B------:R-:W-:Y:S05]  /*1430*/  @P0 EXIT ;  /* 0x000000000000094d */ /* 0x000fea0003800000 */
[----:B------:R-:W0:Y:S01]  /*1440*/  LDC.64 R10, c[0x0][0x390] ;  /* 0x0000e400ff0a7b82 */ /* 0x000e220000000a00 */
[----:B------:R-:W1:Y:S01]  /*1450*/  LDCU UR4, c[0x0][0x3c4] ;  /* 0x00007880ff0477ac */ /* 0x000e620008000800 */
[----:B------:R-:W-:-:S05]  /*1460*/  IMAD R0, R3, UR5, RZ ;  /* 0x0000000503007c24 */ /* 0x000fca000f8e02ff */
[C---:B------:R-:W-:Y:S01]  /*1470*/  SHF.L.U32 R5, R0.reuse, 0x2, RZ ;  /* 0x0000000200057819 */ /* 0x040fe200000006ff */
[----:B-1----:R-:W-:Y:S01]  /*1480*/  FMUL R13, R7, UR4 ;  /* 0x00000004070d7c20 */ /* 0x002fe20008400000 */
[----:B------:R-:W-:Y:S01]  /*1490*/  SHF.L.U32 R7, R0, 0x3, RZ ;  /* 0x0000000300077819 */ /* 0x000fe200000006ff */
[----:B------:R-:W-:Y:S01]  /*14a0*/  FMUL R17, R4, UR4 ;  /* 0x0000000404117c20 */ /* 0x000fe20008400000 */
[----:B------:R-:W-:Y:S01]  /*14b0*/  FMUL R15, R6, UR4 ;  /* 0x00000004060f7c20 */ /* 0x000fe20008400000 */
[----:B0-----:R-:W-:-:S04]  /*14c0*/  IMAD.WIDE.U32 R2, R9, 0x4, R10 ;  /* 0x0000000409027825 */ /* 0x001fc800078e000a */
[----:B------:R-:W-:Y:S01]  /*14d0*/  FMUL R11, R8, UR4 ;  /* 0x00000004080b7c20 */ /* 0x000fe20008400000 */
[----:B------:R-:W-:Y:S02]  /*14e0*/  IMAD R9, R0, 0xc, RZ ;  /* 0x0000000c00097824 */ /* 0x000fe400078e02ff */
[--C-:B------:R-:W-:Y:S02]  /*14f0*/  IMAD.WIDE R4, R5, 0x4, R2.reuse ;  /* 0x0000000405047825 */ /* 0x100fe400078e0202 */
[----:B------:R-:W-:Y:S02]  /*1500*/  STG.E desc[UR8][R2.64], R11 ;  /* 0x0000000b02007986 */ /* 0x000fe4000c101908 */
[--C-:B------:R-:W-:Y:S02]  /*1510*/  IMAD.WIDE R6, R7, 0x4, R2.reuse ;  /* 0x0000000407067825 */ /* 0x100fe400078e0202 */
[----:B------:R-:W-:Y:S02]  /*1520*/  STG.E desc[UR8][R4.64], R13 ;  /* 0x0000000d04007986 */ /* 0x000fe4000c101908 */
[----:B------:R-:W-:-:S02]  /*1530*/  IMAD.WIDE R8, R9, 0x4, R2 ;  /* 0x0000000409087825 */ /* 0x000fc400078e0202 */
[----:B------:R-:W-:Y:S04]  /*1540*/  STG.E desc[UR8][R6.64], R15 ;  /* 0x0000000f06007986 */ /* 0x000fe8000c101908 */
[----:B------:R-:W-:Y:S01]  /*1550*/  STG.E desc[UR8][R8.64], R17 ;  /* 0x0000001108007986 */ /* 0x000fe2000c101908 */
[----:B------:R-:W-:Y:S05]  /*1560*/  EXIT ;  /* 0x000000000000794d */ /* 0x000fea0003800000 */
.L_x_233:
        /* <DEDUP_REMOVED lines=9> */
.L_x_1039:


//--------------------- .text._Z20filterActs_YxX_colorILi4ELi32ELi1ELi8ELi3ELb0ELb1EEvPfS0_S0_iiiiiiiiiiffi --------------------------
	.section	.text._Z20filterActs_YxX_colorILi4ELi32ELi1ELi8ELi3ELb0ELb1EEvPfS0_S0_iiiiiiiiiiffi,"ax",@progbits
	.align	128
        .global         _Z20filterActs_YxX_colorILi4ELi32ELi1ELi8ELi3ELb0ELb1EEvPfS0_S0_iiiiiiiiiiffi
        .type           _Z20filterActs_YxX_colorILi4ELi32ELi1ELi8ELi3ELb0ELb1EEvPfS0_S0_iiiiiiiiiiffi,@function
        .size           _Z20filterActs_YxX_colorILi4ELi32ELi1ELi8ELi3ELb0ELb1EEvPfS0_S0_iiiiiiiiiiffi,(.L_x_1040 - _Z20filterActs_YxX_colorILi4ELi32ELi1ELi8ELi3ELb0ELb1EEvPfS0_S0_iiiiiiiiiiffi)
        .other          _Z20filterActs_YxX_colorILi4ELi32ELi1ELi8ELi3ELb0ELb1EEvPfS0_S0_iiiiiiiiiiffi,@"STO_CUDA_ENTRY STV_DEFAULT"
_Z20filterActs_YxX_colorILi4ELi32ELi1ELi8ELi3ELb0ELb1EEvPfS0_S0_iiiiiiiiiiffi:
.text._Z20filterActs_YxX_colorILi4ELi32ELi1ELi8ELi3ELb0ELb1EEvPfS0_S0_iiiiiiiiiiffi:
        /* <DEDUP_REMOVED lines=123> */
.L_x_242:
        /* <DEDUP_REMOVED lines=18> */
.L_x_237:
[----:B------:R1:W-:Y:S04]  /*08d0*/  STS [R24], RZ ;  /* 0x000000ff18007388 */ /* 0x0003e80000000800 */
[----:B------:R1:W-:Y:S04]  /*08e0*/  STS [R24+0x200], RZ ;  /* 0x000200ff18007388 */ /* 0x0003e80000000800 */
[----:B------:R1:W-:Y:S02]  /*08f0*/  STS [R24+0x400], RZ ;  /* 0x000400ff18007388 */ /* 0x0003e40000000800 */
.L_x_236:
[----:B------:R-:W-:Y:S05]  /*0900*/  BSYNC.RECONVERGENT B0 ;  /* 0x0000000000007941 */ /* 0x000fea0003800200 */
.L_x_235:
        /* <DEDUP_REMOVED lines=69> */
.L_x_241:
[----:B------:R3:W-:Y:S04]  /*0d60*/  STS [R25], RZ ;  /* 0x000000ff19007388 */ /* 0x0007e80000000800 */
[----:B------:R3:W-:Y:S04]  /*0d70*/  STS [R25+0x200], RZ ;  /* 0x000200ff19007388 */ /* 0x0007e80000000800 */
[----:B------:R3:W-:Y:S01]  /*0d80*/  STS [R25+0x400], RZ ;  /* 0x000400ff19007388 */ /* 0x0007e20000000800 */
[----:B------:R-:W-:Y:S05]  /*0d90*/  BRA `(.L_x_239) ;  /* 0x00000000000c7947 */ /* 0x000fea0003800000 */
.L_x_240:
[----:B------:R4:W-:Y:S04]  /*0da0*/  STS [R25], RZ ;  /* 0x000000ff19007388 */ /* 0x0009e80000000800 */
[----:B------:R4:W-:Y:S04]  /*0db0*/  STS [R25+0x200], RZ ;  /* 0x000200ff19007388 */ /* 0x0009e80000000800 */
[----:B------:R4:W-:Y:S02]  /*0dc0*/  STS [R25+0x400], RZ ;  /* 0x000400ff19007388 */ /* 0x0009e40000000800 */
.L_x_239:
[----:B------:R-:W-:Y:S05]  /*0dd0*/  BSYNC.RECONVERGENT B0 ;  /* 0x0000000000007941 */ /* 0x000fea0003800200 */
.L_x_238:
        /* <DEDUP_REMOVED lines=214> */
.L_x_234:
[----:B------:R-:W0:Y:S02]  /*1b40*/  LDCU UR9, c[0x0][0x398] ;  /* 0x00007300ff0977ac */ /* 0x000e240008000800 */
[----:B0-----:R-:W-:-:S13]  /*1b50*/  ISETP.GE.AND P0, PT, R8, UR9, PT ;  /* 0x0000000908007c0c */ /* 0x001fda000bf06270 */
[----:B------:R-:W-:Y:S05]  /*1b60*/  @P0 EXIT ;  /* 0x000000000000094d */ /* 0x000fea0003800000 */
[----:B------:R-:W0:Y:S01]  /*1b70*/  LDC R0, c[0x0][0x3b4] ;  /* 0x0000ed00ff007b82 */ /* 0x000e220000000800 */
[----:B------:R-:W0:Y:S01]  /*1b80*/  LDCU UR5, c[0x0][0x3b8] ;  /* 0x00007700ff0577ac */ /* 0x000e220008000800 */
[----:B------:R-:W1:Y:S06]  /*1b90*/  LDCU UR4, c[0x0][0x3c4] ;  /* 0x00007880ff0477ac */ /* 0x000e6c0008000800 */
[----:B------:R-:W2:Y:S01]  /*1ba0*/  LDC.64 R12, c[0x0][0x390] ;  /* 0x0000e400ff0c7b82 */ /* 0x000ea20000000a00 */
[----:B-1----:R-:W-:Y:S01]  /*1bb0*/  FMUL R25, R9, UR4 ;  /* 0x0000000409197c20 */ /* 0x002fe20008400000 */
[----:B0-----:R-:W-:-:S02]  /*1bc0*/  IMAD R0, R0, UR5, RZ ;  /* 0x0000000500007c24 */ /* 0x001fc4000f8e02ff */
[----:B------:R-:W-:Y:S01]  /*1bd0*/  FMUL R23, R10, UR4 ;  /* 0x000000040a177c20 */ /* 0x000fe20008400000 */
[----:B------:R-:W-:Y:S01]  /*1be0*/  FMUL R7, R7, UR4 ;  /* 0x0000000407077c20 */ /* 0x000fe20008400000 */
[----:B------:R-:W-:Y:S01]  /*1bf0*/  FMUL R5, R5, UR4 ;  /* 0x0000000405057c20 */ /* 0x000fe20008400000 */
[----:B------:R-:W-:Y:S02]  /*1c00*/  IMAD R0, R0, UR9, RZ ;  /* 0x0000000900007c24 */ /* 0x000fe4000f8e02ff */
[----:B------:R-:W-:Y:S01]  /*1c10*/  FMUL R3, R3, UR4 ;  /* 0x0000000403037c20 */ /* 0x000fe20008400000 */
[----:B--2---:R-:W-:-:S04]  /*1c20*/  IMAD.WIDE.U32 R20, R20, 0x4, R12 ;  /* 0x0000000414147825 */ /* 0x004fc800078e000c */
[----:B------:R-:W-:Y:S01]  /*1c30*/  FMUL R13, R11, UR4 ;  /* 0x000000040b0d7c20 */ /* 0x000fe20008400000 */
[C---:B------:R-:W-:Y:S01]  /*1c40*/  SHF.L.U32 R9, R0.reuse, 0x2, RZ ;  /* 0x0000000200097819 */ /* 0x040fe200000006ff */
[C---:B------:R-:W-:Y:S01]  /*1c50*/  IMAD R15, R0.reuse, 0xc, RZ ;  /* 0x0000000c000f7824 */ /* 0x040fe200078e02ff */
[C---:B------:R-:W-:Y:S01]  /*1c60*/  SHF.L.U32 R17, R0.reuse, 0x4, RZ ;  /* 0x0000000400117819 */ /* 0x040fe200000006ff */
[C---:B------:R-:W-:Y:S01]  /*1c70*/  IMAD R19, R0.reuse, 0x14, RZ ;  /* 0x0000001400137824 */ /* 0x040fe200078e02ff */
[C---:B------:R-:W-:Y:S01]  /*1c80*/  SHF.L.U32 R11, R0.reuse, 0x3, RZ ;  /* 0x00000003000b7819 */ /* 0x040fe200000006ff */
        /* <DEDUP_REMOVED lines=20> */
.L_x_243:
        /* <DEDUP_REMOVED lines=11> */
.L_x_1040:


//--------------------- .text._Z20filterActs_YxX_colorILi4ELi32ELi1ELi4ELi2ELb0ELb0EEvPfS0_S0_iiiiiiiiiiffi --------------------------
	.section	.text._Z20filterActs_YxX_colorILi4ELi32ELi1ELi4ELi2ELb0ELb0EEvPfS0_S0_iiiiiiiiiiffi,"ax",@progbits
	.align	128
        .global         _Z20filterActs_YxX_colorILi4ELi32ELi1ELi4ELi2ELb0ELb0EEvPfS0_S0_iiiiiiiiiiffi
        .type           _Z20filterActs_YxX_colorILi4ELi32ELi1ELi4ELi2ELb0ELb0EEvPfS0_S0_iiiiiiiiiiffi,@function
        .size           _Z20filterActs_YxX_colorILi4ELi32ELi1ELi4ELi2ELb0ELb0EEvPfS0_S0_iiiiiiiiiiffi,(.L_x_1041 - _Z20filterActs_YxX_colorILi4ELi32ELi1ELi4ELi2ELb0ELb0EEvPfS0_S0_iiiiiiiiiiffi)
        .other          _Z20filterActs_YxX_colorILi4ELi32ELi1ELi4ELi2ELb0ELb0EEvPfS0_S0_iiiiiiiiiiffi,@"STO_CUDA_ENTRY STV_DEFAULT"
_Z20filterActs_YxX_colorILi4ELi32ELi1ELi4ELi2ELb0ELb0EEvPfS0_S0_iiiiiiiiiiffi:
.text._Z20filterActs_YxX_colorILi4ELi32ELi1ELi4ELi2ELb0ELb0EEvPfS0_S0_iiiiiiiiiiffi:
        /* <DEDUP_REMOVED lines=28> */
[----:B------:R-:W1:Y:S02]  /*01c0*/  S2R R2, SR_TID.Y ;  /* 0x0000000000027919 */ /* 0x000e640000002200 */
[----:B------:R-:W-:-:S04]  /*01d0*/  IMAD.MOV R5, RZ, RZ, -R16 ;  /* 0x000000ffff057224 */ /* 0x000fc800078e0a10 */
[----:B------:R-:W-:-:S05]  /*01e0*/  IMAD R5, R4, R5, R7 ;  /* 0x0000000504057224 */ /* 0x000fca00078e0207 */
[----:B------:R-:W-:-:S13]  /*01f0*/  ISETP.GE.U32.AND P1, PT, R5, R4, PT ;  /* 0x000000040500720c */ /* 0x000fda0003f26070 */
[----:B------:R-:W-:Y:S02]  /*0200*/  @P1 IADD3 R5, PT, PT, -R4, R5, RZ ;  /* 0x0000000504051210 */ /* 0x000fe40007ffe1ff */
[----:B------:R-:W-:Y:S02]  /*0210*/  @P1 IADD3 R16, PT, PT, R16, 0x1, RZ ;  /* 0x0000000110101810 */ /* 0x000fe40007ffe0ff */
[----:B------:R-:W-:Y:S02]  /*0220*/  ISETP.GE.U32.AND P2, PT, R5, R4, PT ;  /* 0x000000040500720c */ /* 0x000fe40003f46070 */
[----:B0-----:R-:W-:Y:S01]  /*0230*/  ISETP.NE.AND P1, PT, R0, RZ, PT ;  /* 0x000000ff0000720c */ /* 0x001fe20003f25270 */
[----:B-1----:R-:W-:-:S05]  /*0240*/  IMAD R0, R2, 0x20, R21 ;  /* 0x0000002002007824 */ /* 0x002fca00078e0215 */
[----:B------:R-:W-:-:S05]  /*0250*/  SHF.R.U32.HI R18, RZ, 0x4, R0 ;  /* 0x00000004ff127819 */ /* 0x000fca0000011600 */
[----:B------:R-:W-:Y:S02]  /*0260*/  @P2 IADD3 R16, PT, PT, R16, 0x1, RZ ;  /* 0x0000000110102810 */ /* 0x000fe40007ffe0ff */
[----:B------:R-:W-:-:S04]  /*0270*/  @!P0 LOP3.LUT R16, RZ, R4, RZ, 0x33, !PT ;  /* 0x00000004ff108212 */ /* 0x000fc800078e33ff */
[----:B------:R-:W-:-:S05]  /*0280*/  IADD3 R3, PT, PT, -R16, RZ, RZ ;  /* 0x000000ff10037210 */ /* 0x000fca0007ffe1ff */
[----:B------:R-:W-:Y:S02]  /*0290*/  IMAD R3, R4, R3, R7 ;  /* 0x0000000304037224 */ /* 0x000fe400078e0207 */
[----:B------:R-:W-:Y:S02]  /*02a0*/  IMAD R4, R18, R19, R14 ;  /* 0x0000001312047224 */ /* 0x000fe400078e020e */
[----:B------:R-:W-:Y:S02]  /*02b0*/  @!P1 IMAD R7, R19, UR7, RZ ;  /* 0x0000000713079c24 */ /* 0x000fe4000f8e02ff */
[C---:B------:R-:W-:Y:S01]  /*02c0*/  IMAD R6, R3.reuse, 0x10, R2 ;  /* 0x0000001003067824 */ /* 0x040fe200078e0202 */
[----:B------:R-:W-:Y:S01]  /*02d0*/  LEA R5, R3, R4, 0x4 ;  /* 0x0000000403057211 */ /* 0x000fe200078e20ff */
[----:B------:R-:W-:Y:S01]  /*02e0*/  @!P1 IMAD R7, R16, R7, RZ ;  /* 0x0000000710079224 */ /* 0x000fe200078e02ff */
[----:B------:R-:W-:Y:S01]  /*02f0*/  MOV R4, RZ ;  /* 0x000000ff00047202 */ /* 0x000fe20000000f00 */
[----:B----4-:R-:W-:-:S02]  /*0300*/  IMAD R3, R15, UR5, RZ ;  /* 0x000000050f037c24 */ /* 0x010fc4000f8e02ff */
[----:B-----5:R-:W-:Y:S01]  /*0310*/  IMAD.WIDE R12, R5, 0x4, R12 ;  /* 0x00000004050c7825 */ /* 0x020fe200078e020c */
[----:B------:R-:W-:Y:S02]  /*0320*/  @!P1 SHF.L.U32 R7, R7, 0x1, RZ ;  /* 0x0000000107079819 */ /* 0x000fe400000006ff */
[----:B------:R-:W-:Y:S01]  /*0330*/  LEA R5, R8, R21, 0x5 ;  /* 0x0000001508057211 */ /* 0x000fe200078e28ff */
[----:B------:R-:W-:Y:S02]  /*0340*/  IMAD R10, R6, R3, R16 ;  /* 0x00000003060a7224 */ /* 0x000fe400078e0210 */
[----:B------:R-:W-:Y:S02]  /*0350*/  HFMA2 R8, -RZ, RZ, 0, 0 ;  /* 0x00000000ff087431 */ /* 0x000fe400000001ff */
        /* <DEDUP_REMOVED lines=17> */
[----:B------:R-:W-:Y:S02]  /*0470*/  LEA R21, R21, UR5, 0x2 ;  /* 0x0000000515157c11 */ /* 0x000fe4000f8e10ff */
[C---:B------:R-:W-:Y:S01]  /*0480*/  LEA R22, R2.reuse, UR4, 0x2 ;  /* 0x0000000402167c11 */ /* 0x040fe2000f8e10ff */
[----:B--2---:R-:W-:Y:S02]  /*0490*/  VIADD R10, R17, 0xffffffe ;  /* 0x0ffffffe110a7836 */ /* 0x004fe40000000000 */
[----:B------:R-:W-:Y:S02]  /*04a0*/  IMAD R25, R2, 0x80, R21 ;  /* 0x0000008002197824 */ /* 0x000fe400078e0215 */
[----:B------:R0:W2:Y:S02]  /*04b0*/  F2I.FTZ.U32.TRUNC.NTZ R11, R10 ;  /* 0x0000000a000b7305 */ /* 0x0000a4000021f000 */
[----:B0-----:R-:W-:Y:S02]  /*04c0*/  MOV R10, RZ ;  /* 0x000000ff000a7202 */ /* 0x001fe40000000f00 */
        /* <DEDUP_REMOVED lines=17> */
[----:B------:R-:W-:-:S05]  /*05e0*/  @!P2 LOP3.LUT R11, RZ, R15, RZ, 0x33, !PT ;  /* 0x0000000fff0ba212 */ /* 0x000fca00078e33ff */
[----:B------:R-:W-:Y:S02]  /*05f0*/  IMAD.MOV R4, RZ, RZ, -R11 ;  /* 0x000000ffff047224 */ /* 0x000fe400078e0a0b */
[----:B-1----:R-:W-:Y:S02]  /*0600*/  IMAD R10, R11, UR10, R20 ;  /* 0x0000000a0b0a7c24 */ /* 0x002fe4000f8e0214 */
[----:B------:R-:W-:Y:S01]  /*0610*/  IMAD R15, R15, R4, R16 ;  /* 0x000000040f0f7224 */ /* 0x000fe200078e0210 */
[----:B------:R-:W-:-:S03]  /*0620*/  MOV R4, RZ ;  /* 0x000000ff00047202 */ /* 0x000fc60000000f00 */
[----:B------:R-:W-:Y:S01]  /*0630*/  IMAD R11, R15, UR10, R20 ;  /* 0x0000000a0f0b7c24 */ /* 0x000fe2000f8e0214 */
[----:B------:R-:W-:Y:S01]  /*0640*/  LEA R15, R14, UR4, 0x2 ;  /* 0x000000040e0f7c11 */ /* 0x000fe2000f8e10ff */
[----:B------:R-:W-:Y:S01]  /*0650*/  UMOV UR4, URZ ;  /* 0x000000ff00047c82 */ /* 0x000fe20008000000 */
[----:B------:R-:W-:Y:S02]  /*0660*/  SHF.R.S32.HI R20, RZ, 0x1f, R5 ;  /* 0x0000001fff147819 */ /* 0x000fe40000011405 */
[----:B---34-:R-:W-:-:S07]  /*0670*/  LEA R24, R18, R15, 0x6 ;  /* 0x0000000f12187211 */ /* 0x018fce00078e30ff */
.L_x_251:
        /* <DEDUP_REMOVED lines=12> */
.L_x_247:
[----:B------:R1:W-:Y:S04]  /*0740*/  STS [R24], RZ ;  /* 0x000000ff18007388 */ /* 0x0003e80000000800 */
[----:B------:R1:W-:Y:S02]  /*0750*/  STS [R24+0x100], RZ ;  /* 0x000100ff18007388 */ /* 0x0003e40000000800 */
.L_x_246:
[----:B------:R-:W-:Y:S05]  /*0760*/  BSYNC.RECONVERGENT B0 ;  /* 0x0000000000007941 */ /* 0x000fea0003800200 */
.L_x_245:
        /* <DEDUP_REMOVED lines=57> */
.L_x_250:
[----:B------:R2:W-:Y:S04]  /*0b00*/  STS [R25], RZ ;  /* 0x000000ff19007388 */ /* 0x0005e80000000800 */
[----:B------:R2:W-:Y:S02]  /*0b10*/  STS [R25+0x200], RZ ;  /* 0x000200ff19007388 */ /* 0x0005e40000000800 */
.L_x_249:
[----:B------:R-:W-:Y:S05]  /*0b20*/  BSYNC.RECONVERGENT B0 ;  /* 0x0000000000007941 */ /* 0x000fea0003800200 */
.L_x_248:
        /* <DEDUP_REMOVED lines=73> */
[----:B-----5:R-:W-:Y:S02]  /*0fc0*/  FFMA R8, R15, R16, R8 ;  /* 0x000000100f087223 */ /* 0x020fe40000000008 */
[----:B------:R-:W4:Y:S02]  /*0fd0*/  LDC R16, c[0x0][0x39c] ;  /* 0x0000e700ff107b82 */ /* 0x000f240000000800 */
[C---:B----4-:R-:W-:Y:S01]  /*0fe0*/  LEA R23, R16.reuse, R23, 0x2 ;  /* 0x0000001710177211 */ /* 0x050fe200078e10ff */
[----:B------:R-:W-:-:S02]  /*0ff0*/  IMAD R19, R16, 0x4, R19 ;  /* 0x0000000410137824 */ /* 0x000fc400078e0213 */
[C---:B0-----:R-:W-:Y:S01]  /*1000*/  FFMA R7, R15.reuse, R7, R6 ;  /* 0x000000070f077223 */ /* 0x041fe20000000006 */
[C---:B------:R-:W-:Y:S01]  /*1010*/  FFMA R6, R15.reuse, R27, R4 ;  /* 0x0000001b0f067223 */ /* 0x040fe20000000004 */
[----:B---3--:R-:W-:Y:S01]  /*1020*/  FFMA R4, R15, R17, R14 ;  /* 0x000000110f047223 */ /* 0x008fe2000000000e */
[----:B------:R-:W-:Y:S06]  /*1030*/  BAR.SYNC.DEFER_BLOCKING 0x0 ;  /* 0x0000000000007b1d */ /* 0x000fec0000010000 */
[----:B------:R-:W-:Y:S05]  /*1040*/  BRA.U !UP0, `(.L_x_251) ;  /* 0xfffffff5088c7547 */ /* 0x000fea000b83ffff */
.L_x_244:
        /* <DEDUP_REMOVED lines=20> */
.L_x_252:
        /* <DEDUP_REMOVED lines=15> */
.L_x_1041:


//--------------------- .text._Z20filterActs_YxX_colorILi4ELi32ELi1ELi8ELi2ELb0ELb0EEvPfS0_S0_iiiiiiiiiiffi --------------------------
	.section	.text._Z20filterActs_YxX_colorILi4ELi32ELi1ELi8ELi2ELb0ELb0EEvPfS0_S0_iiiiiiiiiiffi,"ax",@progbits
	.align	128
        .global         _Z20filterActs_YxX_colorILi4ELi32ELi1ELi8ELi2ELb0ELb0EEvPfS0_S0_iiiiiiiiiiffi
        .type           _Z20filterActs_YxX_colorILi4ELi32ELi1ELi8ELi2ELb0ELb0EEvPfS0_S0_iiiiiiiiiiffi,@function
        .size           _Z20filterActs_YxX_colorILi4ELi32ELi1ELi8ELi2ELb0ELb0EEvPfS0_S0_iiiiiiiiiiffi,(.L_x_1042 - _Z20filterActs_YxX_colorILi4ELi32ELi1ELi8ELi2ELb0ELb0EEvPfS0_S0_iiiiiiiiiiffi)
        .other          _Z20filterActs_YxX_colorILi4ELi32ELi1ELi8ELi2ELb0ELb0EEvPfS0_S0_iiiiiiiiiiffi,@"STO_CUDA_ENTRY STV_DEFAULT"
_Z20filterActs_YxX_colorILi4ELi32ELi1ELi8ELi2ELb0ELb0EEvPfS0_S0_iiiiiiiiiiffi:
.text._Z20filterActs_YxX_colorILi4ELi32ELi1ELi8ELi2ELb0ELb0EEvPfS0_S0_iiiiiiiiiiffi:
        /* <DEDUP_REMOVED lines=106> */
.L_x_260:
        /* <DEDUP_REMOVED lines=12> */
.L_x_256:
[----:B------:R1:W-:Y:S04]  /*0760*/  STS [R17], RZ ;  /* 0x000000ff11007388 */ /* 0x0003e80000000800 */
[----:B------:R1:W-:Y:S02]  /*0770*/  STS [R17+0x200], RZ ;  /* 0x000200ff11007388 */ /* 0x0003e40000000800 */
.L_x_255:
[----:B------:R-:W-:Y:S05]  /*0780*/  BSYNC.RECONVERGENT B0 ;  /* 0x0000000000007941 */ /* 0x000fea0003800200 */
.L_x_254:
        /* <DEDUP_REMOVED lines=57> */
.L_x_259:
[----:B------:R2:W-:Y:S04]  /*0b20*/  STS [R15], RZ ;  /* 0x000000ff0f007388 */ /* 0x0005e80000000800 */
[----:B------:R2:W-:Y:S02]  /*0b30*/  STS [R15+0x200], RZ ;  /* 0x000200ff0f007388 */ /* 0x0005e40000000800 */
.L_x_258:
[----:B------:R-:W-:Y:S05]  /*0b40*/  BSYNC.RECONVERGENT B0 ;  /* 0x0000000000007941 */ /* 0x000fea0003800200 */
.L_x_257:
        /* <DEDUP_REMOVED lines=146> */
.L_x_253:
[----:B------:R-:W0:Y:S01]  /*1470*/  LDC.64 R2, c[0x0][0x390] ;  /* 0x0000e400ff027b82 */ /* 0x000e220000000a00 */
[----:B------:R-:W1:Y:S01]  /*1480*/  LDCU UR6, c[0x0][0x398] ;  /* 0x00007300ff0677ac */ /* 0x000e620008000800 */
[----:B------:R-:W2:Y:S01]  /*1490*/  LDCU UR5, c[0x0][0x3c4] ;  /* 0x00007880ff0577ac */ /* 0x000ea20008000800 */
[----:B-1----:R-:W-:-:S04]  /*14a0*/  IMAD R6, R6, UR6, RZ ;  /* 0x0000000606067c24 */ /* 0x002fc8000f8e02ff */
[C---:B------:R-:W-:Y:S01]  /*14b0*/  IMAD R7, R6.reuse, 0xc, RZ ;  /* 0x0000000c06077824 */ /* 0x040fe200078e02ff */
[----:B------:R-:W-:Y:S01]  /*14c0*/  SHF.L.U32 R5, R6, 0x2, RZ ;  /* 0x0000000206057819 */ /* 0x000fe200000006ff */
[----:B0-----:R-:W-:-:S04]  /*14d0*/  IMAD.WIDE.U32 R8, R8, 0x4, R2 ;  /* 0x0000000408087825 */ /* 0x001fc800078e0002 */
[----:B--2---:R-:W-:Y:S01]  /*14e0*/  FMUL R3, R22, UR5 ;  /* 0x0000000516037c20 */ /* 0x004fe20008400000 */
[C---:B------:R-:W-:Y:S01]  /*14f0*/  SHF.L.U32 R15, R6.reuse, 0x3, RZ ;  /* 0x00000003060f7819 */ /* 0x040fe200000006ff */
[----:B------:R-:W-:Y:S01]  /*1500*/  FMUL R23, R23, UR5 ;  /* 0x0000000517177c20 */ /* 0x000fe20008400000 */
[C---:B------:R-:W-:Y:S01]  /*1510*/  SHF.L.U32 R11, R6.reuse, 0x4, RZ ;  /* 0x00000004060b7819 */ /* 0x040fe200000006ff */
[C---:B------:R-:W-:Y:S01]  /*1520*/  IMAD R13, R6.reuse, 0x14, RZ ;  /* 0x00000014060d7824 */ /* 0x040fe200078e02ff */
[----:B------:R0:W-:Y:S01]  /*1530*/  STG.E desc[UR8][R8.64], R3 ;  /* 0x0000000308007986 */ /* 0x0001e2000c101908 */
[----:B------:R-:W-:Y:S02]  /*1540*/  IMAD R19, R6, 0x18, RZ ;  /* 0x0000001806137824 */ /* 0x000fe400078e02ff */
[----:B------:R-:W-:Y:S01]  /*1550*/  FMUL R17, R24, UR5 ;  /* 0x0000000518117c20 */ /* 0x000fe20008400000 */
[----:B------:R-:W-:Y:S02]  /*1560*/  IMAD R21, R6, 0x1c, RZ ;  /* 0x0000001c06157824 */ /* 0x000fe400078e02ff */
[----:B------:R-:W-:Y:S01]  /*1570*/  FMUL R25, R25, UR5 ;  /* 0x0000000519197c20 */ /* 0x000fe20008400000 */
[----:B------:R-:W-:-:S04]  /*1580*/  IMAD.WIDE R4, R5, 0x4, R8 ;  /* 0x0000000405047825 */ /* 0x000fc800078e0208 */
[----:B------:R-:W-:Y:S01]  /*1590*/  FMUL R27, R27, UR5 ;  /* 0x000000051b1b7c20 */ /* 0x000fe20008400000 */
[----:B------:R-:W-:Y:S01]  /*15a0*/  FMUL R29, R29, UR5 ;  /* 0x000000051d1d7c20 */ /* 0x000fe20008400000 */
        /* <DEDUP_REMOVED lines=16> */
.L_x_261:
        /* <DEDUP_REMOVED lines=13> */
.L_x_1042:


//--------------------- .text._Z20filterActs_YxX_colorILi4ELi32ELi1ELi4ELi2ELb0ELb1EEvPfS0_S0_iiiiiiiiiiffi --------------------------
	.section	.text._Z20filterActs_YxX_colorILi4ELi32ELi1ELi4ELi2ELb0ELb1EEvPfS0_S0_iiiiiiiiiiffi,"ax",@progbits
	.align	128
        .global         _Z20filterActs_YxX_colorILi4ELi32ELi1ELi4ELi2ELb0ELb1EEvPfS0_S0_iiiiiiiiiiffi
        .type           _Z20filterActs_YxX_colorILi4ELi32ELi1ELi4ELi2ELb0ELb1EEvPfS0_S0_iiiiiiiiiiffi,@function
        .size           _Z20filterActs_YxX_colorILi4ELi32ELi1ELi4ELi2ELb0ELb1EEvPfS0_S0_iiiiiiiiiiffi,(.L_x_1043 - _Z20filterActs_YxX_colorILi4ELi32ELi1ELi4ELi2ELb0ELb1EEvPfS0_S0_iiiiiiiiiiffi)
        .other          _Z20filterActs_YxX_colorILi4ELi32ELi1ELi4ELi2ELb0ELb1EEvPfS0_S0_iiiiiiiiiiffi,@"STO_CUDA_ENTRY STV_DEFAULT"
_Z20filterActs_YxX_colorILi4ELi32ELi1ELi4ELi2ELb0ELb1EEvPfS0_S0_iiiiiiiiiiffi:
.text._Z20filterActs_YxX_colorILi4ELi32ELi1ELi4ELi2ELb0ELb1EEvPfS0_S0_iiiiiiiiiiffi:
        /* <DEDUP_REMOVED lines=105> */
.L_x_270:
        /* <DEDUP_REMOVED lines=12> */
.L_x_265:
[----:B------:R1:W-:Y:S04]  /*0750*/  STS [R24], RZ ;  /* 0x000000ff18007388 */ /* 0x0003e80000000800 */
[----:B------:R1:W-:Y:S02]  /*0760*/  STS [R24+0x100], RZ ;  /* 0x000100ff18007388 */ /* 0x0003e40000000800 */
.L_x_264:
[----:B------:R-:W-:Y:S05]  /*0770*/  BSYNC.RECONVERGENT B0 ;  /* 0x0000000000007941 */ /* 0x000fea0003800200 */
.L_x_263:
        /* <DEDUP_REMOVED lines=16> */
[----:B------:R-:W-:-:S03]  /*0880*/  ISETP.GE.AND P1, PT, R14, RZ, PT ;  /* 0x000000ff0e00720c */ /* 0x000fc60003f26270 */
[----:B------:R-:W-:-:S04]  /*0890*/  IMAD.MOV R26, RZ, RZ, -R15 ;  /* 0x000000ffff1a7224 */ /* 0x000fc800078e0a0f */
        /* <DEDUP_REMOVED lines=41> */
.L_x_269:
[----:B------:R3:W-:Y:S04]  /*0b30*/  STS [R25], RZ ;  /* 0x000000ff19007388 */ /* 0x0007e80000000800 */
[----:B------:R3:W-:Y:S01]  /*0b40*/  STS [R25+0x200], RZ ;  /* 0x000200ff19007388 */ /* 0x0007e20000000800 */
[----:B------:R-:W-:Y:S05]  /*0b50*/  BRA `(.L_x_267) ;  /* 0x0000000000087947 */ /* 0x000fea0003800000 */
.L_x_268:
[----:B------:R4:W-:Y:S04]  /*0b60*/  STS [R25], RZ ;  /* 0x000000ff19007388 */ /* 0x0009e80000000800 */
[----:B------:R4:W-:Y:S02]  /*0b70*/  STS [R25+0x200], RZ ;  /* 0x000200ff19007388 */ /* 0x0009e40000000800 */
.L_x_267:
[----:B------:R-:W-:Y:S05]  /*0b80*/  BSYNC.RECONVERGENT B0 ;  /* 0x0000000000007941 */ /* 0x000fea0003800200 */
.L_x_266:
[----:B------:R-:W-:Y:S01]  /*0b90*/  BAR.SYNC.DEFER_BLOCKING 0x0 ;  /* 0x0000000000007b1d */ /* 0x000fe20000010000 */
[----:B------:R-:W-:Y:S01]  /*0ba0*/  UIADD3 UR4, UPT, UPT, UR4, 0x4, URZ ;  /* 0x0000000404047890 */ /* 0x000fe2000fffe0ff */
[----:B------:R-:W-:Y:S01]  /*0bb0*/  VIADD R2, R2, 0x4 ;  /* 0x0000000402027836 */ /* 0x000fe20000000000 */
[----:B------:R-:W-:Y:S02]  /*0bc0*/  IADD3 R18, PT, PT, R18, 0x4, RZ ;  /* 0x0000000412127810 */ /* 0x000fe40007ffe0ff */
        /* <DEDUP_REMOVED lines=71> */
[----:B--2---:R-:W-:-:S02]  /*1040*/  LEA R23, R16, R23, 0x2 ;  /* 0x0000001710177211 */ /* 0x004fc400078e10ff */
[----:B------:R-:W-:Y:S01]  /*1050*/  LEA R19, R16, R19, 0x2 ;  /* 0x0000001310137211 */ /* 0x000fe200078e10ff */
[C---:B0-----:R-:W-:Y:S01]  /*1060*/  FFMA R7, R15.reuse, R7, R6 ;  /* 0x000000070f077223 */ /* 0x041fe20000000006 */
[C---:B------:R-:W-:Y:S01]  /*1070*/  FFMA R6, R15.reuse, R27, R4 ;  /* 0x0000001b0f067223 */ /* 0x040fe20000000004 */
[----:B-1----:R-:W-:Y:S01]  /*1080*/  FFMA R4, R15, R17, R14 ;  /* 0x000000110f047223 */ /* 0x002fe2000000000e */
[----:B------:R-:W-:Y:S06]  /*1090*/  BAR.SYNC.DEFER_BLOCKING 0x0 ;  /* 0x0000000000007b1d */ /* 0x000fec0000010000 */
[----:B------:R-:W-:Y:S05]  /*10a0*/  BRA.U !UP0, `(.L_x_270) ;  /* 0xfffffff508787547 */ /* 0x000fea000b83ffff */
.L_x_262:
        /* <DEDUP_REMOVED lines=22> */
.L_x_271:
        /* <DEDUP_REMOVED lines=15> */
.L_x_1043:


//--------------------- .text._Z20filterActs_YxX_colorILi4ELi32ELi1ELi8ELi2ELb0ELb1EEvPfS0_S0_iiiiiiiiiiffi --------------------------
	.section	.text._Z20filterActs_YxX_colorILi4ELi32ELi1ELi8ELi2ELb0ELb1EEvPfS0_S0_iiiiiiiiiiffi,"ax",@progbits
	.align	128
        .global         _Z20filterActs_YxX_colorILi4ELi32ELi1ELi8ELi2ELb0ELb1EEvPfS0_S0_iiiiiiiiiiffi
        .type           _Z20filterActs_YxX_colorILi4ELi32ELi1ELi8ELi2ELb0ELb1EEvPfS0_S0_iiiiiiiiiiffi,@function
        .size           _Z20filterActs_YxX_colorILi4ELi32ELi1ELi8ELi2ELb0ELb1EEvPfS0_S0_iiiiiiiiiiffi,(.L_x_1044 - _Z20filterActs_YxX_colorILi4ELi32ELi1ELi8ELi2ELb0ELb1EEvPfS0_S0_iiiiiiiiiiffi)
        .other          _Z20filterActs_YxX_colorILi4ELi32ELi1ELi8ELi2ELb0ELb1EEvPfS0_S0_iiiiiiiiiiffi,@"STO_CUDA_ENTRY STV_DEFAULT"
_Z20filterActs_YxX_colorILi4ELi32ELi1ELi8ELi2ELb0ELb1EEvPfS0_S0_iiiiiiiiiiffi:
.text._Z20filterActs_YxX_colorILi4ELi32ELi1ELi8ELi2ELb0ELb1EEvPfS0_S0_iiiiiiiiiiffi:
        /* <DEDUP_REMOVED lines=107> */
.L_x_280:
        /* <DEDUP_REMOVED lines=12> */
.L_x_275:
[----:B------:R1:W-:Y:S04]  /*0770*/  STS [R17], RZ ;  /* 0x000000ff11007388 */ /* 0x0003e80000000800 */
[----:B------:R1:W-:Y:S02]  /*0780*/  STS [R17+0x200], RZ ;  /* 0x000200ff11007388 */ /* 0x0003e40000000800 */
.L_x_274:
[----:B------:R-:W-:Y:S05]  /*0790*/  BSYNC.RECONVERGENT B0 ;  /* 0x0000000000007941 */ /* 0x000fea0003800200 */
.L_x_273:
        /* <DEDUP_REMOVED lines=59> */
.L_x_279:
[----:B------:R3:W-:Y:S04]  /*0b50*/  STS [R15], RZ ;  /* 0x000000ff0f007388 */ /* 0x0007e80000000800 */
[----:B------:R3:W-:Y:S01]  /*0b60*/  STS [R15+0x200], RZ ;  /* 0x000200ff0f007388 */ /* 0x0007e20000000800 */
[----:B------:R-:W-:Y:S05]  /*0b70*/  BRA `(.L_x_277) ;  /* 0x0000000000087947 */ /* 0x000fea0003800000 */
.L_x_278:
[----:B------:R4:W-:Y:S04]  /*0b80*/  STS [R15], RZ ;  /* 0x000000ff0f007388 */ /* 0x0009e80000000800 */
[----:B------:R4:W-:Y:S02]  /*0b90*/  STS [R15+0x200], RZ ;  /* 0x000200ff0f007388 */ /* 0x0009e40000000800 */
.L_x_277:
[----:B------:R-:W-:Y:S05]  /*0ba0*/  BSYNC.RECONVERGENT B0 ;  /* 0x0000000000007941 */ /* 0x000fea0003800200 */
.L_x_276:
        /* <DEDUP_REMOVED lines=146> */
.L_x_272:
[----:B------:R-:W0:Y:S02]  /*14d0*/  LDCU UR5, c[0x0][0x398] ;  /* 0x00007300ff0577ac */ /* 0x000e240008000800 */
[----:B0-----:R-:W-:-:S13]  /*14e0*/  ISETP.GE.AND P0, PT, R7, UR5, PT ;  /* 0x0000000507007c0c */ /* 0x001fda000bf06270 */
[----:B------:R-:W-:Y:S05]  /*14f0*/  @P0 EXIT ;  /* 0x000000000000094d */ /* 0x000fea0003800000 */
[----:B------:R-:W0:Y:S01]  /*1500*/  LDC.64 R2, c[0x0][0x390] ;  /* 0x0000e400ff027b82 */ /* 0x000e220000000a00 */
[----:B------:R-:W1:Y:S01]  /*1510*/  LDCU UR4, c[0x0][0x3c4] ;  /* 0x00007880ff0477ac */ /* 0x000e620008000800 */
[----:B------:R-:W-:-:S04]  /*1520*/  IMAD R6, R6, UR5, RZ ;  /* 0x0000000506067c24 */ /* 0x000fc8000f8e02ff */
[C---:B------:R-:W-:Y:S01]  /*1530*/  IMAD R7, R6.reuse, 0xc, RZ ;  /* 0x0000000c06077824 */ /* 0x040fe200078e02ff */
[C---:B------:R-:W-:Y:S01]  /*1540*/  SHF.L.U32 R5, R6.reuse, 0x2, RZ ;  /* 0x0000000206057819 */ /* 0x040fe200000006ff */
[C---:B------:R-:W-:Y:S01]  /*1550*/  IMAD R13, R6.reuse, 0x14, RZ ;  /* 0x00000014060d7824 */ /* 0x040fe200078e02ff */
[C---:B------:R-:W-:Y:S01]  /*1560*/  SHF.L.U32 R15, R6.reuse, 0x3, RZ ;  /* 0x00000003060f7819 */ /* 0x040fe200000006ff */
[C---:B------:R-:W-:Y:S01]  /*1570*/  IMAD R19, R6.reuse, 0x18, RZ ;  /* 0x0000001806137824 */ /* 0x040fe200078e02ff */
[C---:B------:R-:W-:Y:S01]  /*1580*/  SHF.L.U32 R11, R6.reuse, 0x4, RZ ;  /* 0x00000004060b7819 */ /* 0x040fe200000006ff */
[----:B------:R-:W-:Y:S02]  /*1590*/  IMAD R21, R6, 0x1c, RZ ;  /* 0x0000001c06157824 */ /* 0x000fe400078e02ff */
[----:B-1----:R-:W-:Y:S01]  /*15a0*/  FMUL R23, R23, UR4 ;  /* 0x0000000417177c20 */ /* 0x002fe20008400000 */
[----:B------:R-:W-:Y:S01]  /*15b0*/  FMUL R17, R24, UR4 ;  /* 0x0000000418117c20 */ /* 0x000fe20008400000 */
[----:B------:R-:W-:Y:S01]  /*15c0*/  FMUL R25, R25, UR4 ;  /* 0x0000000419197c20 */ /* 0x000fe20008400000 */
[----:B------:R-:W-:Y:S01]  /*15d0*/  FMUL R27, R27, UR4 ;  /* 0x000000041b1b7c20 */ /* 0x000fe20008400000 */
[----:B------:R-:W-:Y:S01]  /*15e0*/  FMUL R29, R29, UR4 ;  /* 0x000000041d1d7c20 */ /* 0x000fe20008400000 */
[----:B0-----:R-:W-:-:S04]  /*15f0*/  IMAD.WIDE.U32 R8, R8, 0x4, R2 ;  /* 0x0000000408087825 */ /* 0x001fc800078e0002 */
[----:B------:R-:W-:-:S05]  /*1600*/  FMUL R3, R22, UR4 ;  /* 0x0000000416037c20 */ /* 0x000fca0008400000 */
[----:B------:R0:W-:Y:S01]  /*1610*/  STG.E desc[UR8][R8.64], R3 ;  /* 0x0000000308007986 */ /* 0x0001e2000c101908 */
[----:B------:R-:W-:-:S04]  /*1620*/  IMAD.WIDE R4, R5, 0x4, R8 ;  /* 0x0000000405047825 */ /* 0x000fc800078e0208 */
[--C-:B------:R-:W-:Y:S01]  /*1630*/  IMAD.WIDE R14, R15, 0x4, R8.reuse ;  /* 0x000000040f0e7825 */ /* 0x100fe200078e0208 */
[----:B------:R-:W-:Y:S03]  /*1640*/  STG.E desc[UR8][R4.64], R23 ;  /* 0x0000001704007986 */ /* 0x000fe6000c101908 */
[--C-:B------:R-:W-:Y:S01]  /*1650*/  IMAD.WIDE R12, R13, 0x4, R8.reuse ;  /* 0x000000040d0c7825 */ /* 0x100fe200078e0208 */
[----:B------:R-:W-:Y:S03]  /*1660*/  STG.E desc[UR8][R14.64], R17 ;  /* 0x000000110e007986 */ /* 0x000fe6000c101908 */
[----:B0-----:R-:W-:-:S04]  /*1670*/  IMAD.WIDE R2, R7, 0x4, R8 ;  /* 0x0000000407027825 */ /* 0x001fc800078e0208 */
[--C-:B------:R-:W-:Y:S01]  /*1680*/  IMAD.WIDE R6, R11, 0x4, R8.reuse ;  /* 0x000000040b067825 */ /* 0x100fe200078e0208 */
[----:B------:R-:W-:Y:S03]  /*1690*/  STG.E desc[UR8][R2.64], R25 ;  /* 0x0000001902007986 */ /* 0x000fe6000c101908 */
        /* <DEDUP_REMOVED lines=9> */
.L_x_281:
        /* <DEDUP_REMOVED lines=13> */
.L_x_1044:


//--------------------- .text._Z20filterActs_YxX_colorILi4ELi32ELi1ELi4ELi1ELb0ELb0EEvPfS0_S0_iiiiiiiiiiffi --------------------------
	.section	.text._Z20filterActs_YxX_colorILi4ELi32ELi1ELi4ELi1ELb0ELb0EEvPfS0_S0_iiiiiiiiiiffi,"ax",@progbits
	.align	128
        .global         _Z20filterActs_YxX_colorILi4ELi32ELi1ELi4ELi1ELb0ELb0EEvPfS0_S0_iiiiiiiiiiffi
        .type           _Z20filterActs_YxX_colorILi4ELi32ELi1ELi4ELi1ELb0ELb0EEvPfS0_S0_iiiiiiiiiiffi,@function
        .size           _Z20filterActs_YxX_colorILi4ELi32ELi1ELi4ELi1ELb0ELb0EEvPfS0_S0_iiiiiiiiiiffi,(.L_x_1045 - _Z20filterActs_YxX_colorILi4ELi32ELi1ELi4ELi1ELb0ELb0EEvPfS0_S0_iiiiiiiiiiffi)
        .other          _Z20filterActs_YxX_colorILi4ELi32ELi1ELi4ELi1ELb0ELb0EEvPfS0_S0_iiiiiiiiiiffi,@"STO_CUDA_ENTRY STV_DEFAULT"
_Z20filterActs_YxX_colorILi4ELi32ELi1ELi4ELi1ELb0ELb0EEvPfS0_S0_iiiiiiiiiiffi:
.text._Z20filterActs_YxX_colorILi4ELi32ELi1ELi4ELi1ELb0ELb0EEvPfS0_S0_iiiiiiiiiiffi:
        /* <DEDUP_REMOVED lines=15> */
[----:B------:R-:W-:-:S02]  /*00f0*/  IADD3 R9, PT, PT, RZ, -UR4, RZ ;  /* 0x80000004ff097c10 */ /* 0x000fc4000fffe0ff */
[----:B------:R-:W-:-:S03]  /*0100*/  ISETP.NE.U32.AND P2, PT, RZ, UR4, PT ;  /* 0x00000004ff007c0c */ /* 0x000fc6000bf45070 */
[----:B------:R-:W1:Y:S08]  /*0110*/  I2F.U32.RP R0, UR4 ;  /* 0x0000000400007d06 */ /* 0x000e700008209000 */
[----:B0-----:R-:W-:Y:S08]  /*0120*/  MUFU.RCP R4, R4 ;  /* 0x0000000400047308 */ /* 0x001ff00000001000 */
[----:B-1----:R-:W0:Y:S02]  /*0130*/  MUFU.RCP R0, R0 ;  /* 0x0000000000007308 */ /* 0x002e240000001000 */
[----:B0-----:R-:W-:-:S06]  /*0140*/  IADD3 R6, PT, PT, R0, 0xffffffe, RZ ;  /* 0x0ffffffe00067810 */ /* 0x001fcc0007ffe0ff */
[----:B------:R0:W1:Y:S02]  /*0150*/  F2I.FTZ.U32.TRUNC.NTZ R7, R6 ;  /* 0x0000000600077305 */ /* 0x000064000021f000 */
[----:B0-----:R-:W-:Y:S02]  /*0160*/  IMAD.MOV.U32 R6, RZ, RZ, RZ ;  /* 0x000000ffff067224 */ /* 0x001fe400078e00ff */
[----:B-1----:R-:W-:-:S04]  /*0170*/  IMAD R9, R9, R7, RZ ;  /* 0x0000000709097224 */ /* 0x002fc800078e02ff */
[----:B------:R-:W-:-:S04]  /*0180*/  IMAD.HI.U32 R0, R7, R9, R6 ;  /* 0x0000000907007227 */ /* 0x000fc800078e0006 */
[----:B------:R-:W-:Y:S02]  /*0190*/  VIADD R6, R4, 0xffffffe ;  /* 0x0ffffffe04067836 */ /* 0x000fe40000000000 */
[----:B--2---:R-:W-:Y:S02]  /*01a0*/  IMAD.HI.U32 R0, R0, R5, RZ ;  /* 0x0000000500007227 */ /* 0x004fe400078e00ff */
[----:B------:R0:W1:Y:S03]  /*01b0*/  F2I.FTZ.U32.TRUNC.NTZ R7, R6 ;  /* 0x0000000600077305 */ /* 0x000066000021f000 */
[----:B------:R-:W-:-:S05]  /*01c0*/  IADD3 R2, PT, PT, -R0, RZ, RZ ;  /* 0x000000ff00027210 */ /* 0x000fca0007ffe1ff */
[----:B------:R-:W-:Y:S02]  /*01d0*/  IMAD R2, R2, UR4, R5 ;  /* 0x0000000402027c24 */ /* 0x000fe4000f8e0205 */
[----:B0-----:R-:W-:-:S03]  /*01e0*/  HFMA2 R6, -RZ, RZ, 0, 0 ;  /* 0x00000000ff067431 */ /* 0x001fc600000001ff */
[----:B------:R-:W-:-:S13]  /*01f0*/  ISETP.GE.U32.AND P0, PT, R2, UR4, PT ;  /* 0x0000000402007c0c */ /* 0x000fda000bf06070 */
[----:B------:R-:W-:Y:S01]  /*0200*/  @P0 IADD3 R2, PT, PT, R2, -UR4, RZ ;  /* 0x8000000402020c10 */ /* 0x000fe2000fffe0ff */
[----:B------:R-:W-:-:S03]  /*0210*/  @P0 VIADD R0, R0, 0x1 ;  /* 0x0000000100000836 */ /* 0x000fc60000000000 */
[----:B------:R-:W-:Y:S02]  /*0220*/  ISETP.GE.U32.AND P1, PT, R2, UR4, PT ;  /* 0x0000000402007c0c */ /* 0x000fe4000bf26070 */
[----:B-1----:R-:W-:-:S05]  /*0230*/  IADD3 R2, PT, PT, RZ, -R7, RZ ;  /* 0x80000007ff027210 */ /* 0x002fca0007ffe0ff */
[----:B------:R-:W-:-:S04]  /*0240*/  IMAD R9, R2, R11, RZ ;  /* 0x0000000b02097224 */ /* 0x000fc800078e02ff */
[----:B------:R-:W-:Y:S02]  /*0250*/  IMAD.HI.U32 R6, R7, R9, R6 ;  /* 0x0000000907067227 */ /* 0x000fe400078e0006 */
[----:B------:R-:W0:Y:S02]  /*0260*/  S2R R9, SR_TID.X ;  /* 0x0000000000097919 */ /* 0x000e240000002100 */
[----:B------:R-:W-:Y:S01]  /*0270*/  @P1 VIADD R0, R0, 0x1 ;  /* 0x0000000100001836 */ /* 0x000fe20000000000 */
[----:B------:R-:W-:-:S04]  /*0280*/  @!P2 LOP3.LUT R0, RZ, UR4, RZ, 0x33, !PT ;  /* 0x00000004ff00ac12 */ /* 0x000fc8000f8e33ff */
[----:B------:R-:W-:-:S05]  /*0290*/  IABS R2, R0 ;  /* 0x0000000000027213 */ /* 0x000fca0000000000 */
[----:B------:R-:W-:Y:S01]  /*02a0*/  IMAD.HI.U32 R13, R6, R2, RZ ;  /* 0x00000002060d7227 */ /* 0x000fe200078e00ff */
[----:B------:R-:W-:-:S03]  /*02b0*/  IADD3 R6, PT, PT, -R0, RZ, RZ ;  /* 0x000000ff00067210 */ /* 0x000fc60007ffe1ff */
[----:B------:R-:W-:Y:S02]  /*02c0*/  IMAD.MOV R4, RZ, RZ, -R13 ;  /* 0x000000ffff047224 */ /* 0x000fe400078e0a0d */
[----:B------:R-:W-:Y:S02]  /*02d0*/  IMAD R5, R6, UR4, R5 ;  /* 0x0000000406057c24 */ /* 0x000fe4000f8e0205 */
[C---:B------:R-:W-:Y:S02]  /*02e0*/  IMAD R2, R11.reuse, R4, R2 ;  /* 0x000000040b027224 */ /* 0x040fe400078e0202 */
[----:B------:R-:W1:Y:S03]  /*02f0*/  S2R R4, SR_TID.Y ;  /* 0x0000000000047919 */ /* 0x000e660000002200 */
[----:B------:R-:W-:-:S13]  /*0300*/  ISETP.GT.U32.AND P2, PT, R11, R2, PT ;  /* 0x000000020b00720c */ /* 0x000fda0003f44070 */
[-C--:B------:R-:W-:Y:S01]  /*0310*/  @!P2 IADD3 R2, PT, PT, R2, -R11.reuse, RZ ;  /* 0x8000000b0202a210 */ /* 0x080fe20007ffe0ff */
[----:B------:R-:W-:Y:S01]  /*0320*/  @!P2 VIADD R13, R13, 0x1 ;  /* 0x000000010d0da836 */ /* 0x000fe20000000000 */
[----:B------:R-:W-:Y:S02]  /*0330*/  ISETP.NE.AND P2, PT, R3, RZ, PT ;  /* 0x000000ff0300720c */ /* 0x000fe40003f45270 */
[----:B------:R-:W-:Y:S02]  /*0340*/  ISETP.GE.U32.AND P0, PT, R2, R11, PT ;  /* 0x0000000b0200720c */ /* 0x000fe40003f06070 */
[----:B------:R-:W-:-:S04]  /*0350*/  LOP3.LUT R2, R0, R3, RZ, 0x3c, !PT ;  /* 0x0000000300027212 */ /* 0x000fc800078e3cff */
[----:B------:R-:W-:Y:S02]  /*0360*/  ISETP.GE.AND P1, PT, R2, RZ, PT ;  /* 0x000000ff0200720c */ /* 0x000fe40003f26270 */
[----:B------:R-:W0:Y:S05]  /*0370*/  S2R R2, SR_CTAID.X ;  /* 0x0000000000027919 */ /* 0x000e2a0000002500 */
[----:B------:R-:W-:-:S06]  /*0380*/  @P0 IADD3 R13, PT, PT, R13, 0x1, RZ ;  /* 0x000000010d0d0810 */ /* 0x000fcc0007ffe0ff */
[----:B------:R-:W-:Y:S01]  /*0390*/  @!P1 IMAD.MOV R13, RZ, RZ, -R13 ;  /* 0x000000ffff0d9224 */ /* 0x000fe200078e0a0d */
[----:B------:R-:W-:-:S05]  /*03a0*/  @!P2 LOP3.LUT R13, RZ, R3, RZ, 0x33, !PT ;  /* 0x00000003ff0da212 */ /* 0x000fca00078e33ff */
[----:B------:R-:W-:-:S04]  /*03b0*/  IMAD.MOV R7, RZ, RZ, -R13 ;  /* 0x000000ffff077224 */ /* 0x000fc800078e0a0d */
[----:B------:R-:W-:Y:S01]  /*03c0*/  IMAD R17, R3, R7, R0 ;  /* 0x0000000703117224 */ /* 0x000fe200078e0200 */
[----:B0-----:R-:W-:Y:S01]  /*03d0*/  LEA R7, R2, R9, 0x5 ;  /* 0x0000000902077211 */ /* 0x001fe200078e28ff */
[----:B-1--4-:R-:W-:Y:S06]  /*03e0*/  BRA.U !UP0, `(.L_x_282) ;  /* 0x0000000908487547 */ /* 0x012fec000b800000 */
[----:B------:R-:W0:Y:S01]  /*03f0*/  S2UR UR5, SR_CgaCtaId ;  /* 0x00000000000579c3 */ /* 0x000e220000008800 */
[----:B------:R-:W-:Y:S01]  /*0400*/  IMAD R22, R4, 0x20, R9 ;  /* 0x0000002004167824 */ /* 0x000fe200078e0209 */
[----:B------:R-:W1:Y:S01]  /*0410*/  LDCU UR12, c[0x0][0x3b0] ;  /* 0x00007600ff0c77ac */ /* 0x000e620008000800 */
[C---:B------:R-:W-:Y:S01]  /*0420*/  LOP3.LUT R3, R9.reuse, 0xf, RZ, 0xc0, !PT ;  /* 0x0000000f09037812 */ /* 0x040fe200078ec0ff */
[----:B------:R-:W-:Y:S01]  /*0430*/  IMAD.MOV.U32 R18, RZ, RZ, RZ ;  /* 0x000000ffff127224 */ /* 0x000fe200078e00ff */
[----:B------:R-:W-:Y:S01]  /*0440*/  SHF.L.U32 R9, R9, 0x2, RZ ;  /* 0x0000000209097819 */ /* 0x000fe200000006ff */
[----:B------:R-:W-:Y:S01]  /*0450*/  UIMAD UR7, UR8, UR9, URZ ;  /* 0x00000009080772a4 */ /* 0x000fe2000f8e02ff */
[----:B------:R-:W-:Y:S01]  /*0460*/  SHF.R.U32.HI R16, RZ, 0x4, R22 ;  /* 0x00000004ff107819 */ /* 0x000fe20000011616 */
[----:B------:R-:W2:Y:S01]  /*0470*/  LDC R10, c[0x0][0x3c8] ;  /* 0x0000f200ff0a7b82 */ /* 0x000ea20000000800 */
[----:B------:R-:W-:Y:S01]  /*0480*/  UMOV UR4, 0x400 ;  /* 0x0000040000047882 */ /* 0x000fe20000000000 */
[----:B------:R-:W-:Y:S01]  /*0490*/  MOV R14, R4 ;  /* 0x00000004000e7202 */ /* 0x000fe20000000f00 */
[----:B------:R-:W3:Y:S01]  /*04a0*/  LDCU UR13, c[0x0][0x3bc] ;  /* 0x00007780ff0d77ac */ /* 0x000ee20008000800 */
[----:B------:R-:W-:Y:S01]  /*04b0*/  IMAD R6, R16, UR9, R3 ;  /* 0x0000000910067c24 */ /* 0x000fe2000f8e0203 */
[----:B------:R-:W-:Y:S01]  /*04c0*/  LOP3.LUT R3, R9, 0x3c, RZ, 0xc0, !PT ;  /* 0x0000003c09037812 */ /* 0x000fe200078ec0ff */
[----:B------:R-:W-:Y:S01]  /*04d0*/  IMAD R2, R0, UR7, RZ ;  /* 0x0000000700027c24 */ /* 0x000fe2000f8e02ff */
[----:B------:R-:W4:Y:S01]  /*04e0*/  LDCU.64 UR14, c[0x0][0x388] ;  /* 0x00007100ff0e77ac */ /* 0x000f220008000a00 */
[----:B------:R-:W1:Y:S01]  /*04f0*/  LDC R8, c[0x0][0x3ac] ;  /* 0x0000eb00ff087b82 */ /* 0x000e620000000800 */
[----:B------:R-:W-:-:S02]  /*0500*/  IMAD R11, R5, 0x10, R6 ;  /* 0x00000010050b7824 */ /* 0x000fc400078e0206 */
[----:B------:R-:W-:Y:S01]  /*0510*/  IMAD.MOV.U32 R6, RZ, RZ, RZ ;  /* 0x000000ffff067224 */ /* 0x000fe200078e00ff */
[----:B------:R-:W1:Y:S02]  /*0520*/  LDCU.64 UR16, c[0x0][0x380] ;  /* 0x00007000ff1077ac */ /* 0x000e640008000a00 */
[----:B------:R-:W-:Y:S01]  /*0530*/  SHF.R.S32.HI R15, RZ, 0x1f, R11 ;  /* 0x0000001fff0f7819 */ /* 0x000fe2000001140b */
[----:B0-----:R-:W-:Y:S02]  /*0540*/  ULEA UR6, UR5, UR4, 0x18 ;  /* 0x0000000405067291 */ /* 0x001fe4000f8ec0ff */
[----:B------:R-:W-:-:S04]  /*0550*/  UIADD3 UR4, UPT, UPT, UR4, 0x100, URZ ;  /* 0x0000010004047890 */ /* 0x000fc8000fffe0ff */
[----:B------:R-:W-:Y:S01]  /*0560*/  ULEA UR5, UR5, UR4, 0x18 ;  /* 0x0000000405057291 */ /* 0x000fe2000f8ec0ff */
[----:B--2---:R-:W-:Y:S02]  /*0570*/  ISETP.NE.AND P0, PT, R10, RZ, PT ;  /* 0x000000ff0a00720c */ /* 0x004fe40003f05270 */
[----:B------:R-:W-:Y:S01]  /*0580*/  UMOV UR4, URZ ;  /* 0x000000ff00047c82 */ /* 0x000fe20008000000 */
[----:B------:R-:W-:Y:S02]  /*0590*/  LEA R10, R16, UR6, 0x6 ;  /* 0x00000006100a7c11 */ /* 0x000fe4000f8e30ff */
[----:B------:R-:W-:Y:S02]  /*05a0*/  SEL R2, R2, RZ, !P0 ;  /* 0x000000ff02027207 */ /* 0x000fe40004000000 */
[----:B------:R-:W-:Y:S02]  /*05b0*/  IADD3 R10, PT, PT, R10, R3, RZ ;  /* 0x000000030a0a7210 */ /* 0x000fe40007ffe0ff */
[----:B------:R-:W-:Y:S01]  /*05c0*/  IADD3 R3, PT, PT, R9, UR5, RZ ;  /* 0x0000000509037c10 */ /* 0x000fe2000fffe0ff */
[--C-:B-1----:R-:W-:Y:S01]  /*05d0*/  IMAD R12, R17, UR12, R8.reuse ;  /* 0x0000000c110c7c24 */ /* 0x102fe2000f8e0208 */
[----:B------:R-:W-:Y:S01]  /*05e0*/  IADD3 R11, P0, PT, R2, R11, RZ ;  /* 0x0000000b020b7210 */ /* 0x000fe20007f1e0ff */
[----:B------:R-:W-:Y:S01]  /*05f0*/  IMAD R13, R13, UR12, R8 ;  /* 0x0000000c0d0d7c24 */ /* 0x000fe2000f8e0208 */
[C---:B------:R-:W-:Y:S01]  /*0600*/  LEA R17, R4.reuse, UR6, 0x2 ;  /* 0x0000000604117c11 */ /* 0x040fe2000f8e10ff */
[----:B------:R-:W-:Y:S01]  /*0610*/  IMAD R8, R4, 0x80, R3 ;  /* 0x0000008004087824 */ /* 0x000fe200078e0203 */
[----:B---34-:R-:W-:-:S09]  /*0620*/  LEA.HI.X.SX32 R15, R2, R15, 0x1, P0 ;  /* 0x0000000f020f7211 */ /* 0x018fd200000f0eff */
.L_x_289:
        /* <DEDUP_REMOVED lines=12> */
.L_x_285:
[----:B------:R1:W-:Y:S02]  /*06f0*/  STS [R10], RZ ;  /* 0x000000ff0a007388 */ /* 0x0003e40000000800 */
.L_x_284:
[----:B------:R-:W-:Y:S05]  /*0700*/  BSYNC.RECONVERGENT B0 ;  /* 0x0000000000007941 */ /* 0x000fea0003800200 */
.L_x_283:
        /* <DEDUP_REMOVED lines=29> */
[----:B------:R-:W-:-:S04]  /*08e0*/  IMAD.MOV R25, RZ, RZ, -R24 ;  /* 0x000000ffff197224 */ /* 0x000fc800078e0a18 */
[----:B------:R-:W-:Y:S01]  /*08f0*/  IMAD R23, R23, R25, R14 ;  /* 0x0000001917177224 */ /* 0x000fe200078e020e */
[----:B------:R-:W-:-:S03]  /*0900*/  IADD3 R25, PT, PT, R13, R24, RZ ;  /* 0x000000180d197210 */ /* 0x000fc60007ffe0ff */
[----:B------:R-:W-:Y:S01]  /*0910*/  IMAD.IADD R24, R12, 0x1, R23 ;  /* 0x000000010c187824 */ /* 0x000fe200078e0217 */
[----:B0-----:R-:W-:-:S04]  /*0920*/  ISETP.GE.AND P0, PT, R25, R2, PT ;  /* 0x000000021900720c */ /* 0x001fc80003f06270 */
        /* <DEDUP_REMOVED lines=15> */
.L_x_288:
[----:B------:R2:W-:Y:S02]  /*0a20*/  STS [R8], RZ ;  /* 0x000000ff08007388 */ /* 0x0005e40000000800 */
.L_x_287:
[----:B------:R-:W-:Y:S05]  /*0a30*/  BSYNC.RECONVERGENT B0 ;  /* 0x0000000000007941 */ /* 0x000fea0003800200 */
.L_x_286:
[----:B------:R-:W-:Y:S01]  /*0a40*/  BAR.SYNC.DEFER_BLOCKING 0x0 ;  /* 0x0000000000007b1d */ /* 0x000fe20000010000 */
[----:B------:R-:W-:Y:S01]  /*0a50*/  UIADD3 UR4, UPT, UPT, UR4, 0x4, URZ ;  /* 0x0000000404047890 */ /* 0x000fe2000fffe0ff */
[----:B------:R-:W-:Y:S01]  /*0a60*/  VIADD R14, R14, 0x4 ;  /* 0x000000040e0e7836 */ /* 0x000fe20000000000 */
[----:B------:R-:W-:Y:S02]  /*0a70*/  IADD3 R16, PT, PT, R16, 0x4, RZ ;  /* 0x0000000410107810 */ /* 0x000fe40007ffe0ff */
        /* <DEDUP_REMOVED lines=34> */
[----:B----4-:R-:W-:Y:S01]  /*0ca0*/  LEA R6, R3, R6, 0x2 ;  /* 0x0000000603067211 */ /* 0x010fe200078e10ff */
[C---:B0-----:R-:W-:Y:S01]  /*0cb0*/  FFMA R21, R18.reuse, R2, R21 ;  /* 0x0000000212157223 */ /* 0x041fe20000000015 */
[C---:B---3--:R-:W-:Y:S01]  /*0cc0*/  FFMA R20, R18.reuse, R20, R23 ;  /* 0x0000001412147223 */ /* 0x048fe20000000017 */
[C---:B-----5:R-:W-:Y:S01]  /*0cd0*/  FFMA R19, R18.reuse, R24, R25 ;  /* 0x0000001812137223 */ /* 0x060fe20000000019 */
[----:B------:R-:W-:Y:S01]  /*0ce0*/  FFMA R18, R18, R26, R27 ;  /* 0x0000001a12127223 */ /* 0x000fe2000000001b */
[----:B------:R-:W-:Y:S06]  /*0cf0*/  BAR.SYNC.DEFER_BLOCKING 0x0 ;  /* 0x0000000000007b1d */ /* 0x000fec0000010000 */
[----:B------:R-:W-:Y:S05]  /*0d00*/  BRA.U !UP0, `(.L_x_289) ;  /* 0xfffffff908487547 */ /* 0x000fea000b83ffff */
.L_x_282:
[----:B------:R-:W0:Y:S01]  /*0d10*/  LDCU UR7, c[0x0][0x3b8] ;  /* 0x00007700ff0777ac */ /* 0x000e220008000800 */
[----:B------:R-:W3:Y:S01]  /*0d20*/  LDC R6, c[0x0][0x398] ;  /* 0x0000e600ff067b82 */ /* 0x000ee20000000800 */
[----:B------:R-:W-:Y:S01]  /*0d30*/  IMAD R5, R5, 0x10, R4 ;  /* 0x0000001005057824 */ /* 0x000fe200078e0204 */
[----:B------:R-:W0:Y:S01]  /*0d40*/  LDCU UR6, c[0x0][0x3b4] ;  /* 0x00007680ff0677ac */ /* 0x000e220008000800 */
[----:B------:R-:W4:Y:S05]  /*0d50*/  LDCU UR9, c[0x0][0x3c4] ;  /* 0x00007880ff0977ac */ /* 0x000f2a0008000800 */
[----:B------:R-:W5:Y:S01]  /*0d60*/  LDC.64 R2, c[0x0][0x390] ;  /* 0x0000e400ff027b82 */ /* 0x000f620000000a00 */
[----:B0-----:R-:W-:Y:S01]  /*0d70*/  UIMAD UR6, UR7, UR6, URZ ;  /* 0x00000006070672a4 */ /* 0x001fe2000f8e02ff */
[----:B----4-:R-:W-:Y:S01]  /*0d80*/  FMUL R21, R21, UR9 ;  /* 0x0000000915157c20 */ /* 0x010fe20008400000 */
[----:B------:R-:W-:-:S04]  /*0d90*/  FMUL R11, R20, UR9 ;  /* 0x00000009140b7c20 */ /* 0x000fc80008400000 */
[----:B------:R-:W-:Y:S02]  /*0da0*/  IMAD R0, R5, UR6, R0 ;  /* 0x0000000605007c24 */ /* 0x000fe4000f8e0200 */
[----:B------:R-:W-:Y:S01]  /*0db0*/  FMUL R19, R19, UR9 ;  /* 0x0000000913137c20 */ /* 0x000fe20008400000 */
[----:B------:R-:W-:Y:S01]  /*0dc0*/  FMUL R13, R18, UR9 ;  /* 0x00000009120d7c20 */ /* 0x000fe20008400000 */
[----:B---3--:R-:W-:Y:S02]  /*0dd0*/  IMAD R7, R0, R6, R7 ;  /* 0x0000000600077224 */ /* 0x008fe400078e0207 */
[----:B------:R-:W-:Y:S02]  /*0de0*/  IMAD R0, R6, UR6, RZ ;  /* 0x0000000606007c24 */ /* 0x000fe4000f8e02ff */
[----:B-----5:R-:W-:-:S03]  /*0df0*/  IMAD.WIDE.U32 R2, R7, 0x4, R2 ;  /* 0x0000000407027825 */ /* 0x020fc600078e0002 */
[C---:B------:R-:W-:Y:S01]  /*0e00*/  SHF.L.U32 R5, R0.reuse, 0x2, RZ ;  /* 0x0000000200057819 */ /* 0x040fe200000006ff */
[C---:B------:R-:W-:Y:S01]  /*0e10*/  IMAD.SHL.U32 R7, R0.reuse, 0x8, RZ ;  /* 0x0000000800077824 */ /* 0x040fe200078e00ff */
[----:B------:R-:W-:Y:S01]  /*0e20*/  STG.E desc[UR10][R2.64], R21 ;  /* 0x0000001502007986 */ /* 0x000fe2000c10190a */
[----:B------:R-:W-:Y:S02]  /*0e30*/  IMAD R9, R0, 0xc, RZ ;  /* 0x0000000c00097824 */ /* 0x000fe400078e02ff */
[----:B------:R-:W-:-:S04]  /*0e40*/  IMAD.WIDE R4, R5, 0x4, R2 ;  /* 0x0000000405047825 */ /* 0x000fc800078e0202 */
[--C-:B------:R-:W-:Y:S01]  /*0e50*/  IMAD.WIDE R6, R7, 0x4, R2.reuse ;  /* 0x0000000407067825 */ /* 0x100fe200078e0202 */
[----:B------:R-:W-:Y:S03]  /*0e60*/  STG.E desc[UR10][R4.64], R11 ;  /* 0x0000000b04007986 */ /* 0x000fe6000c10190a */
[----:B--2---:R-:W-:Y:S01]  /*0e70*/  IMAD.WIDE R8, R9, 0x4, R2 ;  /* 0x0000000409087825 */ /* 0x004fe200078e0202 */
[----:B------:R-:W-:Y:S04]  /*0e80*/  STG.E desc[UR10][R6.64], R19 ;  /* 0x0000001306007986 */ /* 0x000fe8000c10190a */
[----:B------:R-:W-:Y:S01]  /*0e90*/  STG.E desc[UR10][R8.64], R13 ;  /* 0x0000000d08007986 */ /* 0x000fe2000c10190a */
[----:B------:R-:W-:Y:S05]  /*0ea0*/  EXIT ;  /* 0x000000000000794d */ /* 0x000fea0003800000 */
.L_x_290:
        /* <DEDUP_REMOVED lines=13> */
.L_x_1045:


//--------------------- .text._Z20filterActs_YxX_colorILi4ELi32ELi1ELi8ELi1ELb0ELb0EEvPfS0_S0_iiiiiiiiiiffi --------------------------
	.section	.text._Z20filterActs_YxX_colorILi4ELi32ELi1ELi8ELi1ELb0ELb0EEvPfS0_S0_iiiiiiiiiiffi,"ax",@progbits
	.align	128
        .global         _Z20filterActs_YxX_colorILi4ELi32ELi1ELi8ELi1ELb0ELb0EEvPfS0_S0_iiiiiiiiiiffi
        .type           _Z20filterActs_YxX_colorILi4ELi32ELi1ELi8ELi1ELb0ELb0EEvPfS0_S0_iiiiiiiiiiffi,@function
        .size           _Z20filterActs_YxX_colorILi4ELi32ELi1ELi8ELi1ELb0ELb0EEvPfS0_S0_iiiiiiiiiiffi,(.L_x_1046 - _Z20filterActs_YxX_colorILi4ELi32ELi1ELi8ELi1ELb0ELb0EEvPfS0_S0_iiiiiiiiiiffi)
        .other          _Z20filterActs_YxX_colorILi4ELi32ELi1ELi8ELi1ELb0ELb0EEvPfS0_S0_iiiiiiiiiiffi,@"STO_CUDA_ENTRY STV_DEFAULT"
_Z20filterActs_YxX_colorILi4ELi32ELi1ELi8ELi1ELb0ELb0EEvPfS0_S0_iiiiiiiiiiffi:
.text._Z20filterActs_YxX_colorILi4ELi32ELi1ELi8ELi1ELb0ELb0EEvPfS0_S0_iiiiiiiiiiffi:
        /* <DEDUP_REMOVED lines=30> */
[----:B0-----:R-:W-:-:S03]  /*01e0*/  IMAD.MOV.U32 R2, RZ, RZ, RZ ;  /* 0x000000ffff027224 */ /* 0x001fc600078e00ff */
        /* <DEDUP_REMOVED lines=22> */
[----:B------:R-:W-:-:S05]  /*0350*/  IADD3 R0, PT, PT, RZ, -UR5, RZ ;  /* 0x80000005ff007c10 */ /* 0x000fca000fffe0ff */
        /* <DEDUP_REMOVED lines=11> */
[----:B------:R-:W-:-:S05]  /*0410*/  @!P0 IMAD.IADD R0, R0, 0x1, -R5 ;  /* 0x0000000100008824 */ /* 0x000fca00078e0a05 */
        /* <DEDUP_REMOVED lines=14> */
[C---:B------:R-:W-:Y:S01]  /*0500*/  LEA.HI R7, R8.reuse, R13, RZ, 0x1b ;  /* 0x0000000d08077211 */ /* 0x040fe200078fd8ff */
[----:B------:R-:W-:Y:S01]  /*0510*/  IMAD.U32 R3, RZ, RZ, UR6 ;  /* 0x00000006ff037e24 */ /* 0x000fe2000f8e00ff */
[C---:B------:R-:W-:Y:S01]  /*0520*/  LOP3.LUT R0, R8.reuse, 0x1f, RZ, 0xc0, !PT ;  /* 0x0000001f08007812 */ /* 0x040fe200078ec0ff */
[----:B------:R-:W-:Y:S01]  /*0530*/  UIMAD UR5, UR14, UR15, URZ ;  /* 0x0000000f0e0572a4 */ /* 0x000fe2000f8e02ff */
[----:B------:R-:W-:Y:S01]  /*0540*/  SHF.L.U32 R8, R8, 0x2, RZ ;  /* 0x0000000208087819 */ /* 0x000fe200000006ff */
[----:B------:R-:W-:Y:S01]  /*0550*/  UMOV UR4, 0x400 ;  /* 0x0000040000047882 */ /* 0x000fe20000000000 */
[----:B------:R-:W2:Y:S01]  /*0560*/  LDCU UR9, c[0x0][0x3b0] ;  /* 0x00007600ff0977ac */ /* 0x000ea20008000800 */
[----:B------:R-:W-:Y:S01]  /*0570*/  IMAD R0, R7, UR15, R0 ;  /* 0x0000000f07007c24 */ /* 0x000fe2000f8e0200 */
[----:B------:R-:W-:Y:S01]  /*0580*/  MOV R4, RZ ;  /* 0x000000ff00047202 */ /* 0x000fe20000000f00 */
[----:B------:R-:W-:Y:S01]  /*0590*/  IMAD.MOV.U32 R12, RZ, RZ, R7 ;  /* 0x000000ffff0c7224 */ /* 0x000fe200078e0007 */
[----:B------:R-:W-:Y:S01]  /*05a0*/  UIMAD UR5, UR7, UR5, URZ ;  /* 0x00000005070572a4 */ /* 0x000fe2000f8e02ff */
        /* <DEDUP_REMOVED lines=13> */
[----:B------:R-:W0:Y:S01]  /*0680*/  LDCU UR19, c[0x0][0x3bc] ;  /* 0x00007780ff1377ac */ /* 0x000e220008000800 */
[----:B------:R-:W-:Y:S01]  /*0690*/  MOV R0, UR5 ;  /* 0x0000000500007c02 */ /* 0x000fe20008000f00 */
[----:B------:R-:W-:Y:S01]  /*06a0*/  IMAD.IADD R10, R10, 0x1, R3 ;  /* 0x000000010a0a7824 */ /* 0x000fe200078e0203 */
[----:B------:R-:W-:Y:S01]  /*06b0*/  IADD3 R14, PT, PT, R8, UR8, RZ ;  /* 0x00000008080e7c10 */ /* 0x000fe2000fffe0ff */
[----:B------:R-:W1:Y:S01]  /*06c0*/  LDCU.64 UR20, c[0x0][0x388] ;  /* 0x00007100ff1477ac */ /* 0x000e620008000a00 */
[----:B------:R-:W-:Y:S02]  /*06d0*/  LEA.HI.X.SX32 R11, R0, R11, 0x1, P0 ;  /* 0x0000000b000b7211 */ /* 0x000fe400000f0eff */
[----:B------:R-:W-:Y:S01]  /*06e0*/  MOV R0, R13 ;  /* 0x0000000d00007202 */ /* 0x000fe20000000f00 */
[----:B------:R-:W2:Y:S01]  /*06f0*/  LDCU.64 UR22, c[0x0][0x380] ;  /* 0x00007000ff1677ac */ /* 0x000ea20008000a00 */
[----:B------:R-:W-:-:S02]  /*0700*/  LEA R14, R13, R14, 0x7 ;  /* 0x0000000e0d0e7211 */ /* 0x000fc400078e38ff */
[----:B------:R-:W-:Y:S01]  /*0710*/  LEA R13, R13, UR13, 0x2 ;  /* 0x0000000d0d0d7c11 */ /* 0x000fe2000f8e10ff */
[----:B------:R-:W-:Y:S01]  /*0720*/  UIMAD UR10, UR11, UR9, UR10 ;  /* 0x000000090b0a72a4 */ /* 0x000fe2000f8e020a */
[----:B------:R-:W-:Y:S01]  /*0730*/  UMOV UR4, URZ ;  /* 0x000000ff00047c82 */ /* 0x000fe20008000000 */
[----:B---3--:R-:W-:-:S10]  /*0740*/  UMOV UR5, URZ ;  /* 0x000000ff00057c82 */ /* 0x008fd40008000000 */
.L_x_298:
        /* <DEDUP_REMOVED lines=13> */
.L_x_294:
[----:B------:R4:W-:Y:S02]  /*0820*/  STS [R10], RZ ;  /* 0x000000ff0a007388 */ /* 0x0009e40000000800 */
.L_x_293:
[----:B012---:R-:W-:Y:S05]  /*0830*/  BSYNC.RECONVERGENT B0 ;  /* 0x0000000000007941 */ /* 0x007fea0003800200 */
.L_x_292:
        /* <DEDUP_REMOVED lines=10> */
[----:B0-----:R-:W-:Y:S01]  /*08e0*/  MOV R2, RZ ;  /* 0x000000ff00027202 */ /* 0x001fe20000000f00 */
[----:B-1----:R-:W-:-:S04]  /*08f0*/  IMAD.MOV R27, RZ, RZ, -R3 ;  /* 0x000000ffff1b7224 */ /* 0x002fc800078e0a03 */
[----:B------:R-:W-:-:S04]  /*0900*/  IMAD R27, R27, R18, RZ ;  /* 0x000000121b1b7224 */ /* 0x000fc800078e02ff */
[----:B------:R-:W-:Y:S01]  /*0910*/  IMAD.HI.U32 R3, R3, R27, R2 ;  /* 0x0000001b03037227 */ /* 0x000fe200078e0002 */
[----:B------:R-:W-:Y:S02]  /*0920*/  MOV R27, R22 ;  /* 0x00000016001b7202 */ /* 0x000fe40000000f00 */
        /* <DEDUP_REMOVED lines=35> */
.L_x_297:
[----:B------:R0:W-:Y:S02]  /*0b60*/  STS [R14], RZ ;  /* 0x000000ff0e007388 */ /* 0x0001e40000000800 */
.L_x_296:
[----:B------:R-:W-:Y:S05]  /*0b70*/  BSYNC.RECONVERGENT B0 ;  /* 0x0000000000007941 */ /* 0x000fea0003800200 */
.L_x_295:
[----:B------:R-:W-:Y:S01]  /*0b80*/  BAR.SYNC.DEFER_BLOCKING 0x0 ;  /* 0x0000000000007b1d */ /* 0x000fe20000010000 */
[----:B------:R-:W-:Y:S01]  /*0b90*/  UIADD3 UR5, UPT, UPT, UR5, 0x4, URZ ;  /* 0x0000000405057890 */ /* 0x000fe2000fffe0ff */
[----:B------:R-:W-:Y:S01]  /*0ba0*/  VIADD R0, R0, 0x4 ;  /* 0x0000000400007836 */ /* 0x000fe20000000000 */
[----:B------:R-:W-:Y:S01]  /*0bb0*/  IADD3 R12, PT, PT, R12, 0x4, RZ ;  /* 0x000000040c0c7810 */ /* 0x000fe20007ffe0ff */
[----:B------:R-:W-:Y:S02]  /*0bc0*/  ULEA UR4, UR24, UR4, 0x2 ;  /* 0x0000000418047291 */ /* 0x000fe4000f8e10ff */
        /* <DEDUP_REMOVED lines=71> */
.L_x_291:
[----:B------:R-:W0:Y:S01]  /*1040*/  S2R R0, SR_TID.Y ;  /* 0x0000000000007919 */ /* 0x000e220000002200 */
[----:B------:R-:W1:Y:S01]  /*1050*/  LDCU UR11, c[0x0][0x3b8] ;  /* 0x00007700ff0b77ac */ /* 0x000e620008000800 */
[----:B------:R-:W2:Y:S01]  /*1060*/  LDC R8, c[0x0][0x398] ;  /* 0x0000e600ff087b82 */ /* 0x000ea20000000800 */
[----:B------:R-:W-:Y:S01]  /*1070*/  MOV R7, UR6 ;  /* 0x0000000600077c02 */ /* 0x000fe20008000f00 */
[----:B------:R-:W1:Y:S01]  /*1080*/  LDCU UR9, c[0x0][0x3b4] ;  /* 0x00007680ff0977ac */ /* 0x000e620008000800 */
[----:B------:R-:W3:Y:S05]  /*1090*/  LDCU UR13, c[0x0][0x3c4] ;  /* 0x00007880ff0d77ac */ /* 0x000eea0008000800 */
[----:B------:R-:W4:Y:S01]  /*10a0*/  LDC.64 R2, c[0x0][0x390] ;  /* 0x0000e400ff027b82 */ /* 0x000f220000000a00 */
[----:B-1----:R-:W-:Y:S01]  /*10b0*/  UIMAD UR9, UR11, UR9, URZ ;  /* 0x000000090b0972a4 */ /* 0x002fe2000f8e02ff */
[----:B---3--:R-:W-:Y:S01]  /*10c0*/  FMUL R11, R23, UR13 ;  /* 0x0000000d170b7c20 */ /* 0x008fe20008400000 */
[----:B------:R-:W-:Y:S01]  /*10d0*/  FMUL R23, R19, UR13 ;  /* 0x0000000d13177c20 */ /* 0x000fe20008400000 */
[----:B------:R-:W-:Y:S01]  /*10e0*/  FMUL R25, R21, UR13 ;  /* 0x0000000d15197c20 */ /* 0x000fe20008400000 */
[----:B------:R-:W-:Y:S01]  /*10f0*/  FMUL R17, R17, UR13 ;  /* 0x0000000d11117c20 */ /* 0x000fe20008400000 */
[----:B------:R-:W-:Y:S01]  /*1100*/  FMUL R15, R15, UR13 ;  /* 0x0000000d0f0f7c20 */ /* 0x000fe20008400000 */
[----:B0-----:R-:W-:Y:S01]  /*1110*/  LEA R0, R7, R0, 0x5 ;  /* 0x0000000007007211 */ /* 0x001fe200078e28ff */
[----:B------:R-:W-:-:S02]  /*1120*/  IMAD.U32 R7, RZ, RZ, UR9 ;  /* 0x00000009ff077e24 */ /* 0x000fc4000f8e00ff */
[----:B------:R-:W-:Y:S02]  /*1130*/  FMUL R5, R5, UR13 ;  /* 0x0000000d05057c20 */ /* 0x000fe40008400000 */
[----:B------:R-:W-:Y:S02]  /*1140*/  IMAD R7, R7, R0, UR7 ;  /* 0x0000000707077e24 */ /* 0x000fe4000f8e0200 */
[----:B--2---:R-:W-:Y:S02]  /*1150*/  IMAD R0, R8, UR9, RZ ;  /* 0x0000000908007c24 */ /* 0x004fe4000f8e02ff */
[----:B------:R-:W-:Y:S02]  /*1160*/  IMAD R7, R7, R8, R6 ;  /* 0x0000000807077224 */ /* 0x000fe400078e0206 */
[C---:B------:R-:W-:Y:S01]  /*1170*/  IMAD R13, R0.reuse, 0xc, RZ ;  /* 0x0000000c000d7824 */ /* 0x040fe200078e02ff */
[C---:B------:R-:W-:Y:S01]  /*1180*/  SHF.L.U32 R19, R0.reuse, 0x4, RZ ;  /* 0x0000000400137819 */ /* 0x040fe200000006ff */
[----:B----4-:R-:W-:Y:S01]  /*1190*/  IMAD.WIDE.U32 R2, R7, 0x4, R2 ;  /* 0x0000000407027825 */ /* 0x010fe200078e0002 */
[----:B------:R-:W-:-:S02]  /*11a0*/  SHF.L.U32 R7, R0, 0x2, RZ ;  /* 0x0000000200077819 */ /* 0x000fc400000006ff */
[C---:B------:R-:W-:Y:S01]  /*11b0*/  SHF.L.U32 R9, R0.reuse, 0x3, RZ ;  /* 0x0000000300097819 */ /* 0x040fe200000006ff */
[C---:B------:R-:W-:Y:S01]  /*11c0*/  IMAD R21, R0.reuse, 0x14, RZ ;  /* 0x0000001400157824 */ /* 0x040fe200078e02ff */
[----:B------:R0:W-:Y:S01]  /*11d0*/  STG.E desc[UR16][R2.64], R11 ;  /* 0x0000000b02007986 */ /* 0x0001e2000c101910 */
[----:B------:R-:W-:Y:S02]  /*11e0*/  IMAD R27, R0, 0x18, RZ ;  /* 0x00000018001b7824 */ /* 0x000fe400078e02ff */
[----:B------:R-:W-:-:S04]  /*11f0*/  IMAD.WIDE R6, R7, 0x4, R2 ;  /* 0x0000000407067825 */ /* 0x000fc800078e0202 */
[----:B------:R-:W-:Y:S01]  /*1200*/  IMAD R29, R0, 0x1c, RZ ;  /* 0x0000001c001d7824 */ /* 0x000fe200078e02ff */
[----:B------:R-:W-:Y:S01]  /*1210*/  STG.E desc[UR16][R6.64], R23 ;  /* 0x0000001706007986 */ /* 0x000fe2000c101910 */
[----:B------:R-:W-:-:S04]  /*1220*/  IMAD.WIDE R8, R9, 0x4, R2 ;  /* 0x0000000409087825 */ /* 0x000fc800078e0202 */
        /* <DEDUP_REMOVED lines=14> */
.L_x_299:
        /* <DEDUP_REMOVED lines=15> */
.L_x_1046:


//--------------------- .text._Z20filterActs_YxX_colorILi4ELi32ELi1ELi4ELi1ELb0ELb1EEvPfS0_S0_iiiiiiiiiiffi --------------------------
	.section	.text._Z20filterActs_YxX_colorILi4ELi32ELi1ELi4ELi1ELb0ELb1EEvPfS0_S0_iiiiiiiiiiffi,"ax",@progbits
	.align	128
        .global         _Z20filterActs_YxX_colorILi4ELi32ELi1ELi4ELi1ELb0ELb1EEvPfS0_S0_iiiiiiiiiiffi
        .type           _Z20filterActs_YxX_colorILi4ELi32ELi1ELi4ELi1ELb0ELb1EEvPfS0_S0_iiiiiiiiiiffi,@function
        .size           _Z20filterActs_YxX_colorILi4ELi32ELi1ELi4ELi1ELb0ELb1EEvPfS0_S0_iiiiiiiiiiffi,(.L_x_1047 - _Z20filterActs_YxX_colorILi4ELi32ELi1ELi4ELi1ELb0ELb1EEvPfS0_S0_iiiiiiiiiiffi)
        .other          _Z20filterActs_YxX_colorILi4ELi32ELi1ELi4ELi1ELb0ELb1EEvPfS0_S0_iiiiiiiiiiffi,@"STO_CUDA_ENTRY STV_DEFAULT"
_Z20filterActs_YxX_colorILi4ELi32ELi1ELi4ELi1ELb0ELb1EEvPfS0_S0_iiiiiiiiiiffi:
.text._Z20filterActs_YxX_colorILi4ELi32ELi1ELi4ELi1ELb0ELb1EEvPfS0_S0_iiiiiiiiiiffi:
        /* <DEDUP_REMOVED lines=16> */
[----:B0-----:R-:W-:-:S02]  /*0100*/  VIADD R2, R4, 0xffffffe ;  /* 0x0ffffffe04027836 */ /* 0x001fc40000000000 */
        /* <DEDUP_REMOVED lines=84> */
.L_x_308:
        /* <DEDUP_REMOVED lines=12> */
.L_x_303:
[----:B------:R1:W-:Y:S02]  /*0710*/  STS [R10], RZ ;  /* 0x000000ff0a007388 */ /* 0x0003e40000000800 */
.L_x_302:
[----:B------:R-:W-:Y:S05]  /*0720*/  BSYNC.RECONVERGENT B0 ;  /* 0x0000000000007941 */ /* 0x000fea0003800200 */
.L_x_301:
        /* <DEDUP_REMOVED lines=51> */
.L_x_307:
[----:B------:R3:W-:Y:S01]  /*0a60*/  STS [R8], RZ ;  /* 0x000000ff08007388 */ /* 0x0007e20000000800 */
[----:B------:R-:W-:Y:S05]  /*0a70*/  BRA `(.L_x_305) ;  /* 0x0000000000047947 */ /* 0x000fea0003800000 */
.L_x_306:
[----:B------:R4:W-:Y:S02]  /*0a80*/  STS [R8], RZ ;  /* 0x000000ff08007388 */ /* 0x0009e40000000800 */
.L_x_305:
[----:B------:R-:W-:Y:S05]  /*0a90*/  BSYNC.RECONVERGENT B0 ;  /* 0x0000000000007941 */ /* 0x000fea0003800200 */
.L_x_304:
[----:B------:R-:W-:Y:S01]  /*0aa0*/  BAR.SYNC.DEFER_BLOCKING 0x0 ;  /* 0x0000000000007b1d */ /* 0x000fe20000010000 */
[----:B------:R-:W-:Y:S01]  /*0ab0*/  UIADD3 UR4, UPT, UPT, UR4, 0x4, URZ ;  /* 0x0000000404047890 */ /* 0x000fe2000fffe0ff */
[----:B------:R-:W-:Y:S01]  /*0ac0*/  VIADD R14, R14, 0x4 ;  /* 0x000000040e0e7836 */ /* 0x000fe20000000000 */
[----:B------:R-:W-:Y:S02]  /*0ad0*/  IADD3 R16, PT, PT, R16, 0x4, RZ ;  /* 0x0000000410107810 */ /* 0x000fe40007ffe0ff */
        /* <DEDUP_REMOVED lines=34> */
[----:B--2---:R-:W-:Y:S01]  /*0d00*/  LEA R6, R3, R6, 0x2 ;  /* 0x0000000603067211 */ /* 0x004fe200078e10ff */
[C---:B0-----:R-:W-:Y:S01]  /*0d10*/  FFMA R21, R18.reuse, R2, R21 ;  /* 0x0000000212157223 */ /* 0x041fe20000000015 */
[C---:B-1----:R-:W-:Y:S01]  /*0d20*/  FFMA R20, R18.reuse, R20, R23 ;  /* 0x0000001412147223 */ /* 0x042fe20000000017 */
[C---:B-----5:R-:W-:Y:S01]  /*0d30*/  FFMA R19, R18.reuse, R24, R25 ;  /* 0x0000001812137223 */ /* 0x060fe20000000019 */
[----:B------:R-:W-:Y:S01]  /*0d40*/  FFMA R18, R18, R26, R27 ;  /* 0x0000001a12127223 */ /* 0x000fe2000000001b */
[----:B------:R-:W-:Y:S06]  /*0d50*/  BAR.SYNC.DEFER_BLOCKING 0x0 ;  /* 0x0000000000007b1d */ /* 0x000fec0000010000 */
[----:B------:R-:W-:Y:S05]  /*0d60*/  BRA.U !UP0, `(.L_x_308) ;  /* 0xfffffff908387547 */ /* 0x000fea000b83ffff */
.L_x_300:
[----:B------:R-:W0:Y:S02]  /*0d70*/  LDCU UR7, c[0x0][0x398] ;  /* 0x00007300ff0777ac */ /* 0x000e240008000800 */
[----:B0-----:R-:W-:-:S13]  /*0d80*/  ISETP.GE.AND P0, PT, R7, UR7, PT ;  /* 0x0000000707007c0c */ /* 0x001fda000bf06270 */
[----:B------:R-:W-:Y:S05]  /*0d90*/  @P0 EXIT ;  /* 0x000000000000094d */ /* 0x000fea0003800000 */
[----:B------:R-:W0:Y:S01]  /*0da0*/  LDC R6, c[0x0][0x3b4] ;  /* 0x0000ed00ff067b82 */ /* 0x000e220000000800 */
[----:B------:R-:W0:Y:S01]  /*0db0*/  LDCU UR5, c[0x0][0x3b8] ;  /* 0x00007700ff0577ac */ /* 0x000e220008000800 */
[----:B------:R-:W-:Y:S01]  /*0dc0*/  IMAD R4, R5, 0x10, R4 ;  /* 0x0000001005047824 */ /* 0x000fe200078e0204 */
[----:B------:R-:W1:Y:S05]  /*0dd0*/  LDCU UR4, c[0x0][0x3c4] ;  /* 0x00007880ff0477ac */ /* 0x000e6a0008000800 */
[----:B------:R-:W2:Y:S01]  /*0de0*/  LDC.64 R2, c[0x0][0x390] ;  /* 0x0000e400ff027b82 */ /* 0x000ea20000000a00 */
[----:B-1----:R-:W-:Y:S01]  /*0df0*/  FMUL R21, R21, UR4 ;  /* 0x0000000415157c20 */ /* 0x002fe20008400000 */
[----:B0-----:R-:W-:-:S02]  /*0e00*/  IMAD R5, R6, UR5, RZ ;  /* 0x0000000506057c24 */ /* 0x001fc4000f8e02ff */
[----:B------:R-:W-:Y:S01]  /*0e10*/  FMUL R11, R20, UR4 ;  /* 0x00000004140b7c20 */ /* 0x000fe20008400000 */
[----:B------:R-:W-:Y:S01]  /*0e20*/  FMUL R19, R19, UR4 ;  /* 0x0000000413137c20 */ /* 0x000fe20008400000 */
[----:B------:R-:W-:Y:S01]  /*0e30*/  FMUL R13, R18, UR4 ;  /* 0x00000004120d7c20 */ /* 0x000fe20008400000 */
[C---:B------:R-:W-:Y:S02]  /*0e40*/  IMAD R4, R5.reuse, R4, R0 ;  /* 0x0000000405047224 */ /* 0x040fe400078e0200 */
[----:B------:R-:W-:Y:S02]  /*0e50*/  IMAD R5, R5, UR7, RZ ;  /* 0x0000000705057c24 */ /* 0x000fe4000f8e02ff */
[----:B------:R-:W-:Y:S02]  /*0e60*/  IMAD R7, R4, UR7, R7 ;  /* 0x0000000704077c24 */ /* 0x000fe4000f8e0207 */
[C---:B------:R-:W-:Y:S01]  /*0e70*/  IMAD R15, R5.reuse, 0xc, RZ ;  /* 0x0000000c050f7824 */ /* 0x040fe200078e02ff */
[----:B------:R-:W-:Y:S01]  /*0e80*/  SHF.L.U32 R9, R5, 0x3, RZ ;  /* 0x0000000305097819 */ /* 0x000fe200000006ff */
[----:B--2---:R-:W-:Y:S01]  /*0e90*/  IMAD.WIDE.U32 R2, R7, 0x4, R2 ;  /* 0x0000000407027825 */ /* 0x004fe200078e0002 */
[----:B------:R-:W-:-:S04]  /*0ea0*/  SHF.L.U32 R7, R5, 0x2, RZ ;  /* 0x0000000205077819 */ /* 0x000fc800000006ff */
[----:B------:R-:W-:Y:S01]  /*0eb0*/  STG.E desc[UR10][R2.64], R21 ;  /* 0x0000001502007986 */ /* 0x000fe2000c10190a */
[----:B------:R-:W-:-:S04]  /*0ec0*/  IMAD.WIDE R4, R7, 0x4, R2 ;  /* 0x0000000407047825 */ /* 0x000fc800078e0202 */
[--C-:B------:R-:W-:Y:S01]  /*0ed0*/  IMAD.WIDE R6, R9, 0x4, R2.reuse ;  /* 0x0000000409067825 */ /* 0x100fe200078e0202 */
[----:B------:R-:W-:Y:S03]  /*0ee0*/  STG.E desc[UR10][R4.64], R11 ;  /* 0x0000000b04007986 */ /* 0x000fe6000c10190a */
[----:B---34-:R-:W-:Y:S01]  /*0ef0*/  IMAD.WIDE R8, R15, 0x4, R2 ;  /* 0x000000040f087825 */ /* 0x018fe200078e0202 */
[----:B------:R-:W-:Y:S04]  /*0f00*/  STG.E desc[UR10][R6.64], R19 ;  /* 0x0000001306007986 */ /* 0x000fe8000c10190a */
[----:B------:R-:W-:Y:S01]  /*0f10*/  STG.E desc[UR10][R8.64], R13 ;  /* 0x0000000d08007986 */ /* 0x000fe2000c10190a */
[----:B------:R-:W-:Y:S05]  /*0f20*/  EXIT ;  /* 0x000000000000794d */ /* 0x000fea0003800000 */
.L_x_309:
        /* <DEDUP_REMOVED lines=13> */
.L_x_1047:


//--------------------- .text._Z20filterActs_YxX_colorILi4ELi32ELi1ELi8ELi1ELb0ELb1EEvPfS0_S0_iiiiiiiiiiffi --------------------------
	.section	.text._Z20filterActs_YxX_colorILi4ELi32ELi1ELi8ELi1ELb0ELb1EEvPfS0_S0_iiiiiiiiiiffi,"ax",@progbits
	.align	128
        .global         _Z20filterActs_YxX_colorILi4ELi32ELi1ELi8ELi1ELb0ELb1EEvPfS0_S0_iiiiiiiiiiffi
        .type           _Z20filterActs_YxX_colorILi4ELi32ELi1ELi8ELi1ELb0ELb1EEvPfS0_S0_iiiiiiiiiiffi,@function
        .size           _Z20filterActs_YxX_colorILi4ELi32ELi1ELi8ELi1ELb0ELb1EEvPfS0_S0_iiiiiiiiiiffi,(.L_x_1048 - _Z20filterActs_YxX_colorILi4ELi32ELi1ELi8ELi1ELb0ELb1EEvPfS0_S0_iiiiiiiiiiffi)
        .other          _Z20filterActs_YxX_colorILi4ELi32ELi1ELi8ELi1ELb0ELb1EEvPfS0_S0_iiiiiiiiiiffi,@"STO_CUDA_ENTRY STV_DEFAULT"
_Z20filterActs_YxX_colorILi4ELi32ELi1ELi8ELi1ELb0ELb1EEvPfS0_S0_iiiiiiiiiiffi:
.text._Z20filterActs_YxX_colorILi4ELi32ELi1ELi8ELi1ELb0ELb1EEvPfS0_S0_iiiiiiiiiiffi:
        /* <DEDUP_REMOVED lines=9> */
[----:B------:R-:W-:Y:S01]  /*0090*/  CS2R R16, SRZ ;  /* 0x0000000000107805 */ /* 0x000fe2000001ff00 */
[----:B------:R-:W-:Y:S01]  /*00a0*/  IMAD.MOV.U32 R21, RZ, RZ, RZ ;  /* 0x000000ffff157224 */ /* 0x000fe200078e00ff */
[----:B------:R-:W-:Y:S01]  /*00b0*/  MOV R19, RZ ;  /* 0x000000ff00137202 */ /* 0x000fe20000000f00 */
[----:B------:R-:W4:Y:S01]  /*00c0*/  LDCU.64 UR16, c[0x0][0x358] ;  /* 0x00006b00ff1077ac */ /* 0x000f220008000a00 */
        /* <DEDUP_REMOVED lines=45> */
[----:B----4-:R-:W-:Y:S01]  /*03a0*/  IADD3 R2, PT, PT, R4, 0xffffffe, RZ ;  /* 0x0ffffffe04027810 */ /* 0x010fe20007ffe0ff */
[----:B------:R-:W-:-:S05]  /*03b0*/  IMAD.MOV.U32 R4, RZ, RZ, RZ ;  /* 0x000000ffff047224 */ /* 0x000fca00078e00ff */
[----:B------:R4:W5:Y:S02]  /*03c0*/  F2I.FTZ.U32.TRUNC.NTZ R3, R2 ;  /* 0x0000000200037305 */ /* 0x000964000021f000 */
[----:B----4-:R-:W-:-:S05]  /*03d0*/  IMAD.MOV.U32 R2, RZ, RZ, RZ ;  /* 0x000000ffff027224 */ /* 0x010fca00078e00ff */
        /* <DEDUP_REMOVED lines=11> */
[----:B------:R-:W-:Y:S01]  /*0490*/  IADD3 R2, PT, PT, RZ, -UR5, RZ ;  /* 0x80000005ff027c10 */ /* 0x000fe2000fffe0ff */
[----:B------:R-:W-:Y:S02]  /*04a0*/  UMOV UR4, 0x400 ;  /* 0x0000040000047882 */ /* 0x000fe40000000000 */
[----:B-1----:R-:W-:Y:S02]  /*04b0*/  ULEA UR15, UR10, UR4, 0x18 ;  /* 0x000000040a0f7291 */ /* 0x002fe4000f8ec0ff */
[C---:B------:R-:W-:Y:S01]  /*04c0*/  IMAD R2, R7.reuse, R2, UR8 ;  /* 0x0000000807027e24 */ /* 0x040fe2000f8e0202 */
[----:B------:R-:W-:Y:S02]  /*04d0*/  ULOP3.LUT UR8, UR7, UR12, URZ, 0x3c, !UPT ;  /* 0x0000000c07087292 */ /* 0x000fe4000f8e3cff */
[----:B------:R-:W-:Y:S01]  /*04e0*/  UIADD3 UR4, UPT, UPT, UR4, 0x200, URZ ;  /* 0x0000020004047890 */ /* 0x000fe2000fffe0ff */
[----:B------:R-:W-:Y:S02]  /*04f0*/  LEA R13, R0, UR15, 0x2 ;  /* 0x0000000f000d7c11 */ /* 0x000fe4000f8e10ff */
[----:B------:R-:W-:-:S13]  /*0500*/  ISETP.GT.U32.AND P0, PT, R7, R2, PT ;  /* 0x000000020700720c */ /* 0x000fda0003f04070 */
[----:B------:R-:W-:Y:S01]  /*0510*/  VOTEU.ANY UP2, P0 ;  /* 0x0000000000ff7886 */ /* 0x000fe20000040100 */
[----:B------:R-:W-:-:S04]  /*0520*/  PLOP3.LUT P0, PT, PT, PT, UP2, 0x80, 0x8 ;  /* 0x000000000008781c */ /* 0x000fc80003f0f028 */
[----:B------:R-:W-:Y:S02]  /*0530*/  @!UP2 UIADD3 UR5, UPT, UPT, UR5, 0x1, URZ ;  /* 0x000000010505a890 */ /* 0x000fe4000fffe0ff */
[----:B------:R-:W-:Y:S02]  /*0540*/  UISETP.GE.AND UP2, UPT, UR8, URZ, UPT ;  /* 0x000000ff0800728c */ /* 0x000fe4000bf46270 */
[----:B------:R-:W-:-:S04]  /*0550*/  UIMAD UR8, UR11, UR9, URZ ;  /* 0x000000090b0872a4 */ /* 0x000fc8000f8e02ff */
[----:B------:R-:W-:Y:S01]  /*0560*/  UIMAD UR8, UR7, UR8, URZ ;  /* 0x00000008070872a4 */ /* 0x000fe2000f8e02ff */
[----:B------:R-:W-:-:S05]  /*0570*/  @!P0 IMAD.IADD R2, R2, 0x1, -R7 ;  /* 0x0000000102028824 */ /* 0x000fca00078e0a07 */
[----:B------:R-:W-:Y:S02]  /*0580*/  ISETP.GE.U32.AND P0, PT, R2, R7, PT ;  /* 0x000000070200720c */ /* 0x000fe40003f06070 */
[C---:B------:R-:W-:Y:S02]  /*0590*/  LEA.HI R7, R9.reuse, R0, RZ, 0x1b ;  /* 0x0000000009077211 */ /* 0x040fe400078fd8ff */
[----:B------:R-:W-:Y:S02]  /*05a0*/  LOP3.LUT R2, R9, 0x1f, RZ, 0xc0, !PT ;  /* 0x0000001f09027812 */ /* 0x000fe400078ec0ff */
[C---:B------:R-:W-:Y:S02]  /*05b0*/  LEA R10, R7.reuse, UR15, 0x7 ;  /* 0x0000000f070a7c11 */ /* 0x040fe4000f8e38ff */
[----:B------:R-:W-:Y:S01]  /*05c0*/  MOV R12, R7 ;  /* 0x00000007000c7202 */ /* 0x000fe20000000f00 */
[----:B------:R-:W-:-:S04]  /*05d0*/  IMAD R2, R7, UR9, R2 ;  /* 0x0000000907027c24 */ /* 0x000fc8000f8e0202 */
[----:B------:R-:W-:Y:S01]  /*05e0*/  VOTEU.ANY UP1, P0 ;  /* 0x0000000000ff7886 */ /* 0x000fe20000020100 */
[----:B------:R-:W-:Y:S01]  /*05f0*/  IMAD R2, R3, 0x20, R2 ;  /* 0x0000002003027824 */ /* 0x000fe200078e0202 */
[----:B------:R-:W-:-:S03]  /*0600*/  LOP3.LUT R3, R8, 0x7c, RZ, 0xc0, !PT ;  /* 0x0000007c08037812 */ /* 0x000fc600078ec0ff */
[----:B------:R-:W-:Y:S01]  /*0610*/  @UP1 UIADD3 UR5, UPT, UPT, UR5, 0x1, URZ ;  /* 0x0000000105051890 */ /* 0x000fe2000fffe0ff */
[----:B------:R-:W-:Y:S01]  /*0620*/  SHF.R.S32.HI R11, RZ, 0x1f, R2 ;  /* 0x0000001fff0b7819 */ /* 0x000fe20000011402 */
[----:B--2---:R-:W-:Y:S01]  /*0630*/  UISETP.NE.AND UP1, UPT, UR18, URZ, UPT ;  /* 0x000000ff1200728c */ /* 0x004fe2000bf25270 */
[----:B------:R-:W-:Y:S01]  /*0640*/  IADD3 R10, PT, PT, R10, R3, RZ ;  /* 0x000000030a0a7210 */ /* 0x000fe20007ffe0ff */
[----:B------:R-:W-:Y:S02]  /*0650*/  @!UP2 UIADD3 UR5, UPT, UPT, -UR5, URZ, URZ ;  /* 0x000000ff0505a290 */ /* 0x000fe4000fffe1ff */
[----:B------:R-:W-:Y:S02]  /*0660*/  @!UP0 ULOP3.LUT UR5, URZ, UR12, URZ, 0x33, !UPT ;  /* 0x0000000cff058292 */ /* 0x000fe4000f8e33ff */
[----:B------:R-:W-:Y:S02]  /*0670*/  USEL UR9, UR8, URZ, !UP1 ;  /* 0x000000ff08097287 */ /* 0x000fe4000c800000 */
[----:B------:R-:W-:-:S02]  /*0680*/  ULEA UR8, UR10, UR4, 0x18 ;  /* 0x000000040a087291 */ /* 0x000fc4000f8ec0ff */
[----:B------:R-:W-:Y:S02]  /*0690*/  UIADD3 UR4, UPT, UPT, -UR5, URZ, URZ ;  /* 0x000000ff05047290 */ /* 0x000fe4000fffe1ff */
[----:B------:R-:W-:Y:S02]  /*06a0*/  IADD3 R9, P0, PT, R2, UR9, RZ ;  /* 0x0000000902097c10 */ /* 0x000fe4000ff1e0ff */
[----:B------:R-:W-:Y:S01]  /*06b0*/  MOV R2, UR9 ;  /* 0x0000000900027c02 */ /* 0x000fe20008000f00 */
[----:B------:R-:W-:Y:S01]  /*06c0*/  UIMAD UR4, UR12, UR4, UR7 ;  /* 0x000000040c0472a4 */ /* 0x000fe2000f8e0207 */
[----:B------:R-:W-:Y:S01]  /*06d0*/  IADD3 R3, PT, PT, R8, UR8, RZ ;  /* 0x0000000808037c10 */ /* 0x000fe2000fffe0ff */
[----:B---3--:R-:W-:Y:S01]  /*06e0*/  UIMAD UR9, UR5, UR13, UR14 ;  /* 0x0000000d050972a4 */ /* 0x008fe2000f8e020e */
[----:B------:R-:W-:Y:S01]  /*06f0*/  LEA.HI.X.SX32 R11, R2, R11, 0x1, P0 ;  /* 0x0000000b020b7211 */ /* 0x000fe200000f0eff */
[----:B------:R-:W-:Y:S01]  /*0700*/  UIMAD UR13, UR4, UR13, UR14 ;  /* 0x0000000d040d72a4 */ /* 0x000fe2000f8e020e */
[----:B------:R-:W-:Y:S01]  /*0710*/  LEA R14, R0, R3, 0x7 ;  /* 0x00000003000e7211 */ /* 0x000fe200078e38ff */
[----:B------:R-:W-:Y:S01]  /*0720*/  UMOV UR5, URZ ;  /* 0x000000ff00057c82 */ /* 0x000fe20008000000 */
[----:B0-----:R-:W-:-:S09]  /*0730*/  UMOV UR4, URZ ;  /* 0x000000ff00047c82 */ /* 0x001fd20008000000 */
.L_x_318:
        /* <DEDUP_REMOVED lines=13> */
.L_x_313:
[----:B------:R1:W-:Y:S02]  /*0810*/  STS [R10], RZ ;  /* 0x000000ff0a007388 */ /* 0x0003e40000000800 */
.L_x_312:
[----:B------:R-:W-:Y:S05]  /*0820*/  BSYNC.RECONVERGENT B0 ;  /* 0x0000000000007941 */ /* 0x000fea0003800200 */
.L_x_311:
        /* <DEDUP_REMOVED lines=10> */
[----:B0-----:R-:W-:Y:S02]  /*08d0*/  MOV R2, RZ ;  /* 0x000000ff00027202 */ /* 0x001fe40000000f00 */
[----:B--2---:R-:W-:-:S05]  /*08e0*/  IADD3 R27, PT, PT, RZ, -R3, RZ ;  /* 0x80000003ff1b7210 */ /* 0x004fca0007ffe0ff */
[----:B------:R-:W-:-:S04]  /*08f0*/  IMAD R27, R27, R18, RZ ;  /* 0x000000121b1b7224 */ /* 0x000fc800078e02ff */
[----:B------:R-:W-:Y:S01]  /*0900*/  IMAD.HI.U32 R3, R3, R27, R2 ;  /* 0x0000001b03037227 */ /* 0x000fe200078e0002 */
[----:B------:R-:W-:Y:S02]  /*0910*/  MOV R27, R22 ;  /* 0x00000016001b7202 */ /* 0x000fe40000000f00 */
        /* <DEDUP_REMOVED lines=37> */
.L_x_317:
[----:B------:R3:W-:Y:S01]  /*0b70*/  STS [R14], RZ ;  /* 0x000000ff0e007388 */ /* 0x0007e20000000800 */
[----:B------:R-:W-:Y:S05]  /*0b80*/  BRA `(.L_x_315) ;  /* 0x0000000000047947 */ /* 0x000fea0003800000 */
.L_x_316:
[----:B------:R4:W-:Y:S02]  /*0b90*/  STS [R14], RZ ;  /* 0x000000ff0e007388 */ /* 0x0009e40000000800 */
.L_x_315:
[----:B------:R-:W-:Y:S05]  /*0ba0*/  BSYNC.RECONVERGENT B0 ;  /* 0x0000000000007941 */ /* 0x000fea0003800200 */
.L_x_314:
[----:B------:R-:W-:Y:S01]  /*0bb0*/  BAR.SYNC.DEFER_BLOCKING 0x0 ;  /* 0x0000000000007b1d */ /* 0x000fe20000010000 */
[----:B------:R-:W-:Y:S01]  /*0bc0*/  UIADD3 UR5, UPT, UPT, UR5, 0x4, URZ ;  /* 0x0000000405057890 */ /* 0x000fe2000fffe0ff */
[----:B------:R-:W-:Y:S01]  /*0bd0*/  IADD3 R0, PT, PT, R0, 0x4, RZ ;  /* 0x0000000400007810 */ /* 0x000fe20007ffe0ff */
[----:B------:R-:W-:Y:S01]  /*0be0*/  ULEA UR4, UR23, UR4, 0x2 ;  /* 0x0000000417047291 */ /* 0x000fe2000f8e10ff */
[----:B------:R-:W-:Y:S01]  /*0bf0*/  IADD3 R12, PT, PT, R12, 0x4, RZ ;  /* 0x000000040c0c7810 */ /* 0x000fe20007ffe0ff */
        /* <DEDUP_REMOVED lines=71> */
.L_x_310:
[----:B------:R-:W0:Y:S02]  /*1070*/  LDCU UR10, c[0x0][0x398] ;  /* 0x00007300ff0a77ac */ /* 0x000e240008000800 */
[----:B0-----:R-:W-:-:S13]  /*1080*/  ISETP.GE.AND P0, PT, R6, UR10, PT ;  /* 0x0000000a06007c0c */ /* 0x001fda000bf06270 */
[----:B------:R-:W-:Y:S05]  /*1090*/  @P0 EXIT ;  /* 0x000000000000094d */ /* 0x000fea0003800000 */
[----:B------:R-:W0:Y:S01]  /*10a0*/  S2R R7, SR_TID.Y ;  /* 0x0000000000077919 */ /* 0x000e220000002200 */
[----:B------:R-:W1:Y:S01]  /*10b0*/  LDC R0, c[0x0][0x3b4] ;  /* 0x0000ed00ff007b82 */ /* 0x000e620000000800 */
[----:B------:R-:W1:Y:S01]  /*10c0*/  LDCU UR5, c[0x0][0x3b8] ;  /* 0x00007700ff0577ac */ /* 0x000e620008000800 */
[----:B------:R-:W-:Y:S01]  /*10d0*/  MOV R8, UR6 ;  /* 0x0000000600087c02 */ /* 0x000fe20008000f00 */
[----:B------:R-:W2:Y:S05]  /*10e0*/  LDCU UR4, c[0x0][0x3c4] ;  /* 0x00007880ff0477ac */ /* 0x000eaa0008000800 */
[----:B------:R-:W3:Y:S01]  /*10f0*/  LDC.64 R2, c[0x0][0x390] ;  /* 0x0000e400ff027b82 */ /* 0x000ee20000000a00 */
[----:B--2---:R-:W-:Y:S01]  /*1100*/  FMUL R11, R23, UR4 ;  /* 0x00000004170b7c20 */ /* 0x004fe20008400000 */
[----:B-1----:R-:W-:-:S02]  /*1110*/  IMAD R0, R0, UR5, RZ ;  /* 0x0000000500007c24 */ /* 0x002fc4000f8e02ff */
[----:B------:R-:W-:Y:S01]  /*1120*/  FMUL R23, R19, UR4 ;  /* 0x0000000413177c20 */ /* 0x000fe20008400000 */
[----:B------:R-:W-:Y:S01]  /*1130*/  FMUL R25, R21, UR4 ;  /* 0x0000000415197c20 */ /* 0x000fe20008400000 */
[----:B------:R-:W-:Y:S01]  /*1140*/  FMUL R17, R17, UR4 ;  /* 0x0000000411117c20 */ /* 0x000fe20008400000 */
[----:B------:R-:W-:Y:S01]  /*1150*/  FMUL R15, R15, UR4 ;  /* 0x000000040f0f7c20 */ /* 0x000fe20008400000 */
[----:B------:R-:W-:Y:S01]  /*1160*/  FMUL R5, R5, UR4 ;  /* 0x0000000405057c20 */ /* 0x000fe20008400000 */
[----:B0-----:R-:W-:-:S04]  /*1170*/  IMAD R7, R8, 0x20, R7 ;  /* 0x0000002008077824 */ /* 0x001fc800078e0207 */
[C---:B------:R-:W-:Y:S02]  /*1180*/  IMAD R7, R0.reuse, R7, UR7 ;  /* 0x0000000700077e24 */ /* 0x040fe4000f8e0207 */
[----:B------:R-:W-:Y:S02]  /*1190*/  IMAD R0, R0, UR10, RZ ;  /* 0x0000000a00007c24 */ /* 0x000fe4000f8e02ff */
[----:B------:R-:W-:Y:S02]  /*11a0*/  IMAD R7, R7, UR10, R6 ;  /* 0x0000000a07077c24 */ /* 0x000fe4000f8e0206 */
[C---:B------:R-:W-:Y:S01]  /*11b0*/  IMAD R13, R0.reuse, 0xc, RZ ;  /* 0x0000000c000d7824 */ /* 0x040fe200078e02ff */
[C---:B------:R-:W-:Y:S01]  /*11c0*/  SHF.L.U32 R19, R0.reuse, 0x4, RZ ;  /* 0x0000000400137819 */ /* 0x040fe200000006ff */
[----:B---3--:R-:W-:Y:S01]  /*11d0*/  IMAD.WIDE.U32 R2, R7, 0x4, R2 ;  /* 0x0000000407027825 */ /* 0x008fe200078e0002 */
[C---:B------:R-:W-:Y:S02]  /*11e0*/  SHF.L.U32 R7, R0.reuse, 0x2, RZ ;  /* 0x0000000200077819 */ /* 0x040fe400000006ff */
[C---:B------:R-:W-:Y:S01]  /*11f0*/  SHF.L.U32 R9, R0.reuse, 0x3, RZ ;  /* 0x0000000300097819 */ /* 0x040fe200000006ff */
[C---:B------:R-:W-:Y:S01]  /*1200*/  IMAD R21, R0.reuse, 0x14, RZ ;  /* 0x0000001400157824 */ /* 0x040fe200078e02ff */
[----:B------:R0:W-:Y:S01]  /*1210*/  STG.E desc[UR16][R2.64], R11 ;  /* 0x0000000b02007986 */ /* 0x0001e2000c101910 */
[----:B------:R-:W-:-:S02]  /*1220*/  IMAD R27, R0, 0x18, RZ ;  /* 0x00000018001b7824 */ /* 0x000fc400078e02ff */
        /* <DEDUP_REMOVED lines=18> */
.L_x_319:
        /* <DEDUP_REMOVED lines=11> */
.L_x_1048:


//--------------------- .text._Z21filterActs_YxX_sparseILi4ELi32ELi2ELi4ELi2ELb1ELb0EEvPfS0_S0_iiiiiiiiiiiiffi --------------------------
	.section	.text._Z21filterActs_YxX_sparseILi4ELi32ELi2ELi4ELi2ELb1ELb0EEvPfS0_S0_iiiiiiiiiiiiffi,"ax",@progbits
	.align	128
        .global         _Z21filterActs_YxX_sparseILi4ELi32ELi2ELi4ELi2ELb1ELb0EEvPfS0_S0_iiiiiiiiiiiiffi
        .type           _Z21filterActs_YxX_sparseILi4ELi32ELi2ELi4ELi2ELb1ELb0EEvPfS0_S0_iiiiiiiiiiiiffi,@function
        .size           _Z21filterActs_YxX_sparseILi4ELi32ELi2ELi4ELi2ELb1ELb0EEvPfS0_S0_iiiiiiiiiiiiffi,(.L_x_1049 - _Z21filterActs_YxX_sparseILi4ELi32ELi2ELi4ELi2ELb1ELb0EEvPfS0_S0_iiiiiiiiiiiiffi)
        .other          _Z21filterActs_YxX_sparseILi4ELi32ELi2ELi4ELi2ELb1ELb0EEvPfS0_S0_iiiiiiiiiiiiffi,@"STO_CUDA_ENTRY STV_DEFAULT"
_Z21filterActs_YxX_sparseILi4ELi32ELi2ELi4ELi2ELb1ELb0EEvPfS0_S0_iiiiiiiiiiiiffi:
.text._Z21filterActs_YxX_sparseILi4ELi32ELi2ELi4ELi2ELb1ELb0EEvPfS0_S0_iiiiiiiiiiiiffi:
[----:B------:R-:W-:Y:S08]  /*0000*/  LDC R1, c[0x0][0x37c] ;  /* 0x0000df00ff017b82 */ /* 0x000ff00000000800 */
[----:B------:R-:W0:Y:S01]  /*0010*/  LDC.64 R2, c[0x0][0x3c0] ;  /* 0x0000f000ff027b82 */ /* 0x000e220000000a00 */
[----:B------:R-:W1:Y:S01]  /*0020*/  LDCU UR15, c[0x0][0x39c] ;  /* 0x00007380ff0f77ac */ /* 0x000e620008000800 */
[----:B------:R-:W2:Y:S01]  /*0030*/  S2R R10, SR_TID.Y ;  /* 0x00000000000a7919 */ /* 0x000ea20000002200 */
[----:B------:R-:W-:Y:S01]  /*0040*/  HFMA2 R22, -RZ, RZ, 0, 0 ;  /* 0x00000000ff167431 */ /* 0x000fe200000001ff */
[----:B------:R-:W-:Y:S01]  /*0050*/  CS2R R18, SRZ ;  /* 0x0000000000127805 */ /* 0x000fe2000001ff00 */
[----:B------:R-:W3:Y:S01]  /*0060*/  LDCU UR14, c[0x0][0x3b8] ;  /* 0x00007700ff0e77ac */ /* 0x000ee20008000800 */
[----:B------:R-:W4:Y:S01]  /*0070*/  S2R R12, SR_CTAID.X ;  /* 0x00000000000c7919 */ /* 0x000f220000002500 */
[----:B------:R-:W-:Y:S01]  /*0080*/  IMAD.MOV.U32 R25, RZ, RZ, RZ ;  /* 0x000000ffff197224 */ /* 0x000fe200078e00ff */
[----:B------:R-:W5:Y:S01]  /*0090*/  S2UR UR9, SR_CTAID.Y ;  /* 0x00000000000979c3 */ /* 0x000f620000002600 */
[----:B------:R-:W3:Y:S01]  /*00a0*/  LDCU.64 UR16, c[0x0][0x3a0] ;  /* 0x00007400ff1077ac */ /* 0x000ee20008000a00 */
[----:B------:R-:W-:-:S02]  /*00b0*/  CS2R R20, SRZ ;  /* 0x0000000000147805 */ /* 0x000fc4000001ff00 */
[----:B------:R-:W-:Y:S01]  /*00c0*/  CS2R R16, SRZ ;  /* 0x0000000000107805 */ /* 0x000fe2000001ff00 */
[----:B------:R-:W2:Y:S03]  /*00d0*/  LDCU.64 UR18, c[0x0][0x3a8] ;  /* 0x00007500ff1277ac */ /* 0x000ea60008000a00 */
[----:B------:R-:W4:Y:S01]  /*00e0*/  LDC.64 R14, c[0x0][0x388] ;  /* 0x0000e200ff0e7b82 */ /* 0x000f220000000a00 */
[----:B------:R-:W4:Y:S01]  /*00f0*/  LDCU UR23, c[0x0][0x398] ;  /* 0x00007300ff1777ac */ /* 0x000f220008000800 */
        /* <DEDUP_REMOVED lines=9> */
[----:B---3--:R-:W-:Y:S01]  /*0190*/  UIMAD UR11, UR17, UR16, URZ ;  /* 0x00000010110b72a4 */ /* 0x008fe2000f8e02ff */
[----:B------:R-:W-:Y:S01]  /*01a0*/  LOP3.LUT R2, R2, R3, RZ, 0x3c, !PT ;  /* 0x0000000302027212 */ /* 0x000fe200078e3cff */
[----:B------:R-:W-:Y:S01]  /*01b0*/  USHF.R.S32.HI UR6, URZ, 0x4, UR4 ;  /* 0x00000004ff067899 */ /* 0x000fe20008011404 */
[----:B------:R-:W3:Y:S03]  /*01c0*/  LDCU.64 UR16, c[0x0][0x3b0] ;  /* 0x00007600ff1077ac */ /* 0x000ee60008000a00 */
[----:B------:R-:W-:Y:S01]  /*01d0*/  UIADD3 UR8, UPT, UPT, URZ, -UR6, URZ ;  /* 0x80000006ff087290 */ /* 0x000fe2000fffe0ff */
[----:B------:R-:W-:-:S04]  /*01e0*/  UMOV UR4, URZ ;  /* 0x000000ff00047c82 */ /* 0x000fc80008000000 */
[----:B------:R-:W5:Y:S01]  /*01f0*/  I2F.U32.RP R7, UR6 ;  /* 0x0000000600077d06 */ /* 0x000f620008209000 */
[----:B------:R-:W-:Y:S01]  /*0200*/  VOTEU.ANY UP0, P3 ;  /* 0x0000000000ff7886 */ /* 0x000fe20001800100 */
[----:B------:R-:W-:-:S06]  /*0210*/  UISETP.NE.U32.AND UP3, UPT, UR6, URZ, UPT ;  /* 0x000000ff0600728c */ /* 0x000fcc000bf65070 */
[----:B0-----:R-:W0:Y:S01]  /*0220*/  MUFU.RCP R6, R6 ;  /* 0x0000000600067308 */ /* 0x001e220000001000 */
[----:B---3--:R-:W-:-:S07]  /*0230*/  UIMAD UR13, UR14, UR17, URZ ;  /* 0x000000110e0d72a4 */ /* 0x008fce000f8e02ff */
[----:B-----5:R-:W-:Y:S01]  /*0240*/  MUFU.RCP R7, R7 ;  /* 0x0000000700077308 */ /* 0x020fe20000001000 */
[----:B0-----:R-:W-:-:S07]  /*0250*/  IADD3 R4, PT, PT, R6, 0xffffffe, RZ ;  /* 0x0ffffffe06047810 */ /* 0x001fce0007ffe0ff */
[----:B------:R0:W3:Y:S02]  /*0260*/  F2I.FTZ.U32.TRUNC.NTZ R5, R4 ;  /* 0x0000000400057305 */ /* 0x0000e4000021f000 */
[----:B0-----:R-:W-:Y:S01]  /*0270*/  HFMA2 R4, -RZ, RZ, 0, 0 ;  /* 0x00000000ff047431 */ /* 0x001fe200000001ff */
[----:B---3--:R-:W-:-:S05]  /*0280*/  IADD3 R9, PT, PT, RZ, -R5, RZ ;  /* 0x80000005ff097210 */ /* 0x008fca0007ffe0ff */
[----:B------:R-:W-:-:S04]  /*0290*/  IMAD R9, R9, R0, RZ ;  /* 0x0000000009097224 */ /* 0x000fc800078e02ff */
[----:B------:R-:W-:Y:S01]  /*02a0*/  IMAD.HI.U32 R6, R5, R9, R4 ;  /* 0x0000000905067227 */ /* 0x000fe200078e0004 */
[----:B------:R-:W-:Y:S02]  /*02b0*/  MOV R9, R8 ;  /* 0x0000000800097202 */ /* 0x000fe40000000f00 */
[----:B------:R-:W-:-:S03]  /*02c0*/  IADD3 R4, PT, PT, R7, 0xffffffe, RZ ;  /* 0x0ffffffe07047810 */ /* 0x000fc60007ffe0ff */
[----:B------:R-:W-:-:S03]  /*02d0*/  IMAD.HI.U32 R5, R6, R9, RZ ;  /* 0x0000000906057227 */ /* 0x000fc600078e00ff */
[----:B------:R-:W0:Y:S02]  /*02e0*/  F2I.FTZ.U32.TRUNC.NTZ R4, R4 ;  /* 0x0000000400047305 */ /* 0x000e24000021f000 */
[----:B------:R-:W-:-:S05]  /*02f0*/  IADD3 R8, PT, PT, -R5, RZ, RZ ;  /* 0x000000ff05087210 */ /* 0x000fca0007ffe1ff */
[----:B------:R-:W-:Y:S01]  /*0300*/  IMAD R9, R0, R8, R9 ;  /* 0x0000000800097224 */ /* 0x000fe200078e0209 */
[----:B------:R-:W-:-:S04]  /*0310*/  MOV R8, UR14 ;  /* 0x0000000e00087c02 */ /* 0x000fc80008000f00 */
[----:B------:R-:W-:Y:S02]  /*0320*/  ISETP.GT.U32.AND P2, PT, R0, R9, PT ;  /* 0x000000090000720c */ /* 0x000fe40003f44070 */
[----:B------:R-:W-:Y:S02]  /*0330*/  IABS R7, R8 ;  /* 0x0000000800077213 */ /* 0x000fe40000000000 */
[----:B0-----:R-:W-:Y:S02]  /*0340*/  R2UR UR5, R4 ;  /* 0x00000000040572ca */ /* 0x001fe400000e0000 */
[----:B------:R-:W-:Y:S02]  /*0350*/  R2UR UR22, R7 ;  /* 0x00000000071672ca */ /* 0x000fe400000e0000 */
[----:B------:R-:W-:Y:S02]  /*0360*/  LOP3.LUT R7, RZ, R3, RZ, 0x33, !PT ;  /* 0x00000003ff077212 */ /* 0x000fe400078e33ff */
[----:B------:R-:W-:-:S02]  /*0370*/  LOP3.LUT R4, R3, UR15, RZ, 0x3c, !PT ;  /* 0x0000000f03047c12 */ /* 0x000fc4000f8e3cff */
[----:B------:R-:W-:Y:S02]  /*0380*/  R2UR UR7, R7 ;  /* 0x00000000070772ca */ /* 0x000fe400000e0000 */
[-C--:B------:R-:W-:Y:S02]  /*0390*/  @!P2 IADD3 R9, PT, PT, R9, -R0.reuse, RZ ;  /* 0x800000000909a210 */ /* 0x080fe40007ffe0ff */
[----:B------:R-:W-:Y:S01]  /*03a0*/  ISETP.GE.AND P0, PT, R4, RZ, PT ;  /* 0x000000ff0400720c */ /* 0x000fe20003f06270 */
[----:B------:R-:W-:Y:S01]  /*03b0*/  UIMAD UR8, UR8, UR5, URZ ;  /* 0x00000005080872a4 */ /* 0x000fe2000f8e02ff */
[----:B------:R-:W-:Y:S01]  /*03c0*/  ISETP.GE.U32.AND P1, PT, R9, R0, PT ;  /* 0x000000000900720c */ /* 0x000fe20003f26070 */
[----:B------:R-:W0:Y:S01]  /*03d0*/  I2F.RP R7, UR22 ;  /* 0x0000001600077d06 */ /* 0x000e220008209400 */
[----:B------:R-:W-:Y:S01]  /*03e0*/  @!P2 IADD3 R5, PT, PT, R5, 0x1, RZ ;  /* 0x000000010505a810 */ /* 0x000fe20007ffe0ff */
[----:B------:R-:W-:Y:S01]  /*03f0*/  UIMAD.WIDE.U32 UR4, UR5, UR8, UR4 ;  /* 0x00000008050472a5 */ /* 0x000fe2000f8e0004 */
[----:B------:R-:W-:-:S03]  /*0400*/  ISETP.GE.AND P2, PT, R2, RZ, PT ;  /* 0x000000ff0200720c */ /* 0x000fc60003f46270 */
[----:B------:R-:W-:Y:S01]  /*0410*/  MOV R4, UR7 ;  /* 0x0000000700047c02 */ /* 0x000fe20008000f00 */
[----:B------:R-:W-:-:S05]  /*0420*/  UIMAD.WIDE.U32 UR4, UR5, UR9, URZ ;  /* 0x00000009050472a5 */ /* 0x000fca000f8e00ff */
[----:B------:R-:W-:Y:S02]  /*0430*/  @P1 IADD3 R5, PT, PT, R5, 0x1, RZ ;  /* 0x0000000105051810 */ /* 0x000fe40007ffe0ff */
[----:B------:R-:W-:Y:S01]  /*0440*/  PLOP3.LUT P1, PT, PT, PT, UP0, 0x80, 0x8 ;  /* 0x000000000008781c */ /* 0x000fe20003f2f008 */
[----:B0-----:R-:W0:Y:S01]  /*0450*/  MUFU.RCP R7, R7 ;  /* 0x0000000700077308 */ /* 0x001e220000001000 */
[----:B------:R-:W-:Y:S01]  /*0460*/  @!P0 IADD3 R5, PT, PT, -R5, RZ, RZ ;  /* 0x000000ff05058210 */ /* 0x000fe20007ffe1ff */
[----:B------:R-:W-:Y:S02]  /*0470*/  UMOV UR8, UR5 ;  /* 0x0000000500087c82 */ /* 0x000fe40008000000 */
[----:B------:R-:W-:Y:S01]  /*0480*/  UIADD3 UR4, UPT, UPT, -UR8, URZ, URZ ;  /* 0x000000ff08047290 */ /* 0x000fe2000fffe1ff */
[----:B------:R-:W-:-:S03]  /*0490*/  SEL R4, R4, R5, !P1 ;  /* 0x0000000504047207 */ /* 0x000fc60004800000 */
[----:B------:R-:W-:Y:S01]  /*04a0*/  UIMAD UR4, UR6, UR4, UR9 ;  /* 0x00000004060472a4 */ /* 0x000fe2000f8e0209 */
[-C--:B------:R-:W-:Y:S02]  /*04b0*/  IABS R5, R4.reuse ;  /* 0x0000000400057213 */ /* 0x080fe40000000000 */
[----:B------:R-:W-:Y:S01]  /*04c0*/  IABS R2, R4 ;  /* 0x0000000400027213 */ /* 0x000fe20000000000 */
[----:B------:R-:W-:Y:S01]  /*04d0*/  UISETP.GE.U32.AND UP1, UPT, UR4, UR6, UPT ;  /* 0x000000060400728c */ /* 0x000fe2000bf26070 */
[----:B------:R-:W3:Y:S01]  /*04e0*/  I2F.RP R8, R5 ;  /* 0x0000000500087306 */ /* 0x000ee20000209400 */
[----:B0-----:R-:W-:Y:S01]  /*04f0*/  IADD3 R9, PT, PT, R7, 0xffffffe, RZ ;  /* 0x0ffffffe07097810 */ /* 0x001fe20007ffe0ff */
[----:B------:R-:W-:-:S04]  /*0500*/  IMAD.HI.U32 R7, R6, R11, RZ ;  /* 0x0000000b06077227 */ /* 0x000fc800078e00ff */
[----:B------:R-:W-:Y:S02]  /*0510*/  IMAD.MOV R6, RZ, RZ, -R7 ;  /* 0x000000ffff067224 */ /* 0x000fe400078e0a07 */
[----:B------:R-:W0:Y:S02]  /*0520*/  F2I.FTZ.U32.TRUNC.NTZ R9, R9 ;  /* 0x0000000900097305 */ /* 0x000e24000021f000 */
[----:B------:R-:W-:Y:S01]  /*0530*/  @UP1 UIADD3 UR4, UPT, UPT, -UR6, UR4, URZ ;  /* 0x0000000406041290 */ /* 0x000fe2000fffe1ff */
[C---:B------:R-:W-:Y:S01]  /*0540*/  IMAD R11, R0.reuse, R6, R11 ;  /* 0x00000006000b7224 */ /* 0x040fe200078e020b */
[----:B------:R-:W-:Y:S02]  /*0550*/  @UP1 UIADD3 UR8, UPT, UPT, UR8, 0x1, URZ ;  /* 0x0000000108081890 */ /* 0x000fe4000fffe0ff */
[----:B------:R-:W-:Y:S02]  /*0560*/  UISETP.GE.U32.AND UP2, UPT, UR4, UR6, UPT ;  /* 0x000000060400728c */ /* 0x000fe4000bf46070 */
[----:B---3--:R-:W3:Y:S01]  /*0570*/  MUFU.RCP R8, R8 ;  /* 0x0000000800087308 */ /* 0x008ee20000001000 */
[----:B------:R-:W-:Y:S01]  /*0580*/  ISETP.GT.U32.AND P1, PT, R0, R11, PT ;  /* 0x0000000b0000720c */ /* 0x000fe20003f24070 */
[----:B------:R-:W-:Y:S01]  /*0590*/  UISETP.NE.AND UP1, UPT, UR14, URZ, UPT ;  /* 0x000000ff0e00728c */ /* 0x000fe2000bf25270 */
[----:B0-----:R-:W-:-:S06]  /*05a0*/  R2UR UR5, R9 ;  /* 0x00000000090572ca */ /* 0x001fcc00000e0000 */
[----:B------:R-:W-:Y:S02]  /*05b0*/  @UP2 UIADD3 UR8, UPT, UPT, UR8, 0x1, URZ ;  /* 0x0000000108082890 */ /* 0x000fe4000fffe0ff */
[----:B------:R-:W-:-:S03]  /*05c0*/  @!UP3 ULOP3.LUT UR8, URZ, UR6, URZ, 0x33, !UPT ;  /* 0x00000006ff08b292 */ /* 0x000fc6000f8e33ff */
[-C--:B------:R-:W-:Y:S01]  /*05d0*/  @!P1 IADD3 R11, PT, PT, R11, -R0.reuse, RZ ;  /* 0x800000000b0b9210 */ /* 0x080fe20007ffe0ff */
[----:B------:R-:W-:Y:S01]  /*05e0*/  UIADD3 UR4, UPT, UPT, -UR8, URZ, URZ ;  /* 0x000000ff08047290 */ /* 0x000fe2000fffe1ff */
[----:B------:R-:W-:Y:S02]  /*05f0*/  @!P1 IADD3 R7, PT, PT, R7, 0x1, RZ ;  /* 0x0000000107079810 */ /* 0x000fe40007ffe0ff */
[----:B---3--:R-:W-:Y:S01]  /*0600*/  IADD3 R9, PT, PT, R8, 0xffffffe, RZ ;  /* 0x0ffffffe08097810 */ /* 0x008fe20007ffe0ff */
[----:B------:R-:W-:Y:S01]  /*0610*/  UIMAD UR6, UR6, UR4, UR9 ;  /* 0x00000004060672a4 */ /* 0x000fe2000f8e0209 */
[----:B------:R-:W-:Y:S01]  /*0620*/  MOV R6, UR8 ;  /* 0x0000000800067c02 */ /* 0x000fe20008000f00 */
[----:B------:R-:W-:Y:S01]  /*0630*/  UIADD3 UR10, UPT, UPT, URZ, -UR5, URZ ;  /* 0x80000005ff0a7290 */ /* 0x000fe2000fffe0ff */
[----:B------:R-:W-:Y:S01]  /*0640*/  ISETP.GE.U32.AND P0, PT, R11, R0, PT ;  /* 0x000000000b00720c */ /* 0x000fe20003f06070 */
[----:B------:R-:W-:Y:S01]  /*0650*/  USHF.L.U32 UR9, UR6, 0x4, URZ ;  /* 0x0000000406097899 */ /* 0x000fe200080006ff */
[----:B------:R-:W0:Y:S01]  /*0660*/  F2I.FTZ.U32.TRUNC.NTZ R9, R9 ;  /* 0x0000000900097305 */ /* 0x000e22000021f000 */
[----:B------:R-:W-:Y:S01]  /*0670*/  IABS R8, R6 ;  /* 0x0000000600087213 */ /* 0x000fe20000000000 */
[----:B------:R-:W-:Y:S01]  /*0680*/  UIMAD UR10, UR10, UR22, URZ ;  /* 0x000000160a0a72a4 */ /* 0x000fe2000f8e02ff */
[----:B------:R-:W-:-:S02]  /*0690*/  UMOV UR4, URZ ;  /* 0x000000ff00047c82 */ /* 0x000fc40008000000 */
[----:B------:R-:W-:Y:S01]  /*06a0*/  MOV R0, R8 ;  /* 0x0000000800007202 */ /* 0x000fe20000000f00 */
[----:B------:R-:W-:Y:S01]  /*06b0*/  HFMA2 R8, -RZ, RZ, 0, 0 ;  /* 0x00000000ff087431 */ /* 0x000fe200000001ff */
[----:B------:R-:W-:Y:S02]  /*06c0*/  UIMAD.WIDE.U32 UR4, UR5, UR10, UR4 ;  /* 0x0000000a050472a5 */ /* 0x000fe4000f8e0004 */
[----:B------:R-:W-:Y:S02]  /*06d0*/  R2UR UR12, R0 ;  /* 0x00000000000c72ca */ /* 0x000fe400000e0000 */
[----:B------:R-:W-:Y:S02]  /*06e0*/  @P0 IADD3 R7, PT, PT, R7, 0x1, RZ ;  /* 0x0000000107070810 */ /* 0x000fe40007ffe0ff */
[----:B------:R-:W3:Y:S01]  /*06f0*/  LDCU UR10, c[0x0][0x3d0] ;  /* 0x00007a00ff0a77ac */ /* 0x000ee20008000800 */
[----:B0-----:R-:W-:Y:S02]  /*0700*/  IADD3 R0, PT, PT, RZ, -R9, RZ ;  /* 0x80000009ff007210 */ /* 0x001fe40007ffe0ff */
[----:B------:R-:W-:-:S02]  /*0710*/  R2UR UR6, R7 ;  /* 0x00000000070672ca */ /* 0x000fc400000e0000 */
[----:B------:R-:W0:Y:S01]  /*0720*/  S2R R7, SR_TID.X ;  /* 0x0000000000077919 */ /* 0x000e220000002100 */
[----:B------:R-:W-:Y:S01]  /*0730*/  IMAD R3, R0, R5, RZ ;  /* 0x0000000500037224 */ /* 0x000fe200078e02ff */
[----:B------:R-:W-:Y:S02]  /*0740*/  MOV R0, UR9 ;  /* 0x0000000900007c02 */ /* 0x000fe40008000f00 */
[----:B------:R-:W-:Y:S01]  /*0750*/  UIMAD.WIDE.U32 UR4, UR5, UR12, URZ ;  /* 0x0000000c050472a5 */ /* 0x000fe2000f8e00ff */
[----:B------:R-:W-:Y:S01]  /*0760*/  IMAD.HI.U32 R8, R9, R3, R8 ;  /* 0x0000000309087227 */ /* 0x000fe200078e0008 */
[----:B------:R-:W-:Y:S02]  /*0770*/  IABS R3, R0 ;  /* 0x0000000000037213 */ /* 0x000fe40000000000 */
[----:B------:R-:W-:Y:S01]  /*0780*/  UIADD3 UR4, UPT, UPT, -UR5, URZ, URZ ;  /* 0x000000ff05047290 */ /* 0x000fe2000fffe1ff */
[----:B------:R-:W-:Y:S01]  /*0790*/  IADD3 R0, PT, PT, RZ, -R2, RZ ;  /* 0x80000002ff007210 */ /* 0x000fe20007ffe0ff */
[----:B------:R-:W5:Y:S01]  /*07a0*/  LDC R9, c[0x0][0x3bc] ;  /* 0x0000ef00ff097b82 */ /* 0x000f620000000800 */
[----:B------:R-:W-:Y:S01]  /*07b0*/  IMAD.HI.U32 R2, R8, R3, RZ ;  /* 0x0000000308027227 */ /* 0x000fe200078e00ff */
[----:B------:R-:W-:-:S02]  /*07c0*/  UIMAD UR4, UR22, UR4, UR12 ;  /* 0x00000004160472a4 */ /* 0x000fc4000f8e020c */
[----:B---3--:R-:W-:Y:S01]  /*07d0*/  UISETP.NE.AND UP2, UPT, UR10, URZ, UPT ;  /* 0x000000ff0a00728c */ /* 0x008fe2000bf45270 */
[----:B------:R-:W-:Y:S01]  /*07e0*/  IMAD R0, R2, R0, R3 ;  /* 0x0000000002007224 */ /* 0x000fe200078e0203 */
[----:B------:R-:W-:Y:S01]  /*07f0*/  UISETP.GT.U32.AND UP4, UPT, UR22, UR4, UPT ;  /* 0x000000041600728c */ /* 0x000fe2000bf84070 */
[----:B------:R-:W-:Y:S01]  /*0800*/  @!P2 IMAD R3, RZ, RZ, -UR6 ;  /* 0x80000006ff03ae24 */ /* 0x000fe2000f8e02ff */
[----:B--2---:R-:W-:Y:S02]  /*0810*/  UIMAD UR12, UR18, UR18, URZ ;  /* 0x00000012120c72a4 */ /* 0x004fe4000f8e02ff */
[----:B------:R-:W-:Y:S02]  /*0820*/  ISETP.GT.U32.AND P1, PT, R5, R0, PT ;  /* 0x000000000500720c */ /* 0x000fe40003f24070 */
[----:B------:R-:W-:Y:S02]  /*0830*/  @!P2 R2UR UR6, R3 ;  /* 0x000000000306a2ca */ /* 0x000fe400000e0000 */
[----:B------:R-:W-:Y:S01]  /*0840*/  LOP3.LUT R3, R4, UR9, RZ, 0x3c, !PT ;  /* 0x0000000904037c12 */ /* 0x000fe2000f8e3cff */
[----:B------:R-:W-:-:S02]  /*0850*/  @!UP2 UIMAD UR10, UR12, UR15, URZ ;  /* 0x0000000f0c0aa2a4 */ /* 0x000fc4000f8e02ff */
[----:B------:R-:W-:Y:S01]  /*0860*/  @!UP4 UIADD3 UR4, UPT, UPT, UR4, -UR22, URZ ;  /* 0x800000160404c290 */ /* 0x000fe2000fffe0ff */
[----:B------:R-:W-:Y:S01]  /*0870*/  ISETP.GE.AND P2, PT, R3, RZ, PT ;  /* 0x000000ff0300720c */ /* 0x000fe20003f46270 */
[----:B------:R-:W-:Y:S01]  /*0880*/  @!UP4 UIADD3 UR5, UPT, UPT, UR5, 0x1, URZ ;  /* 0x000000010505c890 */ /* 0x000fe2000fffe0ff */
[----:B------:R-:W-:Y:S01]  /*0890*/  IADD3 R3, PT, PT, R10, UR9, RZ ;  /* 0x000000090a037c10 */ /* 0x000fe2000fffe0ff */
[----:B------:R-:W-:Y:S02]  /*08a0*/  UISETP.GE.U32.AND UP3, UPT, UR4, UR22, UPT ;  /* 0x000000160400728c */ /* 0x000fe4000bf66070 */
[-C--:B------:R-:W-:Y:S01]  /*08b0*/  @!P1 IADD3 R0, PT, PT, R0, -R5.reuse, RZ ;  /* 0x8000000500009210 */ /* 0x080fe20007ffe0ff */
[----:B------:R-:W-:Y:S01]  /*08c0*/  ULOP3.LUT UR4, UR8, UR14, URZ, 0x3c, !UPT ;  /* 0x0000000e08047292 */ /* 0x000fe2000f8e3cff */
[----:B------:R-:W-:Y:S01]  /*08d0*/  @!P1 IADD3 R2, PT, PT, R2, 0x1, RZ ;  /* 0x0000000102029810 */ /* 0x000fe20007ffe0ff */
[----:B------:R-:W-:Y:S01]  /*08e0*/  USEL UR7, UR7, UR6, !UP0 ;  /* 0x0000000607077287 */ /* 0x000fe2000c000000 */
[----:B------:R-:W-:Y:S01]  /*08f0*/  ISETP.GE.U32.AND P0, PT, R0, R5, PT ;  /* 0x000000050000720c */ /* 0x000fe20003f06070 */
[----:B------:R-:W-:Y:S01]  /*0900*/  UISETP.GE.AND UP0, UPT, UR4, URZ, UPT ;  /* 0x000000ff0400728c */ /* 0x000fe2000bf06270 */
[----:B0-----:R-:W-:Y:S01]  /*0910*/  LEA R0, R10, R7, 0x5 ;  /* 0x000000070a007211 */ /* 0x001fe200078e28ff */
[----:B------:R-:W-:Y:S01]  /*0920*/  IMAD R11, R3, UR13, R6 ;  /* 0x0000000d030b7c24 */ /* 0x000fe2000f8e0206 */
[----:B------:R-:W-:Y:S01]  /*0930*/  LOP3.LUT R5, R7, 0xf, RZ, 0xc0, !PT ;  /* 0x0000000f07057812 */ /* 0x000fe200078ec0ff */
[----:B------:R-:W-:Y:S01]  /*0940*/  @UP3 UIADD3 UR5, UPT, UPT, UR5, 0x1, URZ ;  /* 0x0000000105053890 */ /* 0x000fe2000fffe0ff */
[----:B------:R-:W-:Y:S01]  /*0950*/  SHF.R.U32.HI R8, RZ, 0x4, R0 ;  /* 0x00000004ff087819 */ /* 0x000fe20000011600 */
[----:B------:R-:W-:Y:S01]  /*0960*/  @!UP2 UIMAD UR10, UR7, UR10, URZ ;  /* 0x0000000a070aa2a4 */ /* 0x000fe2000f8e02ff */
[----:B------:R-:W-:-:S03]  /*0970*/  ISETP.NE.AND P1, PT, R4, RZ, PT ;  /* 0x000000ff0400720c */ /* 0x000fc60003f25270 */
[----:B------:R-:W-:Y:S02]  /*0980*/  @!UP2 UIMAD UR10, UR8, UR10, URZ ;  /* 0x0000000a080aa2a4 */ /* 0x000fe4000f8e02ff */
[----:B------:R-:W-:Y:S01]  /*0990*/  @P0 IADD3 R2, PT, PT, R2, 0x1, RZ ;  /* 0x0000000102020810 */ /* 0x000fe20007ffe0ff */
[----:B------:R-:W-:Y:S01]  /*09a0*/  @!UP0 UIADD3 UR5, UPT, UPT, -UR5, URZ, URZ ;  /* 0x000000ff05058290 */ /* 0x000fe2000fffe1ff */
[----:B------:R-:W-:Y:S01]  /*09b0*/  PLOP3.LUT P0, PT, PT, PT, UP2, 0x80, 0x8 ;  /* 0x000000000008781c */ /* 0x000fe20003f0f028 */
[----:B------:R-:W-:Y:S01]  /*09c0*/  UISETP.GE.AND UP0, UPT, UR7, 0x1, UPT ;  /* 0x000000010700788c */ /* 0x000fe2000bf06270 */
[----:B------:R-:W-:Y:S01]  /*09d0*/  MOV R6, R2 ;  /* 0x0000000200067202 */ /* 0x000fe20000000f00 */
[----:B------:R-:W-:Y:S01]  /*09e0*/  IMAD R2, R8, UR15, R5 ;  /* 0x0000000f08027c24 */ /* 0x000fe2000f8e0205 */
[----:B------:R-:W-:Y:S01]  /*09f0*/  @!UP1 ULOP3.LUT UR5, URZ, UR14, URZ, 0x33, !UPT ;  /* 0x0000000eff059292 */ /* 0x000fe2000f8e33ff */
[----:B------:R-:W-:Y:S02]  /*0a00*/  MOV R13, UR10 ;  /* 0x0000000a000d7c02 */ /* 0x000fe40008000f00 */
[----:B------:R-:W-:Y:S01]  /*0a10*/  @!P2 IADD3 R6, PT, PT, -R6, RZ, RZ ;  /* 0x000000ff0606a210 */ /* 0x000fe20007ffe1ff */
[----:B------:R-:W-:Y:S01]  /*0a20*/  UIADD3 UR4, UPT, UPT, -UR5, URZ, URZ ;  /* 0x000000ff05047290 */ /* 0x000fe2000fffe1ff */
[----:B------:R-:W-:Y:S01]  /*0a30*/  IADD3 R3, PT, PT, R2, UR9, RZ ;  /* 0x0000000902037c10 */ /* 0x000fe2000fffe0ff */
[----:B-----5:R-:W-:Y:S01]  /*0a40*/  IMAD R2, R9, UR11, RZ ;  /* 0x0000000b09027c24 */ /* 0x020fe2000f8e02ff */
[----:B------:R-:W-:Y:S01]  /*0a50*/  @!P1 LOP3.LUT R6, RZ, R4, RZ, 0x33, !PT ;  /* 0x00000004ff069212 */ /* 0x000fe200078e33ff */
[----:B------:R-:W-:Y:S01]  /*0a60*/  UIMAD UR8, UR14, UR4, UR8 ;  /* 0x000000040e0872a4 */ /* 0x000fe2000f8e0208 */
[----:B----4-:R-:W-:Y:S01]  /*0a70*/  LEA R4, R12, R7, 0x6 ;  /* 0x000000070c047211 */ /* 0x010fe200078e30ff */
[----:B------:R-:W-:Y:S01]  /*0a80*/  IMAD.WIDE R14, R3, 0x4, R14 ;  /* 0x00000004030e7825 */ /* 0x000fe200078e020e */
[----:B------:R-:W-:-:S02]  /*0a90*/  UIMAD UR9, UR5, UR16, UR19 ;  /* 0x00000010050972a4 */ /* 0x000fc4000f8e0213 */
[----:B------:R-:W-:Y:S01]  /*0aa0*/  UIMAD UR8, UR8, UR16, UR19 ;  /* 0x00000010080872a4 */ /* 0x000fe2000f8e0213 */
[----:B------:R-:W-:Y:S02]  /*0ab0*/  IMAD R9, R2, UR7, RZ ;  /* 0x0000000702097c24 */ /* 0x000fe4000f8e02ff */
[--C-:B------:R-:W-:Y:S02]  /*0ac0*/  IMAD R3, R11, UR23, R4.reuse ;  /* 0x000000170b037c24 */ /* 0x100fe4000f8e0204 */
[----:B------:R-:W-:Y:S02]  /*0ad0*/  IMAD R4, R6, R9, R4 ;  /* 0x0000000906047224 */ /* 0x000fe400078e0204 */
[----:B------:R-:W-:Y:S01]  /*0ae0*/  @!P0 IMAD.WIDE R14, R13, 0x4, R14 ;  /* 0x000000040d0e8825 */ /* 0x000fe200078e020e */
[----:B-1----:R-:W-:Y:S06]  /*0af0*/  BRA.U !UP0, `(.L_x_320) ;  /* 0x0000000d08947547 */ /* 0x002fec000b800000 */
[----:B------:R-:W0:Y:S01]  /*0b00*/  S2UR UR6, SR_CgaCtaId ;  /* 0x00000000000679c3 */ /* 0x000e220000008800 */
[----:B------:R-:W-:Y:S01]  /*0b10*/  UMOV UR4, 0x400 ;  /* 0x0000040000047882 */ /* 0x000fe20000000000 */
[----:B------:R-:W-:Y:S01]  /*0b20*/  SHF.R.S32.HI R6, RZ, 0x1f, R4 ;  /* 0x0000001fff067819 */ /* 0x000fe20000011404 */
[----:B------:R-:W-:Y:S01]  /*0b30*/  UIADD3 UR5, UPT, UPT, UR4, 0x200, URZ ;  /* 0x0000020004057890 */ /* 0x000fe2000fffe0ff */
[----:B------:R-:W-:Y:S01]  /*0b40*/  MOV R18, RZ ;  /* 0x000000ff00127202 */ /* 0x000fe20000000f00 */
[----:B0-----:R-:W-:Y:S02]  /*0b50*/  ULEA UR4, UR6, UR4, 0x18 ;  /* 0x0000000406047291 */ /* 0x001fe4000f8ec0ff */
[----:B------:R-:W-:-:S04]  /*0b60*/  ULEA UR5, UR6, UR5, 0x18 ;  /* 0x0000000506057291 */ /* 0x000fc8000f8ec0ff */
[----:B------:R-:W-:Y:S02]  /*0b70*/  LEA R5, R5, UR4, 0x2 ;  /* 0x0000000405057c11 */ /* 0x000fe4000f8e10ff */
[----:B------:R-:W-:Y:S02]  /*0b80*/  LEA R7, R7, UR5, 0x2 ;  /* 0x0000000507077c11 */ /* 0x000fe4000f8e10ff */
[----:B------:R-:W-:Y:S01]  /*0b90*/  LEA R9, R10, UR4, 0x2 ;  /* 0x000000040a097c11 */ /* 0x000fe2000f8e10ff */
[----:B------:R-:W-:Y:S01]  /*0ba0*/  UMOV UR4, URZ ;  /* 0x000000ff00047c82 */ /* 0x000fe20008000000 */
[----:B------:R-:W-:Y:S02]  /*0bb0*/  LEA R8, R8, R5, 0x6 ;  /* 0x0000000508087211 */ /* 0x000fe400078e30ff */
[----:B------:R-:W-:-:S07]  /*0bc0*/  LEA R10, R10, R7, 0x8 ;  /* 0x000000070a0a7211 */ /* 0x000fce00078e40ff */
.L_x_329:
[----:B------:R-:W0:Y:S02]  /*0bd0*/  LDCU UR5, c[0x0][0x3a8] ;  /* 0x00007500ff0577ac */ /* 0x000e240008000800 */
[----:B0-----:R-:W-:-:S09]  /*0be0*/  UISETP.NE.AND UP0, UPT, UR5, URZ, UPT ;  /* 0x000000ff0500728c */ /* 0x001fd2000bf05270 */
[----:B---3--:R-:W-:Y:S05]  /*0bf0*/  BRA.U !UP0, `(.L_x_321) ;  /* 0x0000000d08487547 */ /* 0x008fea000b800000 */
[----:B------:R-:W0:Y:S01]  /*0c00*/  LDCU UR5, c[0x0][0x39c] ;  /* 0x00007380ff0577ac */ /* 0x000e220008000800 */
[----:B------:R-:W1:Y:S01]  /*0c10*/  S2R R5, SR_TID.Y ;  /* 0x0000000000057919 */ /* 0x000e620000002200 */
[----:B------:R-:W-:Y:S01]  /*0c20*/  SHF.R.U32.HI R11, RZ, 0x4, R0 ;  /* 0x00000004ff0b7819 */ /* 0x000fe20000011600 */
[----:B------:R-:W2:Y:S01]  /*0c30*/  LDCU UR16, c[0x0][0x39c] ;  /* 0x00007380ff1077ac */ /* 0x000ea20008000800 */
[----:B------:R-:W3:Y:S01]  /*0c40*/  LDCU UR13, c[0x0][0x3bc] ;  /* 0x00007780ff0d77ac */ /* 0x000ee20008000800 */
[----:B------:R-:W4:Y:S01]  /*0c50*/  LDCU.64 UR14, c[0x0][0x380] ;  /* 0x00007000ff0e77ac */ /* 0x000f220008000a00 */
[----:B0-----:R-:W-:-:S04]  /*0c60*/  UIMAD UR5, UR12, UR5, URZ ;  /* 0x000000050c0572a4 */ /* 0x001fc8000f8e02ff */
[----:B------:R-:W-:-:S04]  /*0c70*/  UIMAD UR10, UR5, UR4, URZ ;  /* 0x00000004050a72a4 */ /* 0x000fc8000f8e02ff */
[----:B------:R-:W-:-:S03]  /*0c80*/  UIADD3 UR6, UPT, UPT, UR5, UR10, URZ ;  /* 0x0000000a05067290 */ /* 0x000fc6000fffe0ff */
[----:B--234-:R-:W-:-:S09]  /*0c90*/  UMOV UR5, URZ ;  /* 0x000000ff00057c82 */ /* 0x01cfd20008000000 */
.L_x_328:
[----:B------:R-:W-:Y:S01]  /*0ca0*/  ISETP.GT.U32.AND P0, PT, R0, 0x3f, PT ;  /* 0x0000003f0000780c */ /* 0x000fe20003f04070 */
[----:B------:R-:W-:-:S12]  /*0cb0*/  BSSY.RECONVERGENT B0, `(.L_x_322) ;  /* 0x000000f000007945 */ /* 0x000fd80003800200 */
[----:B---3--:R-:W-:Y:S05]  /*0cc0*/  @P0 BRA `(.L_x_323) ;  /* 0x0000000000340947 */ /* 0x008fea0003800000 */
        /* <DEDUP_REMOVED lines=11> */
.L_x_324:
[----:B------:R2:W-:Y:S04]  /*0d80*/  STS [R8], RZ ;  /* 0x000000ff08007388 */ /* 0x0005e80000000800 */
[----:B------:R2:W-:Y:S02]  /*0d90*/  STS [R8+0x100], RZ ;  /* 0x000100ff08007388 */ /* 0x0005e40000000800 */
.L_x_323:
[----:B------:R-:W-:Y:S05]  /*0da0*/  BSYNC.RECONVERGENT B0 ;  /* 0x0000000000007941 */ /* 0x000fea0003800200 */
.L_x_322:
[----:B-1----:R-:W-:Y:S01]  /*0db0*/  ISETP.GE.AND P0, PT, R5, UR12, PT ;  /* 0x0000000c05007c0c */ /* 0x002fe2000bf06270 */
[----:B------:R-:W-:-:S12]  /*0dc0*/  BSSY.RECONVERGENT B0, `(.L_x_325) ;  /* 0x000003c000007945 */ /* 0x000fd80003800200 */
[----:B------:R-:W-:Y:S05]  /*0dd0*/  @P0 BRA `(.L_x_326) ;  /* 0x0000000000e80947 */ /* 0x000fea0003800000 */
[----:B------:R-:W1:Y:S02]  /*0de0*/  LDC R24, c[0x0][0x3a8] ;  /* 0x0000ea00ff187b82 */ /* 0x000e640000000800 */
[----:B-1----:R-:W-:-:S04]  /*0df0*/  IABS R23, R24 ;  /* 0x0000001800177213 */ /* 0x002fc80000000000 */
[----:B------:R-:W1:Y:S08]  /*0e00*/  I2F.RP R26, R23 ;  /* 0x00000017001a7306 */ /* 0x000e700000209400 */
[----:B-1----:R-:W1:Y:S02]  /*0e10*/  MUFU.RCP R26, R26 ;  /* 0x0000001a001a7308 */ /* 0x002e640000001000 */
[----:B-1----:R-:W-:-:S06]  /*0e20*/  IADD3 R12, PT, PT, R26, 0xffffffe, RZ ;  /* 0x0ffffffe1a0c7810 */ /* 0x002fcc0007ffe0ff */
[----:B0-----:R0:W1:Y:S02]  /*0e30*/  F2I.FTZ.U32.TRUNC.NTZ R13, R12 ;  /* 0x0000000c000d7305 */ /* 0x001064000021f000 */
        /* <DEDUP_REMOVED lines=33> */
[----:B------:R-:W-:-:S05]  /*1050*/  IMAD R13, R12, UR13, RZ ;  /* 0x0000000d0c0d7c24 */ /* 0x000fca000f8e02ff */
[----:B------:R-:W-:-:S04]  /*1060*/  IADD3 R12, P0, PT, R4, R13, RZ ;  /* 0x0000000d040c7210 */ /* 0x000fc80007f1e0ff */
[----:B------:R-:W-:Y:S02]  /*1070*/  LEA.HI.X.SX32 R13, R13, R6, 0x1, P0 ;  /* 0x000000060d0d7211 */ /* 0x000fe400000f0eff */
[----:B------:R-:W-:-:S04]  /*1080*/  LEA R26, P0, R12, UR14, 0x2 ;  /* 0x0000000e0c1a7c11 */ /* 0x000fc8000f8010ff */
[----:B------:R-:W-:-:S03]  /*1090*/  LEA.HI.X R27, R12, UR15, R13, 0x2, P0 ;  /* 0x0000000f0c1b7c11 */ /* 0x000fc600080f140d */
[----:B------:R-:W-:Y:S02]  /*10a0*/  IMAD.WIDE R12, R2, 0x4, R26 ;  /* 0x00000004020c7825 */ /* 0x000fe400078e021a */
[----:B------:R-:W3:Y:S04]  /*10b0*/  LDG.E R23, desc[UR20][R26.64] ;  /* 0x000000141a177981 */ /* 0x000ee8000c1e1900 */
[----:B------:R-:W4:Y:S04]  /*10c0*/  LDG.E R24, desc[UR20][R26.64+0x80] ;  /* 0x000080141a187981 */ /* 0x000f28000c1e1900 */
[----:B------:R-:W5:Y:S04]  /*10d0*/  LDG.E R29, desc[UR20][R12.64] ;  /* 0x000000140c1d7981 */ /* 0x000f68000c1e1900 */
[----:B------:R-:W2:Y:S04]  /*10e0*/  LDG.E R28, desc[UR20][R12.64+0x80] ;  /* 0x000080140c1c7981 */ /* 0x000ea8000c1e1900 */
[----:B---3--:R1:W-:Y:S04]  /*10f0*/  STS [R10], R23 ;  /* 0x000000170a007388 */ /* 0x0083e80000000800 */
[----:B----4-:R1:W-:Y:S04]  /*1100*/  STS [R10+0x80], R24 ;  /* 0x000080180a007388 */ /* 0x0103e80000000800 */
[----:B-----5:R1:W-:Y:S04]  /*1110*/  STS [R10+0x400], R29 ;  /* 0x0004001d0a007388 */ /* 0x0203e80000000800 */
[----:B--2---:R1:W-:Y:S01]  /*1120*/  STS [R10+0x480], R28 ;  /* 0x0004801c0a007388 */ /* 0x0043e20000000800 */
[----:B------:R-:W-:Y:S05]  /*1130*/  BRA `(.L_x_326) ;  /* 0x0000000000107947 */ /* 0x000fea0003800000 */
.L_x_327:
[----:B------:R3:W-:Y:S04]  /*1140*/  STS [R10], RZ ;  /* 0x000000ff0a007388 */ /* 0x0007e80000000800 */
[----:B------:R3:W-:Y:S04]  /*1150*/  STS [R10+0x400], RZ ;  /* 0x000400ff0a007388 */ /* 0x0007e80000000800 */
[----:B------:R3:W-:Y:S04]  /*1160*/  STS [R10+0x80], RZ ;  /* 0x000080ff0a007388 */ /* 0x0007e80000000800 */
[----:B------:R3:W-:Y:S02]  /*1170*/  STS [R10+0x480], RZ ;  /* 0x000480ff0a007388 */ /* 0x0007e40000000800 */
.L_x_326:
[----:B------:R-:W-:Y:S05]  /*1180*/  BSYNC.RECONVERGENT B0 ;  /* 0x0000000000007941 */ /* 0x000fea0003800200 */
.L_x_325:
[----:B------:R-:W-:Y:S01]  /*1190*/  BAR.SYNC.DEFER_BLOCKING 0x0 ;  /* 0x0000000000007b1d */ /* 0x000fe20000010000 */
[----:B------:R-:W-:Y:S01]  /*11a0*/  UIADD3 UR5, UPT, UPT, UR5, 0x4, URZ ;  /* 0x0000000405057890 */ /* 0x000fe2000fffe0ff */
[----:B------:R-:W-:Y:S01]  /*11b0*/  IADD3 R5, PT, PT, R5, 0x4, RZ ;  /* 0x0000000405057810 */ /* 0x000fe20007ffe0ff */
[----:B------:R-:W-:Y:S01]  /*11c0*/  ULEA UR6, UR16, UR6, 0x2 ;  /* 0x0000000610067291 */ /* 0x000fe2000f8e10ff */
[----:B------:R-:W-:Y:S01]  /*11d0*/  IADD3 R11, PT, PT, R11, 0x4, RZ ;  /* 0x000000040b0b7810 */ /* 0x000fe20007ffe0ff */
[----:B------:R-:W-:Y:S02]  /*11e0*/  UISETP.GE.U32.AND UP0, UPT, UR5, UR12, UPT ;  /* 0x0000000c0500728c */ /* 0x000fe4000bf06070 */
[----:B------:R-:W-:Y:S01]  /*11f0*/  ULEA UR10, UR16, UR10, 0x2 ;  /* 0x0000000a100a7291 */ /* 0x000fe2000f8e10ff */
[----:B-1----:R-:W-:Y:S04]  /*1200*/  LDS R23, [R9] ;  /* 0x0000000009177984 */ /* 0x002fe80000000800 */
[----:B------:R-:W1:Y:S04]  /*1210*/  LDS R12, [R7] ;  /* 0x00000000070c7984 */ /* 0x000e680000000800 */
[----:B0-----:R-:W0:Y:S04]  /*1220*/  LDS R13, [R7+0x80] ;  /* 0x00008000070d7984 */ /* 0x001e280000000800 */
[----:B------:R-:W4:Y:S04]  /*1230*/  LDS R28, [R9+0x20] ;  /* 0x00002000091c7984 */ /* 0x000f280000000800 */
[----:B------:R-:W5:Y:S01]  /*1240*/  LDS R26, [R9+0x30] ;  /* 0x00003000091a7984 */ /* 0x000f620000000800 */
[----:B-1----:R-:W-:-:S03]  /*1250*/  FFMA R29, R23, R12, R16 ;  /* 0x0000000c171d7223 */ /* 0x002fc60000000010 */
[----:B------:R-:W1:Y:S01]  /*1260*/  LDS R16, [R9+0x10] ;  /* 0x0000100009107984 */ /* 0x000e620000000800 */
[----:B0-----:R-:W-:-:S03]  /*1270*/  FFMA R24, R23, R13, R17 ;  /* 0x0000000d17187223 */ /* 0x001fc60000000011 */
[----:B------:R-:W-:Y:S01]  /*1280*/  LDS R17, [R7+0x180] ;  /* 0x0001800007117984 */ /* 0x000fe20000000800 */
[CC--:B----4-:R-:W-:Y:S01]  /*1290*/  FFMA R21, R12.reuse, R28.reuse, R21 ;  /* 0x0000001c0c157223 */ /* 0x0d0fe20000000015 */
[C---:B------:R-:W-:Y:S02]  /*12a0*/  FFMA R22, R13.reuse, R28, R22 ;  /* 0x0000001c0d167223 */ /* 0x040fe40000000016 */
[----:B------:R-:W-:Y:S01]  /*12b0*/  LDS R28, [R9+0x160] ;  /* 0x00016000091c7984 */ /* 0x000fe20000000800 */
[CC--:B-----5:R-:W-:Y:S01]  /*12c0*/  FFMA R23, R12.reuse, R26.reuse, R25 ;  /* 0x0000001a0c177223 */ /* 0x0e0fe20000000019 */
[C---:B------:R-:W-:Y:S02]  /*12d0*/  FFMA R18, R13.reuse, R26, R18 ;  /* 0x0000001a0d127223 */ /* 0x040fe40000000012 */
[----:B------:R-:W-:Y:S04]  /*12e0*/  LDS R25, [R9+0x50] ;  /* 0x0000500009197984 */ /* 0x000fe80000000800 */
[----:B------:R-:W-:Y:S01]  /*12f0*/  LDS R26, [R9+0xa0] ;  /* 0x0000a000091a7984 */ /* 0x000fe20000000800 */
[-C--:B-1----:R-:W-:Y:S01]  /*1300*/  FFMA R19, R12, R16.reuse, R19 ;  /* 0x000000100c137223 */ /* 0x082fe20000000013 */
[----:B------:R-:W-:-:S02]  /*1310*/  FFMA R16, R13, R16, R20 ;  /* 0x000000100d107223 */ /* 0x000fc40000000014 */
[----:B------:R-:W0:Y:S04]  /*1320*/  LDS R12, [R7+0x100] ;  /* 0x00010000070c7984 */ /* 0x000e280000000800 */
[----:B------:R-:W1:Y:S01]  /*1330*/  LDS R20, [R9+0x40] ;  /* 0x0000400009147984 */ /* 0x000e620000000800 */
[-C--:B0-----:R-:W-:Y:S01]  /*1340*/  FFMA R19, R12, R25.reuse, R19 ;  /* 0x000000190c137223 */ /* 0x081fe20000000013 */
[----:B------:R-:W-:Y:S02]  /*1350*/  FFMA R25, R17, R25, R16 ;  /* 0x0000001911197223 */ /* 0x000fe40000000010 */
[----:B------:R-:W-:Y:S01]  /*1360*/  LDS R16, [R7+0x280] ;  /* 0x0002800007107984 */ /* 0x000fe20000000800 */
[C---:B-1----:R-:W-:Y:S01]  /*1370*/  FFMA R29, R20.reuse, R12, R29 ;  /* 0x0000000c141d7223 */ /* 0x042fe2000000001d */
[----:B------:R-:W-:-:S02]  /*1380*/  FFMA R27, R20, R17, R24 ;  /* 0x00000011141b7223 */ /* 0x000fc40000000018 */
[----:B------:R-:W0:Y:S04]  /*1390*/  LDS R24, [R9+0x60] ;  /* 0x0000600009187984 */ /* 0x000e280000000800 */
[----:B------:R-:W1:Y:S01]  /*13a0*/  LDS R20, [R9+0x70] ;  /* 0x0000700009147984 */ /* 0x000e620000000800 */
[CC--:B0-----:R-:W-:Y:S01]  /*13b0*/  FFMA R21, R12.reuse, R24.reuse, R21 ;  /* 0x000000180c157223 */ /* 0x0c1fe20000000015 */
[C---:B------:R-:W-:Y:S02]  /*13c0*/  FFMA R13, R17.reuse, R24, R22 ;  /* 0x00000018110d7223 */ /* 0x040fe40000000016 */
[----:B------:R-:W0:Y:S01]  /*13d0*/  LDS R22, [R9+0x80] ;  /* 0x0000800009167984 */ /* 0x000e220000000800 */
[-C--:B-1----:R-:W-:Y:S01]  /*13e0*/  FFMA R23, R12, R20.reuse, R23 ;  /* 0x000000140c177223 */ /* 0x082fe20000000017 */
[----:B------:R-:W-:-:S02]  /*13f0*/  FFMA R17, R17, R20, R18 ;  /* 0x0000001411117223 */ /* 0x000fc40000000012 */
[----:B------:R-:W1:Y:S04]  /*1400*/  LDS R12, [R7+0x200] ;  /* 0x00020000070c7984 */ /* 0x000e680000000800 */
[----:B------:R-:W4:Y:S04]  /*1410*/  LDS R20, [R9+0x90] ;  /* 0x0000900009147984 */ /* 0x000f280000000800 */
[----:B------:R-:W5:Y:S01]  /*1420*/  LDS R24, [R9+0xb0] ;  /* 0x0000b00009187984 */ /* 0x000f620000000800 */
[----:B0-----:R-:W-:-:S03]  /*1430*/  FFMA R18, R22, R16, R27 ;  /* 0x0000001016127223 */ /* 0x001fc6000000001b */
[----:B------:R-:W-:Y:S01]  /*1440*/  LDS R27, [R9+0xd0] ;  /* 0x0000d000091b7984 */ /* 0x000fe20000000800 */
[----:B-1----:R-:W-:Y:S01]  /*1450*/  FFMA R29, R22, R12, R29 ;  /* 0x0000000c161d7223 */ /* 0x002fe2000000001d */
[C---:B------:R-:W-:Y:S01]  /*1460*/  FFMA R21, R12.reuse, R26, R21 ;  /* 0x0000001a0c157223 */ /* 0x040fe20000000015 */
[-C--:B----4-:R-:W-:Y:S01]  /*1470*/  FFMA R19, R12, R20.reuse, R19 ;  /* 0x000000140c137223 */ /* 0x090fe20000000013 */
[C---:B------:R-:W-:Y:S01]  /*1480*/  FFMA R22, R16.reuse, R20, R25 ;  /* 0x0000001410167223 */ /* 0x040fe20000000019 */
[C---:B------:R-:W-:Y:S02]  /*1490*/  FFMA R20, R16.reuse, R26, R13 ;  /* 0x0000001a10147223 */ /* 0x040fe4000000000d */
[----:B------:R-:W-:Y:S01]  /*14a0*/  LDS R26, [R9+0xc0] ;  /* 0x0000c000091a7984 */ /* 0x000fe20000000800 */
[-C--:B-----5:R-:W-:Y:S01]  /*14b0*/  FFMA R16, R16, R24.reuse, R17 ;  /* 0x0000001810107223 */ /* 0x0a0fe20000000011 */
[----:B------:R-:W-:Y:S02]  /*14c0*/  FFMA R23, R12, R24, R23 ;  /* 0x000000180c177223 */ /* 0x000fe40000000017 */
[----:B------:R-:W0:Y:S04]  /*14d0*/  LDS R13, [R7+0x380] ;  /* 0x00038000070d7984 */ /* 0x000e280000000800 */
[----:B------:R-:W1:Y:S04]  /*14e0*/  LDS R12, [R7+0x300] ;  /* 0x00030000070c7984 */ /* 0x000e680000000800 */
[----:B------:R-:W4:Y:S01]  /*14f0*/  LDS R24, [R9+0xe0] ;  /* 0x0000e00009187984 */ /* 0x000f220000000800 */
[----:B0-----:R-:W-:-:S03]  /*1500*/  FFMA R17, R26, R13, R18 ;  /* 0x0000000d1a117223 */ /* 0x001fc60000000012 */
[----:B------:R-:W0:Y:S01]  /*1510*/  LDS R18, [R9+0xf0] ;  /* 0x0000f00009127984 */ /* 0x000e220000000800 */
[----:B-1----:R-:W-:Y:S01]  /*1520*/  FFMA R29, R26, R12, R29 ;  /* 0x0000000c1a1d7223 */ /* 0x002fe2000000001d */
[CC--:B------:R-:W-:Y:S01]  /*1530*/  FFMA R19, R12.reuse, R27.reuse, R19 ;  /* 0x0000001b0c137223 */ /* 0x0c0fe20000000013 */
[C---:B------:R-:W-:Y:S01]  /*1540*/  FFMA R27, R13.reuse, R27, R22 ;  /* 0x0000001b0d1b7223 */ /* 0x040fe20000000016 */
[----:B------:R-:W-:Y:S01]  /*1550*/  LDS R26, [R9+0x120] ;  /* 0x00012000091a7984 */ /* 0x000fe20000000800 */
[CC--:B----4-:R-:W-:Y:S01]  /*1560*/  FFMA R21, R12.reuse, R24.reuse, R21 ;  /* 0x000000180c157223 */ /* 0x0d0fe20000000015 */
[C---:B------:R-:W-:Y:S02]  /*1570*/  FFMA R25, R13.reuse, R24, R20 ;  /* 0x000000180d197223 */ /* 0x040fe40000000014 */
[----:B------:R-:W-:Y:S04]  /*1580*/  LDS R20, [R9+0x100] ;  /* 0x0001000009147984 */ /* 0x000fe80000000800 */
[----:B------:R-:W1:Y:S04]  /*1590*/  LDS R24, [R7+0x400] ;  /* 0x0004000007187984 */ /* 0x000e680000000800 */
[----:B------:R-:W4:Y:S01]  /*15a0*/  LDS R22, [R9+0x110] ;  /* 0x0001100009167984 */ /* 0x000f220000000800 */
[-C--:B0-----:R-:W-:Y:S01]  /*15b0*/  FFMA R23, R12, R18.reuse, R23 ;  /* 0x000000120c177223 */ /* 0x081fe20000000017 */
[----:B------:R-:W-:-:S02]  /*15c0*/  FFMA R13, R13, R18, R16 ;  /* 0x000000120d0d7223 */ /* 0x000fc40000000010 */
[----:B------:R-:W0:Y:S04]  /*15d0*/  LDS R12, [R7+0x480] ;  /* 0x00048000070c7984 */ /* 0x000e280000000800 */
[----:B------:R-:W5:Y:S01]  /*15e0*/  LDS R18, [R9+0x130] ;  /* 0x0001300009127984 */ /* 0x000f620000000800 */
[----:B-1----:R-:W-:Y:S01]  /*15f0*/  FFMA R16, R20, R24, R29 ;  /* 0x0000001814107223 */ /* 0x002fe2000000001d */
[C---:B------:R-:W-:Y:S01]  /*1600*/  FFMA R21, R24.reuse, R26, R21 ;  /* 0x0000001a18157223 */ /* 0x040fe20000000015 */
[----:B----4-:R-:W-:Y:S01]  /*1610*/  FFMA R19, R24, R22, R19 ;  /* 0x0000001618137223 */ /* 0x010fe20000000013 */
[----:B0-----:R-:W-:Y:S01]  /*1620*/  FFMA R17, R20, R12, R17 ;  /* 0x0000000c14117223 */ /* 0x001fe20000000011 */
[C---:B------:R-:W-:Y:S01]  /*1630*/  FFMA R20, R12.reuse, R22, R27 ;  /* 0x000000160c147223 */ /* 0x040fe2000000001b */
[----:B------:R-:W-:Y:S01]  /*1640*/  FFMA R22, R12, R26, R25 ;  /* 0x0000001a0c167223 */ /* 0x000fe20000000019 */
[----:B------:R-:W-:Y:S01]  /*1650*/  LDS R27, [R9+0x180] ;  /* 0x00018000091b7984 */ /* 0x000fe20000000800 */
[-C--:B-----5:R-:W-:Y:S01]  /*1660*/  FFMA R24, R24, R18.reuse, R23 ;  /* 0x0000001218187223 */ /* 0x0a0fe20000000017 */
[----:B------:R-:W-:-:S02]  /*1670*/  FFMA R12, R12, R18, R13 ;  /* 0x000000120c0c7223 */ /* 0x000fc4000000000d */
[----:B------:R-:W-:Y:S04]  /*1680*/  LDS R25, [R9+0x140] ;  /* 0x0001400009197984 */ /* 0x000fe80000000800 */
[----:B------:R-:W0:Y:S04]  /*1690*/  LDS R26, [R7+0x500] ;  /* 0x00050000071a7984 */ /* 0x000e280000000800 */
[----:B------:R-:W1:Y:S04]  /*16a0*/  LDS R23, [R7+0x580] ;  /* 0x0005800007177984 */ /* 0x000e680000000800 */
[----:B------:R-:W4:Y:S04]  /*16b0*/  LDS R18, [R9+0x150] ;  /* 0x0001500009127984 */ /* 0x000f280000000800 */
[----:B------:R-:W5:Y:S01]  /*16c0*/  LDS R13, [R9+0x170] ;  /* 0x00017000090d7984 */ /* 0x000f620000000800 */
[C---:B0-----:R-:W-:Y:S01]  /*16d0*/  FFMA R16, R25.reuse, R26, R16 ;  /* 0x0000001a19107223 */ /* 0x041fe20000000010 */
[CC--:B------:R-:W-:Y:S01]  /*16e0*/  FFMA R21, R26.reuse, R28.reuse, R21 ;  /* 0x0000001c1a157223 */ /* 0x0c0fe20000000015 */
[----:B-1----:R-:W-:Y:S01]  /*16f0*/  FFMA R17, R25, R23, R17 ;  /* 0x0000001719117223 */ /* 0x002fe20000000011 */
[C---:B------:R-:W-:Y:S01]  /*1700*/  FFMA R22, R23.reuse, R28, R22 ;  /* 0x0000001c17167223 */ /* 0x040fe20000000016 */
[----:B------:R-:W0:Y:S01]  /*1710*/  LDS R25, [R7+0x680] ;  /* 0x0006800007197984 */ /* 0x000e220000000800 */
[-C--:B----4-:R-:W-:Y:S01]  /*1720*/  FFMA R19, R26, R18.reuse, R19 ;  /* 0x000000121a137223 */ /* 0x090fe20000000013 */
[----:B------:R-:W-:-:S02]  /*1730*/  FFMA R20, R23, R18, R20 ;  /* 0x0000001217147223 */ /* 0x000fc40000000014 */
[----:B------:R-:W1:Y:S01]  /*1740*/  LDS R18, [R7+0x600] ;  /* 0x0006000007127984 */ /* 0x000e620000000800 */
[-C--:B-----5:R-:W-:Y:S01]  /*1750*/  FFMA R24, R26, R13.reuse, R24 ;  /* 0x0000000d1a187223 */ /* 0x0a0fe20000000018 */
[----:B------:R-:W-:Y:S02]  /*1760*/  FFMA R12, R23, R13, R12 ;  /* 0x0000000d170c7223 */ /* 0x000fe4000000000c */
[----:B------:R-:W4:Y:S04]  /*1770*/  LDS R23, [R9+0x190] ;  /* 0x0001900009177984 */ /* 0x000f280000000800 */
[----:B------:R-:W5:Y:S04]  /*1780*/  LDS R26, [R9+0x1a0] ;  /* 0x0001a000091a7984 */ /* 0x000f680000000800 */
[----:B------:R-:W2:Y:S01]  /*1790*/  LDS R13, [R9+0x1b0] ;  /* 0x0001b000090d7984 */ /* 0x000ea20000000800 */
[C---:B0-----:R-:W-:Y:S01]  /*17a0*/  FFMA R17, R27.reuse, R25, R17 ;  /* 0x000000191b117223 */ /* 0x041fe20000000011 */
[----:B-1----:R-:W-:-:S02]  /*17b0*/  FFMA R16, R27, R18, R16 ;  /* 0x000000121b107223 */ /* 0x002fc40000000010 */
[----:B------:R-:W-:Y:S01]  /*17c0*/  LDS R27, [R9+0x1c0] ;  /* 0x0001c000091b7984 */ /* 0x000fe20000000800 */
[CC--:B----4-:R-:W-:Y:S01]  /*17d0*/  FFMA R19, R18.reuse, R23.reuse, R19 ;  /* 0x0000001712137223 */ /* 0x0d0fe20000000013 */
[C---:B------:R-:W-:Y:S02]  /*17e0*/  FFMA R20, R25.reuse, R23, R20 ;  /* 0x0000001719147223 */ /* 0x040fe40000000014 */
[----:B------:R-:W0:Y:S01]  /*17f0*/  LDS R23, [R7+0x780] ;  /* 0x0007800007177984 */ /* 0x000e220000000800 */
[CC--:B-----5:R-:W-:Y:S01]  /*1800*/  FFMA R21, R18.reuse, R26.reuse, R21 ;  /* 0x0000001a12157223 */ /* 0x0e0fe20000000015 */
[C---:B------:R-:W-:Y:S02]  /*1810*/  FFMA R22, R25.reuse, R26, R22 ;  /* 0x0000001a19167223 */ /* 0x040fe40000000016 */
[----:B------:R-:W1:Y:S01]  /*1820*/  LDS R26, [R9+0x1e0] ;  /* 0x0001e000091a7984 */ /* 0x000e620000000800 */
[-C--:B--2---:R-:W-:Y:S01]  /*1830*/  FFMA R24, R18, R13.reuse, R24 ;  /* 0x0000000d12187223 */ /* 0x084fe20000000018 */
[----:B------:R-:W-:-:S02]  /*1840*/  FFMA R12, R25, R13, R12 ;  /* 0x0000000d190c7223 */ /* 0x000fc4000000000c */
[----:B------:R-:W2:Y:S04]  /*1850*/  LDS R18, [R7+0x700] ;  /* 0x0007000007127984 */ /* 0x000ea80000000800 */
[----:B------:R-:W4:Y:S04]  /*1860*/  LDS R25, [R9+0x1d0] ;  /* 0x0001d00009197984 */ /* 0x000f280000000800 */
[----:B------:R-:W5:Y:S01]  /*1870*/  LDS R13, [R9+0x1f0] ;  /* 0x0001f000090d7984 */ /* 0x000f620000000800 */
[----:B0-----:R-:W-:Y:S01]  /*1880*/  FFMA R17, R27, R23, R17 ;  /* 0x000000171b117223 */ /* 0x001fe20000000011 */
[----:B-1----:R-:W-:Y:S01]  /*1890*/  FFMA R22, R23, R26, R22 ;  /* 0x0000001a17167223 */ /* 0x002fe20000000016 */
[----:B--2---:R-:W-:Y:S01]  /*18a0*/  FFMA R16, R27, R18, R16 ;  /* 0x000000121b107223 */ /* 0x004fe20000000010 */
[C---:B------:R-:W-:Y:S01]  /*18b0*/  FFMA R21, R18.reuse, R26, R21 ;  /* 0x0000001a12157223 */ /* 0x040fe20000000015 */
[CC--:B----4-:R-:W-:Y:S01]  /*18c0*/  FFMA R19, R18.reuse, R25.reuse, R19 ;  /* 0x0000001912137223 */ /* 0x0d0fe20000000013 */
[C---:B------:R-:W-:Y:S01]  /*18d0*/  FFMA R20, R23.reuse, R25, R20 ;  /* 0x0000001917147223 */ /* 0x040fe20000000014 */
[-C--:B-----5:R-:W-:Y:S01]  /*18e0*/  FFMA R25, R18, R13.reuse, R24 ;  /* 0x0000000d12197223 */ /* 0x0a0fe20000000018 */
[----:B------:R-:W-:Y:S01]  /*18f0*/  FFMA R18, R23, R13, R12 ;  /* 0x0000000d17127223 */ /* 0x000fe2000000000c */
[----:B------:R-:W-:Y:S06]  /*1900*/  BAR.SYNC.DEFER_BLOCKING 0x0 ;  /* 0x0000000000007b1d */ /* 0x000fec0000010000 */
[----:B------:R-:W-:Y:S05]  /*1910*/  BRA.U !UP0, `(.L_x_328) ;  /* 0xfffffff108e07547 */ /* 0x000fea000b83ffff */
.L_x_321:
[----:B------:R-:W-:-:S04]  /*1920*/  UIADD3 UR4, UPT, UPT, UR4, 0x2, URZ ;  /* 0x0000000204047890 */ /* 0x000fc8000fffe0ff */
[----:B------:R-:W-:-:S09]  /*1930*/  UISETP.GE.AND UP0, UPT, UR4, UR7, UPT ;  /* 0x000000070400728c */ /* 0x000fd2000bf06270 */
[----:B------:R-:W-:Y:S05]  /*1940*/  BRA.U !UP0, `(.L_x_329) ;  /* 0xfffffff108a07547 */ /* 0x000fea000b83ffff */
.L_x_320:
[----:B------:R-:W0:Y:S01]  /*1950*/  LDC.64 R4, c[0x0][0x390] ;  /* 0x0000e400ff047b82 */ /* 0x000e220000000a00 */
[----:B------:R-:W1:Y:S01]  /*1960*/  LDCU UR5, c[0x0][0x3b8] ;  /* 0x00007700ff0577ac */ /* 0x000e620008000800 */
[----:B------:R-:W1:Y:S06]  /*1970*/  LDCU UR6, c[0x0][0x3b4] ;  /* 0x00007680ff0677ac */ /* 0x000e6c0008000800 */
[----:B------:R-:W2:Y:S01]  /*1980*/  LDC R0, c[0x0][0x398] ;  /* 0x0000e600ff007b82 */ /* 0x000ea20000000800 */
[----:B------:R-:W4:Y:S01]  /*1990*/  LDCU.64 UR14, c[0x0][0x3c8] ;  /* 0x00007900ff0e77ac */ /* 0x000f220008000a00 */
[----:B0-----:R-:W-:-:S05]  /*19a0*/  IMAD.WIDE.U32 R2, R3, 0x4, R4 ;  /* 0x0000000403027825 */ /* 0x001fca00078e0004 */
[----:B------:R-:W5:Y:S01]  /*19b0*/  LDG.E R4, desc[UR20][R2.64] ;  /* 0x0000001402047981 */ /* 0x000f62000c1e1900 */
[----:B-1----:R-:W-:Y:S01]  /*19c0*/  UIMAD UR5, UR5, UR6, URZ ;  /* 0x00000006050572a4 */ /* 0x002fe2000f8e02ff */
[----:B----4-:R-:W-:-:S05]  /*19d0*/  FMUL R7, R16, UR15 ;  /* 0x0000000f10077c20 */ /* 0x010fca0008400000 */
[----:B--2---:R-:W-:-:S05]  /*19e0*/  IMAD R0, R0, UR5, RZ ;  /* 0x0000000500007c24 */ /* 0x004fca000f8e02ff */
[----:B------:R-:W-:Y:S01]  /*19f0*/  SHF.L.U32 R5, R0, 0x2, RZ ;  /* 0x0000000200057819 */ /* 0x000fe200000006ff */
[----:B-----5:R-:W-:-:S04]  /*1a00*/  FFMA R9, R4, UR14, R7 ;  /* 0x0000000e04097c23 */ /* 0x020fc80008000007 */
        /* <DEDUP_REMOVED lines=10> */
[----:B------:R-:W-:-:S03]  /*1ab0*/  IMAD R11, R0, 0xc, RZ ;  /* 0x0000000c000b7824 */ /* 0x000fc600078e02ff */
[----:B--2---:R-:W-:Y:S01]  /*1ac0*/  FFMA R21, R8, UR14, R21 ;  /* 0x0000000e08157c23 */ /* 0x004fe20008000015 */
[----:B0-----:R-:W-:-:S04]  /*1ad0*/  IMAD.WIDE R8, R11, 0x4, R2 ;  /* 0x000000040b087825 */ /* 0x001fc800078e0202 */
[----:B------:R-:W-:Y:S04]  /*1ae0*/  STG.E desc[UR20][R6.64], R21 ;  /* 0x0000001506007986 */ /* 0x000fe8000c101914 */
[----:B------:R-:W2:Y:S01]  /*1af0*/  LDG.E R0, desc[UR20][R8.64] ;  /* 0x0000001408007981 */ /* 0x000ea2000c1e1900 */
[----:B------:R-:W-:-:S04]  /*1b00*/  FMUL R25, R25, UR15 ;  /* 0x0000000f19197c20 */ /* 0x000fc80008400000 */
[----:B--2---:R-:W-:-:S05]  /*1b10*/  FFMA R25, R0, UR14, R25 ;  /* 0x0000000e00197c23 */ /* 0x004fca0008000019 */
        /* <DEDUP_REMOVED lines=16> */
[----:B------:R-:W-:Y:S01]  /*1c20*/  STG.E desc[UR20][R8.64+0x80], R15 ;  /* 0x0000800f08007986 */ /* 0x000fe2000c101914 */
[----:B------:R-:W-:Y:S05]  /*1c30*/  EXIT ;  /* 0x000000000000794d */ /* 0x000fea0003800000 */
.L_x_330:
        /* <DEDUP_REMOVED lines=12> */
.L_x_1049:


//--------------------- .text._Z21filterActs_YxX_sparseILi4ELi32ELi2ELi8ELi2ELb1ELb0EEvPfS0_S0_iiiiiiiiiiiiffi --------------------------
	.section	.text._Z21filterActs_YxX_sparseILi4ELi32ELi2ELi8ELi2ELb1ELb0EEvPfS0_S0_iiiiiiiiiiiiffi,"ax",@progbits
	.align	128
        .global         _Z21filterActs_YxX_sparseILi4ELi32ELi2ELi8ELi2ELb1ELb0EEvPfS0_S0_iiiiiiiiiiiiffi
        .type           _Z21filterActs_YxX_sparseILi4ELi32ELi2ELi8ELi2ELb1ELb0EEvPfS0_S0_iiiiiiiiiiiiffi,@function
        .size           _Z21filterActs_YxX_sparseILi4ELi32ELi2ELi8ELi2ELb1ELb0EEvPfS0_S0_iiiiiiiiiiiiffi,(.L_x_1050 - _Z21filterActs_YxX_sparseILi4ELi32ELi2ELi8ELi2ELb1ELb0EEvPfS0_S0_iiiiiiiiiiiiffi)
        .other          _Z21filterActs_YxX_sparseILi4ELi32ELi2ELi8ELi2ELb1ELb0EEvPfS0_S0_iiiiiiiiiiiiffi,@"STO_CUDA_ENTRY STV_DEFAULT"
_Z21filterActs_YxX_sparseILi4ELi32ELi2ELi8ELi2ELb1ELb0EEvPfS0_S0_iiiiiiiiiiiiffi:
.text._Z21filterActs_YxX_sparseILi4ELi32ELi2ELi8ELi2ELb1ELb0EEvPfS0_S0_iiiiiiiiiiiiffi:
[----:B------:R-:W-:Y:S08]  /*0000*/  LDC R1, c[0x0][0x37c] ;  /* 0x0000df00ff017b82 */ /* 0x000ff00000000800 */
[----:B------:R-:W0:Y:S01]  /*0010*/  LDC.64 R2, c[0x0][0x3c0] ;  /* 0x0000f000ff027b82 */ /* 0x000e220000000a00 */
[----:B------:R-:W1:Y:S01]  /*0020*/  LDCU UR11, c[0x0][0x39c] ;  /* 0x00007380ff0b77ac */ /* 0x000e620008000800 */
[----:B------:R-:W2:Y:S01]  /*0030*/  S2R R15, SR_TID.X ;  /* 0x00000000000f7919 */ /* 0x000ea20000002100 */
[----:B------:R-:W-:-:S02]  /*0040*/  CS2R R28, SRZ ;  /* 0x00000000001c7805 */ /* 0x000fc4000001ff00 */
[----:B------:R-:W-:Y:S01]  /*0050*/  CS2R R30, SRZ ;  /* 0x00000000001e7805 */ /* 0x000fe2000001ff00 */
[----:B------:R-:W3:Y:S01]  /*0060*/  LDCU UR12, c[0x0][0x3b8] ;  /* 0x00007700ff0c77ac */ /* 0x000ee20008000800 */
[----:B------:R-:W-:Y:S02]  /*0070*/  CS2R R20, SRZ ;  /* 0x0000000000147805 */ /* 0x000fe4000001ff00 */
[----:B------:R-:W-:Y:S01]  /*0080*/  CS2R R22, SRZ ;  /* 0x0000000000167805 */ /* 0x000fe2000001ff00 */
[----:B------:R-:W4:Y:S01]  /*0090*/  S2UR UR8, SR_CTAID.Y ;  /* 0x00000000000879c3 */ /* 0x000f220000002600 */
[----:B------:R-:W5:Y:S01]  /*00a0*/  LDCU UR19, c[0x0][0x3d0] ;  /* 0x00007a00ff1377ac */ /* 0x000f620008000800 */
[----:B------:R-:W-:Y:S02]  /*00b0*/  CS2R R24, SRZ ;  /* 0x0000000000187805 */ /* 0x000fe4000001ff00 */
[----:B------:R-:W-:Y:S01]  /*00c0*/  CS2R R26, SRZ ;  /* 0x00000000001a7805 */ /* 0x000fe2000001ff00 */
[----:B------:R-:W2:Y:S03]  /*00d0*/  LDCU.64 UR16, c[0x0][0x3a8] ;  /* 0x00007500ff1077ac */ /* 0x000ea60008000a00 */
[----:B------:R-:W2:Y:S01]  /*00e0*/  LDC.64 R18, c[0x0][0x388] ;  /* 0x0000e200ff127b82 */ /* 0x000ea20000000a00 */
[----:B------:R-:W2:Y:S01]  /*00f0*/  LDCU.64 UR14, c[0x0][0x3b0] ;  /* 0x00007600ff0e77ac */ /* 0x000ea20008000a00 */
[----:B-1----:R-:W-:Y:S01]  /*0100*/  USHF.R.S32.HI UR4, URZ, 0x1f, UR11 ;  /* 0x0000001fff047899 */ /* 0x002fe2000801140b */
[----:B0-----:R-:W-:-:S03]  /*0110*/  IABS R0, R3 ;  /* 0x0000000300007213 */ /* 0x001fc60000000000 */
[----:B------:R-:W-:Y:S01]  /*0120*/  ULEA.HI UR4, UR4, UR11, URZ, 0x5 ;  /* 0x0000000b04047291 */ /* 0x000fe2000f8f28ff */
[----:B------:R-:W-:Y:S01]  /*0130*/  IABS R11, R2 ;  /* 0x00000002000b7213 */ /* 0x000fe20000000000 */
[----:B------:R-:W0:Y:S02]  /*0140*/  I2F.RP R6, R0 ;  /* 0x0000000000067306 */ /* 0x000e240000209400 */
[----:B------:R-:W-:Y:S01]  /*0150*/  USHF.R.S32.HI UR6, URZ, 0x5, UR4 ;  /* 0x00000005ff067899 */ /* 0x000fe20008011404 */
[----:B------:R-:W-:Y:S02]  /*0160*/  LOP3.LUT R2, R2, R3, RZ, 0x3c, !PT ;  /* 0x0000000302027212 */ /* 0x000fe400078e3cff */
[----:B------:R-:W-:Y:S01]  /*0170*/  UMOV UR4, URZ ;  /* 0x000000ff00047c82 */ /* 0x000fe20008000000 */
[----:B------:R-:W-:Y:S02]  /*0180*/  UIADD3 UR7, UPT, UPT, URZ, -UR6, URZ ;  /* 0x80000006ff077290 */ /* 0x000fe4000fffe0ff */
[----:B------:R-:W-:-:S03]  /*0190*/  UISETP.NE.U32.AND UP2, UPT, UR6, URZ, UPT ;  /* 0x000000ff0600728c */ /* 0x000fc6000bf45070 */
[----:B------:R-:W1:Y:S08]  /*01a0*/  I2F.U32.RP R7, UR6 ;  /* 0x0000000600077d06 */ /* 0x000e700008209000 */
[----:B0-----:R-:W0:Y:S08]  /*01b0*/  MUFU.RCP R6, R6 ;  /* 0x0000000600067308 */ /* 0x001e300000001000 */
[----:B-1----:R-:W-:Y:S01]  /*01c0*/  MUFU.RCP R7, R7 ;  /* 0x0000000700077308 */ /* 0x002fe20000001000 */
[----:B0-----:R-:W-:-:S02]  /*01d0*/  IADD3 R4, PT, PT, R6, 0xffffffe, RZ ;  /* 0x0ffffffe06047810 */ /* 0x001fc40007ffe0ff */
[----:B------:R-:W-:-:S05]  /*01e0*/  MOV R6, UR11 ;  /* 0x0000000b00067c02 */ /* 0x000fca0008000f00 */
[----:B------:R0:W1:Y:S01]  /*01f0*/  F2I.FTZ.U32.TRUNC.NTZ R5, R4 ;  /* 0x0000000400057305 */ /* 0x000062000021f000 */
[----:B------:R-:W-:Y:S01]  /*0200*/  IABS R8, R6 ;  /* 0x0000000600087213 */ /* 0x000fe20000000000 */
[----:B0-----:R-:W-:Y:S01]  /*0210*/  HFMA2 R4, -RZ, RZ, 0, 0 ;  /* 0x00000000ff047431 */ /* 0x001fe200000001ff */
[----:B-1----:R-:W-:-:S05]  /*0220*/  IADD3 R9, PT, PT, RZ, -R5, RZ ;  /* 0x80000005ff097210 */ /* 0x002fca0007ffe0ff */
[----:B------:R-:W-:-:S04]  /*0230*/  IMAD R9, R9, R0, RZ ;  /* 0x0000000009097224 */ /* 0x000fc800078e02ff */
[----:B------:R-:W-:Y:S01]  /*0240*/  IMAD.HI.U32 R5, R5, R9, R4 ;  /* 0x0000000905057227 */ /* 0x000fe200078e0004 */
[----:B---3--:R-:W-:-:S04]  /*0250*/  MOV R4, UR12 ;  /* 0x0000000c00047c02 */ /* 0x008fc80008000f00 */
[----:B------:R-:W-:Y:S01]  /*0260*/  IABS R9, R4 ;  /* 0x0000000400097213 */ /* 0x000fe20000000000 */
[----:B------:R-:W-:Y:S01]  /*0270*/  IMAD.HI.U32 R6, R5, R8, RZ ;  /* 0x0000000805067227 */ /* 0x000fe200078e00ff */
[----:B------:R-:W-:Y:S02]  /*0280*/  IADD3 R4, PT, PT, R7, 0xffffffe, RZ ;  /* 0x0ffffffe07047810 */ /* 0x000fe40007ffe0ff */
[----:B------:R-:W-:Y:S01]  /*0290*/  R2UR UR18, R9 ;  /* 0x00000000091272ca */ /* 0x000fe200000e0000 */
[----:B------:R-:W-:Y:S01]  /*02a0*/  IMAD.HI.U32 R10, R5, R11, RZ ;  /* 0x0000000b050a7227 */ /* 0x000fe200078e00ff */
[----:B------:R-:W-:Y:S02]  /*02b0*/  IADD3 R7, PT, PT, -R6, RZ, RZ ;  /* 0x000000ff06077210 */ /* 0x000fe40007ffe1ff */
[----:B------:R-:W0:Y:S02]  /*02c0*/  F2I.FTZ.U32.TRUNC.NTZ R4, R4 ;  /* 0x0000000400047305 */ /* 0x000e24000021f000 */
[----:B------:R-:W-:Y:S01]  /*02d0*/  IADD3 R5, PT, PT, -R10, RZ, RZ ;  /* 0x000000ff0a057210 */ /* 0x000fe20007ffe1ff */
[----:B------:R-:W-:-:S04]  /*02e0*/  IMAD R7, R0, R7, R8 ;  /* 0x0000000700077224 */ /* 0x000fc800078e0208 */
[C---:B------:R-:W-:Y:S01]  /*02f0*/  IMAD R11, R0.reuse, R5, R11 ;  /* 0x00000005000b7224 */ /* 0x040fe200078e020b */
[C---:B------:R-:W-:Y:S01]  /*0300*/  ISETP.GT.U32.AND P1, PT, R0.reuse, R7, PT ;  /* 0x000000070000720c */ /* 0x040fe20003f24070 */
[----:B------:R-:W1:Y:S03]  /*0310*/  I2F.RP R8, UR18 ;  /* 0x0000001200087d06 */ /* 0x000e660008209400 */
[----:B------:R-:W-:Y:S02]  /*0320*/  ISETP.GT.U32.AND P3, PT, R0, R11, PT ;  /* 0x0000000b0000720c */ /* 0x000fe40003f64070 */
[----:B0-----:R-:W-:Y:S02]  /*0330*/  R2UR UR5, R4 ;  /* 0x00000000040572ca */ /* 0x001fe400000e0000 */
[----:B------:R-:W-:-:S05]  /*0340*/  LOP3.LUT R4, R3, UR11, RZ, 0x3c, !PT ;  /* 0x0000000b03047c12 */ /* 0x000fca000f8e3cff */
[-C--:B------:R-:W-:Y:S02]  /*0350*/  @!P1 IADD3 R7, PT, PT, R7, -R0.reuse, RZ ;  /* 0x8000000007079210 */ /* 0x080fe40007ffe0ff */
[----:B------:R-:W-:Y:S01]  /*0360*/  ISETP.GE.AND P2, PT, R4, RZ, PT ;  /* 0x000000ff0400720c */ /* 0x000fe20003f46270 */
[----:B-1----:R-:W0:Y:S01]  /*0370*/  MUFU.RCP R8, R8 ;  /* 0x0000000800087308 */ /* 0x002e220000001000 */
[-C--:B------:R-:W-:Y:S02]  /*0380*/  ISETP.GE.U32.AND P0, PT, R7, R0.reuse, PT ;  /* 0x000000000700720c */ /* 0x080fe40003f06070 */
[----:B------:R-:W-:Y:S01]  /*0390*/  @!P1 IADD3 R6, PT, PT, R6, 0x1, RZ ;  /* 0x0000000106069810 */ /* 0x000fe20007ffe0ff */
[----:B------:R-:W-:Y:S01]  /*03a0*/  UIMAD UR7, UR7, UR5, URZ ;  /* 0x00000005070772a4 */ /* 0x000fe2000f8e02ff */
[----:B------:R-:W-:Y:S02]  /*03b0*/  ISETP.NE.AND P1, PT, R3, RZ, PT ;  /* 0x000000ff0300720c */ /* 0x000fe40003f25270 */
[----:B------:R-:W-:Y:S01]  /*03c0*/  @!P3 IADD3 R11, PT, PT, R11, -R0, RZ ;  /* 0x800000000b0bb210 */ /* 0x000fe20007ffe0ff */
[----:B------:R-:W-:Y:S01]  /*03d0*/  UIMAD.WIDE.U32 UR4, UR5, UR7, UR4 ;  /* 0x00000007050472a5 */ /* 0x000fe2000f8e0004 */
[----:B------:R-:W-:-:S03]  /*03e0*/  @!P3 IADD3 R10, PT, PT, R10, 0x1, RZ ;  /* 0x000000010a0ab810 */ /* 0x000fc60007ffe0ff */
[----:B----4-:R-:W-:Y:S02]  /*03f0*/  UIMAD.WIDE.U32 UR4, UR5, UR8, URZ ;  /* 0x00000008050472a5 */ /* 0x010fe4000f8e00ff */
[----:B------:R-:W-:Y:S02]  /*0400*/  @P0 IADD3 R6, PT, PT, R6, 0x1, RZ ;  /* 0x0000000106060810 */ /* 0x000fe40007ffe0ff */
[----:B------:R-:W-:Y:S02]  /*0410*/  ISETP.GE.U32.AND P0, PT, R11, R0, PT ;  /* 0x000000000b00720c */ /* 0x000fe40003f06070 */
[----:B------:R-:W-:Y:S01]  /*0420*/  MOV R7, R6 ;  /* 0x0000000600077202 */ /* 0x000fe20000000f00 */
[----:B------:R-:W-:Y:S01]  /*0430*/  UMOV UR7, UR5 ;  /* 0x0000000500077c82 */ /* 0x000fe20008000000 */
[----:B------:R-:W-:Y:S01]  /*0440*/  LOP3.LUT R6, RZ, R3, RZ, 0x33, !PT ;  /* 0x00000003ff067212 */ /* 0x000fe200078e33ff */
[----:B------:R-:W-:Y:S01]  /*0450*/  UIADD3 UR4, UPT, UPT, -UR7, URZ, URZ ;  /* 0x000000ff07047290 */ /* 0x000fe2000fffe1ff */
[----:B------:R-:W-:Y:S01]  /*0460*/  @!P2 IADD3 R7, PT, PT, -R7, RZ, RZ ;  /* 0x000000ff0707a210 */ /* 0x000fe20007ffe1ff */
[----:B------:R-:W2:Y:S01]  /*0470*/  S2R R0, SR_TID.Y ;  /* 0x0000000000007919 */ /* 0x000ea20000002200 */
[----:B0-----:R-:W-:Y:S01]  /*0480*/  IADD3 R9, PT, PT, R8, 0xffffffe, RZ ;  /* 0x0ffffffe08097810 */ /* 0x001fe20007ffe0ff */
[----:B------:R-:W-:Y:S01]  /*0490*/  UIMAD UR4, UR6, UR4, UR8 ;  /* 0x00000004060472a4 */ /* 0x000fe2000f8e0208 */
[----:B------:R-:W-:-:S02]  /*04a0*/  SEL R4, R6, R7, !P1 ;  /* 0x0000000706047207 */ /* 0x000fc40004800000 */
[----:B------:R-:W-:Y:S01]  /*04b0*/  ISETP.GE.AND P2, PT, R2, RZ, PT ;  /* 0x000000ff0200720c */ /* 0x000fe20003f46270 */
[----:B------:R-:W-:Y:S01]  /*04c0*/  UISETP.GE.U32.AND UP0, UPT, UR4, UR6, UPT ;  /* 0x000000060400728c */ /* 0x000fe2000bf06070 */
[-C--:B------:R-:W-:Y:S01]  /*04d0*/  IABS R7, R4.reuse ;  /* 0x0000000400077213 */ /* 0x080fe20000000000 */
[----:B------:R-:W0:Y:S01]  /*04e0*/  F2I.FTZ.U32.TRUNC.NTZ R9, R9 ;  /* 0x0000000900097305 */ /* 0x000e22000021f000 */
[----:B------:R-:W-:Y:S02]  /*04f0*/  IABS R13, R4 ;  /* 0x00000004000d7213 */ /* 0x000fe40000000000 */
[----:B------:R-:W-:-:S05]  /*0500*/  @P0 IADD3 R10, PT, PT, R10, 0x1, RZ ;  /* 0x000000010a0a0810 */ /* 0x000fca0007ffe0ff */
[----:B------:R-:W1:Y:S01]  /*0510*/  I2F.RP R8, R7 ;  /* 0x0000000700087306 */ /* 0x000e620000209400 */
[----:B------:R-:W-:Y:S01]  /*0520*/  @UP0 UIADD3 UR4, UPT, UPT, -UR6, UR4, URZ ;  /* 0x0000000406040290 */ /* 0x000fe2000fffe1ff */
[----:B------:R-:W-:Y:S01]  /*0530*/  @!P2 IADD3 R10, PT, PT, -R10, RZ, RZ ;  /* 0x000000ff0a0aa210 */ /* 0x000fe20007ffe1ff */
[----:B------:R-:W-:Y:S02]  /*0540*/  @UP0 UIADD3 UR7, UPT, UPT, UR7, 0x1, URZ ;  /* 0x0000000107070890 */ /* 0x000fe4000fffe0ff */
[----:B------:R-:W-:Y:S01]  /*0550*/  UISETP.GE.U32.AND UP1, UPT, UR4, UR6, UPT ;  /* 0x000000060400728c */ /* 0x000fe2000bf26070 */
[----:B------:R-:W-:Y:S01]  /*0560*/  SEL R6, R6, R10, !P1 ;  /* 0x0000000a06067207 */ /* 0x000fe20004800000 */
[----:B-----5:R-:W-:Y:S01]  /*0570*/  UISETP.NE.AND UP0, UPT, UR19, URZ, UPT ;  /* 0x000000ff1300728c */ /* 0x020fe2000bf05270 */
[----:B0-----:R-:W-:Y:S01]  /*0580*/  R2UR UR5, R9 ;  /* 0x00000000090572ca */ /* 0x001fe200000e0000 */
[----:B------:R-:W-:Y:S01]  /*0590*/  UMOV UR4, URZ ;  /* 0x000000ff00047c82 */ /* 0x000fe20008000000 */
[----:B------:R-:W-:Y:S01]  /*05a0*/  R2UR UR20, R6 ;  /* 0x00000000061472ca */ /* 0x000fe200000e0000 */
[----:B------:R-:W0:Y:S02]  /*05b0*/  S2R R10, SR_CTAID.X ;  /* 0x00000000000a7919 */ /* 0x000e240000002500 */
[----:B------:R-:W-:Y:S01]  /*05c0*/  PLOP3.LUT P1, PT, PT, PT, UP0, 0x80, 0x8 ;  /* 0x000000000008781c */ /* 0x000fe20003f2f008 */
[----:B-1----:R-:W1:Y:S02]  /*05d0*/  MUFU.RCP R8, R8 ;  /* 0x0000000800087308 */ /* 0x002e640000001000 */
[----:B------:R-:W-:Y:S01]  /*05e0*/  @UP1 UIADD3 UR7, UPT, UPT, UR7, 0x1, URZ ;  /* 0x0000000107071890 */ /* 0x000fe2000fffe0ff */
[----:B--2---:R-:W-:Y:S01]  /*05f0*/  LEA.HI R2, R15, R0, RZ, 0x1b ;  /* 0x000000000f027211 */ /* 0x004fe200078fd8ff */
[----:B------:R-:W-:-:S03]  /*0600*/  @!UP2 ULOP3.LUT UR7, URZ, UR6, URZ, 0x33, !UPT ;  /* 0x00000006ff07a292 */ /* 0x000fc6000f8e33ff */
[----:B------:R-:W-:Y:S02]  /*0610*/  UIADD3 UR10, UPT, UPT, URZ, -UR5, URZ ;  /* 0x80000005ff0a7290 */ /* 0x000fe4000fffe0ff */
[----:B------:R-:W-:Y:S02]  /*0620*/  UIADD3 UR9, UPT, UPT, -UR7, URZ, URZ ;  /* 0x000000ff07097290 */ /* 0x000fe4000fffe1ff */
[----:B------:R-:W-:Y:S01]  /*0630*/  MOV R5, UR7 ;  /* 0x0000000700057c02 */ /* 0x000fe20008000f00 */
[----:B------:R-:W-:Y:S02]  /*0640*/  UIMAD UR10, UR10, UR18, URZ ;  /* 0x000000120a0a72a4 */ /* 0x000fe4000f8e02ff */
[----:B------:R-:W-:Y:S01]  /*0650*/  UIMAD UR6, UR6, UR9, UR8 ;  /* 0x00000009060672a4 */ /* 0x000fe2000f8e0208 */
[----:B------:R-:W-:Y:S01]  /*0660*/  IABS R12, R5 ;  /* 0x00000005000c7213 */ /* 0x000fe20000000000 */
[----:B------:R-:W-:Y:S02]  /*0670*/  UIMAD.WIDE.U32 UR4, UR5, UR10, UR4 ;  /* 0x0000000a050472a5 */ /* 0x000fe4000f8e0004 */
[----:B------:R-:W-:Y:S01]  /*0680*/  USHF.L.U32 UR6, UR6, 0x5, URZ ;  /* 0x0000000506067899 */ /* 0x000fe200080006ff */
[----:B-1----:R-:W-:-:S02]  /*0690*/  IADD3 R9, PT, PT, R8, 0xffffffe, RZ ;  /* 0x0ffffffe08097810 */ /* 0x002fc40007ffe0ff */
[----:B------:R-:W-:Y:S01]  /*06a0*/  MOV R8, R12 ;  /* 0x0000000c00087202 */ /* 0x000fe20000000f00 */
[----:B------:R-:W1:Y:S03]  /*06b0*/  LDCU.64 UR8, c[0x0][0x3a0] ;  /* 0x00007400ff0877ac */ /* 0x000e660008000a00 */
[----:B------:R-:W2:Y:S01]  /*06c0*/  F2I.FTZ.U32.TRUNC.NTZ R9, R9 ;  /* 0x0000000900097305 */ /* 0x000ea2000021f000 */
[C---:B------:R-:W-:Y:S02]  /*06d0*/  R2UR UR13, R8.reuse ;  /* 0x00000000080d72ca */ /* 0x040fe400000e0000 */
[----:B------:R-:W-:Y:S02]  /*06e0*/  R2UR UR10, R8 ;  /* 0x00000000080a72ca */ /* 0x000fe400000e0000 */
[----:B------:R-:W-:-:S04]  /*06f0*/  MOV R8, UR6 ;  /* 0x0000000600087c02 */ /* 0x000fc80008000f00 */
[----:B------:R-:W-:Y:S01]  /*0700*/  IABS R11, R8 ;  /* 0x00000008000b7213 */ /* 0x000fe20000000000 */
[----:B------:R-:W-:-:S04]  /*0710*/  HFMA2 R8, -RZ, RZ, 0, 0 ;  /* 0x00000000ff087431 */ /* 0x000fc800000001ff */
[----:B------:R-:W-:Y:S01]  /*0720*/  UIMAD.WIDE.U32 UR4, UR5, UR13, URZ ;  /* 0x0000000d050472a5 */ /* 0x000fe2000f8e00ff */
[----:B--2---:R-:W-:Y:S01]  /*0730*/  IADD3 R12, PT, PT, RZ, -R9, RZ ;  /* 0x80000009ff0c7210 */ /* 0x004fe20007ffe0ff */
[----:B-1----:R-:W-:Y:S02]  /*0740*/  UIMAD UR8, UR9, UR8, URZ ;  /* 0x00000008090872a4 */ /* 0x002fe4000f8e02ff */
[----:B------:R-:W-:Y:S02]  /*0750*/  UIADD3 UR4, UPT, UPT, -UR5, URZ, URZ ;  /* 0x000000ff05047290 */ /* 0x000fe4000fffe1ff */
[----:B------:R-:W-:Y:S01]  /*0760*/  IMAD R3, R12, R7, RZ ;  /* 0x000000070c037224 */ /* 0x000fe200078e02ff */
[----:B------:R-:W-:Y:S01]  /*0770*/  IADD3 R12, PT, PT, RZ, -R13, RZ ;  /* 0x8000000dff0c7210 */ /* 0x000fe20007ffe0ff */
[----:B------:R-:W-:Y:S01]  /*0780*/  UIMAD UR4, UR18, UR4, UR10 ;  /* 0x00000004120472a4 */ /* 0x000fe2000f8e020a */
[----:B0-----:R-:W-:Y:S01]  /*0790*/  LEA R13, R10, R15, 0x6 ;  /* 0x0000000f0a0d7211 */ /* 0x001fe200078e30ff */
[----:B------:R-:W-:Y:S01]  /*07a0*/  IMAD.HI.U32 R8, R9, R3, R8 ;  /* 0x0000000309087227 */ /* 0x000fe200078e0008 */
[----:B------:R-:W-:Y:S01]  /*07b0*/  MOV R3, R11 ;  /* 0x0000000b00037202 */ /* 0x000fe20000000f00 */
[----:B------:R-:W-:Y:S01]  /*07c0*/  UISETP.GT.U32.AND UP1, UPT, UR18, UR4, UPT ;  /* 0x000000041200728c */ /* 0x000fe2000bf24070 */
[----:B------:R-:W-:Y:S01]  /*07d0*/  LOP3.LUT R9, R4, UR6, RZ, 0x3c, !PT ;  /* 0x0000000604097c12 */ /* 0x000fe2000f8e3cff */
[----:B------:R-:W-:-:S02]  /*07e0*/  UIMAD UR9, UR16, UR16, URZ ;  /* 0x00000010100972a4 */ /* 0x000fc4000f8e02ff */
[----:B------:R-:W-:Y:S01]  /*07f0*/  IMAD.HI.U32 R8, R8, R3, RZ ;  /* 0x0000000308087227 */ /* 0x000fe200078e00ff */
[----:B------:R-:W-:Y:S01]  /*0800*/  ISETP.GE.AND P2, PT, R9, RZ, PT ;  /* 0x000000ff0900720c */ /* 0x000fe20003f46270 */
[----:B------:R-:W-:Y:S02]  /*0810*/  UIMAD UR10, UR12, UR15, URZ ;  /* 0x0000000f0c0a72a4 */ /* 0x000fe4000f8e02ff */
[----:B------:R-:W-:Y:S01]  /*0820*/  IMAD R12, R8, R12, R3 ;  /* 0x0000000c080c7224 */ /* 0x000fe200078e0203 */
[----:B------:R-:W-:Y:S02]  /*0830*/  LOP3.LUT R3, R15, 0x1f, RZ, 0xc0, !PT ;  /* 0x0000001f0f037812 */ /* 0x000fe400078ec0ff */
[----:B------:R-:W-:Y:S02]  /*0840*/  @!UP1 UIADD3 UR4, UPT, UPT, UR4, -UR18, URZ ;  /* 0x8000001204049290 */ /* 0x000fe4000fffe0ff */
[----:B------:R-:W-:Y:S01]  /*0850*/  ISETP.GT.U32.AND P0, PT, R7, R12, PT ;  /* 0x0000000c0700720c */ /* 0x000fe20003f04070 */
[----:B------:R-:W-:Y:S01]  /*0860*/  @!UP1 UIADD3 UR5, UPT, UPT, UR5, 0x1, URZ ;  /* 0x0000000105059890 */ /* 0x000fe2000fffe0ff */
[----:B------:R-:W-:Y:S01]  /*0870*/  IMAD R6, R2, UR11, R3 ;  /* 0x0000000b02067c24 */ /* 0x000fe2000f8e0203 */
[----:B------:R-:W-:-:S02]  /*0880*/  UISETP.GE.U32.AND UP2, UPT, UR4, UR18, UPT ;  /* 0x000000120400728c */ /* 0x000fc4000bf46070 */
[----:B------:R-:W-:-:S04]  /*0890*/  ULOP3.LUT UR4, UR7, UR12, URZ, 0x3c, !UPT ;  /* 0x0000000c07047292 */ /* 0x000fc8000f8e3cff */
[----:B------:R-:W-:Y:S02]  /*08a0*/  UISETP.GE.AND UP1, UPT, UR4, URZ, UPT ;  /* 0x000000ff0400728c */ /* 0x000fe4000bf26270 */
[----:B------:R-:W-:Y:S02]  /*08b0*/  @!UP0 UIMAD UR4, UR9, UR11, URZ ;  /* 0x0000000b090482a4 */ /* 0x000fe4000f8e02ff */
[-C--:B------:R-:W-:Y:S01]  /*08c0*/  @!P0 IADD3 R12, PT, PT, R12, -R7.reuse, RZ ;  /* 0x800000070c0c8210 */ /* 0x080fe20007ffe0ff */
[----:B------:R-:W-:Y:S01]  /*08d0*/  @UP2 UIADD3 UR5, UPT, UPT, UR5, 0x1, URZ ;  /* 0x0000000105052890 */ /* 0x000fe2000fffe0ff */
[----:B------:R-:W-:Y:S01]  /*08e0*/  @!P0 IADD3 R8, PT, PT, R8, 0x1, RZ ;  /* 0x0000000108088810 */ /* 0x000fe20007ffe0ff */
[----:B------:R-:W-:Y:S01]  /*08f0*/  @!UP0 UIMAD UR4, UR20, UR4, URZ ;  /* 0x00000004140482a4 */ /* 0x000fe2000f8e02ff */
[----:B------:R-:W-:Y:S01]  /*0900*/  ISETP.GE.U32.AND P3, PT, R12, R7, PT ;  /* 0x000000070c00720c */ /* 0x000fe20003f66070 */
[----:B------:R-:W-:Y:S01]  /*0910*/  UISETP.NE.AND UP2, UPT, UR12, URZ, UPT ;  /* 0x000000ff0c00728c */ /* 0x000fe2000bf45270 */
[----:B------:R-:W-:Y:S01]  /*0920*/  IADD3 R7, PT, PT, R6, UR6, RZ ;  /* 0x0000000606077c10 */ /* 0x000fe2000fffe0ff */
[----:B------:R-:W-:Y:S01]  /*0930*/  @!UP0 UIMAD UR4, UR7, UR4, URZ ;  /* 0x00000004070482a4 */ /* 0x000fe2000f8e02ff */
[----:B------:R-:W-:Y:S01]  /*0940*/  ISETP.NE.AND P0, PT, R4, RZ, PT ;  /* 0x000000ff0400720c */ /* 0x000fe20003f05270 */
[----:B------:R-:W-:Y:S01]  /*0950*/  @!UP1 UIADD3 UR5, UPT, UPT, -UR5, URZ, URZ ;  /* 0x000000ff05059290 */ /* 0x000fe2000fffe1ff */
[----:B------:R-:W-:Y:S01]  /*0960*/  IADD3 R6, PT, PT, R0, UR6, RZ ;  /* 0x0000000600067c10 */ /* 0x000fe2000fffe0ff */
[----:B------:R-:W-:-:S02]  /*0970*/  IMAD.WIDE R18, R7, 0x4, R18 ;  /* 0x0000000407127825 */ /* 0x000fc400078e0212 */
[----:B------:R-:W-:Y:S02]  /*0980*/  MOV R7, UR4 ;  /* 0x0000000400077c02 */ /* 0x000fe40008000f00 */
[----:B------:R-:W-:Y:S01]  /*0990*/  IMAD R6, R6, UR10, R5 ;  /* 0x0000000a06067c24 */ /* 0x000fe2000f8e0205 */
[----:B------:R-:W-:Y:S01]  /*09a0*/  @!UP2 ULOP3.LUT UR5, URZ, UR12, URZ, 0x33, !UPT ;  /* 0x0000000cff05a292 */ /* 0x000fe2000f8e33ff */
[----:B------:R-:W-:Y:S01]  /*09b0*/  @P3 IADD3 R8, PT, PT, R8, 0x1, RZ ;  /* 0x0000000108083810 */ /* 0x000fe20007ffe0ff */
[----:B------:R-:W0:Y:S01]  /*09c0*/  LDCU UR4, c[0x0][0x398] ;  /* 0x00007300ff0477ac */ /* 0x000e220008000800 */
[----:B------:R-:W-:-:S04]  /*09d0*/  @!P1 IMAD.WIDE R18, R7, 0x4, R18 ;  /* 0x0000000407129825 */ /* 0x000fc800078e0212 */
[----:B------:R-:W-:Y:S01]  /*09e0*/  HFMA2 R7, -RZ, RZ, 0, 0 ;  /* 0x00000000ff077431 */ /* 0x000fe200000001ff */
[----:B------:R-:W-:Y:S01]  /*09f0*/  MOV R14, R8 ;  /* 0x00000008000e7202 */ /* 0x000fe20000000f00 */
[----:B------:R-:W-:Y:S01]  /*0a00*/  UIADD3 UR11, UPT, UPT, -UR5, URZ, URZ ;  /* 0x000000ff050b7290 */ /* 0x000fe2000fffe1ff */
[----:B------:R-:W-:Y:S01]  /*0a10*/  MOV R8, UR20 ;  /* 0x0000001400087c02 */ /* 0x000fe20008000f00 */
[----:B------:R-:W-:Y:S01]  /*0a20*/  HFMA2 R5, -RZ, RZ, 0, 0 ;  /* 0x00000000ff057431 */ /* 0x000fe200000001ff */
[----:B------:R-:W-:Y:S01]  /*0a30*/  @!P2 IADD3 R14, PT, PT, -R14, RZ, RZ ;  /* 0x000000ff0e0ea210 */ /* 0x000fe20007ffe1ff */
[----:B------:R-:W-:Y:S01]  /*0a40*/  UIMAD UR7, UR12, UR11, UR7 ;  /* 0x0000000b0c0772a4 */ /* 0x000fe2000f8e0207 */
[----:B------:R-:W-:Y:S01]  /*0a50*/  ISETP.GE.AND P2, PT, R8, 0x1, PT ;  /* 0x000000010800780c */ /* 0x000fe20003f46270 */
[----:B------:R-:W-:Y:S01]  /*0a60*/  UIMAD UR11, UR5, UR14, UR17 ;  /* 0x0000000e050b72a4 */ /* 0x000fe2000f8e0211 */
[----:B------:R-:W-:Y:S01]  /*0a70*/  @!P0 LOP3.LUT R14, RZ, R4, RZ, 0x33, !PT ;  /* 0x00000004ff0e8212 */ /* 0x000fe200078e33ff */
[----:B------:R-:W-:Y:S01]  /*0a80*/  UIMAD UR14, UR7, UR14, UR17 ;  /* 0x0000000e070e72a4 */ /* 0x000fe2000f8e0211 */
[----:B------:R-:W-:Y:S01]  /*0a90*/  MOV R8, RZ ;  /* 0x000000ff00087202 */ /* 0x000fe20000000f00 */
[----:B------:R-:W1:Y:S01]  /*0aa0*/  LDCU.64 UR16, c[0x0][0x358] ;  /* 0x00006b00ff1077ac */ /* 0x000e620008000a00 */
[----:B------:R-:W-:Y:S01]  /*0ab0*/  MOV R4, RZ ;  /* 0x000000ff00047202 */ /* 0x000fe20000000f00 */
[----:B0-----:R-:W-:-:S06]  /*0ac0*/  IMAD R12, R6, UR4, R13 ;  /* 0x00000004060c7c24 */ /* 0x001fcc000f8e020d */
[----:B------:R-:W-:Y:S05]  /*0ad0*/  @!P2 BRA `(.L_x_331) ;  /* 0x00000014003ca947 */ /* 0x000fea0003800000 */
[----:B------:R-:W0:Y:S01]  /*0ae0*/  S2UR UR5, SR_CgaCtaId ;  /* 0x00000000000579c3 */ /* 0x000e220000008800 */
[----:B------:R-:W2:Y:S01]  /*0af0*/  LDCU UR7, c[0x0][0x3bc] ;  /* 0x00007780ff0777ac */ /* 0x000ea20008000800 */
[----:B------:R-:W-:Y:S01]  /*0b00*/  MOV R29, RZ ;  /* 0x000000ff001d7202 */ /* 0x000fe20000000f00 */
[----:B------:R-:W-:Y:S01]  /*0b10*/  UMOV UR4, 0x400 ;  /* 0x0000040000047882 */ /* 0x000fe20000000000 */
[----:B--2---:R-:W-:-:S04]  /*0b20*/  UIMAD UR7, UR8, UR7, URZ ;  /* 0x00000007080772a4 */ /* 0x004fc8000f8e02ff */
[----:B------:R-:W-:Y:S02]  /*0b30*/  UIMAD UR12, UR20, UR7, URZ ;  /* 0x00000007140c72a4 */ /* 0x000fe4000f8e02ff */
[----:B0-----:R-:W-:Y:S02]  /*0b40*/  ULEA UR6, UR5, UR4, 0x18 ;  /* 0x0000000405067291 */ /* 0x001fe4000f8ec0ff */
[----:B------:R-:W-:Y:S02]  /*0b50*/  UIADD3 UR4, UPT, UPT, UR4, 0x400, URZ ;  /* 0x0000040004047890 */ /* 0x000fe4000fffe0ff */
[----:B------:R-:W-:Y:S02]  /*0b60*/  IMAD R13, R14, UR12, R13 ;  /* 0x0000000c0e0d7c24 */ /* 0x000fe4000f8e020d */
[----:B------:R-:W-:Y:S01]  /*0b70*/  ULEA UR4, UR5, UR4, 0x18 ;  /* 0x0000000405047291 */ /* 0x000fe2000f8ec0ff */
[----:B------:R-:W-:-:S04]  /*0b80*/  LEA R3, R3, UR6, 0x2 ;  /* 0x0000000603037c11 */ /* 0x000fc8000f8e10ff */
[----:B------:R-:W-:Y:S02]  /*0b90*/  LEA R14, R2, R3, 0x7 ;  /* 0x00000003020e7211 */ /* 0x000fe400078e38ff */
[----:B------:R-:W-:Y:S01]  /*0ba0*/  LEA R15, R15, UR4, 0x2 ;  /* 0x000000040f0f7c11 */ /* 0x000fe2000f8e10ff */
[----:B------:R-:W-:-:S06]  /*0bb0*/  UMOV UR4, URZ ;  /* 0x000000ff00047c82 */ /* 0x000fcc0008000000 */
.L_x_340:
[----:B------:R-:W0:Y:S02]  /*0bc0*/  LDCU UR5, c[0x0][0x3a8] ;  /* 0x00007500ff0577ac */ /* 0x000e240008000800 */
[----:B0-----:R-:W-:-:S09]  /*0bd0*/  UISETP.NE.AND UP0, UPT, UR5, URZ, UPT ;  /* 0x000000ff0500728c */ /* 0x001fd2000bf05270 */
[----:B------:R-:W-:Y:S05]  /*0be0*/  BRA.U !UP0, `(.L_x_332) ;  /* 0x0000001108e87547 */ /* 0x000fea000b800000 */
[----:B------:R-:W0:Y:S01]  /*0bf0*/  S2UR UR12, SR_CgaCtaId ;  /* 0x00000000000c79c3 */ /* 0x000e220000008800 */
[----:B------:R-:W2:Y:S01]  /*0c00*/  LDCU UR5, c[0x0][0x39c] ;  /* 0x00007380ff0577ac */ /* 0x000ea20008000800 */
[----:B------:R-:W-:Y:S02]  /*0c10*/  MOV R17, R2 ;  /* 0x0000000200117202 */ /* 0x000fe40000000f00 */
[----:B------:R-:W-:Y:S01]  /*0c20*/  MOV R3, R0 ;  /* 0x0000000000037202 */ /* 0x000fe20000000f00 */
[----:B------:R-:W-:Y:S01]  /*0c30*/  UMOV UR6, 0x400 ;  /* 0x0000040000067882 */ /* 0x000fe20000000000 */
[----:B------:R-:W3:Y:S01]  /*0c40*/  LDCU UR21, c[0x0][0x39c] ;  /* 0x00007380ff1577ac */ /* 0x000ee20008000800 */
[----:B------:R-:W4:Y:S01]  /*0c50*/  LDCU UR15, c[0x0][0x3bc] ;  /* 0x00007780ff0f77ac */ /* 0x000f220008000800 */
[----:B------:R-:W1:Y:S01]  /*0c60*/  LDCU.64 UR18, c[0x0][0x380] ;  /* 0x00007000ff1277ac */ /* 0x000e620008000a00 */
[----:B--2---:R-:W-:-:S04]  /*0c70*/  UIMAD UR5, UR9, UR5, URZ ;  /* 0x00000005090572a4 */ /* 0x004fc8000f8e02ff */
[----:B------:R-:W-:Y:S02]  /*0c80*/  UIMAD UR13, UR5, UR4, URZ ;  /* 0x00000004050d72a4 */ /* 0x000fe4000f8e02ff */
[----:B0-----:R-:W-:Y:S02]  /*0c90*/  ULEA UR12, UR12, UR6, 0x18 ;  /* 0x000000060c0c7291 */ /* 0x001fe4000f8ec0ff */
[----:B------:R-:W-:-:S03]  /*0ca0*/  UIADD3 UR6, UPT, UPT, UR5, UR13, URZ ;  /* 0x0000000d05067290 */ /* 0x000fc6000fffe0ff */
[----:B------:R-:W-:Y:S01]  /*0cb0*/  UMOV UR5, URZ ;  /* 0x000000ff00057c82 */ /* 0x000fe20008000000 */
[----:B-1-34-:R-:W-:-:S08]  /*0cc0*/  LEA R16, R0, UR12, 0x2 ;  /* 0x0000000c00107c11 */ /* 0x01afd0000f8e10ff */
.L_x_339:
        /* <DEDUP_REMOVED lines=14> */
.L_x_335:
[----:B------:R1:W-:Y:S04]  /*0db0*/  STS [R14], RZ ;  /* 0x000000ff0e007388 */ /* 0x0003e80000000800 */
[----:B------:R1:W-:Y:S02]  /*0dc0*/  STS [R14+0x200], RZ ;  /* 0x000200ff0e007388 */ /* 0x0003e40000000800 */
.L_x_334:
[----:B------:R-:W-:Y:S05]  /*0dd0*/  BSYNC.RECONVERGENT B0 ;  /* 0x0000000000007941 */ /* 0x000fea0003800200 */
.L_x_333:
[----:B------:R-:W-:Y:S01]  /*0de0*/  ISETP.GE.AND P0, PT, R3, UR9, PT ;  /* 0x0000000903007c0c */ /* 0x000fe2000bf06270 */
[----:B------:R-:W-:-:S12]  /*0df0*/  BSSY.RECONVERGENT B0, `(.L_x_336) ;  /* 0x0000040000007945 */ /* 0x000fd80003800200 */
[----:B------:R-:W-:Y:S05]  /*0e00*/  @P0 BRA `(.L_x_337) ;  /* 0x0000000000f80947 */ /* 0x000fea0003800000 */
[----:B------:R-:W2:Y:S02]  /*0e10*/  LDC R6, c[0x0][0x3a8] ;  /* 0x0000ea00ff067b82 */ /* 0x000ea40000000800 */
[----:B--2---:R-:W-:-:S04]  /*0e20*/  IABS R9, R6 ;  /* 0x0000000600097213 */ /* 0x004fc80000000000 */
[----:B------:R-:W2:Y:S08]  /*0e30*/  I2F.RP R32, R9 ;  /* 0x0000000900207306 */ /* 0x000eb00000209400 */
[----:B--2---:R-:W2:Y:S02]  /*0e40*/  MUFU.RCP R32, R32 ;  /* 0x0000002000207308 */ /* 0x004ea40000001000 */
[----:B--2---:R-:W-:-:S06]  /*0e50*/  IADD3 R10, PT, PT, R32, 0xffffffe, RZ ;  /* 0x0ffffffe200a7810 */ /* 0x004fcc0007ffe0ff */
[----:B0-----:R0:W2:Y:S02]  /*0e60*/  F2I.FTZ.U32.TRUNC.NTZ R11, R10 ;  /* 0x0000000a000b7305 */ /* 0x0010a4000021f000 */
[----:B0-----:R-:W-:Y:S01]  /*0e70*/  HFMA2 R10, -RZ, RZ, 0, 0 ;  /* 0x00000000ff0a7431 */ /* 0x001fe200000001ff */
[----:B--2---:R-:W-:-:S05]  /*0e80*/  IADD3 R34, PT, PT, RZ, -R11, RZ ;  /* 0x8000000bff227210 */ /* 0x004fca0007ffe0ff */
[----:B------:R-:W-:Y:S01]  /*0e90*/  IMAD R33, R34, R9, RZ ;  /* 0x0000000922217224 */ /* 0x000fe200078e02ff */
[----:B------:R-:W-:-:S03]  /*0ea0*/  IABS R34, R3 ;  /* 0x0000000300227213 */ /* 0x000fc60000000000 */
[----:B------:R-:W-:-:S06]  /*0eb0*/  IMAD.HI.U32 R11, R11, R33, R10 ;  /* 0x000000210b0b7227 */ /* 0x000fcc00078e000a */
[----:B------:R-:W-:-:S05]  /*0ec0*/  IMAD.HI.U32 R11, R11, R34, RZ ;  /* 0x000000220b0b7227 */ /* 0x000fca00078e00ff */
[----:B------:R-:W-:-:S05]  /*0ed0*/  IADD3 R32, PT, PT, -R11, RZ, RZ ;  /* 0x000000ff0b207210 */ /* 0x000fca0007ffe1ff */
[----:B------:R-:W-:-:S05]  /*0ee0*/  IMAD R32, R9, R32, R34 ;  /* 0x0000002009207224 */ /* 0x000fca00078e0222 */
[----:B------:R-:W-:-:S13]  /*0ef0*/  ISETP.GT.U32.AND P1, PT, R9, R32, PT ;  /* 0x000000200900720c */ /* 0x000fda0003f24070 */
[-C--:B------:R-:W-:Y:S02]  /*0f00*/  @!P1 IADD3 R32, PT, PT, R32, -R9.reuse, RZ ;  /* 0x8000000920209210 */ /* 0x080fe40007ffe0ff */
[----:B------:R-:W-:Y:S02]  /*0f10*/  @!P1 IADD3 R11, PT, PT, R11, 0x1, RZ ;  /* 0x000000010b0b9810 */ /* 0x000fe40007ffe0ff */
[----:B------:R-:W-:Y:S02]  /*0f20*/  ISETP.GE.U32.AND P0, PT, R32, R9, PT ;  /* 0x000000092000720c */ /* 0x000fe40003f06070 */
[----:B------:R-:W-:Y:S02]  /*0f30*/  LOP3.LUT R9, R3, R6, RZ, 0x3c, !PT ;  /* 0x0000000603097212 */ /* 0x000fe400078e3cff */
[----:B------:R-:W-:Y:S02]  /*0f40*/  ISETP.NE.AND P1, PT, R6, RZ, PT ;  /* 0x000000ff0600720c */ /* 0x000fe40003f25270 */
[----:B------:R-:W-:-:S07]  /*0f50*/  ISETP.GE.AND P2, PT, R9, RZ, PT ;  /* 0x000000ff0900720c */ /* 0x000fce0003f46270 */
        /* <DEDUP_REMOVED lines=18> */
[----:B------:R-:W-:Y:S02]  /*1080*/  SHF.R.S32.HI R9, RZ, 0x1f, R13 ;  /* 0x0000001fff097819 */ /* 0x000fe4000001140d */
[----:B------:R-:W-:Y:S01]  /*1090*/  MOV R11, UR7 ;  /* 0x00000007000b7c02 */ /* 0x000fe20008000f00 */
        /* <DEDUP_REMOVED lines=8> */
[----:B------:R-:W4:Y:S04]  /*1120*/  LDG.E R34, desc[UR16][R10.64] ;  /* 0x000000100a227981 */ /* 0x000f28000c1e1900 */
[----:B------:R-:W5:Y:S01]  /*1130*/  LDG.E R35, desc[UR16][R10.64+0x80] ;  /* 0x000080100a237981 */ /* 0x000f62000c1e1900 */
[----:B------:R-:W-:-:S05]  /*1140*/  LEA R9, R0, R15, 0x8 ;  /* 0x0000000f00097211 */ /* 0x000fca00078e40ff */
[----:B--2---:R2:W-:Y:S04]  /*1150*/  STS [R9], R6 ;  /* 0x0000000609007388 */ /* 0x0045e80000000800 */
[----:B---3--:R2:W-:Y:S04]  /*1160*/  STS [R9+0x80], R36 ;  /* 0x0000802409007388 */ /* 0x0085e80000000800 */
[----:B----4-:R2:W-:Y:S04]  /*1170*/  STS [R9+0x400], R34 ;  /* 0x0004002209007388 */ /* 0x0105e80000000800 */
[----:B-----5:R2:W-:Y:S01]  /*1180*/  STS [R9+0x480], R35 ;  /* 0x0004802309007388 */ /* 0x0205e20000000800 */
[----:B------:R-:W-:Y:S05]  /*1190*/  BRA `(.L_x_337) ;  /* 0x0000000000147947 */ /* 0x000fea0003800000 */
.L_x_338:
[----:B------:R-:W-:-:S05]  /*11a0*/  LEA R6, R0, R15, 0x8 ;  /* 0x0000000f00067211 */ /* 0x000fca00078e40ff */
[----:B------:R3:W-:Y:S04]  /*11b0*/  STS [R6], RZ ;  /* 0x000000ff06007388 */ /* 0x0007e80000000800 */
[----:B------:R3:W-:Y:S04]  /*11c0*/  STS [R6+0x400], RZ ;  /* 0x000400ff06007388 */ /* 0x0007e80000000800 */
[----:B------:R3:W-:Y:S04]  /*11d0*/  STS [R6+0x80], RZ ;  /* 0x000080ff06007388 */ /* 0x0007e80000000800 */
[----:B------:R3:W-:Y:S02]  /*11e0*/  STS [R6+0x480], RZ ;  /* 0x000480ff06007388 */ /* 0x0007e40000000800 */
.L_x_337:
[----:B------:R-:W-:Y:S05]  /*11f0*/  BSYNC.RECONVERGENT B0 ;  /* 0x0000000000007941 */ /* 0x000fea0003800200 */
.L_x_336:
[----:B------:R-:W-:Y:S01]  /*1200*/  BAR.SYNC.DEFER_BLOCKING 0x0 ;  /* 0x0000000000007b1d */ /* 0x000fe20000010000 */
[----:B------:R-:W-:Y:S01]  /*1210*/  UIADD3 UR5, UPT, UPT, UR5, 0x4, URZ ;  /* 0x0000000405057890 */ /* 0x000fe2000fffe0ff */
[----:B------:R-:W-:Y:S01]  /*1220*/  IADD3 R3, PT, PT, R3, 0x4, RZ ;  /* 0x0000000403037810 */ /* 0x000fe20007ffe0ff */
[----:B------:R-:W-:Y:S01]  /*1230*/  ULEA UR6, UR21, UR6, 0x2 ;  /* 0x0000000615067291 */ /* 0x000fe2000f8e10ff */
[----:B------:R-:W-:Y:S01]  /*1240*/  IADD3 R17, PT, PT, R17, 0x4, RZ ;  /* 0x0000000411117810 */ /* 0x000fe20007ffe0ff */
[----:B------:R-:W-:Y:S02]  /*1250*/  UISETP.GE.U32.AND UP0, UPT, UR5, UR9, UPT ;  /* 0x000000090500728c */ /* 0x000fe4000bf06070 */
[----:B------:R-:W-:Y:S01]  /*1260*/  ULEA UR13, UR21, UR13, 0x2 ;  /* 0x0000000d150d7291 */ /* 0x000fe2000f8e10ff */
[----:B------:R-:W-:Y:S04]  /*1270*/  LDS R10, [R16] ;  /* 0x00000000100a7984 */ /* 0x000fe80000000800 */
[----:B--2---:R-:W2:Y:S04]  /*1280*/  LDS R9, [R15] ;  /* 0x000000000f097984 */ /* 0x004ea80000000800 */
[----:B---3--:R-:W3:Y:S04]  /*1290*/  LDS R6, [R15+0x80] ;  /* 0x000080000f067984 */ /* 0x008ee80000000800 */
[----:B0-----:R-:W0:Y:S04]  /*12a0*/  LDS R11, [R16+0x10] ;  /* 0x00001000100b7984 */ /* 0x001e280000000800 */
[----:B------:R-:W4:Y:S04]  /*12b0*/  LDS R32, [R16+0x60] ;  /* 0x0000600010207984 */ /* 0x000f280000000800 */
[----:B------:R-:W5:Y:S04]  /*12c0*/  LDS R35, [R16+0x40] ;  /* 0x0000400010237984 */ /* 0x000f680000000800 */
[----:B------:R-:W1:Y:S04]  /*12d0*/  LDS R33, [R16+0x50] ;  /* 0x0000500010217984 */ /* 0x000e680000000800 */
[----:B------:R-:W-:Y:S04]  /*12e0*/  LDS R34, [R16+0x80] ;  /* 0x0000800010227984 */ /* 0x000fe80000000800 */
[----:B------:R-:W-:Y:S04]  /*12f0*/  LDS R37, [R16+0xb0] ;  /* 0x0000b00010257984 */ /* 0x000fe80000000800 */
[----:B------:R-:W-:Y:S01]  /*1300*/  LDS R36, [R16+0x180] ;  /* 0x0001800010247984 */ /* 0x000fe20000000800 */
[C---:B--2---:R-:W-:Y:S01]  /*1310*/  FFMA R27, R10.reuse, R9, R27 ;  /* 0x000000090a1b7223 */ /* 0x044fe2000000001b */
[----:B---3--:R-:W-:-:S02]  /*1320*/  FFMA R26, R10, R6, R26 ;  /* 0x000000060a1a7223 */ /* 0x008fc4000000001a */
[----:B------:R-:W2:Y:S01]  /*1330*/  LDS R10, [R16+0x20] ;  /* 0x00002000100a7984 */ /* 0x000ea20000000800 */
[CC--:B0-----:R-:W-:Y:S01]  /*1340*/  FFMA R25, R9.reuse, R11.reuse, R25 ;  /* 0x0000000b09197223 */ /* 0x0c1fe20000000019 */
[C---:B------:R-:W-:Y:S02]  /*1350*/  FFMA R24, R6.reuse, R11, R24 ;  /* 0x0000000b06187223 */ /* 0x040fe40000000018 */
[----:B------:R-:W0:Y:S01]  /*1360*/  LDS R11, [R16+0x30] ;  /* 0x00003000100b7984 */ /* 0x000e220000000800 */
[CC--:B----4-:R-:W-:Y:S01]  /*1370*/  FFMA R8, R9.reuse, R32.reuse, R8 ;  /* 0x0000002009087223 */ /* 0x0d0fe20000000008 */
[C---:B------:R-:W-:Y:S02]  /*1380*/  FFMA R7, R6.reuse, R32, R7 ;  /* 0x0000002006077223 */ /* 0x040fe40000000007 */
[----:B------:R-:W3:Y:S01]  /*1390*/  LDS R32, [R16+0x70] ;  /* 0x0000700010207984 */ /* 0x000ee20000000800 */
[C---:B-----5:R-:W-:Y:S01]  /*13a0*/  FFMA R4, R6.reuse, R35, R4 ;  /* 0x0000002306047223 */ /* 0x060fe20000000004 */
[-C--:B-1----:R-:W-:Y:S01]  /*13b0*/  FFMA R5, R9, R33.reuse, R5 ;  /* 0x0000002109057223 */ /* 0x082fe20000000005 */
[----:B------:R-:W-:-:S02]  /*13c0*/  FFMA R21, R6, R33, R21 ;  /* 0x0000002106157223 */ /* 0x000fc40000000015 */
[----:B------:R-:W-:Y:S01]  /*13d0*/  LDS R33, [R16+0x90] ;  /* 0x0000900010217984 */ /* 0x000fe20000000800 */
[CC--:B--2---:R-:W-:Y:S01]  /*13e0*/  FFMA R23, R9.reuse, R10.reuse, R23 ;  /* 0x0000000a09177223 */ /* 0x0c4fe20000000017 */
[C---:B------:R-:W-:Y:S01]  /*13f0*/  FFMA R22, R6.reuse, R10, R22 ;  /* 0x0000000a06167223 */ /* 0x040fe20000000016 */
[C---:B------:R-:W-:Y:S02]  /*1400*/  FFMA R10, R9.reuse, R35, R28 ;  /* 0x00000023090a7223 */ /* 0x040fe4000000001c */
[----:B------:R-:W1:Y:S01]  /*1410*/  LDS R28, [R15+0x180] ;  /* 0x000180000f1c7984 */ /* 0x000e620000000800 */
[CC--:B0-----:R-:W-:Y:S01]  /*1420*/  FFMA R20, R9.reuse, R11.reuse, R20 ;  /* 0x0000000b09147223 */ /* 0x0c1fe20000000014 */
[C---:B------:R-:W-:Y:S02]  /*1430*/  FFMA R11, R6.reuse, R11, R30 ;  /* 0x0000000b060b7223 */ /* 0x040fe4000000001e */
[----:B------:R-:W0:Y:S01]  /*1440*/  LDS R30, [R15+0x100] ;  /* 0x000100000f1e7984 */ /* 0x000e220000000800 */
[-C--:B---3--:R-:W-:Y:S01]  /*1450*/  FFMA R31, R9, R32.reuse, R31 ;  /* 0x00000020091f7223 */ /* 0x088fe2000000001f */
[----:B------:R-:W-:-:S02]  /*1460*/  FFMA R29, R6, R32, R29 ;  /* 0x00000020061d7223 */ /* 0x000fc4000000001d */
[----:B------:R-:W2:Y:S04]  /*1470*/  LDS R9, [R16+0xd0] ;  /* 0x0000d00010097984 */ /* 0x000ea80000000800 */
[----:B------:R-:W3:Y:S04]  /*1480*/  LDS R6, [R16+0xe0] ;  /* 0x0000e00010067984 */ /* 0x000ee80000000800 */
[----:B------:R-:W4:Y:S04]  /*1490*/  LDS R35, [R16+0xa0] ;  /* 0x0000a00010237984 */ /* 0x000f280000000800 */
[----:B------:R-:W-:Y:S01]  /*14a0*/  LDS R32, [R16+0x110] ;  /* 0x0001100010207984 */ /* 0x000fe20000000800 */
[----:B-1----:R-:W-:Y:S01]  /*14b0*/  FFMA R24, R28, R33, R24 ;  /* 0x000000211c187223 */ /* 0x002fe20000000018 */
[----:B------:R-:W-:Y:S01]  /*14c0*/  FFMA R26, R34, R28, R26 ;  /* 0x0000001c221a7223 */ /* 0x000fe2000000001a */
[----:B------:R-:W-:Y:S01]  /*14d0*/  FFMA R11, R28, R37, R11 ;  /* 0x000000251c0b7223 */ /* 0x000fe2000000000b */
[----:B0-----:R-:W-:Y:S01]  /*14e0*/  FFMA R25, R30, R33, R25 ;  /* 0x000000211e197223 */ /* 0x001fe20000000019 */
[----:B------:R-:W-:Y:S01]  /*14f0*/  FFMA R27, R34, R30, R27 ;  /* 0x0000001e221b7223 */ /* 0x000fe2000000001b */
[----:B------:R-:W0:Y:S01]  /*1500*/  LDS R33, [R16+0xc0] ;  /* 0x0000c00010217984 */ /* 0x000e220000000800 */
[C---:B------:R-:W-:Y:S01]  /*1510*/  FFMA R20, R30.reuse, R37, R20 ;  /* 0x000000251e147223 */ /* 0x040fe20000000014 */
[-C--:B--2---:R-:W-:Y:S01]  /*1520*/  FFMA R5, R30, R9.reuse, R5 ;  /* 0x000000091e057223 */ /* 0x084fe20000000005 */
[----:B------:R-:W-:Y:S01]  /*1530*/  FFMA R21, R28, R9, R21 ;  /* 0x000000091c157223 */ /* 0x000fe20000000015 */
[----:B------:R-:W-:Y:S01]  /*1540*/  LDS R34, [R16+0x100] ;  /* 0x0001000010227984 */ /* 0x000fe20000000800 */
[-C--:B---3--:R-:W-:Y:S01]  /*1550*/  FFMA R8, R30, R6.reuse, R8 ;  /* 0x000000061e087223 */ /* 0x088fe20000000008 */
[----:B------:R-:W-:-:S02]  /*1560*/  FFMA R7, R28, R6, R7 ;  /* 0x000000061c077223 */ /* 0x000fc40000000007 */
[----:B------:R-:W1:Y:S01]  /*1570*/  LDS R9, [R15+0x200] ;  /* 0x000200000f097984 */ /* 0x000e620000000800 */
[-C--:B----4-:R-:W-:Y:S01]  /*1580*/  FFMA R23, R30, R35.reuse, R23 ;  /* 0x000000231e177223 */ /* 0x090fe20000000017 */
[----:B------:R-:W-:Y:S02]  /*1590*/  FFMA R22, R28, R35, R22 ;  /* 0x000000231c167223 */ /* 0x000fe40000000016 */
[----:B------:R-:W2:Y:S04]  /*15a0*/  LDS R6, [R15+0x280] ;  /* 0x000280000f067984 */ /* 0x000ea80000000800 */
[----:B------:R-:W3:Y:S01]  /*15b0*/  LDS R35, [R16+0x130] ;  /* 0x0001300010237984 */ /* 0x000ee20000000800 */
[-C--:B0-----:R-:W-:Y:S01]  /*15c0*/  FFMA R10, R30, R33.reuse, R10 ;  /* 0x000000211e0a7223 */ /* 0x081fe2000000000a */
[----:B------:R-:W-:-:S02]  /*15d0*/  FFMA R4, R28, R33, R4 ;  /* 0x000000211c047223 */ /* 0x000fc40000000004 */
[----:B------:R-:W0:Y:S01]  /*15e0*/  LDS R33, [R16+0xf0] ;  /* 0x0000f00010217984 */ /* 0x000e220000000800 */
[C---:B-1----:R-:W-:Y:S01]  /*15f0*/  FFMA R27, R34.reuse, R9, R27 ;  /* 0x00000009221b7223 */ /* 0x042fe2000000001b */
[C---:B------:R-:W-:Y:S01]  /*1600*/  FFMA R25, R9.reuse, R32, R25 ;  /* 0x0000002009197223 */ /* 0x040fe20000000019 */
[----:B--2---:R-:W-:Y:S01]  /*1610*/  FFMA R26, R34, R6, R26 ;  /* 0x00000006221a7223 */ /* 0x004fe2000000001a */
[C---:B------:R-:W-:Y:S01]  /*1620*/  FFMA R24, R6.reuse, R32, R24 ;  /* 0x0000002006187223 */ /* 0x040fe20000000018 */
[----:B------:R-:W1:Y:S01]  /*1630*/  LDS R34, [R16+0x120] ;  /* 0x0001200010227984 */ /* 0x000e620000000800 */
[-C--:B---3--:R-:W-:Y:S01]  /*1640*/  FFMA R20, R9, R35.reuse, R20 ;  /* 0x0000002309147223 */ /* 0x088fe20000000014 */
[----:B------:R-:W-:Y:S02]  /*1650*/  FFMA R11, R6, R35, R11 ;  /* 0x00000023060b7223 */ /* 0x000fe4000000000b */
[----:B------:R-:W-:Y:S04]  /*1660*/  LDS R32, [R16+0x190] ;  /* 0x0001900010207984 */ /* 0x000fe80000000800 */
[----:B------:R-:W-:Y:S01]  /*1670*/  LDS R35, [R16+0x1b0] ;  /* 0x0001b00010237984 */ /* 0x000fe20000000800 */
[-C--:B0-----:R-:W-:Y:S01]  /*1680*/  FFMA R29, R28, R33.reuse, R29 ;  /* 0x000000211c1d7223 */ /* 0x081fe2000000001d */
[----:B------:R-:W-:-:S02]  /*1690*/  FFMA R31, R30, R33, R31 ;  /* 0x000000211e1f7223 */ /* 0x000fc4000000001f */
[----:B------:R-:W0:Y:S04]  /*16a0*/  LDS R28, [R16+0x160] ;  /* 0x00016000101c7984 */ /* 0x000e280000000800 */
[----:B------:R-:W2:Y:S04]  /*16b0*/  LDS R30, [R16+0x150] ;  /* 0x00015000101e7984 */ /* 0x000ea80000000800 */
[----:B------:R-:W3:Y:S01]  /*16c0*/  LDS R33, [R16+0x140] ;  /* 0x0001400010217984 */ /* 0x000ee20000000800 */
[-C--:B-1----:R-:W-:Y:S01]  /*16d0*/  FFMA R23, R9, R34.reuse, R23 ;  /* 0x0000002209177223 */ /* 0x082fe20000000017 */
[----:B------:R-:W-:-:S02]  /*16e0*/  FFMA R22, R6, R34, R22 ;  /* 0x0000002206167223 */ /* 0x000fc40000000016 */
[----:B------:R-:W1:Y:S01]  /*16f0*/  LDS R34, [R16+0x170] ;  /* 0x0001700010227984 */ /* 0x000e620000000800 */
[CC--:B0-----:R-:W-:Y:S01]  /*1700*/  FFMA R8, R9.reuse, R28.reuse, R8 ;  /* 0x0000001c09087223 */ /* 0x0c1fe20000000008 */
[C---:B------:R-:W-:Y:S02]  /*1710*/  FFMA R28, R6.reuse, R28, R7 ;  /* 0x0000001c061c7223 */ /* 0x040fe40000000007 */
[----:B------:R-:W0:Y:S01]  /*1720*/  LDS R7, [R15+0x300] ;  /* 0x000300000f077984 */ /* 0x000e220000000800 */
[CC--:B--2---:R-:W-:Y:S01]  /*1730*/  FFMA R5, R9.reuse, R30.reuse, R5 ;  /* 0x0000001e09057223 */ /* 0x0c4fe20000000005 */
[C---:B------:R-:W-:Y:S02]  /*1740*/  FFMA R21, R6.reuse, R30, R21 ;  /* 0x0000001e06157223 */ /* 0x040fe40000000015 */
[----:B------:R-:W2:Y:S01]  /*1750*/  LDS R30, [R15+0x380] ;  /* 0x000380000f1e7984 */ /* 0x000ea20000000800 */
[-C--:B---3--:R-:W-:Y:S01]  /*1760*/  FFMA R10, R9, R33.reuse, R10 ;  /* 0x00000021090a7223 */ /* 0x088fe2000000000a */
[----:B------:R-:W-:-:S02]  /*1770*/  FFMA R4, R6, R33, R4 ;  /* 0x0000002106047223 */ /* 0x000fc40000000004 */
[----:B------:R-:W3:Y:S01]  /*1780*/  LDS R33, [R16+0x1c0] ;  /* 0x0001c00010217984 */ /* 0x000ee20000000800 */
[-C--:B-1----:R-:W-:Y:S01]  /*1790*/  FFMA R31, R9, R34.reuse, R31 ;  /* 0x00000022091f7223 */ /* 0x082fe2000000001f */
[----:B------:R-:W-:Y:S02]  /*17a0*/  FFMA R29, R6, R34, R29 ;  /* 0x00000022061d7223 */ /* 0x000fe4000000001d */
[----:B------:R-:W1:Y:S04]  /*17b0*/  LDS R34, [R16+0x1a0] ;  /* 0x0001a00010227984 */ /* 0x000e680000000800 */
[----:B------:R-:W4:Y:S04]  /*17c0*/  LDS R9, [R16+0x1d0] ;  /* 0x0001d00010097984 */ /* 0x000f280000000800 */
[----:B------:R-:W5:Y:S01]  /*17d0*/  LDS R6, [R16+0x1e0] ;  /* 0x0001e00010067984 */ /* 0x000f620000000800 */
[CC--:B0-----:R-:W-:Y:S01]  /*17e0*/  FFMA R25, R7.reuse, R32.reuse, R25 ;  /* 0x0000002007197223 */ /* 0x0c1fe20000000019 */
[----:B------:R-:W-:Y:S01]  /*17f0*/  FFMA R27, R36, R7, R27 ;  /* 0x00000007241b7223 */ /* 0x000fe2000000001b */
[CC--:B------:R-:W-:Y:S01]  /*1800*/  FFMA R20, R7.reuse, R35.reuse, R20 ;  /* 0x0000002307147223 */ /* 0x0c0fe20000000014 */
[----:B--2---:R-:W-:Y:S01]  /*1810*/  FFMA R24, R30, R32, R24 ;  /* 0x000000201e187223 */ /* 0x004fe20000000018 */
[----:B------:R-:W-:Y:S01]  /*1820*/  FFMA R26, R36, R30, R26 ;  /* 0x0000001e241a7223 */ /* 0x000fe2000000001a */
[----:B------:R-:W-:Y:S01]  /*1830*/  LDS R32, [R16+0x210] ;  /* 0x0002100010207984 */ /* 0x000fe20000000800 */
[C---:B------:R-:W-:Y:S01]  /*1840*/  FFMA R11, R30.reuse, R35, R11 ;  /* 0x000000231e0b7223 */ /* 0x040fe2000000000b */
[CC--:B---3--:R-:W-:Y:S01]  /*1850*/  FFMA R10, R7.reuse, R33.reuse, R10 ;  /* 0x00000021070a7223 */ /* 0x0c8fe2000000000a */
[C---:B------:R-:W-:Y:S01]  /*1860*/  FFMA R4, R30.reuse, R33, R4 ;  /* 0x000000211e047223 */ /* 0x040fe20000000004 */
[----:B------:R-:W-:Y:S01]  /*1870*/  LDS R36, [R16+0x200] ;  /* 0x0002000010247984 */ /* 0x000fe20000000800 */
[-C--:B-1----:R-:W-:Y:S01]  /*1880*/  FFMA R23, R7, R34.reuse, R23 ;  /* 0x0000002207177223 */ /* 0x082fe20000000017 */
[----:B------:R-:W-:-:S02]  /*1890*/  FFMA R22, R30, R34, R22 ;  /* 0x000000221e167223 */ /* 0x000fc40000000016 */
[----:B------:R-:W-:Y:S01]  /*18a0*/  LDS R33, [R16+0x230] ;  /* 0x0002300010217984 */ /* 0x000fe20000000800 */
[CC--:B----4-:R-:W-:Y:S01]  /*18b0*/  FFMA R5, R7.reuse, R9.reuse, R5 ;  /* 0x0000000907057223 */ /* 0x0d0fe20000000005 */
[C---:B------:R-:W-:Y:S02]  /*18c0*/  FFMA R21, R30.reuse, R9, R21 ;  /* 0x000000091e157223 */ /* 0x040fe40000000015 */
[----:B------:R-:W0:Y:S01]  /*18d0*/  LDS R34, [R16+0x1f0] ;  /* 0x0001f00010227984 */ /* 0x000e220000000800 */
[CC--:B-----5:R-:W-:Y:S01]  /*18e0*/  FFMA R8, R7.reuse, R6.reuse, R8 ;  /* 0x0000000607087223 */ /* 0x0e0fe20000000008 */
[C---:B------:R-:W-:Y:S02]  /*18f0*/  FFMA R28, R30.reuse, R6, R28 ;  /* 0x000000061e1c7223 */ /* 0x040fe4000000001c */
[----:B------:R-:W1:Y:S04]  /*1900*/  LDS R9, [R15+0x480] ;  /* 0x000480000f097984 */ /* 0x000e680000000800 */
[----:B------:R-:W2:Y:S04]  /*1910*/  LDS R6, [R15+0x400] ;  /* 0x000400000f067984 */ /* 0x000ea80000000800 */
[----:B------:R-:W-:Y:S01]  /*1920*/  LDS R35, [R16+0x280] ;  /* 0x0002800010237984 */ /* 0x000fe20000000800 */
[-C--:B0-----:R-:W-:Y:S01]  /*1930*/  FFMA R31, R7, R34.reuse, R31 ;  /* 0x00000022071f7223 */ /* 0x081fe2000000001f */
[----:B------:R-:W-:-:S02]  /*1940*/  FFMA R29, R30, R34, R29 ;  /* 0x000000221e1d7223 */ /* 0x000fc4000000001d */
[----:B------:R-:W0:Y:S01]  /*1950*/  LDS R7, [R16+0x260] ;  /* 0x0002600010077984 */ /* 0x000e220000000800 */
[CC--:B-1----:R-:W-:Y:S01]  /*1960*/  FFMA R24, R9.reuse, R32.reuse, R24 ;  /* 0x0000002009187223 */ /* 0x0c2fe20000000018 */
[----:B------:R-:W-:Y:S02]  /*1970*/  FFMA R11, R9, R33, R11 ;  /* 0x00000021090b7223 */ /* 0x000fe4000000000b */
[----:B------:R-:W1:Y:S01]  /*1980*/  LDS R34, [R16+0x220] ;  /* 0x0002200010227984 */ /* 0x000e620000000800 */
[----:B------:R-:W-:Y:S01]  /*1990*/  FFMA R26, R36, R9, R26 ;  /* 0x00000009241a7223 */ /* 0x000fe2000000001a */
[C---:B--2---:R-:W-:Y:S01]  /*19a0*/  FFMA R25, R6.reuse, R32, R25 ;  /* 0x0000002006197223 */ /* 0x044fe20000000019 */
[----:B------:R-:W-:Y:S01]  /*19b0*/  FFMA R20, R6, R33, R20 ;  /* 0x0000002106147223 */ /* 0x000fe20000000014 */
[----:B------:R-:W2:Y:S01]  /*19c0*/  LDS R30, [R16+0x250] ;  /* 0x00025000101e7984 */ /* 0x000ea20000000800 */
[----:B------:R-:W-:-:S03]  /*19d0*/  FFMA R27, R36, R6, R27 ;  /* 0x00000006241b7223 */ /* 0x000fc6000000001b */
[----:B------:R-:W3:Y:S04]  /*19e0*/  LDS R32, [R16+0x240] ;  /* 0x0002400010207984 */ /* 0x000ee80000000800 */
[----:B------:R-:W4:Y:S01]  /*19f0*/  LDS R33, [R16+0x270] ;  /* 0x0002700010217984 */ /* 0x000f220000000800 */
[CC--:B0-----:R-:W-:Y:S01]  /*1a00*/  FFMA R8, R6.reuse, R7.reuse, R8 ;  /* 0x0000000706087223 */ /* 0x0c1fe20000000008 */
[C---:B------:R-:W-:Y:S02]  /*1a10*/  FFMA R28, R9.reuse, R7, R28 ;  /* 0x00000007091c7223 */ /* 0x040fe4000000001c */
[----:B------:R-:W0:Y:S01]  /*1a20*/  LDS R7, [R15+0x580] ;  /* 0x000580000f077984 */ /* 0x000e220000000800 */
[-C--:B-1----:R-:W-:Y:S01]  /*1a30*/  FFMA R23, R6, R34.reuse, R23 ;  /* 0x0000002206177223 */ /* 0x082fe20000000017 */
[----:B------:R-:W-:-:S02]  /*1a40*/  FFMA R22, R9, R34, R22 ;  /* 0x0000002209167223 */ /* 0x000fc40000000016 */
[----:B------:R-:W1:Y:S01]  /*1a50*/  LDS R34, [R16+0x290] ;  /* 0x0002900010227984 */ /* 0x000e620000000800 */
[CC--:B--2---:R-:W-:Y:S01]  /*1a60*/  FFMA R5, R6.reuse, R30.reuse, R5 ;  /* 0x0000001e06057223 */ /* 0x0c4fe20000000005 */
[C---:B------:R-:W-:Y:S02]  /*1a70*/  FFMA R21, R9.reuse, R30, R21 ;  /* 0x0000001e09157223 */ /* 0x040fe40000000015 */
[----:B------:R-:W2:Y:S01]  /*1a80*/  LDS R30, [R15+0x500] ;  /* 0x000500000f1e7984 */ /* 0x000ea20000000800 */
[CC--:B---3--:R-:W-:Y:S01]  /*1a90*/  FFMA R10, R6.reuse, R32.reuse, R10 ;  /* 0x00000020060a7223 */ /* 0x0c8fe2000000000a */
[C---:B------:R-:W-:Y:S02]  /*1aa0*/  FFMA R4, R9.reuse, R32, R4 ;  /* 0x0000002009047223 */ /* 0x040fe40000000004 */
[----:B------:R-:W3:Y:S01]  /*1ab0*/  LDS R32, [R16+0x2a0] ;  /* 0x0002a00010207984 */ /* 0x000ee20000000800 */
[-C--:B----4-:R-:W-:Y:S01]  /*1ac0*/  FFMA R31, R6, R33.reuse, R31 ;  /* 0x00000021061f7223 */ /* 0x090fe2000000001f */
[----:B------:R-:W-:-:S02]  /*1ad0*/  FFMA R29, R9, R33, R29 ;  /* 0x00000021091d7223 */ /* 0x000fc4000000001d */
[----:B------:R-:W4:Y:S04]  /*1ae0*/  LDS R9, [R16+0x2d0] ;  /* 0x0002d00010097984 */ /* 0x000f280000000800 */
[----:B------:R-:W5:Y:S04]  /*1af0*/  LDS R6, [R16+0x2e0] ;  /* 0x0002e00010067984 */ /* 0x000f680000000800 */
[----:B------:R-:W5:Y:S01]  /*1b00*/  LDS R33, [R16+0x2c0] ;  /* 0x0002c00010217984 */ /* 0x000f620000000800 */
[----:B0-----:R-:W-:Y:S01]  /*1b10*/  FFMA R26, R35, R7, R26 ;  /* 0x00000007231a7223 */ /* 0x001fe2000000001a */
[-C--:B-1----:R-:W-:Y:S01]  /*1b20*/  FFMA R24, R7, R34.reuse, R24 ;  /* 0x0000002207187223 */ /* 0x082fe20000000018 */
[C---:B--2---:R-:W-:Y:S01]  /*1b30*/  FFMA R25, R30.reuse, R34, R25 ;  /* 0x000000221e197223 */ /* 0x044fe20000000019 */
[----:B------:R-:W-:Y:S01]  /*1b40*/  FFMA R27, R35, R30, R27 ;  /* 0x0000001e231b7223 */ /* 0x000fe2000000001b */
[----:B------:R-:W0:Y:S01]  /*1b50*/  LDS R34, [R16+0x2b0] ;  /* 0x0002b00010227984 */ /* 0x000e220000000800 */
[-C--:B---3--:R-:W-:Y:S01]  /*1b60*/  FFMA R23, R30, R32.reuse, R23 ;  /* 0x000000201e177223 */ /* 0x088fe20000000017 */
[----:B------:R-:W-:-:S02]  /*1b70*/  FFMA R22, R7, R32, R22 ;  /* 0x0000002007167223 */ /* 0x000fc40000000016 */
[----:B------:R-:W-:Y:S01]  /*1b80*/  LDS R35, [R16+0x3c0] ;  /* 0x0003c00010237984 */ /* 0x000fe20000000800 */
[CC--:B----4-:R-:W-:Y:S01]  /*1b90*/  FFMA R5, R30.reuse, R9.reuse, R5 ;  /* 0x000000091e057223 */ /* 0x0d0fe20000000005 */
[C---:B------:R-:W-:Y:S02]  /*1ba0*/  FFMA R21, R7.reuse, R9, R21 ;  /* 0x0000000907157223 */ /* 0x040fe40000000015 */
[----:B------:R-:W1:Y:S01]  /*1bb0*/  LDS R32, [R16+0x2f0] ;  /* 0x0002f00010207984 */ /* 0x000e620000000800 */
[CC--:B-----5:R-:W-:Y:S01]  /*1bc0*/  FFMA R8, R30.reuse, R6.reuse, R8 ;  /* 0x000000061e087223 */ /* 0x0e0fe20000000008 */
[C---:B------:R-:W-:Y:S02]  /*1bd0*/  FFMA R28, R7.reuse, R6, R28 ;  /* 0x00000006071c7223 */ /* 0x040fe4000000001c */
[----:B------:R-:W-:Y:S01]  /*1be0*/  LDS R9, [R15+0x680] ;  /* 0x000680000f097984 */ /* 0x000fe20000000800 */
[-C--:B------:R-:W-:Y:S01]  /*1bf0*/  FFMA R10, R30, R33.reuse, R10 ;  /* 0x000000211e0a7223 */ /* 0x080fe2000000000a */
[----:B------:R-:W-:-:S02]  /*1c00*/  FFMA R4, R7, R33, R4 ;  /* 0x0000002107047223 */ /* 0x000fc40000000004 */
[----:B------:R-:W-:Y:S04]  /*1c10*/  LDS R6, [R15+0x600] ;  /* 0x000600000f067984 */ /* 0x000fe80000000800 */
[----:B------:R-:W2:Y:S01]  /*1c20*/  LDS R33, [R16+0x310] ;  /* 0x0003100010217984 */ /* 0x000ea20000000800 */
[CC--:B0-----:R-:W-:Y:S01]  /*1c30*/  FFMA R20, R30.reuse, R34.reuse, R20 ;  /* 0x000000221e147223 */ /* 0x0c1fe20000000014 */
[C---:B------:R-:W-:Y:S02]  /*1c40*/  FFMA R11, R7.reuse, R34, R11 ;  /* 0x00000022070b7223 */ /* 0x040fe4000000000b */
[----:B------:R-:W0:Y:S01]  /*1c50*/  LDS R34, [R16+0x300] ;  /* 0x0003000010227984 */ /* 0x000e220000000800 */
[-C--:B-1----:R-:W-:Y:S01]  /*1c60*/  FFMA R31, R30, R32.reuse, R31 ;  /* 0x000000201e1f7223 */ /* 0x082fe2000000001f */
[----:B------:R-:W-:-:S02]  /*1c70*/  FFMA R7, R7, R32, R29 ;  /* 0x0000002007077223 */ /* 0x000fc4000000001d */
[----:B------:R-:W1:Y:S04]  /*1c80*/  LDS R30, [R16+0x320] ;  /* 0x00032000101e7984 */ /* 0x000e680000000800 */
[----:B------:R-:W3:Y:S04]  /*1c90*/  LDS R32, [R16+0x330] ;  /* 0x0003300010207984 */ /* 0x000ee80000000800 */
[----:B------:R-:W4:Y:S01]  /*1ca0*/  LDS R29, [R16+0x350] ;  /* 0x00035000101d7984 */ /* 0x000f220000000800 */
[-C--:B--2---:R-:W-:Y:S01]  /*1cb0*/  FFMA R25, R6, R33.reuse, R25 ;  /* 0x0000002106197223 */ /* 0x084fe20000000019 */
[----:B------:R-:W-:-:S02]  /*1cc0*/  FFMA R24, R9, R33, R24 ;  /* 0x0000002109187223 */ /* 0x000fc40000000018 */
[----:B------:R-:W2:Y:S01]  /*1cd0*/  LDS R33, [R16+0x360] ;  /* 0x0003600010217984 */ /* 0x000ea20000000800 */
[C---:B0-----:R-:W-:Y:S01]  /*1ce0*/  FFMA R27, R34.reuse, R6, R27 ;  /* 0x00000006221b7223 */ /* 0x041fe2000000001b */
[----:B------:R-:W-:Y:S02]  /*1cf0*/  FFMA R26, R34, R9, R26 ;  /* 0x00000009221a7223 */ /* 0x000fe4000000001a */
[----:B------:R-:W0:Y:S01]  /*1d00*/  LDS R34, [R16+0x340] ;  /* 0x0003400010227984 */ /* 0x000e220000000800 */
[CC--:B-1----:R-:W-:Y:S01]  /*1d10*/  FFMA R23, R6.reuse, R30.reuse, R23 ;  /* 0x0000001e06177223 */ /* 0x0c2fe20000000017 */
[C---:B------:R-:W-:Y:S02]  /*1d20*/  FFMA R22, R9.reuse, R30, R22 ;  /* 0x0000001e09167223 */ /* 0x040fe40000000016 */
[----:B------:R-:W1:Y:S01]  /*1d30*/  LDS R30, [R16+0x370] ;  /* 0x00037000101e7984 */ /* 0x000e620000000800 */
[CC--:B---3--:R-:W-:Y:S01]  /*1d40*/  FFMA R20, R6.reuse, R32.reuse, R20 ;  /* 0x0000002006147223 */ /* 0x0c8fe20000000014 */
[C---:B------:R-:W-:Y:S01]  /*1d50*/  FFMA R11, R9.reuse, R32, R11 ;  /* 0x00000020090b7223 */ /* 0x040fe2000000000b */
[-C--:B----4-:R-:W-:Y:S01]  /*1d60*/  FFMA R5, R6, R29.reuse, R5 ;  /* 0x0000001d06057223 */ /* 0x090fe20000000005 */
[----:B------:R-:W-:-:S02]  /*1d70*/  FFMA R21, R9, R29, R21 ;  /* 0x0000001d09157223 */ /* 0x000fc40000000015 */
[----:B------:R-:W3:Y:S01]  /*1d80*/  LDS R29, [R15+0x780] ;  /* 0x000780000f1d7984 */ /* 0x000ee20000000800 */
[CC--:B--2---:R-:W-:Y:S01]  /*1d90*/  FFMA R8, R6.reuse, R33.reuse, R8 ;  /* 0x0000002106087223 */ /* 0x0c4fe20000000008 */
[C---:B------:R-:W-:Y:S02]  /*1da0*/  FFMA R33, R9.reuse, R33, R28 ;  /* 0x0000002109217223 */ /* 0x040fe4000000001c */
[----:B------:R-:W2:Y:S01]  /*1db0*/  LDS R28, [R16+0x390] ;  /* 0x00039000101c7984 */ /* 0x000ea20000000800 */
[CC--:B0-----:R-:W-:Y:S01]  /*1dc0*/  FFMA R32, R6.reuse, R34.reuse, R10 ;  /* 0x0000002206207223 */ /* 0x0c1fe2000000000a */
[C---:B------:R-:W-:Y:S02]  /*1dd0*/  FFMA R4, R9.reuse, R34, R4 ;  /* 0x0000002209047223 */ /* 0x040fe40000000004 */
[----:B------:R-:W0:Y:S04]  /*1de0*/  LDS R10, [R15+0x700] ;  /* 0x000700000f0a7984 */ /* 0x000e280000000800 */
[----:B------:R-:W4:Y:S01]  /*1df0*/  LDS R34, [R16+0x380] ;  /* 0x0003800010227984 */ /* 0x000f220000000800 */
[-C--:B-1----:R-:W-:Y:S01]  /*1e00*/  FFMA R31, R6, R30.reuse, R31 ;  /* 0x0000001e061f7223 */ /* 0x082fe2000000001f */
[----:B------:R-:W-:-:S02]  /*1e10*/  FFMA R9, R9, R30, R7 ;  /* 0x0000001e09097223 */ /* 0x000fc40000000007 */
[----:B------:R-:W1:Y:S04]  /*1e20*/  LDS R6, [R16+0x3a0] ;  /* 0x0003a00010067984 */ /* 0x000e680000000800 */
[----:B------:R-:W5:Y:S01]  /*1e30*/  LDS R30, [R16+0x3b0] ;  /* 0x0003b000101e7984 */ /* 0x000f620000000800 */
[----:B---3--:R-:W-:-:S03]  /*1e40*/  FFMA R4, R29, R35, R4 ;  /* 0x000000231d047223 */ /* 0x008fc60000000004 */
[----:B------:R-:W3:Y:S01]  /*1e50*/  LDS R7, [R16+0x3e0] ;  /* 0x0003e00010077984 */ /* 0x000ee20000000800 */
[CC--:B--2---:R-:W-:Y:S01]  /*1e60*/  FFMA R24, R29.reuse, R28.reuse, R24 ;  /* 0x0000001c1d187223 */ /* 0x0c4fe20000000018 */
[C---:B0-----:R-:W-:Y:S01]  /*1e70*/  FFMA R25, R10.reuse, R28, R25 ;  /* 0x0000001c0a197223 */ /* 0x041fe20000000019 */
[----:B------:R-:W-:Y:S01]  /*1e80*/  FFMA R28, R10, R35, R32 ;  /* 0x000000230a1c7223 */ /* 0x000fe20000000020 */
[C---:B----4-:R-:W-:Y:S01]  /*1e90*/  FFMA R27, R34.reuse, R10, R27 ;  /* 0x0000000a221b7223 */ /* 0x050fe2000000001b */
[----:B------:R-:W-:Y:S02]  /*1ea0*/  FFMA R26, R34, R29, R26 ;  /* 0x0000001d221a7223 */ /* 0x000fe4000000001a */
[----:B------:R-:W0:Y:S01]  /*1eb0*/  LDS R34, [R16+0x3d0] ;  /* 0x0003d00010227984 */ /* 0x000e220000000800 */
[CC--:B-1----:R-:W-:Y:S01]  /*1ec0*/  FFMA R23, R10.reuse, R6.reuse, R23 ;  /* 0x000000060a177223 */ /* 0x0c2fe20000000017 */
[C---:B------:R-:W-:Y:S02]  /*1ed0*/  FFMA R22, R29.reuse, R6, R22 ;  /* 0x000000061d167223 */ /* 0x040fe40000000016 */
[----:B------:R-:W1:Y:S01]  /*1ee0*/  LDS R6, [R16+0x3f0] ;  /* 0x0003f00010067984 */ /* 0x000e620000000800 */
[CC--:B-----5:R-:W-:Y:S01]  /*1ef0*/  FFMA R20, R10.reuse, R30.reuse, R20 ;  /* 0x0000001e0a147223 */ /* 0x0e0fe20000000014 */
[C---:B------:R-:W-:Y:S01]  /*1f00*/  FFMA R30, R29.reuse, R30, R11 ;  /* 0x0000001e1d1e7223 */ /* 0x040fe2000000000b */
[CC--:B---3--:R-:W-:Y:S01]  /*1f10*/  FFMA R8, R10.reuse, R7.reuse, R8 ;  /* 0x000000070a087223 */ /* 0x0c8fe20000000008 */
[C---:B------:R-:W-:Y:S01]  /*1f20*/  FFMA R7, R29.reuse, R7, R33 ;  /* 0x000000071d077223 */ /* 0x040fe20000000021 */
[CC--:B0-----:R-:W-:Y:S01]  /*1f30*/  FFMA R21, R29.reuse, R34.reuse, R21 ;  /* 0x000000221d157223 */ /* 0x0c1fe20000000015 */
[C---:B------:R-:W-:Y:S01]  /*1f40*/  FFMA R5, R10.reuse, R34, R5 ;  /* 0x000000220a057223 */ /* 0x040fe20000000005 */
[-C--:B-1----:R-:W-:Y:S01]  /*1f50*/  FFMA R31, R10, R6.reuse, R31 ;  /* 0x000000060a1f7223 */ /* 0x082fe2000000001f */
[----:B------:R-:W-:Y:S01]  /*1f60*/  FFMA R29, R29, R6, R9 ;  /* 0x000000061d1d7223 */ /* 0x000fe20000000009 */
[----:B------:R-:W-:Y:S06]  /*1f70*/  BAR.SYNC.DEFER_BLOCKING 0x0 ;  /* 0x0000000000007b1d */ /* 0x000fec0000010000 */
[----:B------:R-:W-:Y:S05]  /*1f80*/  BRA.U !UP0, `(.L_x_339) ;  /* 0xffffffed08507547 */ /* 0x000fea000b83ffff */
.L_x_332:
[----:B------:R-:W-:-:S06]  /*1f90*/  UIADD3 UR4, UPT, UPT, UR4, 0x2, URZ ;  /* 0x0000000204047890 */ /* 0x000fcc000fffe0ff */
[----:B------:R-:W-:-:S04]  /*1fa0*/  MOV R3, UR4 ;  /* 0x0000000400037c02 */ /* 0x000fc80008000f00 */
[----:B------:R-:W-:-:S13]  /*1fb0*/  ISETP.GE.AND P0, PT, R3, UR20, PT ;  /* 0x0000001403007c0c */ /* 0x000fda000bf06270 */
[----:B------:R-:W-:Y:S05]  /*1fc0*/  @!P0 BRA `(.L_x_340) ;  /* 0xffffffe800fc8947 */ /* 0x000fea000383ffff */
.L_x_331:
[----:B------:R-:W0:Y:S01]  /*1fd0*/  LDC.64 R2, c[0x0][0x390] ;  /* 0x0000e400ff027b82 */ /* 0x000e220000000a00 */
[----:B------:R-:W2:Y:S01]  /*1fe0*/  LDCU UR5, c[0x0][0x398] ;  /* 0x00007300ff0577ac */ /* 0x000ea20008000800 */
[----:B------:R-:W3:Y:S01]  /*1ff0*/  LDCU.64 UR12, c[0x0][0x3c8] ;  /* 0x00007900ff0c77ac */ /* 0x000ee20008000a00 */
[----:B0-----:R-:W-:-:S05]  /*2000*/  IMAD.WIDE.U32 R12, R12, 0x4, R2 ;  /* 0x000000040c0c7825 */ /* 0x001fca00078e0002 */
[----:B-1----:R-:W4:Y:S01]  /*2010*/  LDG.E R0, desc[UR16][R12.64] ;  /* 0x000000100c007981 */ /* 0x002f22000c1e1900 */
[----:B--2---:R-:W-:Y:S01]  /*2020*/  UIMAD UR5, UR10, UR5, URZ ;  /* 0x000000050a0572a4 */ /* 0x004fe2000f8e02ff */
[----:B---3--:R-:W-:-:S03]  /*2030*/  FMUL R27, R27, UR13 ;  /* 0x0000000d1b1b7c20 */ /* 0x008fc60008400000 */
[----:B------:R-:W-:-:S06]  /*2040*/  USHF.L.U32 UR6, UR5, 0x2, URZ ;  /* 0x0000000205067899 */ /* 0x000fcc00080006ff */
[----:B------:R-:W-:-:S05]  /*2050*/  MOV R3, UR6 ;  /* 0x0000000600037c02 */ /* 0x000fca0008000f00 */
[----:B------:R-:W-:-:S04]  /*2060*/  IMAD.WIDE R2, R3, 0x4, R12 ;  /* 0x0000000403027825 */ /* 0x000fc800078e020c */
[----:B----4-:R-:W-:-:S05]  /*2070*/  FFMA R27, R0, UR12, R27 ;  /* 0x0000000c001b7c23 */ /* 0x010fca000800001b */
[----:B------:R-:W-:Y:S04]  /*2080*/  STG.E desc[UR16][R12.64], R27 ;  /* 0x0000001b0c007986 */ /* 0x000fe8000c101910 */
[----:B------:R-:W2:Y:S01]  /*2090*/  LDG.E R0, desc[UR16][R2.64] ;  /* 0x0000001002007981 */ /* 0x000ea2000c1e1900 */
[----:B------:R-:W-:Y:S01]  /*20a0*/  USHF.L.U32 UR6, UR5, 0x3, URZ ;  /* 0x0000000305067899 */ /* 0x000fe200080006ff */
[----:B------:R-:W-:-:S05]  /*20b0*/  FMUL R25, R25, UR13 ;  /* 0x0000000d19197c20 */ /* 0x000fca0008400000 */
[----:B------:R-:W-:-:S05]  /*20c0*/  MOV R11, UR6 ;  /* 0x00000006000b7c02 */ /* 0x000fca0008000f00 */
[----:B------:R-:W-:-:S04]  /*20d0*/  IMAD.WIDE R10, R11, 0x4, R12 ;  /* 0x000000040b0a7825 */ /* 0x000fc800078e020c */
[----:B--2---:R-:W-:-:S05]  /*20e0*/  FFMA R25, R0, UR12, R25 ;  /* 0x0000000c00197c23 */ /* 0x004fca0008000019 */
[----:B------:R0:W-:Y:S04]  /*20f0*/  STG.E desc[UR16][R2.64], R25 ;  /* 0x0000001902007986 */ /* 0x0001e8000c101910 */
[----:B------:R-:W2:Y:S01]  /*2100*/  LDG.E R0, desc[UR16][R10.64] ;  /* 0x000000100a007981 */ /* 0x000ea2000c1e1900 */
[----:B------:R-:W-:Y:S01]  /*2110*/  UIMAD UR6, UR5, 0xc, URZ ;  /* 0x0000000c050678a4 */ /* 0x000fe2000f8e02ff */
[----:B------:R-:W-:-:S05]  /*2120*/  FMUL R23, R23, UR13 ;  /* 0x0000000d17177c20 */ /* 0x000fca0008400000 */
[----:B------:R-:W-:-:S05]  /*2130*/  MOV R15, UR6 ;  /* 0x00000006000f7c02 */ /* 0x000fca0008000f00 */
[----:B------:R-:W-:-:S04]  /*2140*/  IMAD.WIDE R14, R15, 0x4, R12 ;  /* 0x000000040f0e7825 */ /* 0x000fc800078e020c */
[----:B--2---:R-:W-:-:S05]  /*2150*/  FFMA R23, R0, UR12, R23 ;  /* 0x0000000c00177c23 */ /* 0x004fca0008000017 */
[----:B------:R1:W-:Y:S04]  /*2160*/  STG.E desc[UR16][R10.64], R23 ;  /* 0x000000170a007986 */ /* 0x0003e8000c101910 */
[----:B------:R-:W2:Y:S01]  /*2170*/  LDG.E R0, desc[UR16][R14.64] ;  /* 0x000000100e007981 */ /* 0x000ea2000c1e1900 */
[----:B------:R-:W-:Y:S01]  /*2180*/  USHF.L.U32 UR6, UR5, 0x4, URZ ;  /* 0x0000000405067899 */ /* 0x000fe200080006ff */
[----:B------:R-:W-:-:S05]  /*2190*/  FMUL R9, R20, UR13 ;  /* 0x0000000d14097c20 */ /* 0x000fca0008400000 */
[----:B------:R-:W-:-:S05]  /*21a0*/  MOV R17, UR6 ;  /* 0x0000000600117c02 */ /* 0x000fca0008000f00 */
[----:B------:R-:W-:-:S04]  /*21b0*/  IMAD.WIDE R16, R17, 0x4, R12 ;  /* 0x0000000411107825 */ /* 0x000fc800078e020c */
[----:B--2---:R-:W-:-:S05]  /*21c0*/  FFMA R9, R0, UR12, R9 ;  /* 0x0000000c00097c23 */ /* 0x004fca0008000009 */
[----:B------:R2:W-:Y:S04]  /*21d0*/  STG.E desc[UR16][R14.64], R9 ;  /* 0x000000090e007986 */ /* 0x0005e8000c101910 */
[----:B------:R-:W1:Y:S01]  /*21e0*/  LDG.E R0, desc[UR16][R16.64] ;  /* 0x0000001010007981 */ /* 0x000e62000c1e1900 */
[----:B------:R-:W-:Y:S01]  /*21f0*/  UIMAD UR6, UR5, 0x14, URZ ;  /* 0x00000014050678a4 */ /* 0x000fe2000f8e02ff */
[----:B------:R-:W-:-:S05]  /*2200*/  FMUL R19, R28, UR13 ;  /* 0x0000000d1c137c20 */ /* 0x000fca0008400000 */
[----:B0-----:R-:W-:Y:S01]  /*2210*/  MOV R25, UR6 ;  /* 0x0000000600197c02 */ /* 0x001fe20008000f00 */
[----:B-1----:R-:W-:-:S04]  /*2220*/  FFMA R23, R0, UR12, R19 ;  /* 0x0000000c00177c23 */ /* 0x002fc80008000013 */
[----:B------:R-:W-:Y:S01]  /*2230*/  IMAD.WIDE R18, R25, 0x4, R12 ;  /* 0x0000000419127825 */ /* 0x000fe200078e020c */
[----:B------:R0:W-:Y:S04]  /*2240*/  STG.E desc[UR16][R16.64], R23 ;  /* 0x0000001710007986 */ /* 0x0001e8000c101910 */
[----:B------:R-:W3:Y:S01]  /*2250*/  LDG.E R0, desc[UR16][R18.64] ;  /* 0x0000001012007981 */ /* 0x000ee2000c1e1900 */
[----:B------:R-:W-:Y:S01]  /*2260*/  UIMAD UR6, UR5, 0x18, URZ ;  /* 0x00000018050678a4 */ /* 0x000fe2000f8e02ff */
[----:B------:R-:W-:-:S05]  /*2270*/  FMUL R5, R5, UR13 ;  /* 0x0000000d05057c20 */ /* 0x000fca0008400000 */
[----:B------:R-:W-:-:S05]  /*2280*/  MOV R33, UR6 ;  /* 0x0000000600217c02 */ /* 0x000fca0008000f00 */
[----:B------:R-:W-:-:S04]  /*2290*/  IMAD.WIDE R32, R33, 0x4, R12 ;  /* 0x0000000421207825 */ /* 0x000fc800078e020c */
[----:B---3--:R-:W-:-:S05]  /*22a0*/  FFMA R5, R0, UR12, R5 ;  /* 0x0000000c00057c23 */ /* 0x008fca0008000005 */
[----:B------:R1:W-:Y:S04]  /*22b0*/  STG.E desc[UR16][R18.64], R5 ;  /* 0x0000000512007986 */ /* 0x0003e8000c101910 */
[----:B------:R-:W0:Y:S01]  /*22c0*/  LDG.E R0, desc[UR16][R32.64] ;  /* 0x0000001020007981 */ /* 0x000e22000c1e1900 */
[----:B------:R-:W-:Y:S01]  /*22d0*/  UIMAD UR5, UR5, 0x1c, URZ ;  /* 0x0000001c050578a4 */ /* 0x000fe2000f8e02ff */
[----:B--2---:R-:W-:-:S05]  /*22e0*/  FMUL R9, R8, UR13 ;  /* 0x0000000d08097c20 */ /* 0x004fca0008400000 */
[----:B------:R-:W-:Y:S01]  /*22f0*/  MOV R25, UR5 ;  /* 0x0000000500197c02 */ /* 0x000fe20008000f00 */
[----:B0-----:R-:W-:-:S04]  /*2300*/  FFMA R23, R0, UR12, R9 ;  /* 0x0000000c00177c23 */ /* 0x001fc80008000009 */
[----:B------:R-:W-:Y:S01]  /*2310*/  IMAD.WIDE R8, R25, 0x4, R12 ;  /* 0x0000000419087825 */ /* 0x000fe200078e020c */
[----:B------:R0:W-:Y:S04]  /*2320*/  STG.E desc[UR16][R32.64], R23 ;  /* 0x0000001720007986 */ /* 0x0001e8000c101910 */
[----:B------:R-:W2:Y:S01]  /*2330*/  LDG.E R0, desc[UR16][R8.64] ;  /* 0x0000001008007981 */ /* 0x000ea2000c1e1900 */
[----:B------:R-:W-:-:S04]  /*2340*/  FMUL R31, R31, UR13 ;  /* 0x0000000d1f1f7c20 */ /* 0x000fc80008400000 */
[----:B--2---:R-:W-:-:S05]  /*2350*/  FFMA R31, R0, UR12, R31 ;  /* 0x0000000c001f7c23 */ /* 0x004fca000800001f */
[----:B------:R-:W-:Y:S04]  /*2360*/  STG.E desc[UR16][R8.64], R31 ;  /* 0x0000001f08007986 */ /* 0x000fe8000c101910 */
[----:B------:R-:W2:Y:S01]  /*2370*/  LDG.E R0, desc[UR16][R12.64+0x80] ;  /* 0x000080100c007981 */ /* 0x000ea2000c1e1900 */
[----:B-1----:R-:W-:-:S04]  /*2380*/  FMUL R5, R26, UR13 ;  /* 0x0000000d1a057c20 */ /* 0x002fc80008400000 */
[----:B--2---:R-:W-:-:S05]  /*2390*/  FFMA R5, R0, UR12, R5 ;  /* 0x0000000c00057c23 */ /* 0x004fca0008000005 */
[----:B------:R1:W-:Y:S04]  /*23a0*/  STG.E desc[UR16][R12.64+0x80], R5 ;  /* 0x000080050c007986 */ /* 0x0003e8000c101910 */
[----:B------:R-:W2:Y:S01]  /*23b0*/  LDG.E R0, desc[UR16][R2.64+0x80] ;  /* 0x0000801002007981 */ /* 0x000ea2000c1e1900 */
[----:B------:R-:W-:-:S04]  /*23c0*/  FMUL R25, R24, UR13 ;  /* 0x0000000d18197c20 */ /* 0x000fc80008400000 */
[----:B--2---:R-:W-:-:S05]  /*23d0*/  FFMA R25, R0, UR12, R25 ;  /* 0x0000000c00197c23 */ /* 0x004fca0008000019 */
[----:B------:R-:W-:Y:S04]  /*23e0*/  STG.E desc[UR16][R2.64+0x80], R25 ;  /* 0x0000801902007986 */ /* 0x000fe8000c101910 */
[----:B------:R-:W2:Y:S01]  /*23f0*/  LDG.E R0, desc[UR16][R10.64+0x80] ;  /* 0x000080100a007981 */ /* 0x000ea2000c1e1900 */
[----:B0-----:R-:W-:-:S04]  /*2400*/  FMUL R23, R22, UR13 ;  /* 0x0000000d16177c20 */ /* 0x001fc80008400000 */
[----:B--2---:R-:W-:-:S05]  /*2410*/  FFMA R23, R0, UR12, R23 ;  /* 0x0000000c00177c23 */ /* 0x004fca0008000017 */
[----:B------:R-:W-:Y:S04]  /*2420*/  STG.E desc[UR16][R10.64+0x80], R23 ;  /* 0x000080170a007986 */ /* 0x000fe8000c101910 */
[----:B------:R-:W2:Y:S01]  /*2430*/  LDG.E R0, desc[UR16][R14.64+0x80] ;  /* 0x000080100e007981 */ /* 0x000ea2000c1e1900 */
[----:B------:R-:W-:-:S04]  /*2440*/  FMUL R27, R30, UR13 ;  /* 0x0000000d1e1b7c20 */ /* 0x000fc80008400000 */
[----:B--2---:R-:W-:-:S05]  /*2450*/  FFMA R27, R0, UR12, R27 ;  /* 0x0000000c001b7c23 */ /* 0x004fca000800001b */
[----:B------:R-:W-:Y:S04]  /*2460*/  STG.E desc[UR16][R14.64+0x80], R27 ;  /* 0x0000801b0e007986 */ /* 0x000fe8000c101910 */
[----:B------:R-:W2:Y:S01]  /*2470*/  LDG.E R0, desc[UR16][R16.64+0x80] ;  /* 0x0000801010007981 */ /* 0x000ea2000c1e1900 */
[----:B-1----:R-:W-:-:S04]  /*2480*/  FMUL R5, R4, UR13 ;  /* 0x0000000d04057c20 */ /* 0x002fc80008400000 */
        /* <DEDUP_REMOVED lines=15> */
.L_x_341:
        /* <DEDUP_REMOVED lines=16> */
.L_x_1050:


//--------------------- .text._Z21filterActs_YxX_sparseILi4ELi32ELi2ELi4ELi2ELb1ELb1EEvPfS0_S0_iiiiiiiiiiiiffi --------------------------
	.section	.text._Z21filterActs_YxX_sparseILi4ELi32ELi2ELi4ELi2ELb1ELb1EEvPfS0_S0_iiiiiiiiiiiiffi,"ax",@progbits
	.align	128
        .global         _Z21filterActs_YxX_sparseILi4ELi32ELi2ELi4ELi2ELb1ELb1EEvPfS0_S0_iiiiiiiiiiiiffi
        .type           _Z21filterActs_YxX_sparseILi4ELi32ELi2ELi4ELi2ELb1ELb1EEvPfS0_S0_iiiiiiiiiiiiffi,@function
        .size           _Z21filterActs_YxX_sparseILi4ELi32ELi2ELi4ELi2ELb1ELb1EEvPfS0_S0_iiiiiiiiiiiiffi,(.L_x_1051 - _Z21filterActs_YxX_sparseILi4ELi32ELi2ELi4ELi2ELb1ELb1EEvPfS0_S0_iiiiiiiiiiiiffi)
        .other          _Z21filterActs_YxX_sparseILi4ELi32ELi2ELi4ELi2ELb1ELb1EEvPfS0_S0_iiiiiiiiiiiiffi,@"STO_CUDA_ENTRY STV_DEFAULT"
_Z21filterActs_YxX_sparseILi4ELi32ELi2ELi4ELi2ELb1ELb1EEvPfS0_S0_iiiiiiiiiiiiffi:
.text._Z21filterActs_YxX_sparseILi4ELi32ELi2ELi4ELi2ELb1ELb1EEvPfS0_S0_iiiiiiiiiiiiffi:
[----:B------:R-:W-:Y:S08]  /*0000*/  LDC R1, c[0x0][0x37c] ;  /* 0x0000df00ff017b82 */ /* 0x000ff00000000800 */
[----:B------:R-:W0:Y:S01]  /*0010*/  LDC.64 R2, c[0x0][0x3c0] ;  /* 0x0000f000ff027b82 */ /* 0x000e220000000a00 */
[----:B------:R-:W1:Y:S01]  /*0020*/  LDCU UR20, c[0x0][0x39c] ;  /* 0x00007380ff1477ac */ /* 0x000e620008000800 */
[----:B------:R-:W2:Y:S01]  /*0030*/  S2R R10, SR_TID.Y ;  /* 0x00000000000a7919 */ /* 0x000ea20000002200 */
[----:B------:R-:W-:Y:S01]  /*0040*/  CS2R R24, SRZ ;  /* 0x0000000000187805 */ /* 0x000fe2000001ff00 */
[----:B------:R-:W-:Y:S01]  /*0050*/  IMAD.MOV.U32 R22, RZ, RZ, RZ ;  /* 0x000000ffff167224 */ /* 0x000fe200078e00ff */
[----:B------:R-:W3:Y:S01]  /*0060*/  LDCU UR13, c[0x0][0x3b8] ;  /* 0x00007700ff0d77ac */ /* 0x000ee20008000800 */
[----:B------:R-:W-:-:S02]  /*0070*/  CS2R R20, SRZ ;  /* 0x0000000000147805 */ /* 0x000fc4000001ff00 */
[----:B------:R-:W-:Y:S01]  /*0080*/  MOV R19, RZ ;  /* 0x000000ff00137202 */ /* 0x000fe20000000f00 */
[----:B------:R-:W4:Y:S01]  /*0090*/  S2UR UR9, SR_CTAID.Y ;  /* 0x00000000000979c3 */ /* 0x000f220000002600 */
[----:B------:R-:W5:Y:S01]  /*00a0*/  LDCU.64 UR14, c[0x0][0x3a0] ;  /* 0x00007400ff0e77ac */ /* 0x000f620008000a00 */
[----:B------:R-:W-:Y:S01]  /*00b0*/  CS2R R16, SRZ ;  /* 0x0000000000107805 */ /* 0x000fe2000001ff00 */
[----:B------:R-:W2:Y:S05]  /*00c0*/  LDCU.64 UR16, c[0x0][0x3a8] ;  /* 0x00007500ff1077ac */ /* 0x000eaa0008000a00 */
[----:B------:R-:W2:Y:S01]  /*00d0*/  LDC.64 R14, c[0x0][0x388] ;  /* 0x0000e200ff0e7b82 */ /* 0x000ea20000000a00 */
[----:B------:R-:W0:Y:S01]  /*00e0*/  LDCU.64 UR18, c[0x0][0x358] ;  /* 0x00006b00ff1277ac */ /* 0x000e220008000a00 */
[----:B-1----:R-:W-:Y:S01]  /*00f0*/  MOV R8, UR20 ;  /* 0x0000001400087c02 */ /* 0x002fe20008000f00 */
[----:B------:R-:W-:-:S03]  /*0100*/  USHF.R.S32.HI UR4, URZ, 0x1f, UR20 ;  /* 0x0000001fff047899 */ /* 0x000fc60008011414 */
[----:B------:R-:W-:Y:S02]  /*0110*/  IABS R8, R8 ;  /* 0x0000000800087213 */ /* 0x000fe40000000000 */
[-C--:B0-----:R-:W-:Y:S01]  /*0120*/  IABS R0, R3.reuse ;  /* 0x0000000300007213 */ /* 0x081fe20000000000 */
[----:B------:R-:W-:Y:S01]  /*0130*/  ULEA.HI UR4, UR4, UR20, URZ, 0x4 ;  /* 0x0000001404047291 */ /* 0x000fe2000f8f20ff */
[----:B------:R-:W-:Y:S02]  /*0140*/  ISETP.NE.AND P3, PT, R3, RZ, PT ;  /* 0x000000ff0300720c */ /* 0x000fe40003f65270 */
[----:B------:R-:W0:Y:S01]  /*0150*/  I2F.RP R6, R0 ;  /* 0x0000000000067306 */ /* 0x000e220000209400 */
[----:B------:R-:W-:Y:S01]  /*0160*/  USHF.R.S32.HI UR6, URZ, 0x4, UR4 ;  /* 0x00000004ff067899 */ /* 0x000fe20008011404 */
[----:B------:R-:W-:Y:S02]  /*0170*/  IABS R11, R2 ;  /* 0x00000002000b7213 */ /* 0x000fe40000000000 */
[----:B------:R-:W-:Y:S01]  /*0180*/  UMOV UR4, URZ ;  /* 0x000000ff00047c82 */ /* 0x000fe20008000000 */
[----:B------:R-:W-:Y:S01]  /*0190*/  UIADD3 UR8, UPT, UPT, URZ, -UR6, URZ ;  /* 0x80000006ff087290 */ /* 0x000fe2000fffe0ff */
[----:B------:R-:W-:Y:S01]  /*01a0*/  LOP3.LUT R2, R2, R3, RZ, 0x3c, !PT ;  /* 0x0000000302027212 */ /* 0x000fe200078e3cff */
[----:B------:R-:W-:-:S03]  /*01b0*/  UISETP.NE.U32.AND UP3, UPT, UR6, URZ, UPT ;  /* 0x000000ff0600728c */ /* 0x000fc6000bf65070 */
[----:B------:R-:W1:Y:S01]  /*01c0*/  I2F.U32.RP R7, UR6 ;  /* 0x0000000600077d06 */ /* 0x000e620008209000 */
[----:B------:R-:W-:-:S07]  /*01d0*/  VOTEU.ANY UP0, P3 ;  /* 0x0000000000ff7886 */ /* 0x000fce0001800100 */
[----:B0-----:R-:W0:Y:S08]  /*01e0*/  MUFU.RCP R6, R6 ;  /* 0x0000000600067308 */ /* 0x001e300000001000 */
[----:B-1----:R-:W-:Y:S01]  /*01f0*/  MUFU.RCP R7, R7 ;  /* 0x0000000700077308 */ /* 0x002fe20000001000 */
[----:B0-----:R-:W-:-:S07]  /*0200*/  IADD3 R4, PT, PT, R6, 0xffffffe, RZ ;  /* 0x0ffffffe06047810 */ /* 0x001fce0007ffe0ff */
[----:B------:R0:W1:Y:S02]  /*0210*/  F2I.FTZ.U32.TRUNC.NTZ R5, R4 ;  /* 0x0000000400057305 */ /* 0x000064000021f000 */
[----:B0-----:R-:W-:Y:S01]  /*0220*/  HFMA2 R4, -RZ, RZ, 0, 0 ;  /* 0x00000000ff047431 */ /* 0x001fe200000001ff */
[----:B-1----:R-:W-:-:S05]  /*0230*/  IADD3 R9, PT, PT, RZ, -R5, RZ ;  /* 0x80000005ff097210 */ /* 0x002fca0007ffe0ff */
        /* <DEDUP_REMOVED lines=8> */
[----:B---3--:R-:W-:-:S04]  /*02c0*/  MOV R8, UR13 ;  /* 0x0000000d00087c02 */ /* 0x008fc80008000f00 */
[----:B------:R-:W-:Y:S02]  /*02d0*/  ISETP.GT.U32.AND P2, PT, R0, R9, PT ;  /* 0x000000090000720c */ /* 0x000fe40003f44070 */
[----:B------:R-:W-:Y:S02]  /*02e0*/  IABS R7, R8 ;  /* 0x0000000800077213 */ /* 0x000fe40000000000 */
[----:B0-----:R-:W-:Y:S02]  /*02f0*/  R2UR UR5, R4 ;  /* 0x00000000040572ca */ /* 0x001fe400000e0000 */
[----:B------:R-:W-:Y:S02]  /*0300*/  R2UR UR21, R7 ;  /* 0x00000000071572ca */ /* 0x000fe400000e0000 */
[----:B------:R-:W-:Y:S02]  /*0310*/  LOP3.LUT R7, RZ, R3, RZ, 0x33, !PT ;  /* 0x00000003ff077212 */ /* 0x000fe400078e33ff */
[----:B------:R-:W-:-:S02]  /*0320*/  LOP3.LUT R4, R3, UR20, RZ, 0x3c, !PT ;  /* 0x0000001403047c12 */ /* 0x000fc4000f8e3cff */
[----:B------:R-:W-:Y:S01]  /*0330*/  R2UR UR7, R7 ;  /* 0x00000000070772ca */ /* 0x000fe200000e0000 */
[----:B------:R-:W-:Y:S01]  /*0340*/  @!P2 VIADD R6, R6, 0x1 ;  /* 0x000000010606a836 */ /* 0x000fe20000000000 */
[-C--:B------:R-:W-:Y:S02]  /*0350*/  @!P2 IADD3 R9, PT, PT, R9, -R0.reuse, RZ ;  /* 0x800000000909a210 */ /* 0x080fe40007ffe0ff */
[----:B------:R-:W-:Y:S01]  /*0360*/  ISETP.GE.AND P0, PT, R4, RZ, PT ;  /* 0x000000ff0400720c */ /* 0x000fe20003f06270 */
[----:B------:R-:W-:Y:S01]  /*0370*/  UIMAD UR8, UR8, UR5, URZ ;  /* 0x00000005080872a4 */ /* 0x000fe2000f8e02ff */
[----:B------:R-:W-:Y:S01]  /*0380*/  ISETP.GE.U32.AND P1, PT, R9, R0, PT ;  /* 0x000000000900720c */ /* 0x000fe20003f26070 */
[----:B------:R-:W0:Y:S02]  /*0390*/  I2F.RP R7, UR21 ;  /* 0x0000001500077d06 */ /* 0x000e240008209400 */
[----:B------:R-:W-:-:S04]  /*03a0*/  UIMAD.WIDE.U32 UR4, UR5, UR8, UR4 ;  /* 0x00000008050472a5 */ /* 0x000fc8000f8e0004 */
[----:B------:R-:W-:Y:S01]  /*03b0*/  MOV R9, UR7 ;  /* 0x0000000700097c02 */ /* 0x000fe20008000f00 */
[----:B----4-:R-:W-:-:S05]  /*03c0*/  UIMAD.WIDE.U32 UR4, UR5, UR9, URZ ;  /* 0x00000009050472a5 */ /* 0x010fca000f8e00ff */
        /* <DEDUP_REMOVED lines=8> */
[----:B------:R-:W-:-:S03]  /*0450*/  IABS R6, R4 ;  /* 0x0000000400067213 */ /* 0x000fc60000000000 */
[----:B------:R-:W-:Y:S01]  /*0460*/  UISETP.GE.U32.AND UP1, UPT, UR4, UR6, UPT ;  /* 0x000000060400728c */ /* 0x000fe2000bf26070 */
[----:B------:R-:W1:Y:S01]  /*0470*/  I2F.RP R8, R6 ;  /* 0x0000000600087306 */ /* 0x000e620000209400 */
[----:B0-----:R-:W-:Y:S01]  /*0480*/  IADD3 R9, PT, PT, R7, 0xffffffe, RZ ;  /* 0x0ffffffe07097810 */ /* 0x001fe20007ffe0ff */
[----:B------:R-:W-:-:S05]  /*0490*/  IMAD.HI.U32 R7, R5, R11, RZ ;  /* 0x0000000b05077227 */ /* 0x000fca00078e00ff */
[----:B------:R-:W-:Y:S01]  /*04a0*/  IADD3 R5, PT, PT, -R7, RZ, RZ ;  /* 0x000000ff07057210 */ /* 0x000fe20007ffe1ff */
[----:B------:R-:W0:Y:S02]  /*04b0*/  F2I.FTZ.U32.TRUNC.NTZ R9, R9 ;  /* 0x0000000900097305 */ /* 0x000e24000021f000 */
[----:B------:R-:W-:Y:S02]  /*04c0*/  @UP1 UIADD3 UR4, UPT, UPT, -UR6, UR4, URZ ;  /* 0x0000000406041290 */ /* 0x000fe4000fffe1ff */
[----:B------:R-:W-:Y:S01]  /*04d0*/  @UP1 UIADD3 UR8, UPT, UPT, UR8, 0x1, URZ ;  /* 0x0000000108081890 */ /* 0x000fe2000fffe0ff */
[C---:B------:R-:W-:Y:S01]  /*04e0*/  IMAD R11, R0.reuse, R5, R11 ;  /* 0x00000005000b7224 */ /* 0x040fe200078e020b */
[----:B------:R-:W-:Y:S02]  /*04f0*/  UISETP.GE.U32.AND UP2, UPT, UR4, UR6, UPT ;  /* 0x000000060400728c */ /* 0x000fe4000bf46070 */
[----:B------:R-:W-:Y:S01]  /*0500*/  UISETP.NE.AND UP1, UPT, UR13, URZ, UPT ;  /* 0x000000ff0d00728c */ /* 0x000fe2000bf25270 */
[----:B-1----:R-:W1:Y:S01]  /*0510*/  MUFU.RCP R8, R8 ;  /* 0x0000000800087308 */ /* 0x002e620000001000 */
[----:B------:R-:W-:Y:S01]  /*0520*/  ISETP.GT.U32.AND P1, PT, R0, R11, PT ;  /* 0x0000000b0000720c */ /* 0x000fe20003f24070 */
[----:B------:R-:W-:Y:S01]  /*0530*/  UMOV UR4, URZ ;  /* 0x000000ff00047c82 */ /* 0x000fe20008000000 */
[----:B0-----:R-:W-:-:S05]  /*0540*/  R2UR UR5, R9 ;  /* 0x00000000090572ca */ /* 0x001fca00000e0000 */
[----:B------:R-:W-:Y:S02]  /*0550*/  @UP2 UIADD3 UR8, UPT, UPT, UR8, 0x1, URZ ;  /* 0x0000000108082890 */ /* 0x000fe4000fffe0ff */
[----:B------:R-:W-:-:S04]  /*0560*/  @!UP3 ULOP3.LUT UR8, URZ, UR6, URZ, 0x33, !UPT ;  /* 0x00000006ff08b292 */ /* 0x000fc8000f8e33ff */
[----:B------:R-:W-:Y:S01]  /*0570*/  @!P1 IMAD.IADD R11, R11, 0x1, -R0 ;  /* 0x000000010b0b9824 */ /* 0x000fe200078e0a00 */
[----:B------:R-:W-:Y:S02]  /*0580*/  UIADD3 UR10, UPT, UPT, -UR8, URZ, URZ ;  /* 0x000000ff080a7290 */ /* 0x000fe4000fffe1ff */
[----:B------:R-:W-:Y:S02]  /*0590*/  MOV R5, UR8 ;  /* 0x0000000800057c02 */ /* 0x000fe40008000f00 */
[----:B-1----:R-:W-:Y:S01]  /*05a0*/  IADD3 R9, PT, PT, R8, 0xffffffe, RZ ;  /* 0x0ffffffe08097810 */ /* 0x002fe20007ffe0ff */
[----:B------:R-:W-:Y:S01]  /*05b0*/  UIMAD UR6, UR6, UR10, UR9 ;  /* 0x0000000a060672a4 */ /* 0x000fe2000f8e0209 */
[----:B------:R-:W-:Y:S01]  /*05c0*/  ISETP.GE.U32.AND P0, PT, R11, R0, PT ;  /* 0x000000000b00720c */ /* 0x000fe20003f06070 */
[----:B------:R-:W-:Y:S01]  /*05d0*/  UIADD3 UR11, UPT, UPT, URZ, -UR5, URZ ;  /* 0x80000005ff0b7290 */ /* 0x000fe2000fffe0ff */
[----:B------:R-:W-:Y:S01]  /*05e0*/  IABS R8, R5 ;  /* 0x0000000500087213 */ /* 0x000fe20000000000 */
[----:B------:R-:W-:Y:S01]  /*05f0*/  USHF.L.U32 UR9, UR6, 0x4, URZ ;  /* 0x0000000406097899 */ /* 0x000fe200080006ff */
[----:B------:R-:W0:Y:S01]  /*0600*/  F2I.FTZ.U32.TRUNC.NTZ R9, R9 ;  /* 0x0000000900097305 */ /* 0x000e22000021f000 */
[----:B------:R-:W-:Y:S01]  /*0610*/  @!P1 IADD3 R7, PT, PT, R7, 0x1, RZ ;  /* 0x0000000107079810 */ /* 0x000fe20007ffe0ff */
[----:B------:R-:W-:Y:S01]  /*0620*/  UIMAD UR11, UR11, UR21, URZ ;  /* 0x000000150b0b72a4 */ /* 0x000fe2000f8e02ff */
[----:B------:R-:W-:Y:S01]  /*0630*/  R2UR UR12, R8 ;  /* 0x00000000080c72ca */ /* 0x000fe200000e0000 */
[----:B------:R-:W-:Y:S01]  /*0640*/  HFMA2 R8, -RZ, RZ, 0, 0 ;  /* 0x00000000ff087431 */ /* 0x000fe200000001ff */
[----:B------:R-:W-:Y:S01]  /*0650*/  MOV R0, UR9 ;  /* 0x0000000900007c02 */ /* 0x000fe20008000f00 */
[----:B------:R-:W-:Y:S01]  /*0660*/  UIMAD.WIDE.U32 UR4, UR5, UR11, UR4 ;  /* 0x0000000b050472a5 */ /* 0x000fe2000f8e0004 */
[----:B------:R-:W1:Y:S02]  /*0670*/  LDCU UR10, c[0x0][0x3d0] ;  /* 0x00007a00ff0a77ac */ /* 0x000e640008000800 */
[----:B------:R-:W-:-:S02]  /*0680*/  @P0 IADD3 R7, PT, PT, R7, 0x1, RZ ;  /* 0x0000000107070810 */ /* 0x000fc40007ffe0ff */
[----:B------:R-:W-:Y:S01]  /*0690*/  ISETP.GE.AND P0, PT, R2, RZ, PT ;  /* 0x000000ff0200720c */ /* 0x000fe20003f06270 */
[----:B-----5:R-:W-:Y:S01]  /*06a0*/  UIMAD UR11, UR15, UR14, URZ ;  /* 0x0000000e0f0b72a4 */ /* 0x020fe2000f8e02ff */
[----:B------:R-:W-:Y:S01]  /*06b0*/  R2UR UR6, R7 ;  /* 0x00000000070672ca */ /* 0x000fe200000e0000 */
[----:B------:R-:W3:Y:S01]  /*06c0*/  LDCU.64 UR14, c[0x0][0x3b0] ;  /* 0x00007600ff0e77ac */ /* 0x000ee20008000a00 */
[----:B0-----:R-:W-:Y:S01]  /*06d0*/  IADD3 R3, PT, PT, RZ, -R9, RZ ;  /* 0x80000009ff037210 */ /* 0x001fe20007ffe0ff */
[----:B------:R-:W0:Y:S01]  /*06e0*/  S2R R7, SR_TID.X ;  /* 0x0000000000077919 */ /* 0x000e220000002100 */
[----:B------:R-:W-:Y:S01]  /*06f0*/  IABS R2, R4 ;  /* 0x0000000400027213 */ /* 0x000fe20000000000 */
[----:B------:R-:W-:Y:S02]  /*0700*/  UIMAD.WIDE.U32 UR4, UR5, UR12, URZ ;  /* 0x0000000c050472a5 */ /* 0x000fe4000f8e00ff */
[----:B------:R-:W-:Y:S02]  /*0710*/  IMAD R3, R3, R6, RZ ;  /* 0x0000000603037224 */ /* 0x000fe400078e02ff */
[----:B------:R-:W-:-:S02]  /*0720*/  UIADD3 UR4, UPT, UPT, -UR5, URZ, URZ ;  /* 0x000000ff05047290 */ /* 0x000fc4000fffe1ff */
[----:B------:R-:W-:Y:S01]  /*0730*/  IMAD.HI.U32 R8, R9, R3, R8 ;  /* 0x0000000309087227 */ /* 0x000fe200078e0008 */
[----:B------:R-:W-:Y:S01]  /*0740*/  IABS R9, R0 ;  /* 0x0000000000097213 */ /* 0x000fe20000000000 */
[----:B------:R-:W-:Y:S01]  /*0750*/  UIMAD UR4, UR21, UR4, UR12 ;  /* 0x00000004150472a4 */ /* 0x000fe2000f8e020c */
[----:B------:R-:W-:Y:S01]  /*0760*/  IADD3 R0, PT, PT, RZ, -R2, RZ ;  /* 0x80000002ff007210 */ /* 0x000fe20007ffe0ff */
[----:B-1----:R-:W-:Y:S02]  /*0770*/  UISETP.NE.AND UP2, UPT, UR10, URZ, UPT ;  /* 0x000000ff0a00728c */ /* 0x002fe4000bf45270 */
[----:B------:R-:W-:Y:S01]  /*0780*/  IMAD.HI.U32 R3, R8, R9, RZ ;  /* 0x0000000908037227 */ /* 0x000fe200078e00ff */
[----:B------:R-:W-:Y:S01]  /*0790*/  UISETP.GT.U32.AND UP4, UPT, UR21, UR4, UPT ;  /* 0x000000041500728c */ /* 0x000fe2000bf84070 */
[----:B------:R-:W1:Y:S01]  /*07a0*/  S2R R8, SR_CTAID.X ;  /* 0x0000000000087919 */ /* 0x000e620000002500 */
[----:B--2---:R-:W-:Y:S01]  /*07b0*/  UIMAD UR12, UR16, UR16, URZ ;  /* 0x00000010100c72a4 */ /* 0x004fe2000f8e02ff */
[----:B------:R-:W-:Y:S01]  /*07c0*/  IMAD R9, R3, R0, R9 ;  /* 0x0000000003097224 */ /* 0x000fe200078e0209 */
[----:B------:R-:W-:-:S04]  /*07d0*/  @!P0 IADD3 R0, PT, PT, RZ, -UR6, RZ ;  /* 0x80000006ff008c10 */ /* 0x000fc8000fffe0ff */
[----:B------:R-:W-:Y:S01]  /*07e0*/  ISETP.GT.U32.AND P3, PT, R6, R9, PT ;  /* 0x000000090600720c */ /* 0x000fe20003f64070 */
[----:B------:R-:W-:Y:S01]  /*07f0*/  @!UP2 UIMAD UR10, UR12, UR20, URZ ;  /* 0x000000140c0aa2a4 */ /* 0x000fe2000f8e02ff */
[----:B------:R-:W-:Y:S01]  /*0800*/  @!P0 R2UR UR6, R0 ;  /* 0x00000000000682ca */ /* 0x000fe200000e0000 */
[----:B------:R-:W-:Y:S01]  /*0810*/  @!UP4 UIADD3 UR4, UPT, UPT, UR4, -UR21, URZ ;  /* 0x800000150404c290 */ /* 0x000fe2000fffe0ff */
[----:B------:R-:W-:Y:S01]  /*0820*/  LOP3.LUT R0, R4, UR9, RZ, 0x3c, !PT ;  /* 0x0000000904007c12 */ /* 0x000fe2000f8e3cff */
[----:B------:R-:W-:Y:S01]  /*0830*/  @!UP4 UIADD3 UR5, UPT, UPT, UR5, 0x1, URZ ;  /* 0x000000010505c890 */ /* 0x000fe2000fffe0ff */
[----:B------:R-:W-:Y:S01]  /*0840*/  PLOP3.LUT P0, PT, PT, PT, UP2, 0x80, 0x8 ;  /* 0x000000000008781c */ /* 0x000fe20003f0f028 */
[----:B------:R-:W-:Y:S01]  /*0850*/  UISETP.GE.U32.AND UP3, UPT, UR4, UR21, UPT ;  /* 0x000000150400728c */ /* 0x000fe2000bf66070 */
[----:B------:R-:W-:Y:S01]  /*0860*/  ISETP.GE.AND P1, PT, R0, RZ, PT ;  /* 0x000000ff0000720c */ /* 0x000fe20003f26270 */
[----:B------:R-:W-:Y:S01]  /*0870*/  ULOP3.LUT UR4, UR8, UR13, URZ, 0x3c, !UPT ;  /* 0x0000000d08047292 */ /* 0x000fe2000f8e3cff */
[----:B0-----:R-:W-:-:S03]  /*0880*/  LEA R0, R10, R7, 0x5 ;  /* 0x000000070a007211 */ /* 0x001fc600078e28ff */
[----:B------:R-:W-:Y:S01]  /*0890*/  @!P3 IMAD.IADD R9, R9, 0x1, -R6 ;  /* 0x000000010909b824 */ /* 0x000fe200078e0a06 */
[----:B------:R-:W-:Y:S01]  /*08a0*/  @!P3 IADD3 R3, PT, PT, R3, 0x1, RZ ;  /* 0x000000010303b810 */ /* 0x000fe20007ffe0ff */
[----:B------:R-:W-:Y:S01]  /*08b0*/  USEL UR7, UR7, UR6, !UP0 ;  /* 0x0000000607077287 */ /* 0x000fe2000c000000 */
[----:B------:R-:W-:Y:S01]  /*08c0*/  ISETP.NE.AND P3, PT, R4, RZ, PT ;  /* 0x000000ff0400720c */ /* 0x000fe20003f65270 */
[----:B------:R-:W-:Y:S01]  /*08d0*/  UISETP.GE.AND UP0, UPT, UR4, URZ, UPT ;  /* 0x000000ff0400728c */ /* 0x000fe2000bf06270 */
[----:B------:R-:W-:Y:S01]  /*08e0*/  ISETP.GE.U32.AND P2, PT, R9, R6, PT ;  /* 0x000000060900720c */ /* 0x000fe20003f46070 */
[----:B------:R-:W-:Y:S01]  /*08f0*/  @UP3 UIADD3 UR5, UPT, UPT, UR5, 0x1, URZ ;  /* 0x0000000105053890 */ /* 0x000fe2000fffe0ff */
[----:B------:R-:W-:Y:S01]  /*0900*/  LOP3.LUT R9, R7, 0xf, RZ, 0xc0, !PT ;  /* 0x0000000f07097812 */ /* 0x000fe200078ec0ff */
[----:B------:R-:W-:Y:S01]  /*0910*/  @!UP2 UIMAD UR10, UR7, UR10, URZ ;  /* 0x0000000a070aa2a4 */ /* 0x000fe2000f8e02ff */
[----:B------:R-:W-:Y:S01]  /*0920*/  SHF.R.U32.HI R6, RZ, 0x4, R0 ;  /* 0x00000004ff067819 */ /* 0x000fe20000011600 */
[----:B---3--:R-:W-:-:S02]  /*0930*/  UIMAD UR4, UR13, UR15, URZ ;  /* 0x0000000f0d0472a4 */ /* 0x008fc4000f8e02ff */
[----:B------:R-:W-:Y:S02]  /*0940*/  @!UP2 UIMAD UR10, UR8, UR10, URZ ;  /* 0x0000000a080aa2a4 */ /* 0x000fe4000f8e02ff */
[----:B------:R-:W-:Y:S01]  /*0950*/  IMAD R2, R6, UR20, R9 ;  /* 0x0000001406027c24 */ /* 0x000fe2000f8e0209 */
[----:B------:R-:W-:Y:S02]  /*0960*/  @!UP0 UIADD3 UR5, UPT, UPT, -UR5, URZ, URZ ;  /* 0x000000ff05058290 */ /* 0x000fe4000fffe1ff */
[----:B------:R-:W-:Y:S01]  /*0970*/  UISETP.GE.AND UP0, UPT, UR7, 0x1, UPT ;  /* 0x000000010700788c */ /* 0x000fe2000bf06270 */
[----:B------:R-:W-:Y:S01]  /*0980*/  @P2 IADD3 R3, PT, PT, R3, 0x1, RZ ;  /* 0x0000000103032810 */ /* 0x000fe20007ffe0ff */
[----:B------:R-:W-:Y:S01]  /*0990*/  @!UP1 ULOP3.LUT UR5, URZ, UR13, URZ, 0x33, !UPT ;  /* 0x0000000dff059292 */ /* 0x000fe2000f8e33ff */
[----:B------:R-:W-:Y:S02]  /*09a0*/  IADD3 R11, PT, PT, R2, UR9, RZ ;  /* 0x00000009020b7c10 */ /* 0x000fe4000fffe0ff */
[----:B------:R-:W-:Y:S01]  /*09b0*/  IADD3 R2, PT, PT, R10, UR9, RZ ;  /* 0x000000090a027c10 */ /* 0x000fe2000fffe0ff */
[----:B------:R-:W-:Y:S01]  /*09c0*/  UIADD3 UR6, UPT, UPT, -UR5, URZ, URZ ;  /* 0x000000ff05067290 */ /* 0x000fe2000fffe1ff */
[----:B------:R-:W-:Y:S01]  /*09d0*/  @!P1 IADD3 R3, PT, PT, -R3, RZ, RZ ;  /* 0x000000ff03039210 */ /* 0x000fe20007ffe1ff */
[----:B------:R-:W-:Y:S01]  /*09e0*/  IMAD.WIDE R14, R11, 0x4, R14 ;  /* 0x000000040b0e7825 */ /* 0x000fe200078e020e */
[----:B------:R-:W-:Y:S01]  /*09f0*/  MOV R11, UR10 ;  /* 0x0000000a000b7c02 */ /* 0x000fe20008000f00 */
[----:B------:R-:W-:Y:S01]  /*0a00*/  UIMAD UR8, UR13, UR6, UR8 ;  /* 0x000000060d0872a4 */ /* 0x000fe2000f8e0208 */
[----:B------:R-:W-:Y:S01]  /*0a10*/  @!P3 LOP3.LUT R3, RZ, R4, RZ, 0x33, !PT ;  /* 0x00000004ff03b212 */ /* 0x000fe200078e33ff */
[----:B------:R-:W-:Y:S01]  /*0a20*/  IMAD R2, R2, UR4, R5 ;  /* 0x0000000402027c24 */ /* 0x000fe2000f8e0205 */
[----:B-1----:R-:W-:Y:S01]  /*0a30*/  LEA R4, R8, R7, 0x6 ;  /* 0x0000000708047211 */ /* 0x002fe200078e30ff */
[----:B------:R-:W-:Y:S01]  /*0a40*/  @!P0 IMAD.WIDE R14, R11, 0x4, R14 ;  /* 0x000000040b0e8825 */ /* 0x000fe200078e020e */
[----:B------:R-:W-:-:S02]  /*0a50*/  UIMAD UR9, UR5, UR14, UR17 ;  /* 0x0000000e050972a4 */ /* 0x000fc4000f8e0211 */
[----:B------:R-:W-:Y:S01]  /*0a60*/  UIMAD UR8, UR8, UR14, UR17 ;  /* 0x0000000e080872a4 */ /* 0x000fe2000f8e0211 */
[----:B------:R-:W-:Y:S11]  /*0a70*/  BRA.U !UP0, `(.L_x_342) ;  /* 0x0000000d08c87547 */ /* 0x000ff6000b800000 */
[----:B------:R-:W0:Y:S01]  /*0a80*/  S2UR UR5, SR_CgaCtaId ;  /* 0x00000000000579c3 */ /* 0x000e220000008800 */
[----:B------:R-:W-:Y:S01]  /*0a90*/  UMOV UR4, 0x400 ;  /* 0x0000040000047882 */ /* 0x000fe20000000000 */
[----:B------:R-:W-:-:S06]  /*0aa0*/  MOV R25, RZ ;  /* 0x000000ff00197202 */ /* 0x000fcc0000000f00 */
[----:B------:R-:W1:Y:S01]  /*0ab0*/  LDC R5, c[0x0][0x3bc] ;  /* 0x0000ef00ff057b82 */ /* 0x000e620000000800 */
[----:B0-----:R-:W-:Y:S02]  /*0ac0*/  ULEA UR6, UR5, UR4, 0x18 ;  /* 0x0000000405067291 */ /* 0x001fe4000f8ec0ff */
[----:B------:R-:W-:-:S04]  /*0ad0*/  UIADD3 UR4, UPT, UPT, UR4, 0x200, URZ ;  /* 0x0000020004047890 */ /* 0x000fc8000fffe0ff */
[----:B------:R-:W-:Y:S01]  /*0ae0*/  ULEA UR4, UR5, UR4, 0x18 ;  /* 0x0000000405047291 */ /* 0x000fe2000f8ec0ff */
[----:B------:R-:W-:Y:S01]  /*0af0*/  LEA R9, R9, UR6, 0x2 ;  /* 0x0000000609097c11 */ /* 0x000fe2000f8e10ff */
[----:B-1----:R-:W-:-:S03]  /*0b00*/  IMAD R5, R5, UR11, RZ ;  /* 0x0000000b05057c24 */ /* 0x002fc6000f8e02ff */
[----:B------:R-:W-:Y:S01]  /*0b10*/  LEA R6, R6, R9, 0x6 ;  /* 0x0000000906067211 */ /* 0x000fe200078e30ff */
[----:B------:R-:W-:Y:S01]  /*0b20*/  IMAD R8, R5, UR7, RZ ;  /* 0x0000000705087c24 */ /* 0x000fe2000f8e02ff */
[----:B------:R-:W-:Y:S01]  /*0b30*/  LEA R7, R7, UR4, 0x2 ;  /* 0x0000000407077c11 */ /* 0x000fe2000f8e10ff */
[----:B------:R-:W-:Y:S01]  /*0b40*/  UMOV UR4, URZ ;  /* 0x000000ff00047c82 */ /* 0x000fe20008000000 */
[C---:B------:R-:W-:Y:S01]  /*0b50*/  LEA R9, R10.reuse, UR6, 0x2 ;  /* 0x000000060a097c11 */ /* 0x040fe2000f8e10ff */
[----:B------:R-:W-:Y:S01]  /*0b60*/  IMAD R8, R3, R8, R4 ;  /* 0x0000000803087224 */ /* 0x000fe200078e0204 */
[----:B------:R-:W-:-:S07]  /*0b70*/  LEA R10, R10, R7, 0x8 ;  /* 0x000000070a0a7211 */ /* 0x000fce00078e40ff */
.L_x_351:
[----:B------:R-:W0:Y:S02]  /*0b80*/  LDCU UR5, c[0x0][0x3a8] ;  /* 0x00007500ff0577ac */ /* 0x000e240008000800 */
[----:B0-----:R-:W-:-:S09]  /*0b90*/  UISETP.NE.AND UP0, UPT, UR5, URZ, UPT ;  /* 0x000000ff0500728c */ /* 0x001fd2000bf05270 */
[----:B----4-:R-:W-:Y:S05]  /*0ba0*/  BRA.U !UP0, `(.L_x_343) ;  /* 0x0000000d08707547 */ /* 0x010fea000b800000 */
[----:B------:R-:W0:Y:S01]  /*0bb0*/  LDCU UR5, c[0x0][0x39c] ;  /* 0x00007380ff0577ac */ /* 0x000e220008000800 */
[----:B------:R-:W1:Y:S01]  /*0bc0*/  S2R R3, SR_TID.Y ;  /* 0x0000000000037919 */ /* 0x000e620000002200 */
[----:B------:R-:W-:Y:S01]  /*0bd0*/  SHF.R.U32.HI R11, RZ, 0x4, R0 ;  /* 0x00000004ff0b7819 */ /* 0x000fe20000011600 */
        /* <DEDUP_REMOVED lines=8> */
.L_x_350:
        /* <DEDUP_REMOVED lines=14> */
.L_x_346:
[----:B------:R2:W-:Y:S04]  /*0d40*/  STS [R6], RZ ;  /* 0x000000ff06007388 */ /* 0x0005e80000000800 */
[----:B------:R2:W-:Y:S02]  /*0d50*/  STS [R6+0x100], RZ ;  /* 0x000100ff06007388 */ /* 0x0005e40000000800 */
.L_x_345:
[----:B-1----:R-:W-:Y:S05]  /*0d60*/  BSYNC.RECONVERGENT B0 ;  /* 0x0000000000007941 */ /* 0x002fea0003800200 */
.L_x_344:
[----:B------:R-:W-:Y:S01]  /*0d70*/  ISETP.GE.AND P0, PT, R3, UR12, PT ;  /* 0x0000000c03007c0c */ /* 0x000fe2000bf06270 */
        /* <DEDUP_REMOVED lines=8> */
[----:B0-----:R-:W-:Y:S02]  /*0e00*/  HFMA2 R12, -RZ, RZ, 0, 0 ;  /* 0x00000000ff0c7431 */ /* 0x001fe400000001ff */
[----:B-1----:R-:W-:-:S04]  /*0e10*/  IMAD.MOV R28, RZ, RZ, -R13 ;  /* 0x000000ffff1c7224 */ /* 0x002fc800078e0a0d */
        /* <DEDUP_REMOVED lines=35> */
[----:B------:R-:W-:Y:S02]  /*1050*/  LEA R26, P1, R18, UR14, 0x2 ;  /* 0x0000000e121a7c11 */ /* 0x000fe4000f8210ff */
[----:B------:R-:W-:Y:S02]  /*1060*/  ISETP.GE.AND P0, PT, R4, UR13, PT ;  /* 0x0000000d04007c0c */ /* 0x000fe4000bf06270 */
[----:B------:R-:W-:-:S03]  /*1070*/  LEA.HI.X R27, R18, UR15, R13, 0x2, P1 ;  /* 0x0000000f121b7c11 */ /* 0x000fc600088f140d */
[----:B------:R-:W-:-:S08]  /*1080*/  IMAD.WIDE R12, R5, 0x4, R26 ;  /* 0x00000004050c7825 */ /* 0x000fd000078e021a */
[----:B------:R-:W3:Y:S04]  /*1090*/  @!P0 LDG.E R23, desc[UR18][R26.64] ;  /* 0x000000121a178981 */ /* 0x000ee8000c1e1900 */
[----:B------:R-:W4:Y:S01]  /*10a0*/  @!P0 LDG.E R29, desc[UR18][R12.64] ;  /* 0x000000120c1d8981 */ /* 0x000f22000c1e1900 */
[----:B------:R-:W-:-:S04]  /*10b0*/  IADD3 R18, PT, PT, R4, 0x20, RZ ;  /* 0x0000002004127810 */ /* 0x000fc80007ffe0ff */
[----:B------:R-:W-:-:S13]  /*10c0*/  ISETP.GE.AND P1, PT, R18, UR13, PT ;  /* 0x0000000d12007c0c */ /* 0x000fda000bf26270 */
[----:B------:R1:W-:Y:S04]  /*10d0*/  @P1 STS [R10+0x80], RZ ;  /* 0x000080ff0a001388 */ /* 0x0003e80000000800 */
[----:B------:R1:W-:Y:S04]  /*10e0*/  @P1 STS [R10+0x480], RZ ;  /* 0x000480ff0a001388 */ /* 0x0003e80000000800 */
[----:B---3--:R1:W-:Y:S04]  /*10f0*/  @!P0 STS [R10], R23 ;  /* 0x000000170a008388 */ /* 0x0083e80000000800 */
[----:B----4-:R1:W-:Y:S04]  /*1100*/  @!P0 STS [R10+0x400], R29 ;  /* 0x0004001d0a008388 */ /* 0x0103e80000000800 */
[----:B------:R1:W-:Y:S04]  /*1110*/  @P0 STS [R10], RZ ;  /* 0x000000ff0a000388 */ /* 0x0003e80000000800 */
[----:B------:R1:W-:Y:S01]  /*1120*/  @P0 STS [R10+0x400], RZ ;  /* 0x000400ff0a000388 */ /* 0x0003e20000000800 */
[----:B------:R-:W-:Y:S05]  /*1130*/  @P1 BRA `(.L_x_348) ;  /* 0x0000000000241947 */ /* 0x000fea0003800000 */
[----:B------:R-:W3:Y:S04]  /*1140*/  LDG.E R27, desc[UR18][R26.64+0x80] ;  /* 0x000080121a1b7981 */ /* 0x000ee8000c1e1900 */
[----:B------:R-:W4:Y:S04]  /*1150*/  LDG.E R13, desc[UR18][R12.64+0x80] ;  /* 0x000080120c0d7981 */ /* 0x000f28000c1e1900 */
[----:B---3--:R3:W-:Y:S04]  /*1160*/  STS [R10+0x80], R27 ;  /* 0x0000801b0a007388 */ /* 0x0087e80000000800 */
[----:B----4-:R3:W-:Y:S01]  /*1170*/  STS [R10+0x480], R13 ;  /* 0x0004800d0a007388 */ /* 0x0107e20000000800 */
[----:B------:R-:W-:Y:S05]  /*1180*/  BRA `(.L_x_348) ;  /* 0x0000000000107947 */ /* 0x000fea0003800000 */
.L_x_349:
[----:B------:R4:W-:Y:S04]  /*1190*/  STS [R10], RZ ;  /* 0x000000ff0a007388 */ /* 0x0009e80000000800 */
[----:B------:R4:W-:Y:S04]  /*11a0*/  STS [R10+0x400], RZ ;  /* 0x000400ff0a007388 */ /* 0x0009e80000000800 */
[----:B------:R4:W-:Y:S04]  /*11b0*/  STS [R10+0x80], RZ ;  /* 0x000080ff0a007388 */ /* 0x0009e80000000800 */
[----:B------:R4:W-:Y:S02]  /*11c0*/  STS [R10+0x480], RZ ;  /* 0x000480ff0a007388 */ /* 0x0009e40000000800 */
.L_x_348:
[----:B------:R-:W-:Y:S05]  /*11d0*/  BSYNC.RECONVERGENT B0 ;  /* 0x0000000000007941 */ /* 0x000fea0003800200 */
.L_x_347:
        /* <DEDUP_REMOVED lines=8> */
[----:B0--3--:R-:W0:Y:S04]  /*1260*/  LDS R13, [R7+0x80] ;  /* 0x00008000070d7984 */ /* 0x009e280000000800 */
[----:B------:R-:W1:Y:S04]  /*1270*/  LDS R26, [R9+0x10] ;  /* 0x00001000091a7984 */ /* 0x000e680000000800 */
[----:B------:R-:W3:Y:S04]  /*1280*/  LDS R28, [R9+0x20] ;  /* 0x00002000091c7984 */ /* 0x000ee80000000800 */
[----:B------:R-:W5:Y:S04]  /*1290*/  LDS R12, [R7] ;  /* 0x00000000070c7984 */ /* 0x000f680000000800 */
[----:B------:R-:W2:Y:S04]  /*12a0*/  LDS R18, [R9+0x30] ;  /* 0x0000300009127984 */ /* 0x000ea80000000800 */
[----:B------:R-:W-:Y:S01]  /*12b0*/  LDS R27, [R9+0x40] ;  /* 0x00004000091b7984 */ /* 0x000fe20000000800 */
[----:B0-----:R-:W-:Y:S01]  /*12c0*/  FFMA R17, R23, R13, R17 ;  /* 0x0000000d17117223 */ /* 0x001fe20000000011 */
[C---:B-1----:R-:W-:Y:S01]  /*12d0*/  FFMA R20, R13.reuse, R26, R20 ;  /* 0x0000001a0d147223 */ /* 0x042fe20000000014 */
[----:B---3--:R-:W-:Y:S01]  /*12e0*/  FFMA R22, R13, R28, R22 ;  /* 0x0000001c0d167223 */ /* 0x008fe20000000016 */
[----:B-----5:R-:W-:Y:S01]  /*12f0*/  FFMA R16, R23, R12, R16 ;  /* 0x0000000c17107223 */ /* 0x020fe20000000010 */
[C---:B------:R-:W-:Y:S01]  /*1300*/  FFMA R19, R12.reuse, R26, R19 ;  /* 0x0000001a0c137223 */ /* 0x040fe20000000013 */
[C---:B------:R-:W-:Y:S01]  /*1310*/  FFMA R21, R12.reuse, R28, R21 ;  /* 0x0000001c0c157223 */ /* 0x040fe20000000015 */
[----:B------:R-:W0:Y:S01]  /*1320*/  LDS R23, [R7+0x180] ;  /* 0x0001800007177984 */ /* 0x000e220000000800 */
[-C--:B--2---:R-:W-:Y:S01]  /*1330*/  FFMA R24, R12, R18.reuse, R24 ;  /* 0x000000120c187223 */ /* 0x084fe20000000018 */
[----:B------:R-:W-:-:S02]  /*1340*/  FFMA R13, R13, R18, R25 ;  /* 0x000000120d0d7223 */ /* 0x000fc40000000019 */
[----:B------:R-:W1:Y:S04]  /*1350*/  LDS R18, [R9+0x50] ;  /* 0x0000500009127984 */ /* 0x000e680000000800 */
[----:B------:R-:W2:Y:S04]  /*1360*/  LDS R26, [R9+0x60] ;  /* 0x00006000091a7984 */ /* 0x000ea80000000800 */
[----:B------:R-:W3:Y:S04]  /*1370*/  LDS R12, [R7+0x100] ;  /* 0x00010000070c7984 */ /* 0x000ee80000000800 */
[----:B------:R-:W5:Y:S01]  /*1380*/  LDS R25, [R9+0x70] ;  /* 0x0000700009197984 */ /* 0x000f620000000800 */
[----:B0-----:R-:W-:Y:S01]  /*1390*/  FFMA R17, R27, R23, R17 ;  /* 0x000000171b117223 */ /* 0x001fe20000000011 */
[C---:B-1----:R-:W-:Y:S01]  /*13a0*/  FFMA R20, R23.reuse, R18, R20 ;  /* 0x0000001217147223 */ /* 0x042fe20000000014 */
[----:B--2---:R-:W-:Y:S01]  /*13b0*/  FFMA R22, R23, R26, R22 ;  /* 0x0000001a17167223 */ /* 0x004fe20000000016 */
[----:B---3--:R-:W-:Y:S01]  /*13c0*/  FFMA R16, R27, R12, R16 ;  /* 0x0000000c1b107223 */ /* 0x008fe20000000010 */
[C---:B------:R-:W-:Y:S01]  /*13d0*/  FFMA R19, R12.reuse, R18, R19 ;  /* 0x000000120c137223 */ /* 0x040fe20000000013 */
[C---:B------:R-:W-:Y:S01]  /*13e0*/  FFMA R21, R12.reuse, R26, R21 ;  /* 0x0000001a0c157223 */ /* 0x040fe20000000015 */
[----:B------:R-:W-:Y:S01]  /*13f0*/  LDS R27, [R9+0x80] ;  /* 0x00008000091b7984 */ /* 0x000fe20000000800 */
[-C--:B-----5:R-:W-:Y:S01]  /*1400*/  FFMA R23, R23, R25.reuse, R13 ;  /* 0x0000001917177223 */ /* 0x0a0fe2000000000d */
[----:B------:R-:W-:-:S02]  /*1410*/  FFMA R24, R12, R25, R24 ;  /* 0x000000190c187223 */ /* 0x000fc40000000018 */
[----:B------:R-:W0:Y:S04]  /*1420*/  LDS R18, [R7+0x280] ;  /* 0x0002800007127984 */ /* 0x000e280000000800 */
[----:B------:R-:W1:Y:S04]  /*1430*/  LDS R13, [R9+0x90] ;  /* 0x00009000090d7984 */ /* 0x000e680000000800 */
[----:B------:R-:W2:Y:S04]  /*1440*/  LDS R26, [R9+0xa0] ;  /* 0x0000a000091a7984 */ /* 0x000ea80000000800 */
[----:B------:R-:W3:Y:S04]  /*1450*/  LDS R12, [R7+0x200] ;  /* 0x00020000070c7984 */ /* 0x000ee80000000800 */
[----:B------:R-:W5:Y:S01]  /*1460*/  LDS R25, [R9+0xb0] ;  /* 0x0000b00009197984 */ /* 0x000f620000000800 */
[C---:B0-----:R-:W-:Y:S01]  /*1470*/  FFMA R17, R27.reuse, R18, R17 ;  /* 0x000000121b117223 */ /* 0x041fe20000000011 */
[CC--:B-1----:R-:W-:Y:S01]  /*1480*/  FFMA R20, R18.reuse, R13.reuse, R20 ;  /* 0x0000000d12147223 */ /* 0x0c2fe20000000014 */
[----:B--2---:R-:W-:Y:S01]  /*1490*/  FFMA R22, R18, R26, R22 ;  /* 0x0000001a12167223 */ /* 0x004fe20000000016 */
[----:B---3--:R-:W-:Y:S01]  /*14a0*/  FFMA R16, R27, R12, R16 ;  /* 0x0000000c1b107223 */ /* 0x008fe20000000010 */
[C---:B------:R-:W-:Y:S01]  /*14b0*/  FFMA R19, R12.reuse, R13, R19 ;  /* 0x0000000d0c137223 */ /* 0x040fe20000000013 */
[----:B------:R-:W-:Y:S01]  /*14c0*/  FFMA R21, R12, R26, R21 ;  /* 0x0000001a0c157223 */ /* 0x000fe20000000015 */
        /* <DEDUP_REMOVED lines=8> */
[----:B0-----:R-:W-:Y:S01]  /*1550*/  FFMA R17, R27, R13, R17 ;  /* 0x0000000d1b117223 */ /* 0x001fe20000000011 */
[CC--:B-1----:R-:W-:Y:S01]  /*1560*/  FFMA R20, R13.reuse, R23.reuse, R20 ;  /* 0x000000170d147223 */ /* 0x0c2fe20000000014 */
        /* <DEDUP_REMOVED lines=13> */
[----:B-1----:R-:W-:-:S02]  /*1640*/  FFMA R17, R27, R12, R17 ;  /* 0x0000000c1b117223 */ /* 0x002fc40000000011 */
[----:B------:R-:W-:Y:S01]  /*1650*/  LDS R27, [R9+0x180] ;  /* 0x00018000091b7984 */ /* 0x000fe20000000800 */
[CC--:B--2---:R-:W-:Y:S01]  /*1660*/  FFMA R19, R23.reuse, R25.reuse, R19 ;  /* 0x0000001917137223 */ /* 0x0c4fe20000000013 */
[C---:B------:R-:W-:Y:S02]  /*1670*/  FFMA R20, R12.reuse, R25, R20 ;  /* 0x000000190c147223 */ /* 0x040fe40000000014 */
[----:B------:R-:W-:Y:S01]  /*1680*/  LDS R25, [R7+0x500] ;  /* 0x0005000007197984 */ /* 0x000fe20000000800 */
[CC--:B---3--:R-:W-:Y:S01]  /*1690*/  FFMA R21, R23.reuse, R26.reuse, R21 ;  /* 0x0000001a17157223 */ /* 0x0c8fe20000000015 */
[C---:B------:R-:W-:Y:S02]  /*16a0*/  FFMA R22, R12.reuse, R26, R22 ;  /* 0x0000001a0c167223 */ /* 0x040fe40000000016 */
[----:B------:R-:W0:Y:S01]  /*16b0*/  LDS R26, [R9+0x140] ;  /* 0x00014000091a7984 */ /* 0x000e220000000800 */
[-C--:B-----5:R-:W-:Y:S01]  /*16c0*/  FFMA R24, R23, R18.reuse, R24 ;  /* 0x0000001217187223 */ /* 0x0a0fe20000000018 */
[----:B------:R-:W-:-:S02]  /*16d0*/  FFMA R13, R12, R18, R13 ;  /* 0x000000120c0d7223 */ /* 0x000fc4000000000d */
[----:B------:R-:W1:Y:S04]  /*16e0*/  LDS R23, [R7+0x580] ;  /* 0x0005800007177984 */ /* 0x000e680000000800 */
[----:B------:R-:W2:Y:S04]  /*16f0*/  LDS R18, [R9+0x150] ;  /* 0x0001500009127984 */ /* 0x000ea80000000800 */
[----:B------:R-:W3:Y:S01]  /*1700*/  LDS R12, [R9+0x170] ;  /* 0x00017000090c7984 */ /* 0x000ee20000000800 */
[C---:B0-----:R-:W-:Y:S01]  /*1710*/  FFMA R16, R26.reuse, R25, R16 ;  /* 0x000000191a107223 */ /* 0x041fe20000000010 */
[----:B-1----:R-:W-:-:S02]  /*1720*/  FFMA R17, R26, R23, R17 ;  /* 0x000000171a117223 */ /* 0x002fc40000000011 */
[----:B------:R-:W0:Y:S01]  /*1730*/  LDS R26, [R9+0x160] ;  /* 0x00016000091a7984 */ /* 0x000e220000000800 */
[-C--:B--2---:R-:W-:Y:S01]  /*1740*/  FFMA R19, R25, R18.reuse, R19 ;  /* 0x0000001219137223 */ /* 0x084fe20000000013 */
[----:B------:R-:W-:Y:S02]  /*1750*/  FFMA R20, R23, R18, R20 ;  /* 0x0000001217147223 */ /* 0x000fe40000000014 */
[----:B------:R-:W1:Y:S01]  /*1760*/  LDS R18, [R7+0x680] ;  /* 0x0006800007127984 */ /* 0x000e620000000800 */
[-C--:B---3--:R-:W-:Y:S01]  /*1770*/  FFMA R24, R25, R12.reuse, R24 ;  /* 0x0000000c19187223 */ /* 0x088fe20000000018 */
[----:B------:R-:W-:Y:S02]  /*1780*/  FFMA R13, R23, R12, R13 ;  /* 0x0000000c170d7223 */ /* 0x000fe4000000000d */
[----:B------:R-:W2:Y:S01]  /*1790*/  LDS R12, [R9+0x1b0] ;  /* 0x0001b000090c7984 */ /* 0x000ea20000000800 */
[-C--:B0-----:R-:W-:Y:S01]  /*17a0*/  FFMA R21, R25, R26.reuse, R21 ;  /* 0x0000001a19157223 */ /* 0x081fe20000000015 */
[----:B------:R-:W-:-:S02]  /*17b0*/  FFMA R22, R23, R26, R22 ;  /* 0x0000001a17167223 */ /* 0x000fc40000000016 */
[----:B------:R-:W0:Y:S01]  /*17c0*/  LDS R25, [R7+0x600] ;  /* 0x0006000007197984 */ /* 0x000e220000000800 */
[----:B-1----:R-:W-:-:S03]  /*17d0*/  FFMA R17, R27, R18, R17 ;  /* 0x000000121b117223 */ /* 0x002fc60000000011 */
[----:B------:R-:W1:Y:S01]  /*17e0*/  LDS R23, [R9+0x190] ;  /* 0x0001900009177984 */ /* 0x000e620000000800 */
[----:B--2---:R-:W-:-:S03]  /*17f0*/  FFMA R13, R18, R12, R13 ;  /* 0x0000000c120d7223 */ /* 0x004fc6000000000d */
[----:B------:R-:W2:Y:S01]  /*1800*/  LDS R26, [R9+0x1a0] ;  /* 0x0001a000091a7984 */ /* 0x000ea20000000800 */
[----:B0-----:R-:W-:Y:S01]  /*1810*/  FFMA R16, R27, R25, R16 ;  /* 0x000000191b107223 */ /* 0x001fe20000000010 */
[C---:B------:R-:W-:Y:S02]  /*1820*/  FFMA R24, R25.reuse, R12, R24 ;  /* 0x0000000c19187223 */ /* 0x040fe40000000018 */
[----:B------:R-:W-:Y:S01]  /*1830*/  LDS R27, [R9+0x1c0] ;  /* 0x0001c000091b7984 */ /* 0x000fe20000000800 */
[CC--:B-1----:R-:W-:Y:S01]  /*1840*/  FFMA R19, R25.reuse, R23.reuse, R19 ;  /* 0x0000001719137223 */ /* 0x0c2fe20000000013 */
[C---:B------:R-:W-:Y:S02]  /*1850*/  FFMA R20, R18.reuse, R23, R20 ;  /* 0x0000001712147223 */ /* 0x040fe40000000014 */
[----:B------:R-:W-:Y:S01]  /*1860*/  LDS R12, [R9+0x1f0] ;  /* 0x0001f000090c7984 */ /* 0x000fe20000000800 */
[-C--:B--2---:R-:W-:Y:S01]  /*1870*/  FFMA R21, R25, R26.reuse, R21 ;  /* 0x0000001a19157223 */ /* 0x084fe20000000015 */
[----:B------:R-:W-:-:S02]  /*1880*/  FFMA R22, R18, R26, R22 ;  /* 0x0000001a12167223 */ /* 0x000fc40000000016 */
[----:B------:R-:W0:Y:S04]  /*1890*/  LDS R25, [R7+0x780] ;  /* 0x0007800007197984 */ /* 0x000e280000000800 */
[----:B------:R-:W1:Y:S04]  /*18a0*/  LDS R26, [R9+0x1d0] ;  /* 0x0001d000091a7984 */ /* 0x000e680000000800 */
[----:B------:R-:W2:Y:S04]  /*18b0*/  LDS R18, [R9+0x1e0] ;  /* 0x0001e00009127984 */ /* 0x000ea80000000800 */
[----:B------:R-:W3:Y:S01]  /*18c0*/  LDS R23, [R7+0x700] ;  /* 0x0007000007177984 */ /* 0x000ee20000000800 */
[----:B0-----:R-:W-:Y:S01]  /*18d0*/  FFMA R17, R27, R25, R17 ;  /* 0x000000191b117223 */ /* 0x001fe20000000011 */
[C---:B-1----:R-:W-:Y:S01]  /*18e0*/  FFMA R20, R25.reuse, R26, R20 ;  /* 0x0000001a19147223 */ /* 0x042fe20000000014 */
[C---:B--2---:R-:W-:Y:S01]  /*18f0*/  FFMA R22, R25.reuse, R18, R22 ;  /* 0x0000001219167223 */ /* 0x044fe20000000016 */
[----:B------:R-:W-:Y:S01]  /*1900*/  FFMA R25, R25, R12, R13 ;  /* 0x0000000c19197223 */ /* 0x000fe2000000000d */
[----:B---3--:R-:W-:Y:S01]  /*1910*/  FFMA R16, R27, R23, R16 ;  /* 0x000000171b107223 */ /* 0x008fe20000000010 */
[C---:B------:R-:W-:Y:S01]  /*1920*/  FFMA R19, R23.reuse, R26, R19 ;  /* 0x0000001a17137223 */ /* 0x040fe20000000013 */
[C---:B------:R-:W-:Y:S01]  /*1930*/  FFMA R21, R23.reuse, R18, R21 ;  /* 0x0000001217157223 */ /* 0x040fe20000000015 */
[----:B------:R-:W-:Y:S01]  /*1940*/  FFMA R24, R23, R12, R24 ;  /* 0x0000000c17187223 */ /* 0x000fe20000000018 */
[----:B------:R-:W-:Y:S06]  /*1950*/  BAR.SYNC.DEFER_BLOCKING 0x0 ;  /* 0x0000000000007b1d */ /* 0x000fec0000010000 */
[----:B------:R-:W-:Y:S05]  /*1960*/  BRA.U !UP0, `(.L_x_350) ;  /* 0xfffffff108bc7547 */ /* 0x000fea000b83ffff */
.L_x_343:
[----:B------:R-:W-:-:S04]  /*1970*/  UIADD3 UR4, UPT, UPT, UR4, 0x2, URZ ;  /* 0x0000000204047890 */ /* 0x000fc8000fffe0ff */
[----:B------:R-:W-:-:S09]  /*1980*/  UISETP.GE.AND UP0, UPT, UR4, UR7, UPT ;  /* 0x000000070400728c */ /* 0x000fd2000bf06270 */
[----:B------:R-:W-:Y:S05]  /*1990*/  BRA.U !UP0, `(.L_x_351) ;  /* 0xfffffff108787547 */ /* 0x000fea000b83ffff */
.L_x_342:
[----:B------:R-:W0:Y:S01]  /*19a0*/  LDC R5, c[0x0][0x398] ;  /* 0x0000e600ff057b82 */ /* 0x000e220000000800 */
[----:B------:R-:W1:Y:S01]  /*19b0*/  LDCU UR5, c[0x0][0x3b8] ;  /* 0x00007700ff0577ac */ /* 0x000e620008000800 */
[----:B------:R-:W1:Y:S06]  /*19c0*/  LDCU UR6, c[0x0][0x3b4] ;  /* 0x00007680ff0677ac */ /* 0x000e6c0008000800 */
[----:B------:R-:W2:Y:S01]  /*19d0*/  LDC.64 R6, c[0x0][0x390] ;  /* 0x0000e400ff067b82 */ /* 0x000ea20000000a00 */
[-C--:B0-----:R-:W-:Y:S01]  /*19e0*/  ISETP.GE.AND P0, PT, R4, R5.reuse, PT ;  /* 0x000000050400720c */ /* 0x081fe20003f06270 */
[----:B------:R-:W-:-:S04]  /*19f0*/  IMAD R3, R2, R5, R4 ;  /* 0x0000000502037224 */ /* 0x000fc800078e0204 */
[----:B--2---:R-:W-:-:S08]  /*1a00*/  IMAD.WIDE.U32 R2, R3, 0x4, R6 ;  /* 0x0000000403027825 */ /* 0x004fd000078e0006 */
[----:B------:R-:W2:Y:S01]  /*1a10*/  @!P0 LDG.E R11, desc[UR18][R2.64] ;  /* 0x00000012020b8981 */ /* 0x000ea2000c1e1900 */
[----:B------:R-:W0:Y:S01]  /*1a20*/  @!P0 LDC.64 R6, c[0x0][0x3c8] ;  /* 0x0000f200ff068b82 */ /* 0x000e220000000a00 */
[----:B-1----:R-:W-:-:S06]  /*1a30*/  UIMAD UR5, UR5, UR6, URZ ;  /* 0x00000006050572a4 */ /* 0x002fcc000f8e02ff */
[----:B------:R-:W-:-:S05]  /*1a40*/  IMAD R0, R5, UR5, RZ ;  /* 0x0000000505007c24 */ /* 0x000fca000f8e02ff */
[----:B------:R-:W-:-:S05]  /*1a50*/  SHF.L.U32 R9, R0, 0x2, RZ ;  /* 0x0000000200097819 */ /* 0x000fca00000006ff */
[----:B------:R-:W-:-:S04]  /*1a60*/  IMAD.WIDE R8, R9, 0x4, R2 ;  /* 0x0000000409087825 */ /* 0x000fc800078e0202 */
[----:B0-----:R-:W-:-:S04]  /*1a70*/  @!P0 FMUL R16, R16, R7 ;  /* 0x0000000710108220 */ /* 0x001fc80000400000 */
[----:B--2---:R-:W-:-:S05]  /*1a80*/  @!P0 FFMA R15, R11, R6, R16 ;  /* 0x000000060b0f8223 */ /* 0x004fca0000000010 */
[----:B------:R0:W-:Y:S04]  /*1a90*/  @!P0 STG.E desc[UR18][R2.64], R15 ;  /* 0x0000000f02008986 */ /* 0x0001e8000c101912 */
[----:B------:R-:W2:Y:S01]  /*1aa0*/  @!P0 LDG.E R13, desc[UR18][R8.64] ;  /* 0x00000012080d8981 */ /* 0x000ea2000c1e1900 */
[----:B------:R-:W-:Y:S01]  /*1ab0*/  SHF.L.U32 R11, R0, 0x3, RZ ;  /* 0x00000003000b7819 */ /* 0x000fe200000006ff */
[----:B----4-:R-:W-:-:S04]  /*1ac0*/  @!P0 FMUL R10, R19, R7 ;  /* 0x00000007130a8220 */ /* 0x010fc80000400000 */
[----:B--2---:R-:W-:Y:S01]  /*1ad0*/  @!P0 FFMA R19, R13, R6, R10 ;  /* 0x000000060d138223 */ /* 0x004fe2000000000a */
[----:B------:R-:W-:-:S04]  /*1ae0*/  IMAD.WIDE R10, R11, 0x4, R2 ;  /* 0x000000040b0a7825 */ /* 0x000fc800078e0202 */
[----:B------:R1:W-:Y:S04]  /*1af0*/  @!P0 STG.E desc[UR18][R8.64], R19 ;  /* 0x0000001308008986 */ /* 0x0003e8000c101912 */
[----:B------:R-:W2:Y:S01]  /*1b00*/  @!P0 LDG.E R23, desc[UR18][R10.64] ;  /* 0x000000120a178981 */ /* 0x000ea2000c1e1900 */
[----:B------:R-:W-:Y:S01]  /*1b10*/  @!P0 FMUL R12, R21, R7 ;  /* 0x00000007150c8220 */ /* 0x000fe20000400000 */
[----:B------:R-:W-:Y:S01]  /*1b20*/  IMAD R13, R0, 0xc, RZ ;  /* 0x0000000c000d7824 */ /* 0x000fe200078e02ff */
[----:B------:R-:W-:Y:S02]  /*1b30*/  IADD3 R4, PT, PT, R4, 0x20, RZ ;  /* 0x0000002004047810 */ /* 0x000fe40007ffe0ff */
[----:B--2---:R-:W-:Y:S01]  /*1b40*/  @!P0 FFMA R23, R23, R6, R12 ;  /* 0x0000000617178223 */ /* 0x004fe2000000000c */
[----:B------:R-:W-:-:S04]  /*1b50*/  IMAD.WIDE R12, R13, 0x4, R2 ;  /* 0x000000040d0c7825 */ /* 0x000fc800078e0202 */
[----:B------:R1:W-:Y:S04]  /*1b60*/  @!P0 STG.E desc[UR18][R10.64], R23 ;  /* 0x000000170a008986 */ /* 0x0003e8000c101912 */
[----:B0-----:R-:W2:Y:S01]  /*1b70*/  @!P0 LDG.E R15, desc[UR18][R12.64] ;  /* 0x000000120c0f8981 */ /* 0x001ea2000c1e1900 */
[----:B------:R-:W-:Y:S01]  /*1b80*/  ISETP.GE.AND P1, PT, R4, R5, PT ;  /* 0x000000050400720c */ /* 0x000fe20003f26270 */
[----:B------:R-:W-:-:S04]  /*1b90*/  @!P0 FMUL R24, R24, R7 ;  /* 0x0000000718188220 */ /* 0x000fc80000400000 */
[----:B--2---:R-:W-:-:S05]  /*1ba0*/  @!P0 FFMA R15, R15, R6, R24 ;  /* 0x000000060f0f8223 */ /* 0x004fca0000000018 */
[----:B------:R1:W-:Y:S03]  /*1bb0*/  @!P0 STG.E desc[UR18][R12.64], R15 ;  /* 0x0000000f0c008986 */ /* 0x0003e6000c101912 */
[----:B------:R-:W-:Y:S05]  /*1bc0*/  @P1 EXIT ;  /* 0x000000000000194d */ /* 0x000fea0003800000 */
[----:B------:R-:W2:Y:S01]  /*1bd0*/  LDG.E R0, desc[UR18][R2.64+0x80] ;  /* 0x0000801202007981 */ /* 0x000ea2000c1e1900 */
[----:B------:R-:W0:Y:S02]  /*1be0*/  LDCU.64 UR4, c[0x0][0x3c8] ;  /* 0x00007900ff0477ac */ /* 0x000e240008000a00 */
        /* <DEDUP_REMOVED lines=16> */
.L_x_352:
        /* <DEDUP_REMOVED lines=9> */
.L_x_1051:


//--------------------- .text._Z21filterActs_YxX_sparseILi4ELi32ELi2ELi8ELi2ELb1ELb1EEvPfS0_S0_iiiiiiiiiiiiffi --------------------------
	.section	.text._Z21filterActs_YxX_sparseILi4ELi32ELi2ELi8ELi2ELb1ELb1EEvPfS0_S0_iiiiiiiiiiiiffi,"ax",@progbits
	.align	128
        .global         _Z21filterActs_YxX_sparseILi4ELi32ELi2ELi8ELi2ELb1ELb1EEvPfS0_S0_iiiiiiiiiiiiffi
        .type           _Z21filterActs_YxX_sparseILi4ELi32ELi2ELi8ELi2ELb1ELb1EEvPfS0_S0_iiiiiiiiiiiiffi,@function
        .size           _Z21filterActs_YxX_sparseILi4ELi32ELi2ELi8ELi2ELb1ELb1EEvPfS0_S0_iiiiiiiiiiiiffi,(.L_x_1052 - _Z21filterActs_YxX_sparseILi4ELi32ELi2ELi8ELi2ELb1ELb1EEvPfS0_S0_iiiiiiiiiiiiffi)
        .other          _Z21filterActs_YxX_sparseILi4ELi32ELi2ELi8ELi2ELb1ELb1EEvPfS0_S0_iiiiiiiiiiiiffi,@"STO_CUDA_ENTRY STV_DEFAULT"
_Z21filterActs_YxX_sparseILi4ELi32ELi2ELi8ELi2ELb1ELb1EEvPfS0_S0_iiiiiiiiiiiiffi:
.text._Z21filterActs_YxX_sparseILi4ELi32ELi2ELi8ELi2ELb1ELb1EEvPfS0_S0_iiiiiiiiiiiiffi:
[----:B------:R-:W-:Y:S08]  /*0000*/  LDC R1, c[0x0][0x37c] ;  /* 0x0000df00ff017b82 */ /* 0x000ff00000000800 */
[----:B------:R-:W0:Y:S01]  /*0010*/  LDC.64 R2, c[0x0][0x3c0] ;  /* 0x0000f000ff027b82 */ /* 0x000e220000000a00 */
[----:B------:R-:W1:Y:S01]  /*0020*/  LDCU UR5, c[0x0][0x3d0] ;  /* 0x00007a00ff0577ac */ /* 0x000e620008000800 */
[----:B------:R-:W-:Y:S01]  /*0030*/  HFMA2 R30, -RZ, RZ, 0, 0 ;  /* 0x00000000ff1e7431 */ /* 0x000fe200000001ff */
[----:B------:R-:W-:-:S02]  /*0040*/  CS2R R28, SRZ ;  /* 0x00000000001c7805 */ /* 0x000fc4000001ff00 */
[----:B------:R-:W-:Y:S01]  /*0050*/  CS2R R26, SRZ ;  /* 0x00000000001a7805 */ /* 0x000fe2000001ff00 */
[----:B------:R-:W2:Y:S01]  /*0060*/  LDCU.64 UR8, c[0x0][0x3a8] ;  /* 0x00007500ff0877ac */ /* 0x000ea20008000a00 */
[----:B------:R-:W-:Y:S01]  /*0070*/  CS2R R24, SRZ ;  /* 0x0000000000187805 */ /* 0x000fe2000001ff00 */
[----:B------:R-:W3:Y:S01]  /*0080*/  LDC R0, c[0x0][0x39c] ;  /* 0x0000e700ff007b82 */ /* 0x000ee20000000800 */
[----:B------:R-:W4:Y:S01]  /*0090*/  LDCU.64 UR10, c[0x0][0x3b0] ;  /* 0x00007600ff0a77ac */ /* 0x000f220008000a00 */
[----:B------:R-:W5:Y:S06]  /*00a0*/  LDCU.64 UR6, c[0x0][0x3a0] ;  /* 0x00007400ff0677ac */ /* 0x000f6c0008000a00 */
[----:B------:R-:W1:Y:S01]  /*00b0*/  LDC R4, c[0x0][0x3b8] ;  /* 0x0000ee00ff047b82 */ /* 0x000e620000000800 */
[----:B------:R-:W0:Y:S01]  /*00c0*/  LDCU.64 UR16, c[0x0][0x358] ;  /* 0x00006b00ff1077ac */ /* 0x000e220008000a00 */
[----:B--2---:R-:W-:Y:S01]  /*00d0*/  UIMAD UR8, UR8, UR8, URZ ;  /* 0x00000008080872a4 */ /* 0x004fe2000f8e02ff */
[----:B0-----:R-:W-:-:S05]  /*00e0*/  IABS R5, R3 ;  /* 0x0000000300057213 */ /* 0x001fca0000000000 */
[----:B------:R-:W0:Y:S01]  /*00f0*/  S2UR UR4, SR_CTAID.Y ;  /* 0x00000000000479c3 */ /* 0x000e220000002600 */
[----:B------:R-:W-:Y:S01]  /*0100*/  IABS R18, R2 ;  /* 0x0000000200127213 */ /* 0x000fe20000000000 */
[----:B------:R-:W2:Y:S01]  /*0110*/  I2F.RP R6, R5 ;  /* 0x0000000500067306 */ /* 0x000ea20000209400 */
[----:B------:R-:W-:Y:S01]  /*0120*/  LOP3.LUT R2, R2, R3, RZ, 0x3c, !PT ;  /* 0x0000000302027212 */ /* 0x000fe200078e3cff */
[----:B-----5:R-:W-:Y:S01]  /*0130*/  UIMAD UR7, UR7, UR6, URZ ;  /* 0x00000006070772a4 */ /* 0x020fe2000f8e02ff */
[----:B---3--:R-:W-:Y:S02]  /*0140*/  SHF.R.S32.HI R7, RZ, 0x1f, R0 ;  /* 0x0000001fff077819 */ /* 0x008fe40000011400 */
[-C--:B------:R-:W-:Y:S02]  /*0150*/  IABS R14, R0.reuse ;  /* 0x00000000000e7213 */ /* 0x080fe40000000000 */
[----:B------:R-:W-:-:S04]  /*0160*/  LEA.HI R7, R7, R0, RZ, 0x5 ;  /* 0x0000000007077211 */ /* 0x000fc800078f28ff */
[----:B------:R-:W-:Y:S01]  /*0170*/  SHF.R.S32.HI R7, RZ, 0x5, R7 ;  /* 0x00000005ff077819 */ /* 0x000fe20000011407 */
[----:B--2---:R-:W2:Y:S03]  /*0180*/  MUFU.RCP R6, R6 ;  /* 0x0000000600067308 */ /* 0x004ea60000001000 */
[----:B------:R-:W-:-:S05]  /*0190*/  ISETP.NE.U32.AND P3, PT, R7, RZ, PT ;  /* 0x000000ff0700720c */ /* 0x000fca0003f65070 */
[----:B------:R-:W3:Y:S01]  /*01a0*/  I2F.U32.RP R8, R7 ;  /* 0x0000000700087306 */ /* 0x000ee20000209000 */
[----:B--2---:R-:W-:-:S07]  /*01b0*/  IADD3 R10, PT, PT, R6, 0xffffffe, RZ ;  /* 0x0ffffffe060a7810 */ /* 0x004fce0007ffe0ff */
[----:B------:R2:W5:Y:S08]  /*01c0*/  F2I.FTZ.U32.TRUNC.NTZ R11, R10 ;  /* 0x0000000a000b7305 */ /* 0x000570000021f000 */
[----:B---3--:R-:W3:Y:S01]  /*01d0*/  MUFU.RCP R8, R8 ;  /* 0x0000000800087308 */ /* 0x008ee20000001000 */
[----:B--2---:R-:W-:Y:S01]  /*01e0*/  HFMA2 R10, -RZ, RZ, 0, 0 ;  /* 0x00000000ff0a7431 */ /* 0x004fe200000001ff */
[----:B-----5:R-:W-:-:S05]  /*01f0*/  IADD3 R12, PT, PT, RZ, -R11, RZ ;  /* 0x8000000bff0c7210 */ /* 0x020fca0007ffe0ff */
[----:B------:R-:W-:-:S04]  /*0200*/  IMAD R9, R12, R5, RZ ;  /* 0x000000050c097224 */ /* 0x000fc800078e02ff */
[----:B------:R-:W-:Y:S01]  /*0210*/  IMAD.HI.U32 R10, R11, R9, R10 ;  /* 0x000000090b0a7227 */ /* 0x000fe200078e000a */
[----:B---3--:R-:W-:Y:S02]  /*0220*/  IADD3 R12, PT, PT, R8, 0xffffffe, RZ ;  /* 0x0ffffffe080c7810 */ /* 0x008fe40007ffe0ff */
[----:B-1----:R-:W-:Y:S02]  /*0230*/  IABS R8, R4 ;  /* 0x0000000400087213 */ /* 0x002fe40000000000 */
[----:B------:R1:W2:Y:S01]  /*0240*/  F2I.FTZ.U32.TRUNC.NTZ R13, R12 ;  /* 0x0000000c000d7305 */ /* 0x0002a2000021f000 */
[----:B------:R-:W-:-:S05]  /*0250*/  IMAD.HI.U32 R6, R10, R14, RZ ;  /* 0x0000000e0a067227 */ /* 0x000fca00078e00ff */
[----:B------:R-:W-:Y:S02]  /*0260*/  IADD3 R9, PT, PT, -R6, RZ, RZ ;  /* 0x000000ff06097210 */ /* 0x000fe40007ffe1ff */
[----:B------:R-:W3:Y:S01]  /*0270*/  I2F.RP R11, R8 ;  /* 0x00000008000b7306 */ /* 0x000ee20000209400 */
[----:B-1----:R-:W-:Y:S02]  /*0280*/  MOV R12, RZ ;  /* 0x000000ff000c7202 */ /* 0x002fe40000000f00 */
[----:B------:R-:W-:Y:S01]  /*0290*/  IMAD R14, R5, R9, R14 ;  /* 0x00000009050e7224 */ /* 0x000fe200078e020e */
[----:B------:R-:W-:-:S04]  /*02a0*/  IADD3 R9, PT, PT, RZ, -R7, RZ ;  /* 0x80000007ff097210 */ /* 0x000fc80007ffe0ff */
[----:B------:R-:W-:Y:S01]  /*02b0*/  ISETP.GT.U32.AND P1, PT, R5, R14, PT ;  /* 0x0000000e0500720c */ /* 0x000fe20003f24070 */
[----:B--2---:R-:W-:-:S04]  /*02c0*/  IMAD R9, R9, R13, RZ ;  /* 0x0000000d09097224 */ /* 0x004fc800078e02ff */
[----:B------:R-:W-:Y:S01]  /*02d0*/  IMAD.HI.U32 R13, R13, R9, R12 ;  /* 0x000000090d0d7227 */ /* 0x000fe200078e000c */
[-C--:B------:R-:W-:Y:S01]  /*02e0*/  LOP3.LUT R9, R0, R3.reuse, RZ, 0x3c, !PT ;  /* 0x0000000300097212 */ /* 0x080fe200078e3cff */
[----:B---3--:R-:W1:Y:S01]  /*02f0*/  MUFU.RCP R11, R11 ;  /* 0x0000000b000b7308 */ /* 0x008e620000001000 */
[----:B------:R-:W-:Y:S02]  /*0300*/  LOP3.LUT R12, RZ, R3, RZ, 0x33, !PT ;  /* 0x00000003ff0c7212 */ /* 0x000fe400078e33ff */
[----:B------:R-:W-:Y:S01]  /*0310*/  ISETP.GE.AND P2, PT, R9, RZ, PT ;  /* 0x000000ff0900720c */ /* 0x000fe20003f46270 */
[----:B0-----:R-:W-:Y:S02]  /*0320*/  IMAD.HI.U32 R13, R13, UR4, RZ ;  /* 0x000000040d0d7c27 */ /* 0x001fe4000f8e00ff */
[----:B------:R-:W-:Y:S02]  /*0330*/  @!P1 IADD3 R14, PT, PT, R14, -R5, RZ ;  /* 0x800000050e0e9210 */ /* 0x000fe40007ffe0ff */
[----:B------:R-:W-:-:S02]  /*0340*/  @!P1 IADD3 R6, PT, PT, R6, 0x1, RZ ;  /* 0x0000000106069810 */ /* 0x000fc40007ffe0ff */
[----:B------:R-:W-:Y:S02]  /*0350*/  ISETP.GE.U32.AND P0, PT, R14, R5, PT ;  /* 0x000000050e00720c */ /* 0x000fe40003f06070 */
[----:B------:R-:W-:-:S05]  /*0360*/  IADD3 R14, PT, PT, -R13, RZ, RZ ;  /* 0x000000ff0d0e7210 */ /* 0x000fca0007ffe1ff */
[----:B------:R-:W-:Y:S01]  /*0370*/  IMAD R14, R7, R14, UR4 ;  /* 0x00000004070e7e24 */ /* 0x000fe2000f8e020e */
[----:B-1----:R-:W-:-:S04]  /*0380*/  IADD3 R15, PT, PT, R11, 0xffffffe, RZ ;  /* 0x0ffffffe0b0f7810 */ /* 0x002fc80007ffe0ff */
[----:B------:R-:W-:Y:S02]  /*0390*/  ISETP.GE.U32.AND P1, PT, R14, R7, PT ;  /* 0x000000070e00720c */ /* 0x000fe40003f26070 */
[----:B------:R-:W-:Y:S01]  /*03a0*/  @P0 IADD3 R6, PT, PT, R6, 0x1, RZ ;  /* 0x0000000106060810 */ /* 0x000fe20007ffe0ff */
[----:B------:R-:W0:Y:S01]  /*03b0*/  F2I.FTZ.U32.TRUNC.NTZ R15, R15 ;  /* 0x0000000f000f7305 */ /* 0x000e22000021f000 */
[----:B------:R-:W-:Y:S02]  /*03c0*/  ISETP.NE.AND P0, PT, R3, RZ, PT ;  /* 0x000000ff0300720c */ /* 0x000fe40003f05270 */
[----:B------:R-:W-:-:S04]  /*03d0*/  @!P2 IADD3 R6, PT, PT, -R6, RZ, RZ ;  /* 0x000000ff0606a210 */ /* 0x000fc80007ffe1ff */
[----:B------:R-:W-:-:S03]  /*03e0*/  SEL R6, R12, R6, !P0 ;  /* 0x000000060c067207 */ /* 0x000fc60004000000 */
[----:B------:R-:W-:Y:S02]  /*03f0*/  @P1 IADD3 R14, PT, PT, -R7, R14, RZ ;  /* 0x0000000e070e1210 */ /* 0x000fe40007ffe1ff */
[----:B------:R-:W-:Y:S02]  /*0400*/  IABS R9, R6 ;  /* 0x0000000600097213 */ /* 0x000fe40000000000 */
[----:B------:R-:W-:Y:S01]  /*0410*/  ISETP.GE.U32.AND P2, PT, R14, R7, PT ;  /* 0x000000070e00720c */ /* 0x000fe20003f46070 */
[----:B------:R-:W-:Y:S01]  /*0420*/  HFMA2 R14, -RZ, RZ, 0, 0 ;  /* 0x00000000ff0e7431 */ /* 0x000fe200000001ff */
[----:B------:R-:W1:Y:S01]  /*0430*/  I2F.RP R11, R9 ;  /* 0x00000009000b7306 */ /* 0x000e620000209400 */
[----:B------:R-:W-:Y:S02]  /*0440*/  @P1 IADD3 R13, PT, PT, R13, 0x1, RZ ;  /* 0x000000010d0d1810 */ /* 0x000fe40007ffe0ff */
[----:B0-----:R-:W-:-:S05]  /*0450*/  IADD3 R17, PT, PT, RZ, -R15, RZ ;  /* 0x8000000fff117210 */ /* 0x001fca0007ffe0ff */
[----:B------:R-:W-:-:S03]  /*0460*/  IMAD R17, R17, R8, RZ ;  /* 0x0000000811117224 */ /* 0x000fc600078e02ff */
[----:B------:R-:W-:Y:S01]  /*0470*/  @P2 IADD3 R13, PT, PT, R13, 0x1, RZ ;  /* 0x000000010d0d2810 */ /* 0x000fe20007ffe0ff */
[----:B------:R-:W-:Y:S01]  /*0480*/  IMAD.HI.U32 R15, R15, R17, R14 ;  /* 0x000000110f0f7227 */ /* 0x000fe200078e000e */
[----:B------:R-:W-:Y:S01]  /*0490*/  @!P3 LOP3.LUT R13, RZ, R7, RZ, 0x33, !PT ;  /* 0x00000007ff0db212 */ /* 0x000fe200078e33ff */
[----:B-1----:R-:W0:Y:S01]  /*04a0*/  MUFU.RCP R11, R11 ;  /* 0x0000000b000b7308 */ /* 0x002e220000001000 */
[----:B------:R-:W-:Y:S02]  /*04b0*/  ISETP.NE.AND P2, PT, R4, RZ, PT ;  /* 0x000000ff0400720c */ /* 0x000fe40003f45270 */
[----:B------:R-:W-:Y:S02]  /*04c0*/  IABS R16, R13 ;  /* 0x0000000d00107213 */ /* 0x000fe40000000000 */
[----:B------:R-:W-:Y:S02]  /*04d0*/  IADD3 R20, PT, PT, -R13, RZ, RZ ;  /* 0x000000ff0d147210 */ /* 0x000fe40007ffe1ff */
[----:B------:R-:W-:-:S03]  /*04e0*/  MOV R17, R16 ;  /* 0x0000001000117202 */ /* 0x000fc60000000f00 */
[----:B------:R-:W-:Y:S02]  /*04f0*/  IMAD R7, R7, R20, UR4 ;  /* 0x0000000407077e24 */ /* 0x000fe4000f8e0214 */
[----:B------:R-:W-:Y:S02]  /*0500*/  IMAD.HI.U32 R15, R15, R17, RZ ;  /* 0x000000110f0f7227 */ /* 0x000fe400078e00ff */
[----:B------:R-:W-:Y:S02]  /*0510*/  @!P2 LOP3.LUT R3, RZ, R4, RZ, 0x33, !PT ;  /* 0x00000004ff03a212 */ /* 0x000fe400078e33ff */
[----:B------:R-:W-:Y:S02]  /*0520*/  SHF.L.U32 R7, R7, 0x5, RZ ;  /* 0x0000000507077819 */ /* 0x000fe400000006ff */
[----:B------:R-:W-:Y:S02]  /*0530*/  IADD3 R14, PT, PT, -R15, RZ, RZ ;  /* 0x000000ff0f0e7210 */ /* 0x000fe40007ffe1ff */
[----:B0-----:R-:W-:-:S02]  /*0540*/  IADD3 R16, PT, PT, R11, 0xffffffe, RZ ;  /* 0x0ffffffe0b107810 */ /* 0x001fc40007ffe0ff */
[----:B------:R-:W-:Y:S01]  /*0550*/  IABS R20, R7 ;  /* 0x0000000700147213 */ /* 0x000fe20000000000 */
[----:B------:R-:W-:Y:S01]  /*0560*/  IMAD R17, R8, R14, R17 ;  /* 0x0000000e08117224 */ /* 0x000fe200078e0211 */
[----:B------:R0:W1:Y:S01]  /*0570*/  F2I.FTZ.U32.TRUNC.NTZ R11, R16 ;  /* 0x00000010000b7305 */ /* 0x000062000021f000 */
[----:B------:R-:W-:-:S03]  /*0580*/  IMAD.HI.U32 R14, R10, R18, RZ ;  /* 0x000000120a0e7227 */ /* 0x000fc600078e00ff */
[----:B------:R-:W-:Y:S02]  /*0590*/  ISETP.GT.U32.AND P5, PT, R8, R17, PT ;  /* 0x000000110800720c */ /* 0x000fe40003fa4070 */
[----:B------:R-:W-:-:S05]  /*05a0*/  IADD3 R10, PT, PT, -R14, RZ, RZ ;  /* 0x000000ff0e0a7210 */ /* 0x000fca0007ffe1ff */
[----:B0-----:R-:W-:Y:S02]  /*05b0*/  IMAD R16, R5, R10, R18 ;  /* 0x0000000a05107224 */ /* 0x001fe400078e0212 */
[----:B------:R-:W-:Y:S01]  /*05c0*/  HFMA2 R10, -RZ, RZ, 0, 0 ;  /* 0x00000000ff0a7431 */ /* 0x000fe200000001ff */
[----:B------:R-:W-:Y:S02]  /*05d0*/  LOP3.LUT R18, R13, R4, RZ, 0x3c, !PT ;  /* 0x000000040d127212 */ /* 0x000fe400078e3cff */
[----:B-1----:R-:W-:Y:S02]  /*05e0*/  IADD3 R22, PT, PT, RZ, -R11, RZ ;  /* 0x8000000bff167210 */ /* 0x002fe40007ffe0ff */
[-C--:B------:R-:W-:Y:S02]  /*05f0*/  @!P5 IADD3 R17, PT, PT, R17, -R8.reuse, RZ ;  /* 0x800000081111d210 */ /* 0x080fe40007ffe0ff */
[----:B------:R-:W-:Y:S01]  /*0600*/  ISETP.GE.AND P4, PT, R18, RZ, PT ;  /* 0x000000ff1200720c */ /* 0x000fe20003f86270 */
[----:B------:R-:W-:Y:S01]  /*0610*/  IMAD R19, R22, R9, RZ ;  /* 0x0000000916137224 */ /* 0x000fe200078e02ff */
[----:B------:R-:W-:-:S02]  /*0620*/  ISETP.GE.U32.AND P3, PT, R17, R8, PT ;  /* 0x000000081100720c */ /* 0x000fc40003f66070 */
[----:B------:R-:W-:Y:S01]  /*0630*/  IABS R8, R6 ;  /* 0x0000000600087213 */ /* 0x000fe20000000000 */
[----:B------:R-:W-:Y:S01]  /*0640*/  IMAD.HI.U32 R11, R11, R19, R10 ;  /* 0x000000130b0b7227 */ /* 0x000fe200078e000a */
[----:B------:R-:W-:Y:S01]  /*0650*/  ISETP.GT.U32.AND P1, PT, R5, R16, PT ;  /* 0x000000100500720c */ /* 0x000fe20003f24070 */
[----:B------:R-:W0:Y:S01]  /*0660*/  S2R R10, SR_TID.Y ;  /* 0x00000000000a7919 */ /* 0x000e220000002200 */
[----:B------:R-:W-:Y:S02]  /*0670*/  IADD3 R19, PT, PT, RZ, -R8, RZ ;  /* 0x80000008ff137210 */ /* 0x000fe40007ffe0ff */
[----:B------:R-:W-:Y:S01]  /*0680*/  @!P5 IADD3 R15, PT, PT, R15, 0x1, RZ ;  /* 0x000000010f0fd810 */ /* 0x000fe20007ffe0ff */
[----:B------:R-:W-:Y:S01]  /*0690*/  IMAD.HI.U32 R8, R11, R20, RZ ;  /* 0x000000140b087227 */ /* 0x000fe200078e00ff */
[----:B------:R-:W0:Y:S01]  /*06a0*/  S2R R17, SR_TID.X ;  /* 0x0000000000117919 */ /* 0x000e220000002100 */
[----:B------:R-:W-:Y:S02]  /*06b0*/  ISETP.GE.AND P5, PT, R2, RZ, PT ;  /* 0x000000ff0200720c */ /* 0x000fe40003fa6270 */
[----:B------:R-:W-:Y:S01]  /*06c0*/  @P3 IADD3 R15, PT, PT, R15, 0x1, RZ ;  /* 0x000000010f0f3810 */ /* 0x000fe20007ffe0ff */
[----:B------:R-:W-:-:S02]  /*06d0*/  IMAD R20, R8, R19, R20 ;  /* 0x0000001308147224 */ /* 0x000fc400078e0214 */
[----:B------:R-:W1:Y:S01]  /*06e0*/  LDC.64 R18, c[0x0][0x388] ;  /* 0x0000e200ff127b82 */ /* 0x000e620000000a00 */
[----:B------:R-:W-:Y:S02]  /*06f0*/  @!P4 IADD3 R15, PT, PT, -R15, RZ, RZ ;  /* 0x000000ff0f0fc210 */ /* 0x000fe40007ffe1ff */
[-C--:B------:R-:W-:Y:S02]  /*0700*/  @!P1 IADD3 R16, PT, PT, R16, -R5.reuse, RZ ;  /* 0x8000000510109210 */ /* 0x080fe40007ffe0ff */
[----:B------:R-:W-:Y:S02]  /*0710*/  ISETP.GT.U32.AND P4, PT, R9, R20, PT ;  /* 0x000000140900720c */ /* 0x000fe40003f84070 */
[----:B------:R-:W-:Y:S02]  /*0720*/  ISETP.GE.U32.AND P3, PT, R16, R5, PT ;  /* 0x000000051000720c */ /* 0x000fe40003f66070 */
[----:B------:R-:W-:Y:S01]  /*0730*/  @!P1 IADD3 R14, PT, PT, R14, 0x1, RZ ;  /* 0x000000010e0e9810 */ /* 0x000fe20007ffe0ff */
[----:B------:R-:W2:Y:S01]  /*0740*/  S2R R16, SR_CTAID.X ;  /* 0x0000000000107919 */ /* 0x000ea20000002500 */
[----:B------:R-:W-:-:S02]  /*0750*/  R2UR UR4, R15 ;  /* 0x000000000f0472ca */ /* 0x000fc400000e0000 */
[----:B------:R-:W-:-:S05]  /*0760*/  @!P2 R2UR UR4, R3 ;  /* 0x000000000304a2ca */ /* 0x000fca00000e0000 */
[-C--:B------:R-:W-:Y:S02]  /*0770*/  @!P4 IADD3 R20, PT, PT, R20, -R9.reuse, RZ ;  /* 0x800000091414c210 */ /* 0x080fe40007ffe0ff */
[----:B------:R-:W-:Y:S02]  /*0780*/  @P3 IADD3 R14, PT, PT, R14, 0x1, RZ ;  /* 0x000000010e0e3810 */ /* 0x000fe40007ffe0ff */
[----:B------:R-:W-:Y:S02]  /*0790*/  ISETP.GE.U32.AND P1, PT, R20, R9, PT ;  /* 0x000000091400720c */ /* 0x000fe40003f26070 */
[----:B------:R-:W-:Y:S02]  /*07a0*/  @!P5 IADD3 R14, PT, PT, -R14, RZ, RZ ;  /* 0x000000ff0e0ed210 */ /* 0x000fe40007ffe1ff */
[----:B------:R-:W-:Y:S02]  /*07b0*/  LOP3.LUT R9, R7, R6, RZ, 0x3c, !PT ;  /* 0x0000000607097212 */ /* 0x000fe400078e3cff */
[----:B------:R-:W-:-:S02]  /*07c0*/  SEL R12, R12, R14, !P0 ;  /* 0x0000000e0c0c7207 */ /* 0x000fc40004000000 */
[----:B------:R-:W-:Y:S02]  /*07d0*/  ISETP.GE.AND P2, PT, R9, RZ, PT ;  /* 0x000000ff0900720c */ /* 0x000fe40003f46270 */
[C---:B0-----:R-:W-:Y:S02]  /*07e0*/  LEA.HI R11, R17.reuse, R10, RZ, 0x1b ;  /* 0x0000000a110b7211 */ /* 0x041fe400078fd8ff */
[----:B------:R-:W-:Y:S02]  /*07f0*/  LOP3.LUT R2, R17, 0x1f, RZ, 0xc0, !PT ;  /* 0x0000001f11027812 */ /* 0x000fe400078ec0ff */
[----:B------:R-:W-:Y:S02]  /*0800*/  @!P4 IADD3 R8, PT, PT, R8, 0x1, RZ ;  /* 0x000000010808c810 */ /* 0x000fe40007ffe0ff */
[----:B------:R-:W-:Y:S01]  /*0810*/  ISETP.NE.AND P0, PT, R6, RZ, PT ;  /* 0x000000ff0600720c */ /* 0x000fe20003f05270 */
[----:B------:R-:W-:Y:S01]  /*0820*/  IMAD R2, R11, R0, R2 ;  /* 0x000000000b027224 */ /* 0x000fe200078e0202 */
[----:B------:R-:W-:-:S02]  /*0830*/  IADD3 R3, PT, PT, RZ, -UR4, RZ ;  /* 0x80000004ff037c10 */ /* 0x000fc4000fffe0ff */
[----:B------:R-:W-:Y:S02]  /*0840*/  ISETP.NE.AND P3, PT, RZ, UR5, PT ;  /* 0x00000005ff007c0c */ /* 0x000fe4000bf65270 */
[----:B------:R-:W-:Y:S01]  /*0850*/  @P1 IADD3 R8, PT, PT, R8, 0x1, RZ ;  /* 0x0000000108081810 */ /* 0x000fe20007ffe0ff */
[C---:B------:R-:W-:Y:S01]  /*0860*/  IMAD R5, R4.reuse, R3, R13 ;  /* 0x0000000304057224 */ /* 0x040fe200078e020d */
[----:B------:R-:W-:Y:S01]  /*0870*/  IADD3 R3, PT, PT, R7, R2, RZ ;  /* 0x0000000207037210 */ /* 0x000fe20007ffe0ff */
[----:B----4-:R-:W-:Y:S01]  /*0880*/  IMAD R4, R4, UR11, RZ ;  /* 0x0000000b04047c24 */ /* 0x010fe2000f8e02ff */
[----:B------:R-:W-:Y:S01]  /*0890*/  MOV R14, R8 ;  /* 0x00000008000e7202 */ /* 0x000fe20000000f00 */
[----:B------:R-:W-:Y:S01]  /*08a0*/  UIMAD UR11, UR4, UR10, UR9 ;  /* 0x0000000a040b72a4 */ /* 0x000fe2000f8e0209 */
[----:B------:R-:W-:Y:S01]  /*08b0*/  R2UR UR5, R5 ;  /* 0x00000000050572ca */ /* 0x000fe200000e0000 */
[----:B-1----:R-:W-:Y:S01]  /*08c0*/  IMAD.WIDE R18, R3, 0x4, R18 ;  /* 0x0000000403127825 */ /* 0x002fe200078e0212 */
[----:B------:R-:W-:-:S02]  /*08d0*/  @!P2 IADD3 R14, PT, PT, -R14, RZ, RZ ;  /* 0x000000ff0e0ea210 */ /* 0x000fc40007ffe1ff */
[----:B------:R-:W-:Y:S02]  /*08e0*/  CS2R R8, SRZ ;  /* 0x0000000000087805 */ /* 0x000fe4000001ff00 */
[----:B------:R-:W-:Y:S01]  /*08f0*/  @!P0 LOP3.LUT R14, RZ, R6, RZ, 0x33, !PT ;  /* 0x00000006ff0e8212 */ /* 0x000fe200078e33ff */
[----:B------:R-:W-:Y:S01]  /*0900*/  @!P3 IMAD R3, R0, UR8, RZ ;  /* 0x000000080003bc24 */ /* 0x000fe2000f8e02ff */
[C---:B------:R-:W-:Y:S02]  /*0910*/  ISETP.GE.AND P0, PT, R12.reuse, 0x1, PT ;  /* 0x000000010c00780c */ /* 0x040fe40003f06270 */
[----:B------:R-:W-:Y:S01]  /*0920*/  IADD3 R2, PT, PT, R7, R10, RZ ;  /* 0x0000000a07027210 */ /* 0x000fe20007ffe0ff */
[----:B------:R-:W-:Y:S01]  /*0930*/  @!P3 IMAD R0, R12, R3, RZ ;  /* 0x000000030c00b224 */ /* 0x000fe200078e02ff */
[----:B------:R-:W-:Y:S02]  /*0940*/  CS2R R6, SRZ ;  /* 0x0000000000067805 */ /* 0x000fe4000001ff00 */
[----:B--2---:R-:W-:Y:S01]  /*0950*/  LEA R16, R16, R17, 0x6 ;  /* 0x0000001110107211 */ /* 0x004fe200078e30ff */
[----:B------:R-:W-:Y:S01]  /*0960*/  @!P3 IMAD R3, R13, R0, RZ ;  /* 0x000000000d03b224 */ /* 0x000fe200078e02ff */
[----:B------:R-:W-:Y:S01]  /*0970*/  UIMAD UR10, UR5, UR10, UR9 ;  /* 0x0000000a050a72a4 */ /* 0x000fe2000f8e0209 */
[----:B------:R-:W-:Y:S01]  /*0980*/  IMAD R13, R2, R4, R13 ;  /* 0x00000004020d7224 */ /* 0x000fe200078e020d */
[----:B------:R-:W-:Y:S01]  /*0990*/  MOV R0, RZ ;  /* 0x000000ff00007202 */ /* 0x000fe20000000f00 */
[----:B------:R-:W-:Y:S01]  /*09a0*/  @!P3 IMAD.WIDE R18, R3, 0x4, R18 ;  /* 0x000000040312b825 */ /* 0x000fe200078e0212 */
[----:B------:R-:W-:-:S02]  /*09b0*/  CS2R R2, SRZ ;  /* 0x0000000000027805 */ /* 0x000fc4000001ff00 */
[----:B------:R-:W-:Y:S01]  /*09c0*/  CS2R R4, SRZ ;  /* 0x0000000000047805 */ /* 0x000fe2000001ff00 */
[----:B------:R-:W-:Y:S06]  /*09d0*/  @!P0 BRA `(.L_x_353) ;  /* 0x0000001400708947 */ /* 0x000fec0003800000 */
[----:B------:R-:W0:Y:S01]  /*09e0*/  S2UR UR5, SR_CgaCtaId ;  /* 0x00000000000579c3 */ /* 0x000e220000008800 */
[----:B------:R-:W1:Y:S01]  /*09f0*/  LDCU UR9, c[0x0][0x3bc] ;  /* 0x00007780ff0977ac */ /* 0x000e620008000800 */
[----:B------:R-:W-:Y:S01]  /*0a00*/  MOV R30, RZ ;  /* 0x000000ff001e7202 */ /* 0x000fe20000000f00 */
[----:B------:R-:W-:Y:S02]  /*0a10*/  UMOV UR4, 0x400 ;  /* 0x0000040000047882 */ /* 0x000fe40000000000 */
[----:B------:R-:W-:Y:S02]  /*0a20*/  UIADD3 UR4, UPT, UPT, UR4, 0x400, URZ ;  /* 0x0000040004047890 */ /* 0x000fe4000fffe0ff */
[----:B-1----:R-:W-:Y:S02]  /*0a30*/  UIMAD UR9, UR7, UR9, URZ ;  /* 0x00000009070972a4 */ /* 0x002fe4000f8e02ff */
[----:B0-----:R-:W-:-:S04]  /*0a40*/  ULEA UR4, UR5, UR4, 0x18 ;  /* 0x0000000405047291 */ /* 0x001fc8000f8ec0ff */
[----:B------:R-:W-:-:S04]  /*0a50*/  IMAD R15, R12, UR9, RZ ;  /* 0x000000090c0f7c24 */ /* 0x000fc8000f8e02ff */
[----:B------:R-:W-:Y:S01]  /*0a60*/  IMAD R15, R14, R15, R16 ;  /* 0x0000000f0e0f7224 */ /* 0x000fe200078e0210 */
[----:B------:R-:W-:Y:S01]  /*0a70*/  LEA R17, R17, UR4, 0x2 ;  /* 0x0000000411117c11 */ /* 0x000fe2000f8e10ff */
[----:B------:R-:W-:-:S06]  /*0a80*/  UMOV UR4, URZ ;  /* 0x000000ff00047c82 */ /* 0x000fcc0008000000 */
.L_x_361:
[----:B------:R-:W0:Y:S02]  /*0a90*/  LDCU UR5, c[0x0][0x3a8] ;  /* 0x00007500ff0577ac */ /* 0x000e240008000800 */
[----:B0-----:R-:W-:-:S09]  /*0aa0*/  UISETP.NE.AND UP0, UPT, UR5, URZ, UPT ;  /* 0x000000ff0500728c */ /* 0x001fd2000bf05270 */
[----:B------:R-:W-:Y:S05]  /*0ab0*/  BRA.U !UP0, `(.L_x_354) ;  /* 0x00000015082c7547 */ /* 0x000fea000b800000 */
[----:B------:R-:W0:Y:S01]  /*0ac0*/  S2UR UR12, SR_CgaCtaId ;  /* 0x00000000000c79c3 */ /* 0x000e220000008800 */
[----:B------:R-:W1:Y:S01]  /*0ad0*/  LDCU UR5, c[0x0][0x39c] ;  /* 0x00007380ff0577ac */ /* 0x000e620008000800 */
[----:B------:R-:W-:Y:S02]  /*0ae0*/  MOV R23, R11 ;  /* 0x0000000b00177202 */ /* 0x000fe40000000f00 */
[----:B------:R-:W-:Y:S01]  /*0af0*/  MOV R14, R10 ;  /* 0x0000000a000e7202 */ /* 0x000fe20000000f00 */
[----:B------:R-:W2:Y:S01]  /*0b00*/  LDCU UR21, c[0x0][0x39c] ;  /* 0x00007380ff1577ac */ /* 0x000ea20008000800 */
[----:B------:R-:W3:Y:S01]  /*0b10*/  LDCU UR15, c[0x0][0x398] ;  /* 0x00007300ff0f77ac */ /* 0x000ee20008000800 */
[----:B------:R-:W4:Y:S01]  /*0b20*/  LDCU UR20, c[0x0][0x3bc] ;  /* 0x00007780ff1477ac */ /* 0x000f220008000800 */
[----:B------:R-:W2:Y:S01]  /*0b30*/  LDCU.64 UR18, c[0x0][0x380] ;  /* 0x00007000ff1277ac */ /* 0x000ea20008000a00 */
[----:B-1----:R-:W-:-:S03]  /*0b40*/  UIMAD UR6, UR8, UR5, URZ ;  /* 0x00000005080672a4 */ /* 0x002fc6000f8e02ff */
[----:B------:R-:W-:Y:S01]  /*0b50*/  UMOV UR5, 0x400 ;  /* 0x0000040000057882 */ /* 0x000fe20000000000 */
[----:B------:R-:W-:Y:S02]  /*0b60*/  UIMAD UR14, UR6, UR4, URZ ;  /* 0x00000004060e72a4 */ /* 0x000fe4000f8e02ff */
[----:B0-----:R-:W-:Y:S02]  /*0b70*/  ULEA UR5, UR12, UR5, 0x18 ;  /* 0x000000050c057291 */ /* 0x001fe4000f8ec0ff */
[----:B------:R-:W-:-:S04]  /*0b80*/  UIADD3 UR6, UPT, UPT, UR6, UR14, URZ ;  /* 0x0000000e06067290 */ /* 0x000fc8000fffe0ff */
[----:B------:R-:W-:Y:S01]  /*0b90*/  LEA R22, R10, UR5, 0x2 ;  /* 0x000000050a167c11 */ /* 0x000fe2000f8e10ff */
[----:B--234-:R-:W-:-:S07]  /*0ba0*/  UMOV UR5, URZ ;  /* 0x000000ff00057c82 */ /* 0x01cfce0008000000 */
.L_x_360:
[----:B------:R-:W-:Y:S01]  /*0bb0*/  ISETP.GT.U32.AND P0, PT, R11, 0x3, PT ;  /* 0x000000030b00780c */ /* 0x000fe20003f04070 */
[----:B------:R-:W-:Y:S01]  /*0bc0*/  BSSY.RECONVERGENT B0, `(.L_x_355) ;  /* 0x0000016000007945 */ /* 0x000fe20003800200 */
[----:B------:R-:W-:-:S11]  /*0bd0*/  ISETP.GE.AND P1, PT, R14, UR8, PT ;  /* 0x000000080e007c0c */ /* 0x000fd6000bf26270 */
[----:B------:R-:W-:Y:S05]  /*0be0*/  @P0 BRA `(.L_x_356) ;  /* 0x00000000004c0947 */ /* 0x000fea0003800000 */
[----:B------:R-:W-:Y:S02]  /*0bf0*/  ISETP.GE.U32.AND P0, PT, R23, UR8, PT ;  /* 0x0000000817007c0c */ /* 0x000fe4000bf06070 */
[----:B------:R-:W-:Y:S02]  /*0c00*/  MOV R33, UR14 ;  /* 0x0000000e00217c02 */ /* 0x000fe40008000f00 */
[----:B------:R-:W-:-:S09]  /*0c10*/  MOV R21, UR6 ;  /* 0x0000000600157c02 */ /* 0x000fd20008000f00 */
[----:B------:R-:W-:-:S04]  /*0c20*/  @!P0 IMAD.WIDE R32, R33, 0x4, R18 ;  /* 0x0000000421208825 */ /* 0x000fc800078e0212 */
[----:B------:R-:W-:Y:S02]  /*0c30*/  @!P0 IMAD.WIDE R20, R21, 0x4, R18 ;  /* 0x0000000415148825 */ /* 0x000fe400078e0212 */
[----:B------:R-:W2:Y:S04]  /*0c40*/  @!P0 LDG.E R32, desc[UR16][R32.64] ;  /* 0x0000001020208981 */ /* 0x000ea8000c1e1900 */
[----:B------:R-:W3:Y:S01]  /*0c50*/  @!P0 LDG.E R20, desc[UR16][R20.64] ;  /* 0x0000001014148981 */ /* 0x000ee2000c1e1900 */
[----:B------:R-:W0:Y:S01]  /*0c60*/  S2UR UR13, SR_CgaCtaId ;  /* 0x00000000000d79c3 */ /* 0x000e220000008800 */
[----:B------:R-:W-:Y:S01]  /*0c70*/  UMOV UR12, 0x400 ;  /* 0x00000400000c7882 */ /* 0x000fe20000000000 */
[----:B------:R-:W1:Y:S01]  /*0c80*/  S2R R31, SR_TID.X ;  /* 0x00000000001f7919 */ /* 0x000e620000002100 */
[----:B0-----:R-:W-:Y:S01]  /*0c90*/  ULEA UR12, UR13, UR12, 0x18 ;  /* 0x0000000c0d0c7291 */ /* 0x001fe2000f8ec0ff */
[----:B-1----:R-:W-:-:S04]  /*0ca0*/  SHF.L.U32 R31, R31, 0x2, RZ ;  /* 0x000000021f1f7819 */ /* 0x002fc800000006ff */
[----:B------:R-:W-:-:S04]  /*0cb0*/  LOP3.LUT R31, R31, 0x7c, RZ, 0xc0, !PT ;  /* 0x0000007c1f1f7812 */ /* 0x000fc800078ec0ff */
[----:B------:R-:W-:-:S04]  /*0cc0*/  IADD3 R34, PT, PT, R31, UR12, RZ ;  /* 0x0000000c1f227c10 */ /* 0x000fc8000fffe0ff */
[----:B------:R-:W-:-:S05]  /*0cd0*/  LEA R31, R11, R34, 0x7 ;  /* 0x000000220b1f7211 */ /* 0x000fca00078e38ff */
[----:B--2---:R0:W-:Y:S04]  /*0ce0*/  @!P0 STS [R31], R32 ;  /* 0x000000201f008388 */ /* 0x0041e80000000800 */
[----:B---3--:R0:W-:Y:S04]  /*0cf0*/  @!P0 STS [R31+0x200], R20 ;  /* 0x000200141f008388 */ /* 0x0081e80000000800 */
[----:B------:R0:W-:Y:S04]  /*0d00*/  @P0 STS [R31], RZ ;  /* 0x000000ff1f000388 */ /* 0x0001e80000000800 */
[----:B------:R0:W-:Y:S02]  /*0d10*/  @P0 STS [R31+0x200], RZ ;  /* 0x000200ff1f000388 */ /* 0x0001e40000000800 */
.L_x_356:
[----:B------:R-:W-:Y:S05]  /*0d20*/  BSYNC.RECONVERGENT B0 ;  /* 0x0000000000007941 */ /* 0x000fea0003800200 */
.L_x_355:
[----:B------:R-:W-:Y:S04]  /*0d30*/  BSSY.RECONVERGENT B0, `(.L_x_357) ;  /* 0x000004a000007945 */ /* 0x000fe80003800200 */
[----:B------:R-:W-:Y:S05]  /*0d40*/  @P1 BRA `(.L_x_358) ;  /* 0x0000000400201947 */ /* 0x000fea0003800000 */
[----:B0-----:R-:W0:Y:S01]  /*0d50*/  LDC R31, c[0x0][0x3a8] ;  /* 0x0000ea00ff1f7b82 */ /* 0x001e220000000800 */
[----:B------:R-:W-:Y:S02]  /*0d60*/  IABS R34, R14 ;  /* 0x0000000e00227213 */ /* 0x000fe40000000000 */
[----:B0-----:R-:W-:-:S04]  /*0d70*/  IABS R32, R31 ;  /* 0x0000001f00207213 */ /* 0x001fc80000000000 */
[----:B------:R-:W0:Y:S08]  /*0d80*/  I2F.RP R33, R32 ;  /* 0x0000002000217306 */ /* 0x000e300000209400 */
[----:B0-----:R-:W0:Y:S02]  /*0d90*/  MUFU.RCP R33, R33 ;  /* 0x0000002100217308 */ /* 0x001e240000001000 */
[----:B0-----:R-:W-:-:S06]  /*0da0*/  IADD3 R20, PT, PT, R33, 0xffffffe, RZ ;  /* 0x0ffffffe21147810 */ /* 0x001fcc0007ffe0ff */
[----:B------:R0:W1:Y:S02]  /*0db0*/  F2I.FTZ.U32.TRUNC.NTZ R21, R20 ;  /* 0x0000001400157305 */ /* 0x000064000021f000 */
[----:B0-----:R-:W-:Y:S01]  /*0dc0*/  HFMA2 R20, -RZ, RZ, 0, 0 ;  /* 0x00000000ff147431 */ /* 0x001fe200000001ff */
[----:B-1----:R-:W-:-:S05]  /*0dd0*/  IADD3 R35, PT, PT, RZ, -R21, RZ ;  /* 0x80000015ff237210 */ /* 0x002fca0007ffe0ff */
        /* <DEDUP_REMOVED lines=17> */
[----:B------:R-:W-:-:S05]  /*0ef0*/  IADD3 R33, PT, PT, -R32, RZ, RZ ;  /* 0x000000ff20217210 */ /* 0x000fca0007ffe1ff */
[----:B------:R-:W-:Y:S01]  /*0f00*/  IMAD R31, R31, R33, R14 ;  /* 0x000000211f1f7224 */ /* 0x000fe200078e020e */
[----:B------:R-:W-:-:S04]  /*0f10*/  IADD3 R33, PT, PT, R32, UR11, RZ ;  /* 0x0000000b20217c10 */ /* 0x000fc8000fffe0ff */
[----:B------:R-:W-:Y:S02]  /*0f20*/  IADD3 R32, PT, PT, R31, UR10, RZ ;  /* 0x0000000a1f207c10 */ /* 0x000fe4000fffe0ff */
[C---:B0-----:R-:W-:Y:S02]  /*0f30*/  ISETP.GE.AND P0, PT, R33.reuse, R20, PT ;  /* 0x000000142100720c */ /* 0x041fe40003f06270 */
[C---:B------:R-:W-:Y:S02]  /*0f40*/  ISETP.GE.AND P1, PT, R32.reuse, R21, PT ;  /* 0x000000152000720c */ /* 0x040fe40003f26270 */
[----:B------:R-:W-:Y:S02]  /*0f50*/  ISETP.GT.AND P0, PT, R33, -0x1, !P0 ;  /* 0xffffffff2100780c */ /* 0x000fe40004704270 */
[----:B------:R-:W-:-:S04]  /*0f60*/  ISETP.GT.AND P1, PT, R32, -0x1, !P1 ;  /* 0xffffffff2000780c */ /* 0x000fc80004f24270 */
[----:B------:R-:W-:-:S13]  /*0f70*/  PLOP3.LUT P0, PT, P0, P1, PT, 0x80, 0x8 ;  /* 0x000000000008781c */ /* 0x000fda0000703070 */
[----:B------:R-:W-:Y:S05]  /*0f80*/  @!P0 BRA `(.L_x_359) ;  /* 0x00000000007c8947 */ /* 0x000fea0003800000 */
[----:B------:R-:W-:Y:S02]  /*0f90*/  MOV R31, UR7 ;  /* 0x00000007001f7c02 */ /* 0x000fe40008000f00 */
[----:B------:R-:W-:-:S03]  /*0fa0*/  ISETP.GE.AND P0, PT, R16, UR15, PT ;  /* 0x0000000f10007c0c */ /* 0x000fc6000bf06270 */
[----:B------:R-:W-:-:S04]  /*0fb0*/  IMAD R20, R31, UR4, R32 ;  /* 0x000000041f147c24 */ /* 0x000fc8000f8e0220 */
[----:B------:R-:W-:Y:S01]  /*0fc0*/  IMAD R20, R33, R21, R20 ;  /* 0x0000001521147224 */ /* 0x000fe200078e0214 */
[----:B------:R-:W-:-:S03]  /*0fd0*/  SHF.R.S32.HI R21, RZ, 0x1f, R15 ;  /* 0x0000001fff157819 */ /* 0x000fc6000001140f */
[----:B------:R-:W-:-:S05]  /*0fe0*/  IMAD R20, R20, UR20, RZ ;  /* 0x0000001414147c24 */ /* 0x000fca000f8e02ff */
[----:B------:R-:W-:-:S04]  /*0ff0*/  IADD3 R31, P1, PT, R20, R15, RZ ;  /* 0x0000000f141f7210 */ /* 0x000fc80007f3e0ff */
[----:B------:R-:W-:Y:S02]  /*1000*/  LEA.HI.X.SX32 R20, R20, R21, 0x1, P1 ;  /* 0x0000001514147211 */ /* 0x000fe400008f0eff */
[C---:B------:R-:W-:Y:S02]  /*1010*/  LEA R32, P1, R31.reuse, UR18, 0x2 ;  /* 0x000000121f207c11 */ /* 0x040fe4000f8210ff */
[----:B------:R-:W-:Y:S02]  /*1020*/  MOV R21, UR9 ;  /* 0x0000000900157c02 */ /* 0x000fe40008000f00 */
[----:B------:R-:W-:-:S03]  /*1030*/  LEA.HI.X R33, R31, UR19, R20, 0x2, P1 ;  /* 0x000000131f217c11 */ /* 0x000fc600088f1414 */
[----:B------:R-:W-:Y:S02]  /*1040*/  @!P0 IMAD.WIDE R20, R21, 0x4, R32 ;  /* 0x0000000415148825 */ /* 0x000fe400078e0220 */
[----:B------:R-:W2:Y:S04]  /*1050*/  @!P0 LDG.E R34, desc[UR16][R32.64] ;  /* 0x0000001020228981 */ /* 0x000ea8000c1e1900 */
[----:B------:R-:W3:Y:S01]  /*1060*/  @!P0 LDG.E R20, desc[UR16][R20.64] ;  /* 0x0000001014148981 */ /* 0x000ee2000c1e1900 */
[----:B------:R-:W-:-:S04]  /*1070*/  IADD3 R35, PT, PT, R16, 0x20, RZ ;  /* 0x0000002010237810 */ /* 0x000fc80007ffe0ff */
[----:B------:R-:W-:Y:S02]  /*1080*/  ISETP.GE.AND P1, PT, R35, UR15, PT ;  /* 0x0000000f23007c0c */ /* 0x000fe4000bf26270 */
[----:B------:R-:W-:-:S11]  /*1090*/  LEA R31, R10, R17, 0x8 ;  /* 0x000000110a1f7211 */ /* 0x000fd600078e40ff */
[----:B------:R4:W-:Y:S04]  /*10a0*/  @P1 STS [R31+0x80], RZ ;  /* 0x000080ff1f001388 */ /* 0x0009e80000000800 */
[----:B------:R4:W-:Y:S04]  /*10b0*/  @P1 STS [R31+0x480], RZ ;  /* 0x000480ff1f001388 */ /* 0x0009e80000000800 */
[----:B--2---:R4:W-:Y:S04]  /*10c0*/  @!P0 STS [R31], R34 ;  /* 0x000000221f008388 */ /* 0x0049e80000000800 */
[----:B------:R4:W-:Y:S04]  /*10d0*/  @P0 STS [R31], RZ ;  /* 0x000000ff1f000388 */ /* 0x0009e80000000800 */
[----:B---3--:R4:W-:Y:S04]  /*10e0*/  @!P0 STS [R31+0x400], R20 ;  /* 0x000400141f008388 */ /* 0x0089e80000000800 */
[----:B------:R4:W-:Y:S01]  /*10f0*/  @P0 STS [R31+0x400], RZ ;  /* 0x000400ff1f000388 */ /* 0x0009e20000000800 */
[----:B------:R-:W-:Y:S05]  /*1100*/  @P1 BRA `(.L_x_358) ;  /* 0x0000000000301947 */ /* 0x000fea0003800000 */
[----:B------:R-:W-:-:S05]  /*1110*/  MOV R21, UR9 ;  /* 0x0000000900157c02 */ /* 0x000fca0008000f00 */
[----:B----4-:R-:W-:Y:S02]  /*1120*/  IMAD.WIDE R20, R21, 0x4, R32 ;  /* 0x0000000415147825 */ /* 0x010fe400078e0220 */
[----:B------:R-:W2:Y:S04]  /*1130*/  LDG.E R32, desc[UR16][R32.64+0x80] ;  /* 0x0000801020207981 */ /* 0x000ea8000c1e1900 */
[----:B------:R-:W3:Y:S04]  /*1140*/  LDG.E R20, desc[UR16][R20.64+0x80] ;  /* 0x0000801014147981 */ /* 0x000ee8000c1e1900 */
[----:B--2---:R2:W-:Y:S04]  /*1150*/  STS [R31+0x80], R32 ;  /* 0x000080201f007388 */ /* 0x0045e80000000800 */
[----:B---3--:R2:W-:Y:S01]  /*1160*/  STS [R31+0x480], R20 ;  /* 0x000480141f007388 */ /* 0x0085e20000000800 */
[----:B------:R-:W-:Y:S05]  /*1170*/  BRA `(.L_x_358) ;  /* 0x0000000000147947 */ /* 0x000fea0003800000 */
.L_x_359:
[----:B------:R-:W-:-:S05]  /*1180*/  LEA R20, R10, R17, 0x8 ;  /* 0x000000110a147211 */ /* 0x000fca00078e40ff */
[----:B------:R1:W-:Y:S04]  /*1190*/  STS [R20], RZ ;  /* 0x000000ff14007388 */ /* 0x0003e80000000800 */
[----:B------:R1:W-:Y:S04]  /*11a0*/  STS [R20+0x400], RZ ;  /* 0x000400ff14007388 */ /* 0x0003e80000000800 */
[----:B------:R1:W-:Y:S04]  /*11b0*/  STS [R20+0x80], RZ ;  /* 0x000080ff14007388 */ /* 0x0003e80000000800 */
[----:B------:R1:W-:Y:S02]  /*11c0*/  STS [R20+0x480], RZ ;  /* 0x000480ff14007388 */ /* 0x0003e40000000800 */
.L_x_358:
[----:B------:R-:W-:Y:S05]  /*11d0*/  BSYNC.RECONVERGENT B0 ;  /* 0x0000000000007941 */ /* 0x000fea0003800200 */
.L_x_357:
        /* <DEDUP_REMOVED lines=8> */
[----:B012-4-:R-:W0:Y:S04]  /*1260*/  LDS R20, [R17] ;  /* 0x0000000011147984 */ /* 0x017e280000000800 */
[----:B------:R-:W1:Y:S04]  /*1270*/  LDS R21, [R17+0x80] ;  /* 0x0000800011157984 */ /* 0x000e680000000800 */
[----:B------:R-:W2:Y:S04]  /*1280*/  LDS R34, [R22+0x20] ;  /* 0x0000200016227984 */ /* 0x000ea80000000800 */
[----:B------:R-:W3:Y:S04]  /*1290*/  LDS R32, [R22+0x30] ;  /* 0x0000300016207984 */ /* 0x000ee80000000800 */
[----:B------:R-:W4:Y:S04]  /*12a0*/  LDS R31, [R22+0x10] ;  /* 0x00001000161f7984 */ /* 0x000f280000000800 */
[----:B------:R-:W5:Y:S01]  /*12b0*/  LDS R33, [R22+0x40] ;  /* 0x0000400016217984 */ /* 0x000f620000000800 */
[C---:B0-----:R-:W-:Y:S01]  /*12c0*/  FFMA R9, R36.reuse, R20, R9 ;  /* 0x0000001424097223 */ /* 0x041fe20000000009 */
[----:B-1----:R-:W-:-:S02]  /*12d0*/  FFMA R8, R36, R21, R8 ;  /* 0x0000001524087223 */ /* 0x002fc40000000008 */
[----:B------:R-:W0:Y:S01]  /*12e0*/  LDS R36, [R22+0x50] ;  /* 0x0000500016247984 */ /* 0x000e220000000800 */
[CC--:B--2---:R-:W-:Y:S01]  /*12f0*/  FFMA R5, R20.reuse, R34.reuse, R5 ;  /* 0x0000002214057223 */ /* 0x0c4fe20000000005 */
[C---:B------:R-:W-:Y:S02]  /*1300*/  FFMA R4, R21.reuse, R34, R4 ;  /* 0x0000002215047223 */ /* 0x040fe40000000004 */
[----:B------:R-:W1:Y:S01]  /*1310*/  LDS R34, [R22+0x60] ;  /* 0x0000600016227984 */ /* 0x000e620000000800 */
[CC--:B---3--:R-:W-:Y:S01]  /*1320*/  FFMA R3, R20.reuse, R32.reuse, R3 ;  /* 0x0000002014037223 */ /* 0x0c8fe20000000003 */
[C---:B------:R-:W-:Y:S02]  /*1330*/  FFMA R2, R21.reuse, R32, R2 ;  /* 0x0000002015027223 */ /* 0x040fe40000000002 */
[----:B------:R-:W2:Y:S01]  /*1340*/  LDS R32, [R22+0x70] ;  /* 0x0000700016207984 */ /* 0x000ea20000000800 */
[CC--:B----4-:R-:W-:Y:S01]  /*1350*/  FFMA R7, R20.reuse, R31.reuse, R7 ;  /* 0x0000001f14077223 */ /* 0x0d0fe20000000007 */
[C---:B------:R-:W-:Y:S01]  /*1360*/  FFMA R6, R21.reuse, R31, R6 ;  /* 0x0000001f15067223 */ /* 0x040fe20000000006 */
[CC--:B-----5:R-:W-:Y:S01]  /*1370*/  FFMA R31, R20.reuse, R33.reuse, R0 ;  /* 0x00000021141f7223 */ /* 0x0e0fe20000000000 */
[C---:B------:R-:W-:Y:S01]  /*1380*/  FFMA R24, R21.reuse, R33, R24 ;  /* 0x0000002115187223 */ /* 0x040fe20000000018 */
[----:B------:R-:W-:Y:S04]  /*1390*/  LDS R0, [R17+0x100] ;  /* 0x0001000011007984 */ /* 0x000fe80000000800 */
[----:B------:R-:W3:Y:S01]  /*13a0*/  LDS R33, [R22+0x90] ;  /* 0x0000900016217984 */ /* 0x000ee20000000800 */
[-C--:B0-----:R-:W-:Y:S01]  /*13b0*/  FFMA R25, R20, R36.reuse, R25 ;  /* 0x0000002414197223 */ /* 0x081fe20000000019 */
[----:B------:R-:W-:-:S02]  /*13c0*/  FFMA R26, R21, R36, R26 ;  /* 0x00000024151a7223 */ /* 0x000fc4000000001a */
[----:B------:R-:W-:Y:S01]  /*13d0*/  LDS R36, [R22+0x3d0] ;  /* 0x0003d00016247984 */ /* 0x000fe20000000800 */
[CC--:B-1----:R-:W-:Y:S01]  /*13e0*/  FFMA R27, R20.reuse, R34.reuse, R27 ;  /* 0x00000022141b7223 */ /* 0x0c2fe2000000001b */
[C---:B------:R-:W-:Y:S02]  /*13f0*/  FFMA R28, R21.reuse, R34, R28 ;  /* 0x00000022151c7223 */ /* 0x040fe4000000001c */
[----:B------:R-:W0:Y:S01]  /*1400*/  LDS R34, [R22+0x80] ;  /* 0x0000800016227984 */ /* 0x000e220000000800 */
[-C--:B--2---:R-:W-:Y:S01]  /*1410*/  FFMA R29, R20, R32.reuse, R29 ;  /* 0x00000020141d7223 */ /* 0x084fe2000000001d */
[----:B------:R-:W-:Y:S02]  /*1420*/  FFMA R20, R21, R32, R30 ;  /* 0x0000002015147223 */ /* 0x000fe4000000001e */
[----:B------:R-:W1:Y:S04]  /*1430*/  LDS R21, [R17+0x180] ;  /* 0x0001800011157984 */ /* 0x000e680000000800 */
[----:B------:R-:W2:Y:S04]  /*1440*/  LDS R32, [R22+0xa0] ;  /* 0x0000a00016207984 */ /* 0x000ea80000000800 */
[----:B------:R-:W4:Y:S01]  /*1450*/  LDS R30, [R22+0xb0] ;  /* 0x0000b000161e7984 */ /* 0x000f220000000800 */
[----:B---3--:R-:W-:Y:S01]  /*1460*/  FFMA R7, R0, R33, R7 ;  /* 0x0000002100077223 */ /* 0x008fe20000000007 */
[C---:B0-----:R-:W-:Y:S01]  /*1470*/  FFMA R9, R34.reuse, R0, R9 ;  /* 0x0000000022097223 */ /* 0x041fe20000000009 */
[----:B-1----:R-:W-:Y:S01]  /*1480*/  FFMA R8, R34, R21, R8 ;  /* 0x0000001522087223 */ /* 0x002fe20000000008 */
[C---:B------:R-:W-:Y:S01]  /*1490*/  FFMA R6, R21.reuse, R33, R6 ;  /* 0x0000002115067223 */ /* 0x040fe20000000006 */
[----:B------:R-:W0:Y:S01]  /*14a0*/  LDS R34, [R22+0xd0] ;  /* 0x0000d00016227984 */ /* 0x000e220000000800 */
[-C--:B--2---:R-:W-:Y:S01]  /*14b0*/  FFMA R5, R0, R32.reuse, R5 ;  /* 0x0000002000057223 */ /* 0x084fe20000000005 */
[----:B------:R-:W-:-:S02]  /*14c0*/  FFMA R4, R21, R32, R4 ;  /* 0x0000002015047223 */ /* 0x000fc40000000004 */
[----:B------:R-:W1:Y:S01]  /*14d0*/  LDS R33, [R22+0xc0] ;  /* 0x0000c00016217984 */ /* 0x000e620000000800 */
[CC--:B----4-:R-:W-:Y:S01]  /*14e0*/  FFMA R3, R0.reuse, R30.reuse, R3 ;  /* 0x0000001e00037223 */ /* 0x0d0fe20000000003 */
[C---:B------:R-:W-:Y:S02]  /*14f0*/  FFMA R2, R21.reuse, R30, R2 ;  /* 0x0000001e15027223 */ /* 0x040fe40000000002 */
[----:B------:R-:W2:Y:S04]  /*1500*/  LDS R32, [R22+0xe0] ;  /* 0x0000e00016207984 */ /* 0x000ea80000000800 */
[----:B------:R-:W3:Y:S01]  /*1510*/  LDS R30, [R22+0xf0] ;  /* 0x0000f000161e7984 */ /* 0x000ee20000000800 */
[-C--:B0-----:R-:W-:Y:S01]  /*1520*/  FFMA R25, R0, R34.reuse, R25 ;  /* 0x0000002200197223 */ /* 0x081fe20000000019 */
[----:B------:R-:W-:-:S02]  /*1530*/  FFMA R26, R21, R34, R26 ;  /* 0x00000022151a7223 */ /* 0x000fc4000000001a */
[----:B------:R-:W-:Y:S01]  /*1540*/  LDS R34, [R22+0x100] ;  /* 0x0001000016227984 */ /* 0x000fe20000000800 */
[CC--:B-1----:R-:W-:Y:S01]  /*1550*/  FFMA R31, R0.reuse, R33.reuse, R31 ;  /* 0x00000021001f7223 */ /* 0x0c2fe2000000001f */
[C---:B------:R-:W-:Y:S02]  /*1560*/  FFMA R24, R21.reuse, R33, R24 ;  /* 0x0000002115187223 */ /* 0x040fe40000000018 */
[----:B------:R-:W-:Y:S01]  /*1570*/  LDS R33, [R22+0x110] ;  /* 0x0001100016217984 */ /* 0x000fe20000000800 */
[CC--:B--2---:R-:W-:Y:S01]  /*1580*/  FFMA R27, R0.reuse, R32.reuse, R27 ;  /* 0x00000020001b7223 */ /* 0x0c4fe2000000001b */
[C---:B------:R-:W-:Y:S02]  /*1590*/  FFMA R28, R21.reuse, R32, R28 ;  /* 0x00000020151c7223 */ /* 0x040fe4000000001c */
[----:B------:R-:W-:Y:S01]  /*15a0*/  LDS R32, [R22+0x120] ;  /* 0x0001200016207984 */ /* 0x000fe20000000800 */
[-C--:B---3--:R-:W-:Y:S01]  /*15b0*/  FFMA R29, R0, R30.reuse, R29 ;  /* 0x0000001e001d7223 */ /* 0x088fe2000000001d */
[----:B------:R-:W-:-:S02]  /*15c0*/  FFMA R20, R21, R30, R20 ;  /* 0x0000001e15147223 */ /* 0x000fc40000000014 */
[----:B------:R-:W0:Y:S04]  /*15d0*/  LDS R0, [R17+0x200] ;  /* 0x0002000011007984 */ /* 0x000e280000000800 */
[----:B------:R-:W1:Y:S04]  /*15e0*/  LDS R21, [R17+0x280] ;  /* 0x0002800011157984 */ /* 0x000e680000000800 */
[----:B------:R-:W2:Y:S01]  /*15f0*/  LDS R30, [R22+0x130] ;  /* 0x00013000161e7984 */ /* 0x000ea20000000800 */
[----:B0-----:R-:W-:Y:S01]  /*1600*/  FFMA R9, R34, R0, R9 ;  /* 0x0000000022097223 */ /* 0x001fe20000000009 */
[C---:B------:R-:W-:Y:S01]  /*1610*/  FFMA R7, R0.reuse, R33, R7 ;  /* 0x0000002100077223 */ /* 0x040fe20000000007 */
[-C--:B------:R-:W-:Y:S01]  /*1620*/  FFMA R5, R0, R32.reuse, R5 ;  /* 0x0000002000057223 */ /* 0x080fe20000000005 */
[----:B-1----:R-:W-:Y:S01]  /*1630*/  FFMA R8, R34, R21, R8 ;  /* 0x0000001522087223 */ /* 0x002fe20000000008 */
[C---:B------:R-:W-:Y:S01]  /*1640*/  FFMA R6, R21.reuse, R33, R6 ;  /* 0x0000002115067223 */ /* 0x040fe20000000006 */
[C---:B------:R-:W-:Y:S01]  /*1650*/  FFMA R4, R21.reuse, R32, R4 ;  /* 0x0000002015047223 */ /* 0x040fe20000000004 */
[----:B------:R-:W0:Y:S01]  /*1660*/  LDS R33, [R22+0x140] ;  /* 0x0001400016217984 */ /* 0x000e220000000800 */
[-C--:B--2---:R-:W-:Y:S01]  /*1670*/  FFMA R3, R0, R30.reuse, R3 ;  /* 0x0000001e00037223 */ /* 0x084fe20000000003 */
[----:B------:R-:W-:-:S02]  /*1680*/  FFMA R2, R21, R30, R2 ;  /* 0x0000001e15027223 */ /* 0x000fc40000000002 */
[----:B------:R-:W1:Y:S04]  /*1690*/  LDS R34, [R22+0x150] ;  /* 0x0001500016227984 */ /* 0x000e680000000800 */
        /* <DEDUP_REMOVED lines=122> */
[C---:B------:R-:W-:Y:S01]  /*1e40*/  FFMA R5, R30.reuse, R32, R5 ;  /* 0x000000201e057223 */ /* 0x040fe20000000005 */
[----:B------:R-:W-:Y:S01]  /*1e50*/  FFMA R25, R30, R36, R25 ;  /* 0x000000241e197223 */ /* 0x000fe20000000019 */
[----:B-1----:R-:W-:Y:S01]  /*1e60*/  FFMA R8, R34, R21, R8 ;  /* 0x0000001522087223 */ /* 0x002fe20000000008 */
[C---:B------:R-:W-:Y:S01]  /*1e70*/  FFMA R6, R21.reuse, R33, R6 ;  /* 0x0000002115067223 */ /* 0x040fe20000000006 */
[C---:B------:R-:W-:Y:S01]  /*1e80*/  FFMA R4, R21.reuse, R32, R4 ;  /* 0x0000002015047223 */ /* 0x040fe20000000004 */
[----:B------:R-:W0:Y:S01]  /*1e90*/  LDS R33, [R22+0x3c0] ;  /* 0x0003c00016217984 */ /* 0x000e220000000800 */
[CC--:B--2---:R-:W-:Y:S01]  /*1ea0*/  FFMA R3, R30.reuse, R0.reuse, R3 ;  /* 0x000000001e037223 */ /* 0x0c4fe20000000003 */
[C---:B------:R-:W-:Y:S01]  /*1eb0*/  FFMA R2, R21.reuse, R0, R2 ;  /* 0x0000000015027223 */ /* 0x040fe20000000002 */
[C---:B------:R-:W-:Y:S01]  /*1ec0*/  FFMA R26, R21.reuse, R36, R26 ;  /* 0x00000024151a7223 */ /* 0x040fe2000000001a */
[----:B------:R-:W1:Y:S04]  /*1ed0*/  LDS R34, [R22+0x3e0] ;  /* 0x0003e00016227984 */ /* 0x000e680000000800 */
[----:B------:R-:W2:Y:S01]  /*1ee0*/  LDS R32, [R22+0x3f0] ;  /* 0x0003f00016207984 */ /* 0x000ea20000000800 */
[CC--:B0-----:R-:W-:Y:S01]  /*1ef0*/  FFMA R0, R30.reuse, R33.reuse, R31 ;  /* 0x000000211e007223 */ /* 0x0c1fe2000000001f */
[C---:B------:R-:W-:Y:S01]  /*1f00*/  FFMA R24, R21.reuse, R33, R24 ;  /* 0x0000002115187223 */ /* 0x040fe20000000018 */
[CC--:B-1----:R-:W-:Y:S01]  /*1f10*/  FFMA R27, R30.reuse, R34.reuse, R27 ;  /* 0x000000221e1b7223 */ /* 0x0c2fe2000000001b */
[C---:B------:R-:W-:Y:S01]  /*1f20*/  FFMA R28, R21.reuse, R34, R28 ;  /* 0x00000022151c7223 */ /* 0x040fe2000000001c */
[-C--:B--2---:R-:W-:Y:S01]  /*1f30*/  FFMA R29, R30, R32.reuse, R29 ;  /* 0x000000201e1d7223 */ /* 0x084fe2000000001d */
[----:B------:R-:W-:Y:S01]  /*1f40*/  FFMA R30, R21, R32, R20 ;  /* 0x00000020151e7223 */ /* 0x000fe20000000014 */
[----:B------:R-:W-:Y:S06]  /*1f50*/  BAR.SYNC.DEFER_BLOCKING 0x0 ;  /* 0x0000000000007b1d */ /* 0x000fec0000010000 */
[----:B------:R-:W-:Y:S05]  /*1f60*/  BRA.U !UP0, `(.L_x_360) ;  /* 0xffffffed08107547 */ /* 0x000fea000b83ffff */
.L_x_354:
[----:B------:R-:W-:-:S06]  /*1f70*/  UIADD3 UR4, UPT, UPT, UR4, 0x2, URZ ;  /* 0x0000000204047890 */ /* 0x000fcc000fffe0ff */
[----:B------:R-:W-:-:S13]  /*1f80*/  ISETP.LE.AND P0, PT, R12, UR4, PT ;  /* 0x000000040c007c0c */ /* 0x000fda000bf03270 */
[----:B------:R-:W-:Y:S05]  /*1f90*/  @!P0 BRA `(.L_x_361) ;  /* 0xffffffe800bc8947 */ /* 0x000fea000383ffff */
.L_x_353:
[----:B------:R-:W0:Y:S01]  /*1fa0*/  LDC R10, c[0x0][0x3b4] ;  /* 0x0000ed00ff0a7b82 */ /* 0x000e220000000800 */
[----:B------:R-:W1:Y:S01]  /*1fb0*/  LDCU UR6, c[0x0][0x398] ;  /* 0x00007300ff0677ac */ /* 0x000e620008000800 */
[C---:B------:R-:W-:Y:S01]  /*1fc0*/  IADD3 R11, PT, PT, R16.reuse, 0x20, RZ ;  /* 0x00000020100b7810 */ /* 0x040fe20007ffe0ff */
[----:B------:R-:W-:Y:S01]  /*1fd0*/  BSSY.RECONVERGENT B0, `(.L_x_362) ;  /* 0x0000039000007945 */ /* 0x000fe20003800200 */
[----:B------:R-:W0:Y:S04]  /*1fe0*/  LDCU UR4, c[0x0][0x3b8] ;  /* 0x00007700ff0477ac */ /* 0x000e280008000800 */
[----:B------:R-:W2:Y:S01]  /*1ff0*/  LDC.64 R32, c[0x0][0x390] ;  /* 0x0000e400ff207b82 */ /* 0x000ea20000000a00 */
[----:B-1----:R-:W-:Y:S01]  /*2000*/  ISETP.GE.AND P0, PT, R16, UR6, PT ;  /* 0x0000000610007c0c */ /* 0x002fe2000bf06270 */
[----:B------:R-:W-:Y:S01]  /*2010*/  IMAD R13, R13, UR6, R16 ;  /* 0x000000060d0d7c24 */ /* 0x000fe2000f8e0210 */
[----:B------:R-:W-:Y:S01]  /*2020*/  ISETP.GE.AND P1, PT, R11, UR6, PT ;  /* 0x000000060b007c0c */ /* 0x000fe2000bf26270 */
[----:B0-----:R-:W-:-:S04]  /*2030*/  IMAD R10, R10, UR4, RZ ;  /* 0x000000040a0a7c24 */ /* 0x001fc8000f8e02ff */
[----:B------:R-:W-:Y:S02]  /*2040*/  IMAD R10, R10, UR6, RZ ;  /* 0x000000060a0a7c24 */ /* 0x000fe4000f8e02ff */
[----:B--2---:R-:W-:-:S03]  /*2050*/  IMAD.WIDE.U32 R32, R13, 0x4, R32 ;  /* 0x000000040d207825 */ /* 0x004fc600078e0020 */
[C---:B------:R-:W-:Y:S02]  /*2060*/  SHF.L.U32 R23, R10.reuse, 0x2, RZ ;  /* 0x000000020a177819 */ /* 0x040fe400000006ff */
[C---:B------:R-:W-:Y:S01]  /*2070*/  SHF.L.U32 R21, R10.reuse, 0x3, RZ ;  /* 0x000000030a157819 */ /* 0x040fe200000006ff */
[C---:B------:R-:W-:Y:S01]  /*2080*/  IMAD R19, R10.reuse, 0xc, RZ ;  /* 0x0000000c0a137824 */ /* 0x040fe200078e02ff */
[C---:B------:R-:W-:Y:S01]  /*2090*/  SHF.L.U32 R17, R10.reuse, 0x4, RZ ;  /* 0x000000040a117819 */ /* 0x040fe200000006ff */
[C---:B------:R-:W-:Y:S02]  /*20a0*/  IMAD R15, R10.reuse, 0x14, RZ ;  /* 0x000000140a0f7824 */ /* 0x040fe400078e02ff */
[C---:B------:R-:W-:Y:S02]  /*20b0*/  IMAD R11, R10.reuse, 0x18, RZ ;  /* 0x000000180a0b7824 */ /* 0x040fe400078e02ff */
[----:B------:R-:W-:Y:S02]  /*20c0*/  IMAD R13, R10, 0x1c, RZ ;  /* 0x0000001c0a0d7824 */ /* 0x000fe400078e02ff */
[----:B------:R-:W-:-:S04]  /*20d0*/  IMAD.WIDE R22, R23, 0x4, R32 ;  /* 0x0000000417167825 */ /* 0x000fc800078e0220 */
[----:B------:R-:W-:-:S04]  /*20e0*/  IMAD.WIDE R20, R21, 0x4, R32 ;  /* 0x0000000415147825 */ /* 0x000fc800078e0220 */
[----:B------:R-:W-:-:S04]  /*20f0*/  IMAD.WIDE R18, R19, 0x4, R32 ;  /* 0x0000000413127825 */ /* 0x000fc800078e0220 */
[----:B------:R-:W-:-:S04]  /*2100*/  IMAD.WIDE R16, R17, 0x4, R32 ;  /* 0x0000000411107825 */ /* 0x000fc800078e0220 */
[----:B------:R-:W-:-:S04]  /*2110*/  IMAD.WIDE R14, R15, 0x4, R32 ;  /* 0x000000040f0e7825 */ /* 0x000fc800078e0220 */
[----:B------:R-:W-:-:S04]  /*2120*/  IMAD.WIDE R10, R11, 0x4, R32 ;  /* 0x000000040b0a7825 */ /* 0x000fc800078e0220 */
[----:B------:R-:W-:Y:S01]  /*2130*/  IMAD.WIDE R12, R13, 0x4, R32 ;  /* 0x000000040d0c7825 */ /* 0x000fe200078e0220 */
[----:B------:R-:W-:Y:S06]  /*2140*/  @P0 BRA `(.L_x_363) ;  /* 0x0000000000840947 */ /* 0x000fec0003800000 */
[----:B------:R-:W2:Y:S01]  /*2150*/  LDG.E R31, desc[UR16][R32.64] ;  /* 0x00000010201f7981 */ /* 0x000ea2000c1e1900 */
[----:B------:R-:W0:Y:S02]  /*2160*/  LDCU.64 UR4, c[0x0][0x3c8] ;  /* 0x00007900ff0477ac */ /* 0x000e240008000a00 */
[----:B0-----:R-:W-:-:S04]  /*2170*/  FMUL R34, R9, UR5 ;  /* 0x0000000509227c20 */ /* 0x001fc80008400000 */
[----:B--2---:R-:W-:-:S05]  /*2180*/  FFMA R31, R31, UR4, R34 ;  /* 0x000000041f1f7c23 */ /* 0x004fca0008000022 */
[----:B------:R0:W-:Y:S04]  /*2190*/  STG.E desc[UR16][R32.64], R31 ;  /* 0x0000001f20007986 */ /* 0x0001e8000c101910 */
[----:B------:R-:W2:Y:S01]  /*21a0*/  LDG.E R9, desc[UR16][R22.64] ;  /* 0x0000001016097981 */ /* 0x000ea2000c1e1900 */
[----:B------:R-:W-:-:S04]  /*21b0*/  FMUL R34, R7, UR5 ;  /* 0x0000000507227c20 */ /* 0x000fc80008400000 */
        /* <DEDUP_REMOVED lines=25> */
[----:B------:R0:W-:Y:S02]  /*2350*/  STG.E desc[UR16][R12.64], R29 ;  /* 0x0000001d0c007986 */ /* 0x0001e4000c101910 */
.L_x_363:
[----:B------:R-:W-:Y:S05]  /*2360*/  BSYNC.RECONVERGENT B0 ;  /* 0x0000000000007941 */ /* 0x000fea0003800200 */
.L_x_362:
[----:B------:R-:W-:Y:S05]  /*2370*/  @P1 EXIT ;  /* 0x000000000000194d */ /* 0x000fea0003800000 */
        /* <DEDUP_REMOVED lines=13> */
[----:B------:R-:W3:Y:S01]  /*2450*/  LDG.E R0, desc[UR16][R18.64+0x80] ;  /* 0x0000801012007981 */ /* 0x000ee2000c1e1900 */
[----:B------:R-:W-:-:S04]  /*2460*/  FMUL R9, R2, UR5 ;  /* 0x0000000502097c20 */ /* 0x000fc80008400000 */
[----:B---3--:R-:W-:-:S05]  /*2470*/  FFMA R9, R0, UR4, R9 ;  /* 0x0000000400097c23 */ /* 0x008fca0008000009 */
[----:B------:R3:W-:Y:S04]  /*2480*/  STG.E desc[UR16][R18.64+0x80], R9 ;  /* 0x0000800912007986 */ /* 0x0007e8000c101910 */
[----:B------:R-:W4:Y:S01]  /*2490*/  LDG.E R0, desc[UR16][R16.64+0x80] ;  /* 0x0000801010007981 */ /* 0x000f22000c1e1900 */
[----:B0-----:R-:W-:-:S04]  /*24a0*/  FMUL R3, R24, UR5 ;  /* 0x0000000518037c20 */ /* 0x001fc80008400000 */
[----:B----4-:R-:W-:-:S05]  /*24b0*/  FFMA R3, R0, UR4, R3 ;  /* 0x0000000400037c23 */ /* 0x010fca0008000003 */
[----:B------:R-:W-:Y:S04]  /*24c0*/  STG.E desc[UR16][R16.64+0x80], R3 ;  /* 0x0000800310007986 */ /* 0x000fe8000c101910 */
[----:B------:R-:W4:Y:S01]  /*24d0*/  LDG.E R0, desc[UR16][R14.64+0x80] ;  /* 0x000080100e007981 */ /* 0x000f22000c1e1900 */
[----:B-1----:R-:W-:-:S04]  /*24e0*/  FMUL R5, R26, UR5 ;  /* 0x000000051a057c20 */ /* 0x002fc80008400000 */
[----:B----4-:R-:W-:-:S05]  /*24f0*/  FFMA R5, R0, UR4, R5 ;  /* 0x0000000400057c23 */ /* 0x010fca0008000005 */
[----:B------:R-:W-:Y:S04]  /*2500*/  STG.E desc[UR16][R14.64+0x80], R5 ;  /* 0x000080050e007986 */ /* 0x000fe8000c101910 */
[----:B------:R-:W4:Y:S01]  /*2510*/  LDG.E R0, desc[UR16][R10.64+0x80] ;  /* 0x000080100a007981 */ /* 0x000f22000c1e1900 */
[----:B--2---:R-:W-:-:S04]  /*2520*/  FMUL R7, R28, UR5 ;  /* 0x000000051c077c20 */ /* 0x004fc80008400000 */
[----:B----4-:R-:W-:-:S05]  /*2530*/  FFMA R7, R0, UR4, R7 ;  /* 0x0000000400077c23 */ /* 0x010fca0008000007 */
[----:B------:R-:W-:Y:S04]  /*2540*/  STG.E desc[UR16][R10.64+0x80], R7 ;  /* 0x000080070a007986 */ /* 0x000fe8000c101910 */
[----:B------:R-:W2:Y:S01]  /*2550*/  LDG.E R0, desc[UR16][R12.64+0x80] ;  /* 0x000080100c007981 */ /* 0x000ea2000c1e1900 */
[----:B---3--:R-:W-:-:S04]  /*2560*/  FMUL R9, R30, UR5 ;  /* 0x000000051e097c20 */ /* 0x008fc80008400000 */
[----:B--2---:R-:W-:-:S05]  /*2570*/  FFMA R9, R0, UR4, R9 ;  /* 0x0000000400097c23 */ /* 0x004fca0008000009 */
[----:B------:R-:W-:Y:S01]  /*2580*/  STG.E desc[UR16][R12.64+0x80], R9 ;  /* 0x000080090c007986 */ /* 0x000fe2000c101910 */
[----:B------:R-:W-:Y:S05]  /*2590*/  EXIT ;  /* 0x000000000000794d */ /* 0x000fea0003800000 */
.L_x_364:
        /* <DEDUP_REMOVED lines=14> */
.L_x_1052:


//--------------------- .text._Z21filterActs_YxX_sparseILi4ELi32ELi2ELi4ELi2ELb0ELb0EEvPfS0_S0_iiiiiiiiiiiiffi --------------------------
	.section	.text._Z21filterActs_YxX_sparseILi4ELi32ELi2ELi4ELi2ELb0ELb0EEvPfS0_S0_iiiiiiiiiiiiffi,"ax",@progbits
	.align	128
        .global         _Z21filterActs_YxX_sparseILi4ELi32ELi2ELi4ELi2ELb0ELb0EEvPfS0_S0_iiiiiiiiiiiiffi
        .type           _Z21filterActs_YxX_sparseILi4ELi32ELi2ELi4ELi2ELb0ELb0EEvPfS0_S0_iiiiiiiiiiiiffi,@function
        .size           _Z21filterActs_YxX_sparseILi4ELi32ELi2ELi4ELi2ELb0ELb0EEvPfS0_S0_iiiiiiiiiiiiffi,(.L_x_1053 - _Z21filterActs_YxX_sparseILi4ELi32ELi2ELi4ELi2ELb0ELb0EEvPfS0_S0_iiiiiiiiiiiiffi)
        .other          _Z21filterActs_YxX_sparseILi4ELi32ELi2ELi4ELi2ELb0ELb0EEvPfS0_S0_iiiiiiiiiiiiffi,@"STO_CUDA_ENTRY STV_DEFAULT"
_Z21filterActs_YxX_sparseILi4ELi32ELi2ELi4ELi2ELb0ELb0EEvPfS0_S0_iiiiiiiiiiiiffi:
.text._Z21filterActs_YxX_sparseILi4ELi32ELi2ELi4ELi2ELb0ELb0EEvPfS0_S0_iiiiiiiiiiiiffi:
        /* <DEDUP_REMOVED lines=8> */
[----:B------:R-:W-:Y:S01]  /*0080*/  MOV R22, RZ ;  /* 0x000000ff00167202 */ /* 0x000fe20000000f00 */
        /* <DEDUP_REMOVED lines=34> */
[----:B------:R-:W-:-:S03]  /*02b0*/  MOV R9, R8 ;  /* 0x0000000800097202 */ /* 0x000fc60000000f00 */
[----:B------:R-:W-:Y:S02]  /*02c0*/  VIADD R4, R7, 0xffffffe ;  /* 0x0ffffffe07047836 */ /* 0x000fe40000000000 */
[----:B------:R-:W-:-:S04]  /*02d0*/  IMAD.HI.U32 R5, R6, R9, RZ ;  /* 0x0000000906057227 */ /* 0x000fc800078e00ff */
[----:B------:R-:W0:Y:S01]  /*02e0*/  F2I.FTZ.U32.TRUNC.NTZ R4, R4 ;  /* 0x0000000400047305 */ /* 0x000e22000021f000 */
[----:B------:R-:W-:-:S05]  /*02f0*/  IADD3 R8, PT, PT, -R5, RZ, RZ ;  /* 0x000000ff05087210 */ /* 0x000fca0007ffe1ff */
[----:B------:R-:W-:Y:S01]  /*0300*/  IMAD R9, R0, R8, R9 ;  /* 0x0000000800097224 */ /* 0x000fe200078e0209 */
[----:B------:R-:W-:-:S04]  /*0310*/  MOV R8, UR14 ;  /* 0x0000000e00087c02 */ /* 0x000fc80008000f00 */
[----:B------:R-:W-:Y:S02]  /*0320*/  ISETP.GT.U32.AND P2, PT, R0, R9, PT ;  /* 0x000000090000720c */ /* 0x000fe40003f44070 */
[----:B------:R-:W-:Y:S02]  /*0330*/  IABS R7, R8 ;  /* 0x0000000800077213 */ /* 0x000fe40000000000 */
[----:B0-----:R-:W-:Y:S02]  /*0340*/  R2UR UR5, R4 ;  /* 0x00000000040572ca */ /* 0x001fe400000e0000 */
[----:B------:R-:W-:Y:S02]  /*0350*/  R2UR UR22, R7 ;  /* 0x00000000071672ca */ /* 0x000fe400000e0000 */
[----:B------:R-:W-:Y:S02]  /*0360*/  LOP3.LUT R4, R3, UR15, RZ, 0x3c, !PT ;  /* 0x0000000f03047c12 */ /* 0x000fe4000f8e3cff */
[----:B------:R-:W-:-:S02]  /*0370*/  LOP3.LUT R7, RZ, R3, RZ, 0x33, !PT ;  /* 0x00000003ff077212 */ /* 0x000fc400078e33ff */
[----:B------:R-:W-:Y:S02]  /*0380*/  ISETP.GE.AND P0, PT, R4, RZ, PT ;  /* 0x000000ff0400720c */ /* 0x000fe40003f06270 */
[-C--:B------:R-:W-:Y:S02]  /*0390*/  @!P2 IADD3 R9, PT, PT, R9, -R0.reuse, RZ ;  /* 0x800000000909a210 */ /* 0x080fe40007ffe0ff */
[----:B------:R-:W-:Y:S01]  /*03a0*/  R2UR UR7, R7 ;  /* 0x00000000070772ca */ /* 0x000fe200000e0000 */
[----:B------:R-:W-:Y:S01]  /*03b0*/  UIMAD UR8, UR8, UR5, URZ ;  /* 0x00000005080872a4 */ /* 0x000fe2000f8e02ff */
[----:B------:R-:W-:Y:S01]  /*03c0*/  ISETP.GE.U32.AND P1, PT, R9, R0, PT ;  /* 0x000000000900720c */ /* 0x000fe20003f26070 */
[----:B------:R-:W0:Y:S01]  /*03d0*/  I2F.RP R7, UR22 ;  /* 0x0000001600077d06 */ /* 0x000e220008209400 */
[----:B------:R-:W-:Y:S01]  /*03e0*/  @!P2 IADD3 R5, PT, PT, R5, 0x1, RZ ;  /* 0x000000010505a810 */ /* 0x000fe20007ffe0ff */
[----:B------:R-:W-:Y:S01]  /*03f0*/  UIMAD.WIDE.U32 UR4, UR5, UR8, UR4 ;  /* 0x00000008050472a5 */ /* 0x000fe2000f8e0004 */
[----:B------:R-:W-:-:S03]  /*0400*/  ISETP.GE.AND P2, PT, R2, RZ, PT ;  /* 0x000000ff0200720c */ /* 0x000fc60003f46270 */
[----:B------:R-:W-:-:S04]  /*0410*/  UIMAD.WIDE.U32 UR4, UR5, UR9, URZ ;  /* 0x00000009050472a5 */ /* 0x000fc8000f8e00ff */
[----:B------:R-:W-:Y:S02]  /*0420*/  MOV R4, UR7 ;  /* 0x0000000700047c02 */ /* 0x000fe40008000f00 */
[----:B------:R-:W-:Y:S01]  /*0430*/  @P1 IADD3 R5, PT, PT, R5, 0x1, RZ ;  /* 0x0000000105051810 */ /* 0x000fe20007ffe0ff */
[----:B------:R-:W-:Y:S01]  /*0440*/  UMOV UR8, UR5 ;  /* 0x0000000500087c82 */ /* 0x000fe20008000000 */
[----:B------:R-:W-:Y:S01]  /*0450*/  PLOP3.LUT P1, PT, PT, PT, UP0, 0x80, 0x8 ;  /* 0x000000000008781c */ /* 0x000fe20003f2f008 */
[----:B0-----:R-:W0:Y:S01]  /*0460*/  MUFU.RCP R7, R7 ;  /* 0x0000000700077308 */ /* 0x001e220000001000 */
[----:B------:R-:W-:Y:S01]  /*0470*/  UIADD3 UR4, UPT, UPT, -UR8, URZ, URZ ;  /* 0x000000ff08047290 */ /* 0x000fe2000fffe1ff */
[----:B------:R-:W-:-:S03]  /*0480*/  @!P0 IMAD.MOV R5, RZ, RZ, -R5 ;  /* 0x000000ffff058224 */ /* 0x000fc600078e0a05 */
[----:B------:R-:W-:Y:S02]  /*0490*/  UIMAD UR4, UR6, UR4, UR9 ;  /* 0x00000004060472a4 */ /* 0x000fe4000f8e0209 */
[----:B------:R-:W-:Y:S02]  /*04a0*/  SEL R4, R4, R5, !P1 ;  /* 0x0000000504047207 */ /* 0x000fe40004800000 */
[----:B------:R-:W-:Y:S02]  /*04b0*/  UISETP.GE.U32.AND UP1, UPT, UR4, UR6, UPT ;  /* 0x000000060400728c */ /* 0x000fe4000bf26070 */
[-C--:B------:R-:W-:Y:S02]  /*04c0*/  IABS R5, R4.reuse ;  /* 0x0000000400057213 */ /* 0x080fe40000000000 */
[----:B------:R-:W-:Y:S02]  /*04d0*/  IABS R2, R4 ;  /* 0x0000000400027213 */ /* 0x000fe40000000000 */
[----:B------:R-:W3:Y:S01]  /*04e0*/  I2F.RP R8, R5 ;  /* 0x0000000500087306 */ /* 0x000ee20000209400 */
[----:B0-----:R-:W-:Y:S01]  /*04f0*/  IADD3 R9, PT, PT, R7, 0xffffffe, RZ ;  /* 0x0ffffffe07097810 */ /* 0x001fe20007ffe0ff */
        /* <DEDUP_REMOVED lines=8> */
[----:B---3--:R-:W3:Y:S03]  /*0580*/  MUFU.RCP R8, R8 ;  /* 0x0000000800087308 */ /* 0x008ee60000001000 */
[----:B------:R-:W-:-:S02]  /*0590*/  ISETP.GT.U32.AND P1, PT, R0, R11, PT ;  /* 0x0000000b0000720c */ /* 0x000fc40003f24070 */
[----:B------:R-:W-:Y:S01]  /*05a0*/  @UP2 UIADD3 UR8, UPT, UPT, UR8, 0x1, URZ ;  /* 0x0000000108082890 */ /* 0x000fe2000fffe0ff */
[----:B0-----:R-:W-:Y:S01]  /*05b0*/  R2UR UR5, R9 ;  /* 0x00000000090572ca */ /* 0x001fe200000e0000 */
[----:B------:R-:W-:-:S04]  /*05c0*/  @!UP3 ULOP3.LUT UR8, URZ, UR6, URZ, 0x33, !UPT ;  /* 0x00000006ff08b292 */ /* 0x000fc8000f8e33ff */
[----:B------:R-:W-:Y:S02]  /*05d0*/  UIADD3 UR4, UPT, UPT, -UR8, URZ, URZ ;  /* 0x000000ff08047290 */ /* 0x000fe4000fffe1ff */
[----:B------:R-:W-:-:S03]  /*05e0*/  MOV R6, UR8 ;  /* 0x0000000800067c02 */ /* 0x000fc60008000f00 */
[----:B------:R-:W-:Y:S01]  /*05f0*/  @!P1 IADD3 R11, PT, PT, R11, -R0, RZ ;  /* 0x800000000b0b9210 */ /* 0x000fe20007ffe0ff */
[----:B------:R-:W-:Y:S01]  /*0600*/  UIMAD UR6, UR6, UR4, UR9 ;  /* 0x00000004060672a4 */ /* 0x000fe2000f8e0209 */
[----:B---3--:R-:W-:Y:S02]  /*0610*/  IADD3 R9, PT, PT, R8, 0xffffffe, RZ ;  /* 0x0ffffffe08097810 */ /* 0x008fe40007ffe0ff */
[----:B------:R-:W-:Y:S01]  /*0620*/  IABS R8, R6 ;  /* 0x0000000600087213 */ /* 0x000fe20000000000 */
[----:B------:R-:W-:Y:S01]  /*0630*/  USHF.L.U32 UR9, UR6, 0x4, URZ ;  /* 0x0000000406097899 */ /* 0x000fe200080006ff */
[----:B------:R-:W-:Y:S01]  /*0640*/  ISETP.GE.U32.AND P0, PT, R11, R0, PT ;  /* 0x000000000b00720c */ /* 0x000fe20003f06070 */
[----:B------:R-:W-:Y:S01]  /*0650*/  UIADD3 UR10, UPT, UPT, URZ, -UR5, URZ ;  /* 0x80000005ff0a7290 */ /* 0x000fe2000fffe0ff */
[----:B------:R-:W0:Y:S01]  /*0660*/  F2I.FTZ.U32.TRUNC.NTZ R9, R9 ;  /* 0x0000000900097305 */ /* 0x000e22000021f000 */
[----:B------:R-:W-:Y:S02]  /*0670*/  IMAD.MOV.U32 R0, RZ, RZ, R8 ;  /* 0x000000ffff007224 */ /* 0x000fe400078e0008 */
[----:B------:R-:W-:Y:S01]  /*0680*/  HFMA2 R8, -RZ, RZ, 0, 0 ;  /* 0x00000000ff087431 */ /* 0x000fe200000001ff */
[----:B------:R-:W-:Y:S01]  /*0690*/  @!P1 IADD3 R7, PT, PT, R7, 0x1, RZ ;  /* 0x0000000107079810 */ /* 0x000fe20007ffe0ff */
[----:B------:R-:W-:Y:S01]  /*06a0*/  UIMAD UR10, UR10, UR22, URZ ;  /* 0x000000160a0a72a4 */ /* 0x000fe2000f8e02ff */
[----:B------:R-:W-:Y:S01]  /*06b0*/  R2UR UR12, R0 ;  /* 0x00000000000c72ca */ /* 0x000fe200000e0000 */
[----:B------:R-:W-:-:S02]  /*06c0*/  UMOV UR4, URZ ;  /* 0x000000ff00047c82 */ /* 0x000fc40008000000 */
[----:B------:R-:W-:Y:S02]  /*06d0*/  UIMAD.WIDE.U32 UR4, UR5, UR10, UR4 ;  /* 0x0000000a050472a5 */ /* 0x000fe4000f8e0004 */
[----:B------:R-:W-:Y:S02]  /*06e0*/  @P0 IADD3 R7, PT, PT, R7, 0x1, RZ ;  /* 0x0000000107070810 */ /* 0x000fe40007ffe0ff */
[----:B0-----:R-:W-:-:S03]  /*06f0*/  IADD3 R0, PT, PT, RZ, -R9, RZ ;  /* 0x80000009ff007210 */ /* 0x001fc60007ffe0ff */
[----:B------:R-:W0:Y:S01]  /*0700*/  LDCU UR10, c[0x0][0x3d0] ;  /* 0x00007a00ff0a77ac */ /* 0x000e220008000800 */
[----:B------:R-:W-:Y:S02]  /*0710*/  R2UR UR6, R7 ;  /* 0x00000000070672ca */ /* 0x000fe400000e0000 */
[----:B------:R-:W3:Y:S01]  /*0720*/  S2R R7, SR_TID.X ;  /* 0x0000000000077919 */ /* 0x000ee20000002100 */
[----:B------:R-:W-:Y:S01]  /*0730*/  IMAD R3, R0, R5, RZ ;  /* 0x0000000500037224 */ /* 0x000fe200078e02ff */
[----:B------:R-:W-:Y:S01]  /*0740*/  MOV R0, UR9 ;  /* 0x0000000900007c02 */ /* 0x000fe20008000f00 */
[----:B------:R-:W-:Y:S02]  /*0750*/  UIMAD.WIDE.U32 UR4, UR5, UR12, URZ ;  /* 0x0000000c050472a5 */ /* 0x000fe4000f8e00ff */
[----:B------:R-:W-:Y:S01]  /*0760*/  IMAD.HI.U32 R8, R9, R3, R8 ;  /* 0x0000000309087227 */ /* 0x000fe200078e0008 */
[----:B------:R-:W-:Y:S01]  /*0770*/  IABS R3, R0 ;  /* 0x0000000000037213 */ /* 0x000fe20000000000 */
[----:B------:R-:W-:Y:S01]  /*0780*/  UIADD3 UR4, UPT, UPT, -UR5, URZ, URZ ;  /* 0x000000ff05047290 */ /* 0x000fe2000fffe1ff */
[----:B------:R-:W-:Y:S01]  /*0790*/  IADD3 R0, PT, PT, RZ, -R2, RZ ;  /* 0x80000002ff007210 */ /* 0x000fe20007ffe0ff */
[----:B------:R-:W5:Y:S02]  /*07a0*/  LDC R9, c[0x0][0x3bc] ;  /* 0x0000ef00ff097b82 */ /* 0x000f640000000800 */
[----:B------:R-:W-:Y:S01]  /*07b0*/  IMAD.HI.U32 R2, R8, R3, RZ ;  /* 0x0000000308027227 */ /* 0x000fe200078e00ff */
[----:B------:R-:W-:-:S02]  /*07c0*/  UIMAD UR4, UR22, UR4, UR12 ;  /* 0x00000004160472a4 */ /* 0x000fc4000f8e020c */
[----:B--2---:R-:W-:Y:S01]  /*07d0*/  UIMAD UR12, UR18, UR18, URZ ;  /* 0x00000012120c72a4 */ /* 0x004fe2000f8e02ff */
[----:B------:R-:W-:Y:S01]  /*07e0*/  IMAD R0, R2, R0, R3 ;  /* 0x0000000002007224 */ /* 0x000fe200078e0203 */
[----:B------:R-:W-:Y:S01]  /*07f0*/  UISETP.GT.U32.AND UP4, UPT, UR22, UR4, UPT ;  /* 0x000000041600728c */ /* 0x000fe2000bf84070 */
[----:B------:R-:W-:Y:S01]  /*0800*/  @!P2 IMAD R3, RZ, RZ, -UR6 ;  /* 0x80000006ff03ae24 */ /* 0x000fe2000f8e02ff */
[----:B0-----:R-:W-:Y:S02]  /*0810*/  UISETP.NE.AND UP2, UPT, UR10, URZ, UPT ;  /* 0x000000ff0a00728c */ /* 0x001fe4000bf45270 */
[----:B------:R-:W-:Y:S02]  /*0820*/  ISETP.GT.U32.AND P1, PT, R5, R0, PT ;  /* 0x000000000500720c */ /* 0x000fe40003f24070 */
[----:B------:R-:W-:Y:S02]  /*0830*/  @!P2 R2UR UR6, R3 ;  /* 0x000000000306a2ca */ /* 0x000fe400000e0000 */
[----:B------:R-:W-:-:S03]  /*0840*/  LOP3.LUT R3, R4, UR9, RZ, 0x3c, !PT ;  /* 0x0000000904037c12 */ /* 0x000fc6000f8e3cff */
        /* <DEDUP_REMOVED lines=11> */
[----:B---3--:R-:W-:Y:S01]  /*0900*/  LEA R0, R10, R7, 0x5 ;  /* 0x000000070a007211 */ /* 0x008fe200078e28ff */
[----:B------:R-:W-:Y:S01]  /*0910*/  @!UP2 UIMAD UR10, UR12, UR15, URZ ;  /* 0x0000000f0c0aa2a4 */ /* 0x000fe2000f8e02ff */
[----:B------:R-:W-:Y:S01]  /*0920*/  LOP3.LUT R5, R7, 0xf, RZ, 0xc0, !PT ;  /* 0x0000000f07057812 */ /* 0x000fe200078ec0ff */
[----:B------:R-:W-:Y:S01]  /*0930*/  IMAD R11, R3, UR13, R6 ;  /* 0x0000000d030b7c24 */ /* 0x000fe2000f8e0206 */
[----:B------:R-:W-:Y:S01]  /*0940*/  SHF.R.U32.HI R8, RZ, 0x4, R0 ;  /* 0x00000004ff087819 */ /* 0x000fe20000011600 */
[----:B------:R-:W-:Y:S01]  /*0950*/  @UP3 UIADD3 UR5, UPT, UPT, UR5, 0x1, URZ ;  /* 0x0000000105053890 */ /* 0x000fe2000fffe0ff */
[----:B------:R-:W-:Y:S01]  /*0960*/  ISETP.NE.AND P1, PT, R4, RZ, PT ;  /* 0x000000ff0400720c */ /* 0x000fe20003f25270 */
[----:B------:R-:W-:-:S03]  /*0970*/  @!UP2 UIMAD UR10, UR7, UR10, URZ ;  /* 0x0000000a070aa2a4 */ /* 0x000fc6000f8e02ff */
[----:B------:R-:W-:Y:S01]  /*0980*/  @!UP0 UIADD3 UR5, UPT, UPT, -UR5, URZ, URZ ;  /* 0x000000ff05058290 */ /* 0x000fe2000fffe1ff */
[----:B------:R-:W-:Y:S01]  /*0990*/  @P0 IADD3 R2, PT, PT, R2, 0x1, RZ ;  /* 0x0000000102020810 */ /* 0x000fe20007ffe0ff */
[----:B------:R-:W-:Y:S01]  /*09a0*/  @!UP2 UIMAD UR10, UR8, UR10, URZ ;  /* 0x0000000a080aa2a4 */ /* 0x000fe2000f8e02ff */
[----:B------:R-:W-:Y:S01]  /*09b0*/  PLOP3.LUT P0, PT, PT, PT, UP2, 0x80, 0x8 ;  /* 0x000000000008781c */ /* 0x000fe20003f0f028 */
[----:B------:R-:W-:Y:S01]  /*09c0*/  UISETP.GE.AND UP0, UPT, UR7, 0x1, UPT ;  /* 0x000000010700788c */ /* 0x000fe2000bf06270 */
[----:B------:R-:W-:Y:S01]  /*09d0*/  MOV R6, R2 ;  /* 0x0000000200067202 */ /* 0x000fe20000000f00 */
[----:B------:R-:W-:Y:S01]  /*09e0*/  IMAD R2, R8, UR15, R5 ;  /* 0x0000000f08027c24 */ /* 0x000fe2000f8e0205 */
[----:B------:R-:W-:Y:S01]  /*09f0*/  @!UP1 ULOP3.LUT UR5, URZ, UR14, URZ, 0x33, !UPT ;  /* 0x0000000eff059292 */ /* 0x000fe2000f8e33ff */
[----:B------:R-:W-:Y:S02]  /*0a00*/  MOV R13, UR10 ;  /* 0x0000000a000d7c02 */ /* 0x000fe40008000f00 */
[----:B------:R-:W-:Y:S01]  /*0a10*/  @!P2 IMAD.MOV R6, RZ, RZ, -R6 ;  /* 0x000000ffff06a224 */ /* 0x000fe200078e0a06 */
[----:B------:R-:W-:Y:S01]  /*0a20*/  IADD3 R3, PT, PT, R2, UR9, RZ ;  /* 0x0000000902037c10 */ /* 0x000fe2000fffe0ff */
[----:B-----5:R-:W-:Y:S01]  /*0a30*/  IMAD R2, R9, UR11, RZ ;  /* 0x0000000b09027c24 */ /* 0x020fe2000f8e02ff */
[----:B------:R-:W-:Y:S01]  /*0a40*/  @!P1 LOP3.LUT R6, RZ, R4, RZ, 0x33, !PT ;  /* 0x00000004ff069212 */ /* 0x000fe200078e33ff */
[----:B------:R-:W-:Y:S01]  /*0a50*/  UIADD3 UR4, UPT, UPT, -UR5, URZ, URZ ;  /* 0x000000ff05047290 */ /* 0x000fe2000fffe1ff */
[----:B----4-:R-:W-:Y:S01]  /*0a60*/  LEA R4, R12, R7, 0x6 ;  /* 0x000000070c047211 */ /* 0x010fe200078e30ff */
[----:B------:R-:W-:Y:S01]  /*0a70*/  IMAD.WIDE R14, R3, 0x4, R14 ;  /* 0x00000004030e7825 */ /* 0x000fe200078e020e */
[----:B------:R-:W-:-:S02]  /*0a80*/  UIMAD UR9, UR5, UR16, UR19 ;  /* 0x00000010050972a4 */ /* 0x000fc4000f8e0213 */
[----:B------:R-:W-:Y:S01]  /*0a90*/  UIMAD UR8, UR14, UR4, UR8 ;  /* 0x000000040e0872a4 */ /* 0x000fe2000f8e0208 */
[----:B------:R-:W-:Y:S02]  /*0aa0*/  IMAD R9, R2, UR7, RZ ;  /* 0x0000000702097c24 */ /* 0x000fe4000f8e02ff */
[--C-:B------:R-:W-:Y:S01]  /*0ab0*/  IMAD R3, R11, UR23, R4.reuse ;  /* 0x000000170b037c24 */ /* 0x100fe2000f8e0204 */
[----:B------:R-:W-:Y:S01]  /*0ac0*/  UIMAD UR8, UR8, UR16, UR19 ;  /* 0x00000010080872a4 */ /* 0x000fe2000f8e0213 */
[----:B------:R-:W-:Y:S02]  /*0ad0*/  IMAD R4, R6, R9, R4 ;  /* 0x0000000906047224 */ /* 0x000fe400078e0204 */
[----:B------:R-:W-:Y:S01]  /*0ae0*/  @!P0 IMAD.WIDE R14, R13, 0x4, R14 ;  /* 0x000000040d0e8825 */ /* 0x000fe200078e020e */
[----:B-1----:R-:W-:Y:S08]  /*0af0*/  BRA.U !UP0, `(.L_x_365) ;  /* 0x0000000d08947547 */ /* 0x002ff0000b800000 */
[----:B------:R-:W0:Y:S01]  /*0b00*/  S2UR UR6, SR_CgaCtaId ;  /* 0x00000000000679c3 */ /* 0x000e220000008800 */
[----:B------:R-:W-:Y:S01]  /*0b10*/  UMOV UR4, 0x400 ;  /* 0x0000040000047882 */ /* 0x000fe20000000000 */
[----:B------:R-:W-:Y:S01]  /*0b20*/  SHF.R.S32.HI R6, RZ, 0x1f, R4 ;  /* 0x0000001fff067819 */ /* 0x000fe20000011404 */
[----:B------:R-:W-:Y:S01]  /*0b30*/  UIADD3 UR5, UPT, UPT, UR4, 0x200, URZ ;  /* 0x0000020004057890 */ /* 0x000fe2000fffe0ff */
[----:B------:R-:W-:Y:S01]  /*0b40*/  IMAD.MOV.U32 R18, RZ, RZ, RZ ;  /* 0x000000ffff127224 */ /* 0x000fe200078e00ff */
        /* <DEDUP_REMOVED lines=8> */
.L_x_374:
        /* <DEDUP_REMOVED lines=13> */
.L_x_373:
        /* <DEDUP_REMOVED lines=14> */
.L_x_369:
[----:B------:R2:W-:Y:S04]  /*0d80*/  STS [R8], RZ ;  /* 0x000000ff08007388 */ /* 0x0005e80000000800 */
[----:B------:R2:W-:Y:S02]  /*0d90*/  STS [R8+0x100], RZ ;  /* 0x000100ff08007388 */ /* 0x0005e40000000800 */
.L_x_368:
[----:B------:R-:W-:Y:S05]  /*0da0*/  BSYNC.RECONVERGENT B0 ;  /* 0x0000000000007941 */ /* 0x000fea0003800200 */
.L_x_367:
        /* <DEDUP_REMOVED lines=57> */
.L_x_372:
[----:B------:R3:W-:Y:S04]  /*1140*/  STS [R10], RZ ;  /* 0x000000ff0a007388 */ /* 0x0007e80000000800 */
[----:B------:R3:W-:Y:S04]  /*1150*/  STS [R10+0x400], RZ ;  /* 0x000400ff0a007388 */ /* 0x0007e80000000800 */
[----:B------:R3:W-:Y:S04]  /*1160*/  STS [R10+0x80], RZ ;  /* 0x000080ff0a007388 */ /* 0x0007e80000000800 */
[----:B------:R3:W-:Y:S02]  /*1170*/  STS [R10+0x480], RZ ;  /* 0x000480ff0a007388 */ /* 0x0007e40000000800 */
.L_x_371:
[----:B------:R-:W-:Y:S05]  /*1180*/  BSYNC.RECONVERGENT B0 ;  /* 0x0000000000007941 */ /* 0x000fea0003800200 */
.L_x_370:
        /* <DEDUP_REMOVED lines=121> */
.L_x_366:
[----:B------:R-:W-:-:S04]  /*1920*/  UIADD3 UR4, UPT, UPT, UR4, 0x2, URZ ;  /* 0x0000000204047890 */ /* 0x000fc8000fffe0ff */
[----:B------:R-:W-:-:S09]  /*1930*/  UISETP.GE.AND UP0, UPT, UR4, UR7, UPT ;  /* 0x000000070400728c */ /* 0x000fd2000bf06270 */
[----:B------:R-:W-:Y:S05]  /*1940*/  BRA.U !UP0, `(.L_x_374) ;  /* 0xfffffff108a07547 */ /* 0x000fea000b83ffff */
.L_x_365:
[----:B------:R-:W0:Y:S01]  /*1950*/  LDCU UR5, c[0x0][0x3b8] ;  /* 0x00007700ff0577ac */ /* 0x000e220008000800 */
[----:B------:R-:W1:Y:S01]  /*1960*/  LDC R0, c[0x0][0x398] ;  /* 0x0000e600ff007b82 */ /* 0x000e620000000800 */
[----:B------:R-:W0:Y:S01]  /*1970*/  LDCU UR6, c[0x0][0x3b4] ;  /* 0x00007680ff0677ac */ /* 0x000e220008000800 */
[----:B------:R-:W2:Y:S06]  /*1980*/  LDCU UR10, c[0x0][0x3cc] ;  /* 0x00007980ff0a77ac */ /* 0x000eac0008000800 */
[----:B------:R-:W4:Y:S01]  /*1990*/  LDC.64 R4, c[0x0][0x390] ;  /* 0x0000e400ff047b82 */ /* 0x000f220000000a00 */
        /* <DEDUP_REMOVED lines=8> */
[C---:B------:R-:W-:Y:S01]  /*1a20*/  SHF.L.U32 R7, R0.reuse, 0x3, RZ ;  /* 0x0000000300077819 */ /* 0x040fe200000006ff */
[----:B----4-:R-:W-:Y:S01]  /*1a30*/  IMAD.WIDE.U32 R2, R3, 0x4, R4 ;  /* 0x0000000403027825 */ /* 0x010fe200078e0004 */
[----:B------:R-:W-:-:S03]  /*1a40*/  SHF.L.U32 R5, R0, 0x2, RZ ;  /* 0x0000000200057819 */ /* 0x000fc600000006ff */
[----:B------:R-:W-:Y:S01]  /*1a50*/  FMUL R13, R20, UR10 ;  /* 0x0000000a140d7c20 */ /* 0x000fe20008400000 */
[----:B------:R-:W-:Y:S01]  /*1a60*/  FMUL R15, R22, UR10 ;  /* 0x0000000a160f7c20 */ /* 0x000fe20008400000 */
[----:B------:R-:W-:Y:S01]  /*1a70*/  FMUL R23, R18, UR10 ;  /* 0x0000000a12177c20 */ /* 0x000fe20008400000 */
[----:B------:R-:W-:Y:S01]  /*1a80*/  STG.E desc[UR20][R2.64], R11 ;  /* 0x0000000b02007986 */ /* 0x000fe2000c101914 */
[----:B------:R-:W-:-:S04]  /*1a90*/  IMAD.WIDE R4, R5, 0x4, R2 ;  /* 0x0000000405047825 */ /* 0x000fc800078e0202 */
[--C-:B------:R-:W-:Y:S01]  /*1aa0*/  IMAD.WIDE R6, R7, 0x4, R2.reuse ;  /* 0x0000000407067825 */ /* 0x100fe200078e0202 */
[----:B------:R-:W-:Y:S03]  /*1ab0*/  STG.E desc[UR20][R4.64], R19 ;  /* 0x0000001304007986 */ /* 0x000fe6000c101914 */
[----:B------:R-:W-:Y:S01]  /*1ac0*/  IMAD.WIDE R8, R9, 0x4, R2 ;  /* 0x0000000409087825 */ /* 0x000fe200078e0202 */
[----:B------:R-:W-:Y:S04]  /*1ad0*/  STG.E desc[UR20][R6.64], R21 ;  /* 0x0000001506007986 */ /* 0x000fe8000c101914 */
[----:B------:R-:W-:Y:S04]  /*1ae0*/  STG.E desc[UR20][R8.64], R25 ;  /* 0x0000001908007986 */ /* 0x000fe8000c101914 */
[----:B------:R-:W-:Y:S04]  /*1af0*/  STG.E desc[UR20][R2.64+0x80], R17 ;  /* 0x0000801102007986 */ /* 0x000fe8000c101914 */
[----:B------:R-:W-:Y:S04]  /*1b00*/  STG.E desc[UR20][R4.64+0x80], R13 ;  /* 0x0000800d04007986 */ /* 0x000fe8000c101914 */
[----:B------:R-:W-:Y:S04]  /*1b10*/  STG.E desc[UR20][R6.64+0x80], R15 ;  /* 0x0000800f06007986 */ /* 0x000fe8000c101914 */
[----:B------:R-:W-:Y:S01]  /*1b20*/  STG.E desc[UR20][R8.64+0x80], R23 ;  /* 0x0000801708007986 */ /* 0x000fe2000c101914 */
[----:B------:R-:W-:Y:S05]  /*1b30*/  EXIT ;  /* 0x000000000000794d */ /* 0x000fea0003800000 */
.L_x_375:
        /* <DEDUP_REMOVED lines=12> */
.L_x_1053:


//--------------------- .text._Z21filterActs_YxX_sparseILi4ELi32ELi2ELi8ELi2ELb0ELb0EEvPfS0_S0_iiiiiiiiiiiiffi --------------------------
	.section	.text._Z21filterActs_YxX_sparseILi4ELi32ELi2ELi8ELi2ELb0ELb0EEvPfS0_S0_iiiiiiiiiiiiffi,"ax",@progbits
	.align	128
        .global         _Z21filterActs_YxX_sparseILi4ELi32ELi2ELi8ELi2ELb0ELb0EEvPfS0_S0_iiiiiiiiiiiiffi
        .type           _Z21filterActs_YxX_sparseILi4ELi32ELi2ELi8ELi2ELb0ELb0EEvPfS0_S0_iiiiiiiiiiiiffi,@function
        .size           _Z21filterActs_YxX_sparseILi4ELi32ELi2ELi8ELi2ELb0ELb0EEvPfS0_S0_iiiiiiiiiiiiffi,(.L_x_1054 - _Z21filterActs_YxX_sparseILi4ELi32ELi2ELi8ELi2ELb0ELb0EEvPfS0_S0_iiiiiiiiiiiiffi)
        .other          _Z21filterActs_YxX_sparseILi4ELi32ELi2ELi8ELi2ELb0ELb0EEvPfS0_S0_iiiiiiiiiiiiffi,@"STO_CUDA_ENTRY STV_DEFAULT"
_Z21filterActs_YxX_sparseILi4ELi32ELi2ELi8ELi2ELb0ELb0EEvPfS0_S0_iiiiiiiiiiiiffi:
.text._Z21filterActs_YxX_sparseILi4ELi32ELi2ELi8ELi2ELb0ELb0EEvPfS0_S0_iiiiiiiiiiiiffi:
        /* <DEDUP_REMOVED lines=188> */
.L_x_385:
        /* <DEDUP_REMOVED lines=17> */
.L_x_384:
        /* <DEDUP_REMOVED lines=14> */
.L_x_380:
[----:B------:R1:W-:Y:S04]  /*0db0*/  STS [R14], RZ ;  /* 0x000000ff0e007388 */ /* 0x0003e80000000800 */
[----:B------:R1:W-:Y:S02]  /*0dc0*/  STS [R14+0x200], RZ ;  /* 0x000200ff0e007388 */ /* 0x0003e40000000800 */
.L_x_379:
[----:B------:R-:W-:Y:S05]  /*0dd0*/  BSYNC.RECONVERGENT B0 ;  /* 0x0000000000007941 */ /* 0x000fea0003800200 */
.L_x_378:
        /* <DEDUP_REMOVED lines=60> */
.L_x_383:
[----:B------:R-:W-:-:S05]  /*11a0*/  LEA R6, R0, R15, 0x8 ;  /* 0x0000000f00067211 */ /* 0x000fca00078e40ff */
[----:B------:R3:W-:Y:S04]  /*11b0*/  STS [R6], RZ ;  /* 0x000000ff06007388 */ /* 0x0007e80000000800 */
[----:B------:R3:W-:Y:S04]  /*11c0*/  STS [R6+0x400], RZ ;  /* 0x000400ff06007388 */ /* 0x0007e80000000800 */
[----:B------:R3:W-:Y:S04]  /*11d0*/  STS [R6+0x80], RZ ;  /* 0x000080ff06007388 */ /* 0x0007e80000000800 */
[----:B------:R3:W-:Y:S02]  /*11e0*/  STS [R6+0x480], RZ ;  /* 0x000480ff06007388 */ /* 0x0007e40000000800 */
.L_x_382:
[----:B------:R-:W-:Y:S05]  /*11f0*/  BSYNC.RECONVERGENT B0 ;  /* 0x0000000000007941 */ /* 0x000fea0003800200 */
.L_x_381:
        /* <DEDUP_REMOVED lines=217> */
.L_x_377:
[----:B------:R-:W-:-:S06]  /*1f90*/  UIADD3 UR4, UPT, UPT, UR4, 0x2, URZ ;  /* 0x0000000204047890 */ /* 0x000fcc000fffe0ff */
[----:B------:R-:W-:-:S04]  /*1fa0*/  MOV R3, UR4 ;  /* 0x0000000400037c02 */ /* 0x000fc80008000f00 */
[----:B------:R-:W-:-:S13]  /*1fb0*/  ISETP.GE.AND P0, PT, R3, UR20, PT ;  /* 0x0000001403007c0c */ /* 0x000fda000bf06270 */
[----:B------:R-:W-:Y:S05]  /*1fc0*/  @!P0 BRA `(.L_x_385) ;  /* 0xffffffe800fc8947 */ /* 0x000fea000383ffff */
.L_x_376:
[----:B------:R-:W0:Y:S01]  /*1fd0*/  LDCU UR5, c[0x0][0x398] ;  /* 0x00007300ff0577ac */ /* 0x000e220008000800 */
[----:B------:R-:W2:Y:S01]  /*1fe0*/  LDC.64 R2, c[0x0][0x390] ;  /* 0x0000e400ff027b82 */ /* 0x000ea20000000a00 */
[----:B------:R-:W3:Y:S01]  /*1ff0*/  LDCU UR15, c[0x0][0x3cc] ;  /* 0x00007980ff0f77ac */ /* 0x000ee20008000800 */
[----:B0-----:R-:W-:-:S04]  /*2000*/  UIMAD UR5, UR10, UR5, URZ ;  /* 0x000000050a0572a4 */ /* 0x001fc8000f8e02ff */
[----:B------:R-:W-:Y:S01]  /*2010*/  USHF.L.U32 UR6, UR5, 0x2, URZ ;  /* 0x0000000205067899 */ /* 0x000fe200080006ff */
[----:B---3--:R-:W-:Y:S01]  /*2020*/  FMUL R27, R27, UR15 ;  /* 0x0000000f1b1b7c20 */ /* 0x008fe20008400000 */
[----:B------:R-:W-:Y:S01]  /*2030*/  UIMAD UR12, UR5, 0xc, URZ ;  /* 0x0000000c050c78a4 */ /* 0x000fe2000f8e02ff */
[----:B--2---:R-:W-:Y:S01]  /*2040*/  IMAD.WIDE.U32 R12, R12, 0x4, R2 ;  /* 0x000000040c0c7825 */ /* 0x004fe200078e0002 */
[----:B------:R-:W-:-:S03]  /*2050*/  USHF.L.U32 UR13, UR5, 0x4, URZ ;  /* 0x00000004050d7899 */ /* 0x000fc600080006ff */
[----:B------:R-:W-:Y:S01]  /*2060*/  FMUL R25, R25, UR15 ;  /* 0x0000000f19197c20 */ /* 0x000fe20008400000 */
[----:B------:R-:W-:Y:S01]  /*2070*/  MOV R3, UR6 ;  /* 0x0000000600037c02 */ /* 0x000fe20008000f00 */
[----:B------:R-:W-:Y:S01]  /*2080*/  USHF.L.U32 UR6, UR5, 0x3, URZ ;  /* 0x0000000305067899 */ /* 0x000fe200080006ff */
[----:B------:R-:W-:Y:S01]  /*2090*/  MOV R11, UR12 ;  /* 0x0000000c000b7c02 */ /* 0x000fe20008000f00 */
[----:B------:R-:W-:Y:S01]  /*20a0*/  UIMAD UR12, UR5, 0x18, URZ ;  /* 0x00000018050c78a4 */ /* 0x000fe2000f8e02ff */
[----:B------:R-:W-:Y:S01]  /*20b0*/  MOV R17, UR13 ;  /* 0x0000000d00117c02 */ /* 0x000fe20008000f00 */
[----:B------:R-:W-:-:S04]  /*20c0*/  IMAD.WIDE R2, R3, 0x4, R12 ;  /* 0x0000000403027825 */ /* 0x000fc800078e020c */
[----:B------:R-:W-:Y:S01]  /*20d0*/  FMUL R23, R23, UR15 ;  /* 0x0000000f17177c20 */ /* 0x000fe20008400000 */
[----:B------:R-:W-:Y:S01]  /*20e0*/  MOV R15, UR6 ;  /* 0x00000006000f7c02 */ /* 0x000fe20008000f00 */
[----:B------:R-:W-:Y:S01]  /*20f0*/  UIMAD UR6, UR5, 0x14, URZ ;  /* 0x00000014050678a4 */ /* 0x000fe2000f8e02ff */
[----:B------:R-:W-:Y:S01]  /*2100*/  MOV R9, UR12 ;  /* 0x0000000c00097c02 */ /* 0x000fe20008000f00 */
[----:B------:R-:W-:Y:S01]  /*2110*/  UIMAD UR5, UR5, 0x1c, URZ ;  /* 0x0000001c050578a4 */ /* 0x000fe2000f8e02ff */
[----:B-1----:R0:W-:Y:S01]  /*2120*/  STG.E desc[UR16][R12.64], R27 ;  /* 0x0000001b0c007986 */ /* 0x0021e2000c101910 */
[----:B------:R-:W-:-:S04]  /*2130*/  IMAD.WIDE R14, R15, 0x4, R12 ;  /* 0x000000040f0e7825 */ /* 0x000fc800078e020c */
[----:B------:R-:W-:Y:S01]  /*2140*/  FMUL R35, R20, UR15 ;  /* 0x0000000f14237c20 */ /* 0x000fe20008400000 */
[----:B------:R-:W-:Y:S01]  /*2150*/  MOV R19, UR6 ;  /* 0x0000000600137c02 */ /* 0x000fe20008000f00 */
[----:B------:R1:W-:Y:S01]  /*2160*/  STG.E desc[UR16][R2.64], R25 ;  /* 0x0000001902007986 */ /* 0x0003e2000c101910 */
[----:B------:R-:W-:Y:S01]  /*2170*/  MOV R33, UR5 ;  /* 0x0000000500217c02 */ /* 0x000fe20008000f00 */
[----:B------:R-:W-:-:S04]  /*2180*/  IMAD.WIDE R10, R11, 0x4, R12 ;  /* 0x000000040b0a7825 */ /* 0x000fc800078e020c */
[----:B------:R-:W-:Y:S01]  /*2190*/  FMUL R37, R28, UR15 ;  /* 0x0000000f1c257c20 */ /* 0x000fe20008400000 */
[----:B------:R-:W-:Y:S01]  /*21a0*/  FMUL R5, R5, UR15 ;  /* 0x0000000f05057c20 */ /* 0x000fe20008400000 */
[----:B------:R2:W-:Y:S01]  /*21b0*/  STG.E desc[UR16][R14.64], R23 ;  /* 0x000000170e007986 */ /* 0x0005e2000c101910 */
[----:B------:R-:W-:-:S04]  /*21c0*/  IMAD.WIDE R16, R17, 0x4, R12 ;  /* 0x0000000411107825 */ /* 0x000fc800078e020c */
[----:B------:R-:W-:Y:S01]  /*21d0*/  FMUL R31, R31, UR15 ;  /* 0x0000000f1f1f7c20 */ /* 0x000fe20008400000 */
[----:B0-----:R-:W-:Y:S01]  /*21e0*/  FMUL R27, R24, UR15 ;  /* 0x0000000f181b7c20 */ /* 0x001fe20008400000 */
[----:B------:R0:W-:Y:S01]  /*21f0*/  STG.E desc[UR16][R10.64], R35 ;  /* 0x000000230a007986 */ /* 0x0001e2000c101910 */
[----:B------:R-:W-:-:S04]  /*2200*/  IMAD.WIDE R18, R19, 0x4, R12 ;  /* 0x0000000413127825 */ /* 0x000fc800078e020c */
[----:B------:R-:W-:Y:S01]  /*2210*/  FMUL R4, R4, UR15 ;  /* 0x0000000f04047c20 */ /* 0x000fe20008400000 */
[----:B-1----:R-:W-:Y:S01]  /*2220*/  FMUL R25, R8, UR15 ;  /* 0x0000000f08197c20 */ /* 0x002fe20008400000 */
[----:B------:R1:W-:Y:S01]  /*2230*/  STG.E desc[UR16][R16.64], R37 ;  /* 0x0000002510007986 */ /* 0x0003e2000c101910 */
[----:B------:R-:W-:-:S04]  /*2240*/  IMAD.WIDE R8, R9, 0x4, R12 ;  /* 0x0000000409087825 */ /* 0x000fc800078e020c */
[----:B------:R-:W-:Y:S01]  /*2250*/  FMUL R21, R21, UR15 ;  /* 0x0000000f15157c20 */ /* 0x000fe20008400000 */
[----:B------:R-:W-:Y:S01]  /*2260*/  FMUL R7, R7, UR15 ;  /* 0x0000000f07077c20 */ /* 0x000fe20008400000 */
[----:B--2---:R-:W-:Y:S01]  /*2270*/  FMUL R23, R26, UR15 ;  /* 0x0000000f1a177c20 */ /* 0x004fe20008400000 */
[----:B------:R-:W-:Y:S01]  /*2280*/  IMAD.WIDE R32, R33, 0x4, R12 ;  /* 0x0000000421207825 */ /* 0x000fe200078e020c */
[----:B------:R-:W-:Y:S03]  /*2290*/  STG.E desc[UR16][R18.64], R5 ;  /* 0x0000000512007986 */ /* 0x000fe6000c101910 */
[----:B------:R-:W-:Y:S01]  /*22a0*/  FMUL R29, R29, UR15 ;  /* 0x0000000f1d1d7c20 */ /* 0x000fe20008400000 */
[----:B0-----:R-:W-:Y:S01]  /*22b0*/  FMUL R35, R22, UR15 ;  /* 0x0000000f16237c20 */ /* 0x001fe20008400000 */
[----:B------:R-:W-:Y:S01]  /*22c0*/  STG.E desc[UR16][R8.64], R25 ;  /* 0x0000001908007986 */ /* 0x000fe2000c101910 */
[----:B-1----:R-:W-:-:S03]  /*22d0*/  FMUL R37, R30, UR15 ;  /* 0x0000000f1e257c20 */ /* 0x002fc60008400000 */
[----:B------:R-:W-:Y:S04]  /*22e0*/  STG.E desc[UR16][R32.64], R31 ;  /* 0x0000001f20007986 */ /* 0x000fe8000c101910 */
[----:B------:R-:W-:Y:S04]  /*22f0*/  STG.E desc[UR16][R12.64+0x80], R23 ;  /* 0x000080170c007986 */ /* 0x000fe8000c101910 */
[----:B------:R-:W-:Y:S04]  /*2300*/  STG.E desc[UR16][R2.64+0x80], R27 ;  /* 0x0000801b02007986 */ /* 0x000fe8000c101910 */
[----:B------:R-:W-:Y:S04]  /*2310*/  STG.E desc[UR16][R14.64+0x80], R35 ;  /* 0x000080230e007986 */ /* 0x000fe8000c101910 */
[----:B------:R-:W-:Y:S04]  /*2320*/  STG.E desc[UR16][R10.64+0x80], R37 ;  /* 0x000080250a007986 */ /* 0x000fe8000c101910 */
[----:B------:R-:W-:Y:S04]  /*2330*/  STG.E desc[UR16][R16.64+0x80], R4 ;  /* 0x0000800410007986 */ /* 0x000fe8000c101910 */
[----:B------:R-:W-:Y:S04]  /*2340*/  STG.E desc[UR16][R18.64+0x80], R21 ;  /* 0x0000801512007986 */ /* 0x000fe8000c101910 */
[----:B------:R-:W-:Y:S04]  /*2350*/  STG.E desc[UR16][R8.64+0x80], R7 ;  /* 0x0000800708007986 */ /* 0x000fe8000c101910 */
[----:B------:R-:W-:Y:S01]  /*2360*/  STG.E desc[UR16][R32.64+0x80], R29 ;  /* 0x0000801d20007986 */ /* 0x000fe2000c101910 */
[----:B------:R-:W-:Y:S05]  /*2370*/  EXIT ;  /* 0x000000000000794d */ /* 0x000fea0003800000 */
.L_x_386:
        /* <DEDUP_REMOVED lines=16> */
.L_x_1054:


//--------------------- .text._Z21filterActs_YxX_sparseILi4ELi32ELi2ELi4ELi2ELb0ELb1EEvPfS0_S0_iiiiiiiiiiiiffi --------------------------
	.section	.text._Z21filterActs_YxX_sparseILi4ELi32ELi2ELi4ELi2ELb0ELb1EEvPfS0_S0_iiiiiiiiiiiiffi,"ax",@progbits
	.align	128
        .global         _Z21filterActs_YxX_sparseILi4ELi32ELi2ELi4ELi2ELb0ELb1EEvPfS0_S0_iiiiiiiiiiiiffi
        .type           _Z21filterActs_YxX_sparseILi4ELi32ELi2ELi4ELi2ELb0ELb1EEvPfS0_S0_iiiiiiiiiiiiffi,@function
        .size           _Z21filterActs_YxX_sparseILi4ELi32ELi2ELi4ELi2ELb0ELb1EEvPfS0_S0_iiiiiiiiiiiiffi,(.L_x_1055 - _Z21filterActs_YxX_sparseILi4ELi32ELi2ELi4ELi2ELb0ELb1EEvPfS0_S0_iiiiiiiiiiiiffi)
        .other          _Z21filterActs_YxX_sparseILi4ELi32ELi2ELi4ELi2ELb0ELb1EEvPfS0_S0_iiiiiiiiiiiiffi,@"STO_CUDA_ENTRY STV_DEFAULT"
_Z21filterActs_YxX_sparseILi4ELi32ELi2ELi4ELi2ELb0ELb1EEvPfS0_S0_iiiiiiiiiiiiffi:
.text._Z21filterActs_YxX_sparseILi4ELi32ELi2ELi4ELi2ELb0ELb1EEvPfS0_S0_iiiiiiiiiiiiffi:
        /* <DEDUP_REMOVED lines=10> */
[----:B------:R-:W2:Y:S01]  /*00a0*/  LDCU.64 UR14, c[0x0][0x3a0] ;  /* 0x00007400ff0e77ac */ /* 0x000ea20008000a00 */
[----:B------:R-:W-:-:S02]  /*00b0*/  CS2R R20, SRZ ;  /* 0x0000000000147805 */ /* 0x000fc4000001ff00 */
[----:B------:R-:W-:Y:S01]  /*00c0*/  CS2R R16, SRZ ;  /* 0x0000000000107805 */ /* 0x000fe2000001ff00 */
[----:B------:R-:W4:Y:S03]  /*00d0*/  LDCU.64 UR16, c[0x0][0x3a8] ;  /* 0x00007500ff1077ac */ /* 0x000f260008000a00 */
[----:B------:R-:W4:Y:S01]  /*00e0*/  LDC.64 R14, c[0x0][0x388] ;  /* 0x0000e200ff0e7b82 */ /* 0x000f220000000a00 */
        /* <DEDUP_REMOVED lines=27> */
[----:B------:R-:W0:Y:S01]  /*02a0*/  F2I.FTZ.U32.TRUNC.NTZ R4, R4 ;  /* 0x0000000400047305 */ /* 0x000e22000021f000 */
[----:B------:R-:W-:-:S04]  /*02b0*/  IMAD.MOV R8, RZ, RZ, -R6 ;  /* 0x000000ffff087224 */ /* 0x000fc800078e0a06 */
[----:B------:R-:W-:Y:S01]  /*02c0*/  IMAD R9, R0, R8, R9 ;  /* 0x0000000800097224 */ /* 0x000fe200078e0209 */
[----:B---3--:R-:W-:-:S04]  /*02d0*/  MOV R8, UR13 ;  /* 0x0000000d00087c02 */ /* 0x008fc80008000f00 */
[----:B------:R-:W-:Y:S02]  /*02e0*/  ISETP.GT.U32.AND P2, PT, R0, R9, PT ;  /* 0x000000090000720c */ /* 0x000fe40003f44070 */
[----:B------:R-:W-:Y:S02]  /*02f0*/  IABS R7, R8 ;  /* 0x0000000800077213 */ /* 0x000fe40000000000 */
[----:B0-----:R-:W-:Y:S02]  /*0300*/  R2UR UR5, R4 ;  /* 0x00000000040572ca */ /* 0x001fe400000e0000 */
[----:B------:R-:W-:Y:S02]  /*0310*/  R2UR UR21, R7 ;  /* 0x00000000071572ca */ /* 0x000fe400000e0000 */
[----:B------:R-:W-:Y:S02]  /*0320*/  LOP3.LUT R7, RZ, R3, RZ, 0x33, !PT ;  /* 0x00000003ff077212 */ /* 0x000fe400078e33ff */
[----:B------:R-:W-:-:S03]  /*0330*/  LOP3.LUT R4, R3, UR20, RZ, 0x3c, !PT ;  /* 0x0000001403047c12 */ /* 0x000fc6000f8e3cff */
[-C--:B------:R-:W-:Y:S02]  /*0340*/  @!P2 IADD3 R9, PT, PT, R9, -R0.reuse, RZ ;  /* 0x800000000909a210 */ /* 0x080fe40007ffe0ff */
[----:B------:R-:W-:Y:S02]  /*0350*/  R2UR UR7, R7 ;  /* 0x00000000070772ca */ /* 0x000fe400000e0000 */
[----:B------:R-:W-:Y:S01]  /*0360*/  ISETP.GE.U32.AND P1, PT, R9, R0, PT ;  /* 0x000000000900720c */ /* 0x000fe20003f26070 */
[----:B------:R-:W-:Y:S01]  /*0370*/  UIMAD UR8, UR8, UR5, URZ ;  /* 0x00000005080872a4 */ /* 0x000fe2000f8e02ff */
[----:B------:R-:W-:Y:S01]  /*0380*/  ISETP.GE.AND P0, PT, R4, RZ, PT ;  /* 0x000000ff0400720c */ /* 0x000fe20003f06270 */
[----:B------:R-:W0:Y:S01]  /*0390*/  I2F.RP R7, UR21 ;  /* 0x0000001500077d06 */ /* 0x000e220008209400 */
[----:B------:R-:W-:Y:S01]  /*03a0*/  @!P2 IADD3 R6, PT, PT, R6, 0x1, RZ ;  /* 0x000000010606a810 */ /* 0x000fe20007ffe0ff */
[----:B------:R-:W-:-:S04]  /*03b0*/  UIMAD.WIDE.U32 UR4, UR5, UR8, UR4 ;  /* 0x00000008050472a5 */ /* 0x000fc8000f8e0004 */
[----:B-----5:R-:W-:Y:S02]  /*03c0*/  UIMAD.WIDE.U32 UR4, UR5, UR9, URZ ;  /* 0x00000009050472a5 */ /* 0x020fe4000f8e00ff */
[----:B------:R-:W-:Y:S02]  /*03d0*/  MOV R9, UR7 ;  /* 0x0000000700097c02 */ /* 0x000fe40008000f00 */
[----:B------:R-:W-:Y:S01]  /*03e0*/  @P1 VIADD R6, R6, 0x1 ;  /* 0x0000000106061836 */ /* 0x000fe20000000000 */
[----:B------:R-:W-:Y:S02]  /*03f0*/  PLOP3.LUT P1, PT, PT, PT, UP0, 0x80, 0x8 ;  /* 0x000000000008781c */ /* 0x000fe40003f2f008 */
[----:B------:R-:W-:Y:S02]  /*0400*/  UMOV UR8, UR5 ;  /* 0x0000000500087c82 */ /* 0x000fe40008000000 */
[----:B------:R-:W-:Y:S01]  /*0410*/  @!P0 IADD3 R6, PT, PT, -R6, RZ, RZ ;  /* 0x000000ff06068210 */ /* 0x000fe20007ffe1ff */
[----:B0-----:R-:W0:Y:S01]  /*0420*/  MUFU.RCP R7, R7 ;  /* 0x0000000700077308 */ /* 0x001e220000001000 */
[----:B------:R-:W-:-:S02]  /*0430*/  UIADD3 UR4, UPT, UPT, -UR8, URZ, URZ ;  /* 0x000000ff08047290 */ /* 0x000fc4000fffe1ff */
[----:B------:R-:W-:Y:S02]  /*0440*/  SEL R4, R9, R6, !P1 ;  /* 0x0000000609047207 */ /* 0x000fe40004800000 */
[----:B------:R-:W-:Y:S02]  /*0450*/  UIMAD UR4, UR6, UR4, UR9 ;  /* 0x00000004060472a4 */ /* 0x000fe4000f8e0209 */
[----:B------:R-:W-:Y:S02]  /*0460*/  IABS R6, R4 ;  /* 0x0000000400067213 */ /* 0x000fe40000000000 */
[----:B------:R-:W-:Y:S02]  /*0470*/  UISETP.GE.U32.AND UP1, UPT, UR4, UR6, UPT ;  /* 0x000000060400728c */ /* 0x000fe4000bf26070 */
[----:B------:R-:W1:Y:S01]  /*0480*/  I2F.RP R8, R6 ;  /* 0x0000000600087306 */ /* 0x000e620000209400 */
[----:B0-----:R-:W-:Y:S01]  /*0490*/  IADD3 R9, PT, PT, R7, 0xffffffe, RZ ;  /* 0x0ffffffe07097810 */ /* 0x001fe20007ffe0ff */
[----:B------:R-:W-:-:S07]  /*04a0*/  IMAD.HI.U32 R7, R5, R11, RZ ;  /* 0x0000000b05077227 */ /* 0x000fce00078e00ff */
[----:B------:R-:W-:Y:S02]  /*04b0*/  @UP1 UIADD3 UR4, UPT, UPT, -UR6, UR4, URZ ;  /* 0x0000000406041290 */ /* 0x000fe4000fffe1ff */
[----:B------:R-:W-:Y:S01]  /*04c0*/  @UP1 UIADD3 UR8, UPT, UPT, UR8, 0x1, URZ ;  /* 0x0000000108081890 */ /* 0x000fe2000fffe0ff */
[----:B------:R-:W-:Y:S01]  /*04d0*/  IADD3 R5, PT, PT, -R7, RZ, RZ ;  /* 0x000000ff07057210 */ /* 0x000fe20007ffe1ff */
[----:B------:R-:W0:Y:S01]  /*04e0*/  F2I.FTZ.U32.TRUNC.NTZ R9, R9 ;  /* 0x0000000900097305 */ /* 0x000e22000021f000 */
[----:B------:R-:W-:Y:S02]  /*04f0*/  UISETP.GE.U32.AND UP2, UPT, UR4, UR6, UPT ;  /* 0x000000060400728c */ /* 0x000fe4000bf46070 */
[----:B------:R-:W-:Y:S01]  /*0500*/  UISETP.NE.AND UP1, UPT, UR13, URZ, UPT ;  /* 0x000000ff0d00728c */ /* 0x000fe2000bf25270 */
[----:B------:R-:W-:Y:S01]  /*0510*/  IMAD R11, R0, R5, R11 ;  /* 0x00000005000b7224 */ /* 0x000fe200078e020b */
[----:B------:R-:W-:-:S03]  /*0520*/  UMOV UR4, URZ ;  /* 0x000000ff00047c82 */ /* 0x000fc60008000000 */
[----:B-1----:R-:W1:Y:S01]  /*0530*/  MUFU.RCP R8, R8 ;  /* 0x0000000800087308 */ /* 0x002e620000001000 */
[----:B------:R-:W-:-:S03]  /*0540*/  ISETP.GT.U32.AND P1, PT, R0, R11, PT ;  /* 0x0000000b0000720c */ /* 0x000fc60003f24070 */
[----:B------:R-:W-:Y:S02]  /*0550*/  @UP2 UIADD3 UR8, UPT, UPT, UR8, 0x1, URZ ;  /* 0x0000000108082890 */ /* 0x000fe4000fffe0ff */
[----:B------:R-:W-:Y:S01]  /*0560*/  @!UP3 ULOP3.LUT UR8, URZ, UR6, URZ, 0x33, !UPT ;  /* 0x00000006ff08b292 */ /* 0x000fe2000f8e33ff */
[----:B0-----:R-:W-:-:S03]  /*0570*/  R2UR UR5, R9 ;  /* 0x00000000090572ca */ /* 0x001fc600000e0000 */
[----:B------:R-:W-:Y:S02]  /*0580*/  UIADD3 UR10, UPT, UPT, -UR8, URZ, URZ ;  /* 0x000000ff080a7290 */ /* 0x000fe4000fffe1ff */
[----:B------:R-:W-:Y:S02]  /*0590*/  MOV R5, UR8 ;  /* 0x0000000800057c02 */ /* 0x000fe40008000f00 */
[-C--:B------:R-:W-:Y:S01]  /*05a0*/  @!P1 IADD3 R11, PT, PT, R11, -R0.reuse, RZ ;  /* 0x800000000b0b9210 */ /* 0x080fe20007ffe0ff */
[----:B------:R-:W-:Y:S01]  /*05b0*/  UIMAD UR6, UR6, UR10, UR9 ;  /* 0x0000000a060672a4 */ /* 0x000fe2000f8e0209 */
[----:B------:R-:W-:Y:S01]  /*05c0*/  @!P1 IADD3 R7, PT, PT, R7, 0x1, RZ ;  /* 0x0000000107079810 */ /* 0x000fe20007ffe0ff */
[----:B-1----:R-:W-:Y:S01]  /*05d0*/  VIADD R9, R8, 0xffffffe ;  /* 0x0ffffffe08097836 */ /* 0x002fe20000000000 */
[----:B------:R-:W-:Y:S01]  /*05e0*/  ISETP.GE.U32.AND P0, PT, R11, R0, PT ;  /* 0x000000000b00720c */ /* 0x000fe20003f06070 */
[----:B------:R-:W-:Y:S01]  /*05f0*/  USHF.L.U32 UR9, UR6, 0x4, URZ ;  /* 0x0000000406097899 */ /* 0x000fe200080006ff */
[----:B------:R-:W-:Y:S01]  /*0600*/  IABS R8, R5 ;  /* 0x0000000500087213 */ /* 0x000fe20000000000 */
[----:B------:R-:W-:-:S02]  /*0610*/  UIADD3 UR11, UPT, UPT, URZ, -UR5, URZ ;  /* 0x80000005ff0b7290 */ /* 0x000fc4000fffe0ff */
[----:B------:R-:W0:Y:S01]  /*0620*/  F2I.FTZ.U32.TRUNC.NTZ R9, R9 ;  /* 0x0000000900097305 */ /* 0x000e22000021f000 */
[----:B------:R-:W-:Y:S01]  /*0630*/  R2UR UR12, R8 ;  /* 0x00000000080c72ca */ /* 0x000fe200000e0000 */
[----:B------:R-:W-:Y:S01]  /*0640*/  HFMA2 R8, -RZ, RZ, 0, 0 ;  /* 0x00000000ff087431 */ /* 0x000fe200000001ff */
[----:B------:R-:W-:Y:S01]  /*0650*/  UIMAD UR11, UR11, UR21, URZ ;  /* 0x000000150b0b72a4 */ /* 0x000fe2000f8e02ff */
[----:B------:R-:W-:Y:S01]  /*0660*/  MOV R0, UR9 ;  /* 0x0000000900007c02 */ /* 0x000fe20008000f00 */
[----:B------:R-:W1:Y:S03]  /*0670*/  LDCU UR10, c[0x0][0x3d0] ;  /* 0x00007a00ff0a77ac */ /* 0x000e660008000800 */
[----:B------:R-:W-:Y:S01]  /*0680*/  @P0 VIADD R7, R7, 0x1 ;  /* 0x0000000107070836 */ /* 0x000fe20000000000 */
[----:B------:R-:W-:Y:S01]  /*0690*/  UIMAD.WIDE.U32 UR4, UR5, UR11, UR4 ;  /* 0x0000000b050472a5 */ /* 0x000fe2000f8e0004 */
[----:B------:R-:W-:Y:S01]  /*06a0*/  ISETP.GE.AND P0, PT, R2, RZ, PT ;  /* 0x000000ff0200720c */ /* 0x000fe20003f06270 */
[----:B--2---:R-:W-:Y:S01]  /*06b0*/  UIMAD UR11, UR15, UR14, URZ ;  /* 0x0000000e0f0b72a4 */ /* 0x004fe2000f8e02ff */
[----:B------:R-:W-:Y:S01]  /*06c0*/  IABS R2, R4 ;  /* 0x0000000400027213 */ /* 0x000fe20000000000 */
[----:B------:R-:W2:Y:S01]  /*06d0*/  LDCU.64 UR14, c[0x0][0x3b0] ;  /* 0x00007600ff0e77ac */ /* 0x000ea20008000a00 */
[----:B------:R-:W-:-:S02]  /*06e0*/  R2UR UR6, R7 ;  /* 0x00000000070672ca */ /* 0x000fc400000e0000 */
[----:B0-----:R-:W-:Y:S01]  /*06f0*/  IADD3 R3, PT, PT, RZ, -R9, RZ ;  /* 0x80000009ff037210 */ /* 0x001fe20007ffe0ff */
[----:B------:R-:W0:Y:S01]  /*0700*/  S2R R7, SR_TID.X ;  /* 0x0000000000077919 */ /* 0x000e220000002100 */
[----:B------:R-:W-:-:S03]  /*0710*/  UIMAD.WIDE.U32 UR4, UR5, UR12, URZ ;  /* 0x0000000c050472a5 */ /* 0x000fc6000f8e00ff */
[----:B------:R-:W-:Y:S01]  /*0720*/  IMAD R3, R3, R6, RZ ;  /* 0x0000000603037224 */ /* 0x000fe200078e02ff */
[----:B------:R-:W-:Y:S02]  /*0730*/  UIADD3 UR4, UPT, UPT, -UR5, URZ, URZ ;  /* 0x000000ff05047290 */ /* 0x000fe4000fffe1ff */
[----:B-1----:R-:W-:Y:S01]  /*0740*/  UISETP.NE.AND UP2, UPT, UR10, URZ, UPT ;  /* 0x000000ff0a00728c */ /* 0x002fe2000bf45270 */
[----:B------:R-:W-:Y:S01]  /*0750*/  IMAD.HI.U32 R8, R9, R3, R8 ;  /* 0x0000000309087227 */ /* 0x000fe200078e0008 */
[----:B------:R-:W-:Y:S01]  /*0760*/  IABS R3, R0 ;  /* 0x0000000000037213 */ /* 0x000fe20000000000 */
[----:B------:R-:W-:Y:S01]  /*0770*/  UIMAD UR4, UR21, UR4, UR12 ;  /* 0x00000004150472a4 */ /* 0x000fe2000f8e020c */
[----:B------:R-:W-:Y:S01]  /*0780*/  IADD3 R0, PT, PT, RZ, -R2, RZ ;  /* 0x80000002ff007210 */ /* 0x000fe20007ffe0ff */
[----:B----4-:R-:W-:Y:S02]  /*0790*/  UIMAD UR12, UR16, UR16, URZ ;  /* 0x00000010100c72a4 */ /* 0x010fe4000f8e02ff */
[----:B------:R-:W-:Y:S01]  /*07a0*/  IMAD.HI.U32 R8, R8, R3, RZ ;  /* 0x0000000308087227 */ /* 0x000fe200078e00ff */
[----:B------:R-:W-:-:S03]  /*07b0*/  UISETP.GT.U32.AND UP4, UPT, UR21, UR4, UPT ;  /* 0x000000041500728c */ /* 0x000fc6000bf84070 */
[----:B------:R-:W-:Y:S01]  /*07c0*/  IMAD R3, R8, R0, R3 ;  /* 0x0000000008037224 */ /* 0x000fe200078e0203 */
[----:B------:R-:W-:Y:S01]  /*07d0*/  @!P0 IADD3 R0, PT, PT, RZ, -UR6, RZ ;  /* 0x80000006ff008c10 */ /* 0x000fe2000fffe0ff */
[----:B------:R-:W-:-:S03]  /*07e0*/  @!UP2 UIMAD UR10, UR12, UR20, URZ ;  /* 0x000000140c0aa2a4 */ /* 0x000fc6000f8e02ff */
[----:B------:R-:W-:Y:S02]  /*07f0*/  ISETP.GT.U32.AND P3, PT, R6, R3, PT ;  /* 0x000000030600720c */ /* 0x000fe40003f64070 */
        /* <DEDUP_REMOVED lines=19> */
[----:B--2---:R-:W-:-:S02]  /*0930*/  UIMAD UR4, UR13, UR15, URZ ;  /* 0x0000000f0d0472a4 */ /* 0x004fc4000f8e02ff */
[----:B------:R-:W-:Y:S02]  /*0940*/  @!UP2 UIMAD UR10, UR8, UR10, URZ ;  /* 0x0000000a080aa2a4 */ /* 0x000fe4000f8e02ff */
[----:B------:R-:W-:Y:S01]  /*0950*/  IMAD R2, R6, UR20, R3 ;  /* 0x0000001406027c24 */ /* 0x000fe2000f8e0203 */
[----:B------:R-:W-:Y:S02]  /*0960*/  @!UP0 UIADD3 UR5, UPT, UPT, -UR5, URZ, URZ ;  /* 0x000000ff05058290 */ /* 0x000fe4000fffe1ff */
[----:B------:R-:W-:Y:S01]  /*0970*/  UISETP.GE.AND UP0, UPT, UR7, 0x1, UPT ;  /* 0x000000010700788c */ /* 0x000fe2000bf06270 */
[----:B------:R-:W-:Y:S01]  /*0980*/  @P2 IADD3 R8, PT, PT, R8, 0x1, RZ ;  /* 0x0000000108082810 */ /* 0x000fe20007ffe0ff */
[----:B------:R-:W-:Y:S01]  /*0990*/  @!UP1 ULOP3.LUT UR5, URZ, UR13, URZ, 0x33, !UPT ;  /* 0x0000000dff059292 */ /* 0x000fe2000f8e33ff */
[----:B------:R-:W-:Y:S01]  /*09a0*/  IADD3 R9, PT, PT, R2, UR9, RZ ;  /* 0x0000000902097c10 */ /* 0x000fe2000fffe0ff */
[----:B------:R-:W-:Y:S01]  /*09b0*/  VIADD R2, R10, UR9 ;  /* 0x000000090a027c36 */ /* 0x000fe20008000000 */
[----:B------:R-:W-:Y:S01]  /*09c0*/  @!P1 IADD3 R8, PT, PT, -R8, RZ, RZ ;  /* 0x000000ff08089210 */ /* 0x000fe20007ffe1ff */
[----:B------:R-:W-:Y:S01]  /*09d0*/  UIADD3 UR6, UPT, UPT, -UR5, URZ, URZ ;  /* 0x000000ff05067290 */ /* 0x000fe2000fffe1ff */
[----:B------:R-:W-:Y:S01]  /*09e0*/  @!P3 LOP3.LUT R8, RZ, R4, RZ, 0x33, !PT ;  /* 0x00000004ff08b212 */ /* 0x000fe200078e33ff */
[----:B------:R-:W-:Y:S01]  /*09f0*/  IMAD.WIDE R14, R9, 0x4, R14 ;  /* 0x00000004090e7825 */ /* 0x000fe200078e020e */
[----:B------:R-:W-:Y:S01]  /*0a00*/  MOV R9, UR10 ;  /* 0x0000000a00097c02 */ /* 0x000fe20008000f00 */
[----:B------:R-:W-:-:S02]  /*0a10*/  UIMAD UR8, UR13, UR6, UR8 ;  /* 0x000000060d0872a4 */ /* 0x000fc4000f8e0208 */
[----:B------:R-:W-:Y:S01]  /*0a20*/  IMAD R2, R2, UR4, R5 ;  /* 0x0000000402027c24 */ /* 0x000fe2000f8e0205 */
[----:B------:R-:W-:Y:S01]  /*0a30*/  LEA R5, R12, R7, 0x6 ;  /* 0x000000070c057211 */ /* 0x000fe200078e30ff */
[----:B------:R-:W-:Y:S01]  /*0a40*/  @!P0 IMAD.WIDE R14, R9, 0x4, R14 ;  /* 0x00000004090e8825 */ /* 0x000fe200078e020e */
[----:B------:R-:W-:Y:S02]  /*0a50*/  UIMAD UR9, UR5, UR14, UR17 ;  /* 0x0000000e050972a4 */ /* 0x000fe4000f8e0211 */
        /* <DEDUP_REMOVED lines=10> */
[----:B-1----:R-:W-:-:S04]  /*0b00*/  IMAD R4, R4, UR11, RZ ;  /* 0x0000000b04047c24 */ /* 0x002fc8000f8e02ff */
[----:B------:R-:W-:Y:S01]  /*0b10*/  IMAD R9, R4, UR7, RZ ;  /* 0x0000000704097c24 */ /* 0x000fe2000f8e02ff */
[----:B------:R-:W-:Y:S01]  /*0b20*/  LEA R7, R7, UR4, 0x2 ;  /* 0x0000000407077c11 */ /* 0x000fe2000f8e10ff */
[----:B------:R-:W-:Y:S01]  /*0b30*/  IMAD R6, R6, 0x40, R3 ;  /* 0x0000004006067824 */ /* 0x000fe200078e0203 */
[----:B------:R-:W-:Y:S01]  /*0b40*/  UMOV UR4, URZ ;  /* 0x000000ff00047c82 */ /* 0x000fe20008000000 */
[----:B------:R-:W-:Y:S01]  /*0b50*/  IMAD R8, R8, R9, R5 ;  /* 0x0000000908087224 */ /* 0x000fe200078e0205 */
[C---:B------:R-:W-:Y:S02]  /*0b60*/  LEA R9, R10.reuse, UR6, 0x2 ;  /* 0x000000060a097c11 */ /* 0x040fe4000f8e10ff */
[----:B------:R-:W-:-:S07]  /*0b70*/  LEA R10, R10, R7, 0x8 ;  /* 0x000000070a0a7211 */ /* 0x000fce00078e40ff */
.L_x_396:
        /* <DEDUP_REMOVED lines=14> */
.L_x_395:
        /* <DEDUP_REMOVED lines=14> */
.L_x_391:
[----:B------:R2:W-:Y:S04]  /*0d40*/  STS [R6], RZ ;  /* 0x000000ff06007388 */ /* 0x0005e80000000800 */
[----:B------:R2:W-:Y:S02]  /*0d50*/  STS [R6+0x100], RZ ;  /* 0x000100ff06007388 */ /* 0x0005e40000000800 */
.L_x_390:
[----:B-1----:R-:W-:Y:S05]  /*0d60*/  BSYNC.RECONVERGENT B0 ;  /* 0x0000000000007941 */ /* 0x002fea0003800200 */
.L_x_389:
        /* <DEDUP_REMOVED lines=52> */
[----:B------:R-:W-:-:S05]  /*10b0*/  VIADD R24, R5, 0x20 ;  /* 0x0000002005187836 */ /* 0x000fca0000000000 */
        /* <DEDUP_REMOVED lines=13> */
.L_x_394:
[----:B------:R4:W-:Y:S04]  /*1190*/  STS [R10], RZ ;  /* 0x000000ff0a007388 */ /* 0x0009e80000000800 */
[----:B------:R4:W-:Y:S04]  /*11a0*/  STS [R10+0x400], RZ ;  /* 0x000400ff0a007388 */ /* 0x0009e80000000800 */
[----:B------:R4:W-:Y:S04]  /*11b0*/  STS [R10+0x80], RZ ;  /* 0x000080ff0a007388 */ /* 0x0009e80000000800 */
[----:B------:R4:W-:Y:S02]  /*11c0*/  STS [R10+0x480], RZ ;  /* 0x000480ff0a007388 */ /* 0x0009e40000000800 */
.L_x_393:
[----:B------:R-:W-:Y:S05]  /*11d0*/  BSYNC.RECONVERGENT B0 ;  /* 0x0000000000007941 */ /* 0x000fea0003800200 */
.L_x_392:
        /* <DEDUP_REMOVED lines=9> */
[----:B0--3--:R-:W0:Y:S04]  /*1270*/  LDS R13, [R7+0x80] ;  /* 0x00008000070d7984 */ /* 0x009e280000000800 */
[----:B------:R-:W3:Y:S04]  /*1280*/  LDS R28, [R9+0x20] ;  /* 0x00002000091c7984 */ /* 0x000ee80000000800 */
[----:B------:R-:W5:Y:S01]  /*1290*/  LDS R26, [R9+0x30] ;  /* 0x00003000091a7984 */ /* 0x000f620000000800 */
[----:B-1----:R-:W-:-:S03]  /*12a0*/  FFMA R29, R23, R12, R16 ;  /* 0x0000000c171d7223 */ /* 0x002fc60000000010 */
[----:B------:R-:W1:Y:S01]  /*12b0*/  LDS R16, [R9+0x10] ;  /* 0x0000100009107984 */ /* 0x000e620000000800 */
[----:B0-----:R-:W-:-:S03]  /*12c0*/  FFMA R24, R23, R13, R17 ;  /* 0x0000000d17187223 */ /* 0x001fc60000000011 */
[----:B------:R-:W-:Y:S01]  /*12d0*/  LDS R17, [R7+0x180] ;  /* 0x0001800007117984 */ /* 0x000fe20000000800 */
[CC--:B---3--:R-:W-:Y:S01]  /*12e0*/  FFMA R21, R12.reuse, R28.reuse, R21 ;  /* 0x0000001c0c157223 */ /* 0x0c8fe20000000015 */
        /* <DEDUP_REMOVED lines=23> */
[----:B------:R-:W3:Y:S04]  /*1460*/  LDS R20, [R9+0x90] ;  /* 0x0000900009147984 */ /* 0x000ee80000000800 */
[----:B------:R-:W5:Y:S01]  /*1470*/  LDS R24, [R9+0xb0] ;  /* 0x0000b00009187984 */ /* 0x000f620000000800 */
[----:B0-----:R-:W-:-:S03]  /*1480*/  FFMA R18, R22, R16, R27 ;  /* 0x0000001016127223 */ /* 0x001fc6000000001b */
[----:B------:R-:W-:Y:S01]  /*1490*/  LDS R27, [R9+0xd0] ;  /* 0x0000d000091b7984 */ /* 0x000fe20000000800 */
[----:B-1----:R-:W-:Y:S01]  /*14a0*/  FFMA R29, R22, R12, R29 ;  /* 0x0000000c161d7223 */ /* 0x002fe2000000001d */
[C---:B------:R-:W-:Y:S01]  /*14b0*/  FFMA R21, R12.reuse, R26, R21 ;  /* 0x0000001a0c157223 */ /* 0x040fe20000000015 */
[-C--:B---3--:R-:W-:Y:S01]  /*14c0*/  FFMA R19, R12, R20.reuse, R19 ;  /* 0x000000140c137223 */ /* 0x088fe20000000013 */
[C---:B------:R-:W-:Y:S01]  /*14d0*/  FFMA R22, R16.reuse, R20, R25 ;  /* 0x0000001410167223 */ /* 0x040fe20000000019 */
[C---:B------:R-:W-:Y:S02]  /*14e0*/  FFMA R20, R16.reuse, R26, R13 ;  /* 0x0000001a10147223 */ /* 0x040fe4000000000d */
[----:B------:R-:W-:Y:S01]  /*14f0*/  LDS R26, [R9+0xc0] ;  /* 0x0000c000091a7984 */ /* 0x000fe20000000800 */
[-C--:B-----5:R-:W-:Y:S01]  /*1500*/  FFMA R16, R16, R24.reuse, R17 ;  /* 0x0000001810107223 */ /* 0x0a0fe20000000011 */
[----:B------:R-:W-:Y:S02]  /*1510*/  FFMA R23, R12, R24, R23 ;  /* 0x000000180c177223 */ /* 0x000fe40000000017 */
[----:B------:R-:W0:Y:S04]  /*1520*/  LDS R13, [R7+0x380] ;  /* 0x00038000070d7984 */ /* 0x000e280000000800 */
[----:B------:R-:W1:Y:S04]  /*1530*/  LDS R12, [R7+0x300] ;  /* 0x00030000070c7984 */ /* 0x000e680000000800 */
[----:B------:R-:W3:Y:S01]  /*1540*/  LDS R24, [R9+0xe0] ;  /* 0x0000e00009187984 */ /* 0x000ee20000000800 */
[----:B0-----:R-:W-:-:S03]  /*1550*/  FFMA R17, R26, R13, R18 ;  /* 0x0000000d1a117223 */ /* 0x001fc60000000012 */
[----:B------:R-:W0:Y:S01]  /*1560*/  LDS R18, [R9+0xf0] ;  /* 0x0000f00009127984 */ /* 0x000e220000000800 */
[----:B-1----:R-:W-:Y:S01]  /*1570*/  FFMA R29, R26, R12, R29 ;  /* 0x0000000c1a1d7223 */ /* 0x002fe2000000001d */
[CC--:B------:R-:W-:Y:S01]  /*1580*/  FFMA R19, R12.reuse, R27.reuse, R19 ;  /* 0x0000001b0c137223 */ /* 0x0c0fe20000000013 */
[C---:B------:R-:W-:Y:S01]  /*1590*/  FFMA R27, R13.reuse, R27, R22 ;  /* 0x0000001b0d1b7223 */ /* 0x040fe20000000016 */
[----:B------:R-:W-:Y:S01]  /*15a0*/  LDS R26, [R9+0x120] ;  /* 0x00012000091a7984 */ /* 0x000fe20000000800 */
[CC--:B---3--:R-:W-:Y:S01]  /*15b0*/  FFMA R21, R12.reuse, R24.reuse, R21 ;  /* 0x000000180c157223 */ /* 0x0c8fe20000000015 */
[C---:B------:R-:W-:Y:S02]  /*15c0*/  FFMA R25, R13.reuse, R24, R20 ;  /* 0x000000180d197223 */ /* 0x040fe40000000014 */
[----:B------:R-:W-:Y:S04]  /*15d0*/  LDS R20, [R9+0x100] ;  /* 0x0001000009147984 */ /* 0x000fe80000000800 */
[----:B------:R-:W1:Y:S04]  /*15e0*/  LDS R24, [R7+0x400] ;  /* 0x0004000007187984 */ /* 0x000e680000000800 */
[----:B------:R-:W3:Y:S01]  /*15f0*/  LDS R22, [R9+0x110] ;  /* 0x0001100009167984 */ /* 0x000ee20000000800 */
[-C--:B0-----:R-:W-:Y:S01]  /*1600*/  FFMA R23, R12, R18.reuse, R23 ;  /* 0x000000120c177223 */ /* 0x081fe20000000017 */
[----:B------:R-:W-:-:S02]  /*1610*/  FFMA R13, R13, R18, R16 ;  /* 0x000000120d0d7223 */ /* 0x000fc40000000010 */
[----:B------:R-:W0:Y:S04]  /*1620*/  LDS R12, [R7+0x480] ;  /* 0x00048000070c7984 */ /* 0x000e280000000800 */
[----:B------:R-:W5:Y:S01]  /*1630*/  LDS R18, [R9+0x130] ;  /* 0x0001300009127984 */ /* 0x000f620000000800 */
[----:B-1----:R-:W-:Y:S01]  /*1640*/  FFMA R16, R20, R24, R29 ;  /* 0x0000001814107223 */ /* 0x002fe2000000001d */
[C---:B------:R-:W-:Y:S01]  /*1650*/  FFMA R21, R24.reuse, R26, R21 ;  /* 0x0000001a18157223 */ /* 0x040fe20000000015 */
[----:B---3--:R-:W-:Y:S01]  /*1660*/  FFMA R19, R24, R22, R19 ;  /* 0x0000001618137223 */ /* 0x008fe20000000013 */
        /* <DEDUP_REMOVED lines=9> */
[----:B------:R-:W3:Y:S04]  /*1700*/  LDS R18, [R9+0x150] ;  /* 0x0001500009127984 */ /* 0x000ee80000000800 */
[----:B------:R-:W5:Y:S01]  /*1710*/  LDS R13, [R9+0x170] ;  /* 0x00017000090d7984 */ /* 0x000f620000000800 */
[C---:B0-----:R-:W-:Y:S01]  /*1720*/  FFMA R16, R25.reuse, R26, R16 ;  /* 0x0000001a19107223 */ /* 0x041fe20000000010 */
[CC--:B------:R-:W-:Y:S01]  /*1730*/  FFMA R21, R26.reuse, R28.reuse, R21 ;  /* 0x0000001c1a157223 */ /* 0x0c0fe20000000015 */
[----:B-1----:R-:W-:Y:S01]  /*1740*/  FFMA R17, R25, R23, R17 ;  /* 0x0000001719117223 */ /* 0x002fe20000000011 */
[C---:B------:R-:W-:Y:S01]  /*1750*/  FFMA R22, R23.reuse, R28, R22 ;  /* 0x0000001c17167223 */ /* 0x040fe20000000016 */
[----:B------:R-:W0:Y:S01]  /*1760*/  LDS R25, [R7+0x680] ;  /* 0x0006800007197984 */ /* 0x000e220000000800 */
[-C--:B---3--:R-:W-:Y:S01]  /*1770*/  FFMA R19, R26, R18.reuse, R19 ;  /* 0x000000121a137223 */ /* 0x088fe20000000013 */
[----:B------:R-:W-:-:S02]  /*1780*/  FFMA R20, R23, R18, R20 ;  /* 0x0000001217147223 */ /* 0x000fc40000000014 */
[----:B------:R-:W1:Y:S01]  /*1790*/  LDS R18, [R7+0x600] ;  /* 0x0006000007127984 */ /* 0x000e620000000800 */
[-C--:B-----5:R-:W-:Y:S01]  /*17a0*/  FFMA R24, R26, R13.reuse, R24 ;  /* 0x0000000d1a187223 */ /* 0x0a0fe20000000018 */
[----:B------:R-:W-:Y:S02]  /*17b0*/  FFMA R12, R23, R13, R12 ;  /* 0x0000000d170c7223 */ /* 0x000fe4000000000c */
[----:B------:R-:W3:Y:S04]  /*17c0*/  LDS R23, [R9+0x190] ;  /* 0x0001900009177984 */ /* 0x000ee80000000800 */
[----:B------:R-:W5:Y:S04]  /*17d0*/  LDS R26, [R9+0x1a0] ;  /* 0x0001a000091a7984 */ /* 0x000f680000000800 */
[----:B------:R-:W2:Y:S01]  /*17e0*/  LDS R13, [R9+0x1b0] ;  /* 0x0001b000090d7984 */ /* 0x000ea20000000800 */
[C---:B0-----:R-:W-:Y:S01]  /*17f0*/  FFMA R17, R27.reuse, R25, R17 ;  /* 0x000000191b117223 */ /* 0x041fe20000000011 */
[----:B-1----:R-:W-:-:S02]  /*1800*/  FFMA R16, R27, R18, R16 ;  /* 0x000000121b107223 */ /* 0x002fc40000000010 */
[----:B------:R-:W-:Y:S01]  /*1810*/  LDS R27, [R9+0x1c0] ;  /* 0x0001c000091b7984 */ /* 0x000fe20000000800 */
[CC--:B---3--:R-:W-:Y:S01]  /*1820*/  FFMA R19, R18.reuse, R23.reuse, R19 ;  /* 0x0000001712137223 */ /* 0x0c8fe20000000013 */
        /* <DEDUP_REMOVED lines=8> */
[----:B------:R-:W3:Y:S04]  /*18b0*/  LDS R25, [R9+0x1d0] ;  /* 0x0001d00009197984 */ /* 0x000ee80000000800 */
[----:B------:R-:W5:Y:S01]  /*18c0*/  LDS R13, [R9+0x1f0] ;  /* 0x0001f000090d7984 */ /* 0x000f620000000800 */
[----:B0-----:R-:W-:Y:S01]  /*18d0*/  FFMA R17, R27, R23, R17 ;  /* 0x000000171b117223 */ /* 0x001fe20000000011 */
[----:B-1----:R-:W-:Y:S01]  /*18e0*/  FFMA R22, R23, R26, R22 ;  /* 0x0000001a17167223 */ /* 0x002fe20000000016 */
[----:B--2---:R-:W-:Y:S01]  /*18f0*/  FFMA R16, R27, R18, R16 ;  /* 0x000000121b107223 */ /* 0x004fe20000000010 */
[C---:B------:R-:W-:Y:S01]  /*1900*/  FFMA R21, R18.reuse, R26, R21 ;  /* 0x0000001a12157223 */ /* 0x040fe20000000015 */
[CC--:B---3--:R-:W-:Y:S01]  /*1910*/  FFMA R19, R18.reuse, R25.reuse, R19 ;  /* 0x0000001912137223 */ /* 0x0c8fe20000000013 */
[C---:B------:R-:W-:Y:S01]  /*1920*/  FFMA R20, R23.reuse, R25, R20 ;  /* 0x0000001917147223 */ /* 0x040fe20000000014 */
[-C--:B-----5:R-:W-:Y:S01]  /*1930*/  FFMA R25, R18, R13.reuse, R24 ;  /* 0x0000000d12197223 */ /* 0x0a0fe20000000018 */
[----:B------:R-:W-:Y:S01]  /*1940*/  FFMA R18, R23, R13, R12 ;  /* 0x0000000d17127223 */ /* 0x000fe2000000000c */
[----:B------:R-:W-:Y:S06]  /*1950*/  BAR.SYNC.DEFER_BLOCKING 0x0 ;  /* 0x0000000000007b1d */ /* 0x000fec0000010000 */
[----:B------:R-:W-:Y:S05]  /*1960*/  BRA.U !UP0, `(.L_x_395) ;  /* 0xfffffff108bc7547 */ /* 0x000fea000b83ffff */
.L_x_388:
[----:B------:R-:W-:-:S04]  /*1970*/  UIADD3 UR4, UPT, UPT, UR4, 0x2, URZ ;  /* 0x0000000204047890 */ /* 0x000fc8000fffe0ff */
[----:B------:R-:W-:-:S09]  /*1980*/  UISETP.GE.AND UP0, UPT, UR4, UR7, UPT ;  /* 0x000000070400728c */ /* 0x000fd2000bf06270 */
[----:B------:R-:W-:Y:S05]  /*1990*/  BRA.U !UP0, `(.L_x_396) ;  /* 0xfffffff108787547 */ /* 0x000fea000b83ffff */
.L_x_387:
[----:B------:R-:W0:Y:S01]  /*19a0*/  LDC R4, c[0x0][0x398] ;  /* 0x0000e600ff047b82 */ /* 0x000e220000000800 */
[----:B------:R-:W1:Y:S01]  /*19b0*/  LDCU UR4, c[0x0][0x3b8] ;  /* 0x00007700ff0477ac */ /* 0x000e620008000800 */
[C---:B------:R-:W-:Y:S01]  /*19c0*/  IADD3 R9, PT, PT, R5.reuse, 0x20, RZ ;  /* 0x0000002005097810 */ /* 0x040fe20007ffe0ff */
[----:B------:R-:W-:Y:S01]  /*19d0*/  BSSY.RECONVERGENT B0, `(.L_x_397) ;  /* 0x0000019000007945 */ /* 0x000fe20003800200 */
[----:B------:R-:W1:Y:S04]  /*19e0*/  LDCU UR5, c[0x0][0x3b4] ;  /* 0x00007680ff0577ac */ /* 0x000e680008000800 */
[----:B------:R-:W2:Y:S01]  /*19f0*/  LDC.64 R6, c[0x0][0x390] ;  /* 0x0000e400ff067b82 */ /* 0x000ea20000000a00 */
[----:B-1----:R-:W-:Y:S01]  /*1a00*/  UIMAD UR4, UR4, UR5, URZ ;  /* 0x00000005040472a4 */ /* 0x002fe2000f8e02ff */
[-C--:B0-----:R-:W-:Y:S01]  /*1a10*/  ISETP.GE.AND P0, PT, R5, R4.reuse, PT ;  /* 0x000000040500720c */ /* 0x081fe20003f06270 */
[-C--:B------:R-:W-:Y:S01]  /*1a20*/  IMAD R3, R2, R4.reuse, R5 ;  /* 0x0000000402037224 */ /* 0x080fe200078e0205 */
[----:B------:R-:W-:-:S03]  /*1a30*/  ISETP.GE.AND P1, PT, R9, R4, PT ;  /* 0x000000040900720c */ /* 0x000fc60003f26270 */
[----:B------:R-:W-:Y:S02]  /*1a40*/  IMAD R0, R4, UR4, RZ ;  /* 0x0000000404007c24 */ /* 0x000fe4000f8e02ff */
[----:B--2---:R-:W-:-:S03]  /*1a50*/  IMAD.WIDE.U32 R2, R3, 0x4, R6 ;  /* 0x0000000403027825 */ /* 0x004fc600078e0006 */
[C---:B------:R-:W-:Y:S02]  /*1a60*/  SHF.L.U32 R5, R0.reuse, 0x2, RZ ;  /* 0x0000000200057819 */ /* 0x040fe400000006ff */
[C---:B------:R-:W-:Y:S01]  /*1a70*/  SHF.L.U32 R7, R0.reuse, 0x3, RZ ;  /* 0x0000000300077819 */ /* 0x040fe200000006ff */
[----:B------:R-:W-:Y:S02]  /*1a80*/  IMAD R9, R0, 0xc, RZ ;  /* 0x0000000c00097824 */ /* 0x000fe400078e02ff */
[----:B------:R-:W-:-:S04]  /*1a90*/  IMAD.WIDE R4, R5, 0x4, R2 ;  /* 0x0000000405047825 */ /* 0x000fc800078e0202 */
[----:B------:R-:W-:-:S04]  /*1aa0*/  IMAD.WIDE R6, R7, 0x4, R2 ;  /* 0x0000000407067825 */ /* 0x000fc800078e0202 */
[----:B------:R-:W-:Y:S01]  /*1ab0*/  IMAD.WIDE R8, R9, 0x4, R2 ;  /* 0x0000000409087825 */ /* 0x000fe200078e0202 */
[----:B------:R-:W-:Y:S06]  /*1ac0*/  @P0 BRA `(.L_x_398) ;  /* 0x0000000000240947 */ /* 0x000fec0003800000 */
[----:B------:R-:W0:Y:S02]  /*1ad0*/  LDCU UR4, c[0x0][0x3cc] ;  /* 0x00007980ff0477ac */ /* 0x000e240008000800 */
[----:B0-----:R-:W-:Y:S01]  /*1ae0*/  FMUL R11, R16, UR4 ;  /* 0x00000004100b7c20 */ /* 0x001fe20008400000 */
[----:B------:R-:W-:Y:S01]  /*1af0*/  FMUL R19, R19, UR4 ;  /* 0x0000000413137c20 */ /* 0x000fe20008400000 */
[----:B------:R-:W-:Y:S01]  /*1b00*/  FMUL R21, R21, UR4 ;  /* 0x0000000415157c20 */ /* 0x000fe20008400000 */
[----:B------:R-:W-:Y:S02]  /*1b10*/  FMUL R25, R25, UR4 ;  /* 0x0000000419197c20 */ /* 0x000fe40008400000 */
[----:B------:R0:W-:Y:S04]  /*1b20*/  STG.E desc[UR18][R2.64], R11 ;  /* 0x0000000b02007986 */ /* 0x0001e8000c101912 */
[----:B------:R0:W-:Y:S04]  /*1b30*/  STG.E desc[UR18][R4.64], R19 ;  /* 0x0000001304007986 */ /* 0x0001e8000c101912 */
[----:B------:R0:W-:Y:S04]  /*1b40*/  STG.E desc[UR18][R6.64], R21 ;  /* 0x0000001506007986 */ /* 0x0001e8000c101912 */
[----:B------:R0:W-:Y:S02]  /*1b50*/  STG.E desc[UR18][R8.64], R25 ;  /* 0x0000001908007986 */ /* 0x0001e4000c101912 */
.L_x_398:
[----:B------:R-:W-:Y:S05]  /*1b60*/  BSYNC.RECONVERGENT B0 ;  /* 0x0000000000007941 */ /* 0x000fea0003800200 */
.L_x_397:
[----:B------:R-:W-:Y:S05]  /*1b70*/  @P1 EXIT ;  /* 0x000000000000194d */ /* 0x000fea0003800000 */
[----:B------:R-:W1:Y:S02]  /*1b80*/  LDCU UR4, c[0x0][0x3cc] ;  /* 0x00007980ff0477ac */ /* 0x000e640008000800 */
[----:B-1----:R-:W-:Y:S01]  /*1b90*/  FMUL R17, R17, UR4 ;  /* 0x0000000411117c20 */ /* 0x002fe20008400000 */
[----:B0-----:R-:W-:Y:S01]  /*1ba0*/  FMUL R11, R20, UR4 ;  /* 0x00000004140b7c20 */ /* 0x001fe20008400000 */
[----:B------:R-:W-:Y:S01]  /*1bb0*/  FMUL R13, R22, UR4 ;  /* 0x00000004160d7c20 */ /* 0x000fe20008400000 */
[----:B------:R-:W-:Y:S02]  /*1bc0*/  FMUL R15, R18, UR4 ;  /* 0x00000004120f7c20 */ /* 0x000fe40008400000 */
[----:B------:R-:W-:Y:S04]  /*1bd0*/  STG.E desc[UR18][R2.64+0x80], R17 ;  /* 0x0000801102007986 */ /* 0x000fe8000c101912 */
[----:B------:R-:W-:Y:S04]  /*1be0*/  STG.E desc[UR18][R4.64+0x80], R11 ;  /* 0x0000800b04007986 */ /* 0x000fe8000c101912 */
[----:B------:R-:W-:Y:S04]  /*1bf0*/  STG.E desc[UR18][R6.64+0x80], R13 ;  /* 0x0000800d06007986 */ /* 0x000fe8000c101912 */
[----:B------:R-:W-:Y:S01]  /*1c00*/  STG.E desc[UR18][R8.64+0x80], R15 ;  /* 0x0000800f08007986 */ /* 0x000fe2000c101912 */
[----:B------:R-:W-:Y:S05]  /*1c10*/  EXIT ;  /* 0x000000000000794d */ /* 0x000fea0003800000 */
.L_x_399:
        /* <DEDUP_REMOVED lines=14> */
.L_x_1055:


//--------------------- .text._Z21filterActs_YxX_sparseILi4ELi32ELi2ELi8ELi2ELb0ELb1EEvPfS0_S0_iiiiiiiiiiiiffi --------------------------
	.section	.text._Z21filterActs_YxX_sparseILi4ELi32ELi2ELi8ELi2ELb0ELb1EEvPfS0_S0_iiiiiiiiiiiiffi,"ax",@progbits
	.align	128
        .global         _Z21filterActs_YxX_sparseILi4ELi32ELi2ELi8ELi2ELb0ELb1EEvPfS0_S0_iiiiiiiiiiiiffi
        .type           _Z21filterActs_YxX_sparseILi4ELi32ELi2ELi8ELi2ELb0ELb1EEvPfS0_S0_iiiiiiiiiiiiffi,@function
        .size           _Z21filterActs_YxX_sparseILi4ELi32ELi2ELi8ELi2ELb0ELb1EEvPfS0_S0_iiiiiiiiiiiiffi,(.L_x_1056 - _Z21filterActs_YxX_sparseILi4ELi32ELi2ELi8ELi2ELb0ELb1EEvPfS0_S0_iiiiiiiiiiiiffi)
        .other          _Z21filterActs_YxX_sparseILi4ELi32ELi2ELi8ELi2ELb0ELb1EEvPfS0_S0_iiiiiiiiiiiiffi,@"STO_CUDA_ENTRY STV_DEFAULT"
_Z21filterActs_YxX_sparseILi4ELi32ELi2ELi8ELi2ELb0ELb1EEvPfS0_S0_iiiiiiiiiiiiffi:
.text._Z21filterActs_YxX_sparseILi4ELi32ELi2ELi8ELi2ELb0ELb1EEvPfS0_S0_iiiiiiiiiiiiffi:
[----:B------:R-:W-:Y:S08]  /*0000*/  LDC R1, c[0x0][0x37c] ;  /* 0x0000df00ff017b82 */ /* 0x000ff00000000800 */
[----:B------:R-:W0:Y:S01]  /*0010*/  LDC.64 R2, c[0x0][0x3c0] ;  /* 0x0000f000ff027b82 */ /* 0x000e220000000a00 */
[----:B------:R-:W1:Y:S01]  /*0020*/  LDCU UR18, c[0x0][0x39c] ;  /* 0x00007380ff1277ac */ /* 0x000e620008000800 */
[----:B------:R-:W-:Y:S01]  /*0030*/  HFMA2 R31, -RZ, RZ, 0, 0 ;  /* 0x00000000ff1f7431 */ /* 0x000fe200000001ff */
[----:B------:R-:W-:-:S02]  /*0040*/  CS2R R28, SRZ ;  /* 0x00000000001c7805 */ /* 0x000fc4000001ff00 */
[----:B------:R-:W-:Y:S01]  /*0050*/  CS2R R20, SRZ ;  /* 0x0000000000147805 */ /* 0x000fe2000001ff00 */
[----:B------:R-:W2:Y:S01]  /*0060*/  LDCU UR12, c[0x0][0x3b8] ;  /* 0x00007700ff0c77ac */ /* 0x000ea20008000800 */
[----:B------:R-:W-:Y:S02]  /*0070*/  MOV R12, RZ ;  /* 0x000000ff000c7202 */ /* 0x000fe40000000f00 */
[----:B------:R-:W-:Y:S01]  /*0080*/  CS2R R22, SRZ ;  /* 0x0000000000167805 */ /* 0x000fe2000001ff00 */
[----:B------:R-:W3:Y:S01]  /*0090*/  S2UR UR9, SR_CTAID.Y ;  /* 0x00000000000979c3 */ /* 0x000ee20000002600 */
[----:B------:R-:W4:Y:S01]  /*00a0*/  LDCU.64 UR16, c[0x0][0x3a8] ;  /* 0x00007500ff1077ac */ /* 0x000f220008000a00 */
[----:B------:R-:W-:Y:S02]  /*00b0*/  CS2R R24, SRZ ;  /* 0x0000000000187805 */ /* 0x000fe4000001ff00 */
[----:B------:R-:W-:Y:S01]  /*00c0*/  CS2R R26, SRZ ;  /* 0x00000000001a7805 */ /* 0x000fe2000001ff00 */
[----:B------:R-:W5:Y:S03]  /*00d0*/  LDCU.64 UR14, c[0x0][0x3b0] ;  /* 0x00007600ff0e77ac */ /* 0x000f660008000a00 */
[----:B------:R-:W5:Y:S01]  /*00e0*/  LDC.64 R18, c[0x0][0x388] ;  /* 0x0000e200ff127b82 */ /* 0x000f620000000a00 */
[----:B-1----:R-:W-:-:S04]  /*00f0*/  USHF.R.S32.HI UR4, URZ, 0x1f, UR18 ;  /* 0x0000001fff047899 */ /* 0x002fc80008011412 */
[----:B------:R-:W-:Y:S01]  /*0100*/  ULEA.HI UR4, UR4, UR18, URZ, 0x5 ;  /* 0x0000001204047291 */ /* 0x000fe2000f8f28ff */
[----:B0-----:R-:W-:Y:S02]  /*0110*/  IABS R0, R3 ;  /* 0x0000000300007213 */ /* 0x001fe40000000000 */
[----:B------:R-:W-:Y:S01]  /*0120*/  ISETP.NE.AND P3, PT, R3, RZ, PT ;  /* 0x000000ff0300720c */ /* 0x000fe20003f65270 */
[----:B------:R-:W-:Y:S01]  /*0130*/  USHF.R.S32.HI UR6, URZ, 0x5, UR4 ;  /* 0x00000005ff067899 */ /* 0x000fe20008011404 */
[----:B------:R-:W0:Y:S02]  /*0140*/  I2F.RP R6, R0 ;  /* 0x0000000000067306 */ /* 0x000e240000209400 */
[----:B------:R-:W-:Y:S01]  /*0150*/  UMOV UR4, URZ ;  /* 0x000000ff00047c82 */ /* 0x000fe20008000000 */
[----:B------:R-:W-:Y:S02]  /*0160*/  UIADD3 UR7, UPT, UPT, URZ, -UR6, URZ ;  /* 0x80000006ff077290 */ /* 0x000fe4000fffe0ff */
[----:B------:R-:W-:-:S03]  /*0170*/  UISETP.NE.U32.AND UP3, UPT, UR6, URZ, UPT ;  /* 0x000000ff0600728c */ /* 0x000fc6000bf65070 */
[----:B------:R-:W1:Y:S03]  /*0180*/  I2F.U32.RP R7, UR6 ;  /* 0x0000000600077d06 */ /* 0x000e660008209000 */
[----:B------:R-:W-:-:S05]  /*0190*/  VOTEU.ANY UP0, P3 ;  /* 0x0000000000ff7886 */ /* 0x000fca0001800100 */
        /* <DEDUP_REMOVED lines=10> */
[----:B------:R-:W-:Y:S02]  /*0240*/  IADD3 R4, PT, PT, R7, 0xffffffe, RZ ;  /* 0x0ffffffe07047810 */ /* 0x000fe40007ffe0ff */
[----:B--2---:R-:W-:-:S03]  /*0250*/  MOV R9, UR12 ;  /* 0x0000000c00097c02 */ /* 0x004fc60008000f00 */
[----:B------:R-:W-:Y:S01]  /*0260*/  IMAD.HI.U32 R6, R5, R8, RZ ;  /* 0x0000000805067227 */ /* 0x000fe200078e00ff */
[----:B------:R-:W0:Y:S01]  /*0270*/  F2I.FTZ.U32.TRUNC.NTZ R4, R4 ;  /* 0x0000000400047305 */ /* 0x000e22000021f000 */
[----:B------:R-:W-:-:S03]  /*0280*/  IABS R9, R9 ;  /* 0x0000000900097213 */ /* 0x000fc60000000000 */
[----:B------:R-:W-:Y:S02]  /*0290*/  IADD3 R7, PT, PT, -R6, RZ, RZ ;  /* 0x000000ff06077210 */ /* 0x000fe40007ffe1ff */
[----:B------:R-:W-:Y:S02]  /*02a0*/  R2UR UR19, R9 ;  /* 0x00000000091372ca */ /* 0x000fe400000e0000 */
[----:B------:R-:W-:Y:S01]  /*02b0*/  IABS R9, R2 ;  /* 0x0000000200097213 */ /* 0x000fe20000000000 */
[----:B------:R-:W-:Y:S01]  /*02c0*/  IMAD R7, R0, R7, R8 ;  /* 0x0000000700077224 */ /* 0x000fe200078e0208 */
[----:B------:R-:W-:-:S04]  /*02d0*/  LOP3.LUT R2, R2, R3, RZ, 0x3c, !PT ;  /* 0x0000000302027212 */ /* 0x000fc800078e3cff */
[----:B------:R-:W-:Y:S02]  /*02e0*/  ISETP.GT.U32.AND P2, PT, R0, R7, PT ;  /* 0x000000070000720c */ /* 0x000fe40003f44070 */
[----:B0-----:R-:W-:Y:S02]  /*02f0*/  R2UR UR5, R4 ;  /* 0x00000000040572ca */ /* 0x001fe400000e0000 */
[----:B------:R-:W-:Y:S01]  /*0300*/  LOP3.LUT R4, R3, UR18, RZ, 0x3c, !PT ;  /* 0x0000001203047c12 */ /* 0x000fe2000f8e3cff */
[----:B------:R-:W0:Y:S03]  /*0310*/  I2F.RP R8, UR19 ;  /* 0x0000001300087d06 */ /* 0x000e260008209400 */
[----:B------:R-:W-:-:S05]  /*0320*/  ISETP.GE.AND P0, PT, R4, RZ, PT ;  /* 0x000000ff0400720c */ /* 0x000fca0003f06270 */
[-C--:B------:R-:W-:Y:S02]  /*0330*/  @!P2 IADD3 R7, PT, PT, R7, -R0.reuse, RZ ;  /* 0x800000000707a210 */ /* 0x080fe40007ffe0ff */
[----:B------:R-:W-:Y:S01]  /*0340*/  UIMAD UR7, UR7, UR5, URZ ;  /* 0x00000005070772a4 */ /* 0x000fe2000f8e02ff */
[----:B------:R-:W-:Y:S02]  /*0350*/  @!P2 IADD3 R6, PT, PT, R6, 0x1, RZ ;  /* 0x000000010606a810 */ /* 0x000fe40007ffe0ff */
[----:B------:R-:W-:Y:S01]  /*0360*/  ISETP.GE.U32.AND P1, PT, R7, R0, PT ;  /* 0x000000000700720c */ /* 0x000fe20003f26070 */
[----:B------:R-:W-:Y:S01]  /*0370*/  UIMAD.WIDE.U32 UR4, UR5, UR7, UR4 ;  /* 0x00000007050472a5 */ /* 0x000fe2000f8e0004 */
[----:B------:R-:W-:Y:S01]  /*0380*/  LOP3.LUT R7, RZ, R3, RZ, 0x33, !PT ;  /* 0x00000003ff077212 */ /* 0x000fe200078e33ff */
[----:B0-----:R-:W0:Y:S02]  /*0390*/  MUFU.RCP R8, R8 ;  /* 0x0000000800087308 */ /* 0x001e240000001000 */
[----:B---3--:R-:W-:Y:S01]  /*03a0*/  UIMAD.WIDE.U32 UR4, UR5, UR9, URZ ;  /* 0x00000009050472a5 */ /* 0x008fe2000f8e00ff */
[----:B------:R-:W-:-:S06]  /*03b0*/  R2UR UR7, R7 ;  /* 0x00000000070772ca */ /* 0x000fcc00000e0000 */
[----:B------:R-:W-:Y:S01]  /*03c0*/  UMOV UR8, UR5 ;  /* 0x0000000500087c82 */ /* 0x000fe20008000000 */
[----:B------:R-:W-:Y:S01]  /*03d0*/  @P1 IADD3 R6, PT, PT, R6, 0x1, RZ ;  /* 0x0000000106061810 */ /* 0x000fe20007ffe0ff */
[----:B------:R-:W-:Y:S01]  /*03e0*/  UIADD3 UR4, UPT, UPT, -UR8, URZ, URZ ;  /* 0x000000ff08047290 */ /* 0x000fe2000fffe1ff */
[----:B------:R-:W-:Y:S02]  /*03f0*/  PLOP3.LUT P1, PT, PT, PT, UP0, 0x80, 0x8 ;  /* 0x000000000008781c */ /* 0x000fe40003f2f008 */
[----:B------:R-:W-:Y:S01]  /*0400*/  @!P0 IADD3 R6, PT, PT, -R6, RZ, RZ ;  /* 0x000000ff06068210 */ /* 0x000fe20007ffe1ff */
[----:B------:R-:W-:Y:S01]  /*0410*/  UIMAD UR4, UR6, UR4, UR9 ;  /* 0x00000004060472a4 */ /* 0x000fe2000f8e0209 */
[----:B------:R-:W-:Y:S02]  /*0420*/  MOV R7, UR7 ;  /* 0x0000000700077c02 */ /* 0x000fe40008000f00 */
[----:B0-----:R-:W-:Y:S01]  /*0430*/  IADD3 R10, PT, PT, R8, 0xffffffe, RZ ;  /* 0x0ffffffe080a7810 */ /* 0x001fe20007ffe0ff */
[----:B------:R-:W-:Y:S01]  /*0440*/  UISETP.GE.U32.AND UP1, UPT, UR4, UR6, UPT ;  /* 0x000000060400728c */ /* 0x000fe2000bf26070 */
[----:B------:R-:W-:Y:S01]  /*0450*/  SEL R4, R7, R6, !P1 ;  /* 0x0000000607047207 */ /* 0x000fe20004800000 */
[----:B------:R-:W-:-:S03]  /*0460*/  IMAD.HI.U32 R7, R5, R9, RZ ;  /* 0x0000000905077227 */ /* 0x000fc600078e00ff */
[----:B------:R-:W-:Y:S01]  /*0470*/  IABS R6, R4 ;  /* 0x0000000400067213 */ /* 0x000fe20000000000 */
[----:B------:R-:W0:Y:S01]  /*0480*/  F2I.FTZ.U32.TRUNC.NTZ R10, R10 ;  /* 0x0000000a000a7305 */ /* 0x000e22000021f000 */
[----:B------:R-:W-:-:S04]  /*0490*/  IADD3 R5, PT, PT, -R7, RZ, RZ ;  /* 0x000000ff07057210 */ /* 0x000fc80007ffe1ff */
[----:B------:R-:W-:Y:S01]  /*04a0*/  @UP1 UIADD3 UR4, UPT, UPT, -UR6, UR4, URZ ;  /* 0x0000000406041290 */ /* 0x000fe2000fffe1ff */
[C---:B------:R-:W-:Y:S01]  /*04b0*/  IMAD R9, R0.reuse, R5, R9 ;  /* 0x0000000500097224 */ /* 0x040fe200078e0209 */
[----:B------:R-:W-:Y:S01]  /*04c0*/  @UP1 UIADD3 UR8, UPT, UPT, UR8, 0x1, URZ ;  /* 0x0000000108081890 */ /* 0x000fe2000fffe0ff */
[----:B------:R-:W1:Y:S01]  /*04d0*/  I2F.RP R8, R6 ;  /* 0x0000000600087306 */ /* 0x000e620000209400 */
[----:B------:R-:W-:Y:S02]  /*04e0*/  UISETP.GE.U32.AND UP2, UPT, UR4, UR6, UPT ;  /* 0x000000060400728c */ /* 0x000fe4000bf46070 */
[----:B------:R-:W-:Y:S01]  /*04f0*/  ISETP.GT.U32.AND P1, PT, R0, R9, PT ;  /* 0x000000090000720c */ /* 0x000fe20003f24070 */
[----:B------:R-:W-:Y:S01]  /*0500*/  UMOV UR4, URZ ;  /* 0x000000ff00047c82 */ /* 0x000fe20008000000 */
[----:B0-----:R-:W-:-:S07]  /*0510*/  R2UR UR5, R10 ;  /* 0x000000000a0572ca */ /* 0x001fce00000e0000 */
[----:B------:R-:W-:Y:S02]  /*0520*/  @UP2 UIADD3 UR8, UPT, UPT, UR8, 0x1, URZ ;  /* 0x0000000108082890 */ /* 0x000fe4000fffe0ff */
[----:B------:R-:W-:Y:S01]  /*0530*/  @!UP3 ULOP3.LUT UR8, URZ, UR6, URZ, 0x33, !UPT ;  /* 0x00000006ff08b292 */ /* 0x000fe2000f8e33ff */
[----:B-1----:R-:W0:Y:S01]  /*0540*/  MUFU.RCP R8, R8 ;  /* 0x0000000800087308 */ /* 0x002e220000001000 */
[-C--:B------:R-:W-:Y:S02]  /*0550*/  @!P1 IADD3 R9, PT, PT, R9, -R0.reuse, RZ ;  /* 0x8000000009099210 */ /* 0x080fe40007ffe0ff */
[----:B------:R-:W-:Y:S01]  /*0560*/  UIADD3 UR10, UPT, UPT, -UR8, URZ, URZ ;  /* 0x000000ff080a7290 */ /* 0x000fe2000fffe1ff */
[----:B------:R-:W-:Y:S01]  /*0570*/  @!P1 IADD3 R7, PT, PT, R7, 0x1, RZ ;  /* 0x0000000107079810 */ /* 0x000fe20007ffe0ff */
[----:B------:R-:W-:Y:S01]  /*0580*/  UIADD3 UR11, UPT, UPT, URZ, -UR5, URZ ;  /* 0x80000005ff0b7290 */ /* 0x000fe2000fffe0ff */
[----:B------:R-:W-:Y:S01]  /*0590*/  MOV R5, UR8 ;  /* 0x0000000800057c02 */ /* 0x000fe20008000f00 */
[----:B------:R-:W-:Y:S01]  /*05a0*/  UIMAD UR9, UR6, UR10, UR9 ;  /* 0x0000000a060972a4 */ /* 0x000fe2000f8e0209 */
[----:B------:R-:W-:Y:S01]  /*05b0*/  ISETP.GE.U32.AND P0, PT, R9, R0, PT ;  /* 0x000000000900720c */ /* 0x000fe20003f06070 */
[----:B------:R-:W-:Y:S01]  /*05c0*/  UIMAD UR11, UR11, UR19, URZ ;  /* 0x000000130b0b72a4 */ /* 0x000fe2000f8e02ff */
[----:B------:R-:W-:Y:S01]  /*05d0*/  IABS R10, R5 ;  /* 0x00000005000a7213 */ /* 0x000fe20000000000 */
[----:B------:R-:W-:-:S02]  /*05e0*/  USHF.L.U32 UR9, UR9, 0x5, URZ ;  /* 0x0000000509097899 */ /* 0x000fc400080006ff */
[----:B------:R-:W-:Y:S01]  /*05f0*/  UIMAD.WIDE.U32 UR4, UR5, UR11, UR4 ;  /* 0x0000000b050472a5 */ /* 0x000fe2000f8e0004 */
[----:B------:R-:W-:Y:S02]  /*0600*/  MOV R0, R10 ;  /* 0x0000000a00007202 */ /* 0x000fe40000000f00 */
[----:B------:R-:W-:Y:S02]  /*0610*/  IABS R10, R4 ;  /* 0x00000004000a7213 */ /* 0x000fe40000000000 */
[----:B0-----:R-:W-:Y:S01]  /*0620*/  IADD3 R9, PT, PT, R8, 0xffffffe, RZ ;  /* 0x0ffffffe08097810 */ /* 0x001fe20007ffe0ff */
[----:B------:R-:W-:Y:S01]  /*0630*/  HFMA2 R8, -RZ, RZ, 0, 0 ;  /* 0x00000000ff087431 */ /* 0x000fe200000001ff */
[----:B------:R-:W-:Y:S01]  /*0640*/  R2UR UR13, R0 ;  /* 0x00000000000d72ca */ /* 0x000fe200000e0000 */
[----:B------:R-:W0:Y:S01]  /*0650*/  LDCU.64 UR10, c[0x0][0x3a0] ;  /* 0x00007400ff0a77ac */ /* 0x000e220008000a00 */
[----:B------:R-:W-:Y:S01]  /*0660*/  @P0 IADD3 R7, PT, PT, R7, 0x1, RZ ;  /* 0x0000000107070810 */ /* 0x000fe20007ffe0ff */
[----:B------:R-:W1:Y:S01]  /*0670*/  S2R R0, SR_TID.Y ;  /* 0x0000000000007919 */ /* 0x000e620000002200 */
[----:B------:R-:W2:Y:S01]  /*0680*/  F2I.FTZ.U32.TRUNC.NTZ R9, R9 ;  /* 0x0000000900097305 */ /* 0x000ea2000021f000 */
[----:B------:R-:W-:-:S02]  /*0690*/  ISETP.GE.AND P0, PT, R2, RZ, PT ;  /* 0x000000ff0200720c */ /* 0x000fc40003f06270 */
[----:B------:R-:W-:Y:S02]  /*06a0*/  MOV R2, UR9 ;  /* 0x0000000900027c02 */ /* 0x000fe40008000f00 */
[----:B------:R-:W-:Y:S02]  /*06b0*/  R2UR UR6, R7 ;  /* 0x00000000070672ca */ /* 0x000fe400000e0000 */
[----:B------:R-:W-:Y:S01]  /*06c0*/  IABS R2, R2 ;  /* 0x0000000200027213 */ /* 0x000fe20000000000 */
[----:B------:R-:W1:Y:S01]  /*06d0*/  S2R R7, SR_TID.X ;  /* 0x0000000000077919 */ /* 0x000e620000002100 */
[----:B------:R-:W-:Y:S01]  /*06e0*/  UIMAD.WIDE.U32 UR4, UR5, UR13, URZ ;  /* 0x0000000d050472a5 */ /* 0x000fe2000f8e00ff */
[----:B------:R-:W-:-:S03]  /*06f0*/  IADD3 R10, PT, PT, RZ, -R10, RZ ;  /* 0x8000000aff0a7210 */ /* 0x000fc60007ffe0ff */
[----:B------:R-:W-:Y:S01]  /*0700*/  UIADD3 UR4, UPT, UPT, -UR5, URZ, URZ ;  /* 0x000000ff05047290 */ /* 0x000fe2000fffe1ff */
[----:B--2---:R-:W-:Y:S01]  /*0710*/  IADD3 R3, PT, PT, RZ, -R9, RZ ;  /* 0x80000009ff037210 */ /* 0x004fe20007ffe0ff */
[----:B0-----:R-:W-:Y:S02]  /*0720*/  UIMAD UR10, UR11, UR10, URZ ;  /* 0x0000000a0b0a72a4 */ /* 0x001fe4000f8e02ff */
[----:B------:R-:W-:Y:S02]  /*0730*/  UIMAD UR4, UR19, UR4, UR13 ;  /* 0x00000004130472a4 */ /* 0x000fe4000f8e020d */
[----:B------:R-:W-:Y:S01]  /*0740*/  IMAD R3, R3, R6, RZ ;  /* 0x0000000603037224 */ /* 0x000fe200078e02ff */
[----:B------:R-:W0:Y:S03]  /*0750*/  LDCU UR13, c[0x0][0x3d0] ;  /* 0x00007a00ff0d77ac */ /* 0x000e260008000800 */
[----:B------:R-:W-:Y:S01]  /*0760*/  IMAD.HI.U32 R8, R9, R3, R8 ;  /* 0x0000000309087227 */ /* 0x000fe200078e0008 */
[----:B------:R-:W-:Y:S01]  /*0770*/  MOV R3, R2 ;  /* 0x0000000200037202 */ /* 0x000fe20000000f00 */
[----:B------:R-:W-:Y:S01]  /*0780*/  UISETP.GT.U32.AND UP2, UPT, UR19, UR4, UPT ;  /* 0x000000041300728c */ /* 0x000fe2000bf44070 */
[----:B------:R-:W-:Y:S01]  /*0790*/  MOV R2, R10 ;  /* 0x0000000a00027202 */ /* 0x000fe20000000f00 */
[----:B----4-:R-:W-:Y:S01]  /*07a0*/  UIMAD UR11, UR16, UR16, URZ ;  /* 0x00000010100b72a4 */ /* 0x010fe2000f8e02ff */
[----:B------:R-:W-:Y:S01]  /*07b0*/  LOP3.LUT R10, R4, UR9, RZ, 0x3c, !PT ;  /* 0x00000009040a7c12 */ /* 0x000fe2000f8e3cff */
[----:B------:R-:W-:-:S03]  /*07c0*/  IMAD.HI.U32 R8, R8, R3, RZ ;  /* 0x0000000308087227 */ /* 0x000fc600078e00ff */
[----:B------:R-:W-:Y:S01]  /*07d0*/  ISETP.GE.AND P1, PT, R10, RZ, PT ;  /* 0x000000ff0a00720c */ /* 0x000fe20003f26270 */
[----:B------:R-:W-:Y:S01]  /*07e0*/  IMAD R3, R8, R2, R3 ;  /* 0x0000000208037224 */ /* 0x000fe200078e0203 */
[----:B------:R-:W-:Y:S01]  /*07f0*/  @!P0 IADD3 R2, PT, PT, RZ, -UR6, RZ ;  /* 0x80000006ff028c10 */ /* 0x000fe2000fffe0ff */
[----:B------:R-:W2:Y:S01]  /*0800*/  S2R R10, SR_CTAID.X ;  /* 0x00000000000a7919 */ /* 0x000ea20000002500 */
[----:B------:R-:W-:Y:S02]  /*0810*/  @!UP2 UIADD3 UR4, UPT, UPT, UR4, -UR19, URZ ;  /* 0x800000130404a290 */ /* 0x000fe4000fffe0ff */
[----:B------:R-:W-:Y:S01]  /*0820*/  ISETP.GT.U32.AND P3, PT, R6, R3, PT ;  /* 0x000000030600720c */ /* 0x000fe20003f64070 */
[----:B0-----:R-:W-:Y:S01]  /*0830*/  UISETP.NE.AND UP1, UPT, UR13, URZ, UPT ;  /* 0x000000ff0d00728c */ /* 0x001fe2000bf25270 */
[----:B------:R-:W-:Y:S01]  /*0840*/  @!P0 R2UR UR6, R2 ;  /* 0x00000000020682ca */ /* 0x000fe200000e0000 */
[----:B------:R-:W-:Y:S01]  /*0850*/  UISETP.GE.U32.AND UP3, UPT, UR4, UR19, UPT ;  /* 0x000000130400728c */ /* 0x000fe2000bf66070 */
[C---:B-1----:R-:W-:Y:S01]  /*0860*/  LEA.HI R2, R7.reuse, R0, RZ, 0x1b ;  /* 0x0000000007027211 */ /* 0x042fe200078fd8ff */
[----:B------:R-:W-:Y:S01]  /*0870*/  ULOP3.LUT UR4, UR8, UR12, URZ, 0x3c, !UPT ;  /* 0x0000000c08047292 */ /* 0x000fe2000f8e3cff */
[----:B------:R-:W-:Y:S01]  /*0880*/  LOP3.LUT R9, R7, 0x1f, RZ, 0xc0, !PT ;  /* 0x0000001f07097812 */ /* 0x000fe200078ec0ff */
[----:B------:R-:W-:Y:S01]  /*0890*/  @!UP2 UIADD3 UR5, UPT, UPT, UR5, 0x1, URZ ;  /* 0x000000010505a890 */ /* 0x000fe2000fffe0ff */
[----:B------:R-:W-:Y:S01]  /*08a0*/  PLOP3.LUT P0, PT, PT, PT, UP1, 0x80, 0x8 ;  /* 0x000000000008781c */ /* 0x000fe20003f0f018 */
[----:B------:R-:W-:-:S02]  /*08b0*/  UISETP.GE.AND UP2, UPT, UR4, URZ, UPT ;  /* 0x000000ff0400728c */ /* 0x000fc4000bf46270 */
[----:B------:R-:W-:Y:S01]  /*08c0*/  IMAD R9, R2, UR18, R9 ;  /* 0x0000001202097c24 */ /* 0x000fe2000f8e0209 */
[----:B------:R-:W-:Y:S01]  /*08d0*/  @!UP1 UIMAD UR4, UR11, UR18, URZ ;  /* 0x000000120b0492a4 */ /* 0x000fe2000f8e02ff */
[-C--:B------:R-:W-:Y:S01]  /*08e0*/  @!P3 IADD3 R3, PT, PT, R3, -R6.reuse, RZ ;  /* 0x800000060303b210 */ /* 0x080fe20007ffe0ff */
[----:B------:R-:W-:Y:S01]  /*08f0*/  @UP3 UIADD3 UR5, UPT, UPT, UR5, 0x1, URZ ;  /* 0x0000000105053890 */ /* 0x000fe2000fffe0ff */
[----:B------:R-:W-:Y:S01]  /*0900*/  @!P3 IADD3 R8, PT, PT, R8, 0x1, RZ ;  /* 0x000000010808b810 */ /* 0x000fe20007ffe0ff */
[----:B------:R-:W-:Y:S01]  /*0910*/  UISETP.NE.AND UP3, UPT, UR12, URZ, UPT ;  /* 0x000000ff0c00728c */ /* 0x000fe2000bf65270 */
[----:B------:R-:W-:Y:S01]  /*0920*/  ISETP.GE.U32.AND P2, PT, R3, R6, PT ;  /* 0x000000060300720c */ /* 0x000fe20003f46070 */
[----:B------:R-:W-:Y:S01]  /*0930*/  USEL UR13, UR7, UR6, !UP0 ;  /* 0x00000006070d7287 */ /* 0x000fe2000c000000 */
[----:B------:R-:W-:Y:S01]  /*0940*/  ISETP.NE.AND P3, PT, R4, RZ, PT ;  /* 0x000000ff0400720c */ /* 0x000fe20003f65270 */
[----:B------:R-:W-:Y:S01]  /*0950*/  @!UP2 UIADD3 UR5, UPT, UPT, -UR5, URZ, URZ ;  /* 0x000000ff0505a290 */ /* 0x000fe2000fffe1ff */
[----:B------:R-:W-:Y:S01]  /*0960*/  IADD3 R9, PT, PT, R9, UR9, RZ ;  /* 0x0000000909097c10 */ /* 0x000fe2000fffe0ff */
[----:B------:R-:W-:Y:S01]  /*0970*/  @!UP1 UIMAD UR4, UR13, UR4, URZ ;  /* 0x000000040d0492a4 */ /* 0x000fe2000f8e02ff */
[----:B------:R-:W-:Y:S01]  /*0980*/  IADD3 R6, PT, PT, R0, UR9, RZ ;  /* 0x0000000900067c10 */ /* 0x000fe2000fffe0ff */
[----:B------:R-:W-:-:S02]  /*0990*/  UISETP.GE.AND UP0, UPT, UR13, 0x1, UPT ;  /* 0x000000010d00788c */ /* 0x000fc4000bf06270 */
[----:B------:R-:W-:Y:S01]  /*09a0*/  @!UP1 UIMAD UR4, UR8, UR4, URZ ;  /* 0x00000004080492a4 */ /* 0x000fe2000f8e02ff */
[----:B-----5:R-:W-:Y:S01]  /*09b0*/  IMAD.WIDE R18, R9, 0x4, R18 ;  /* 0x0000000409127825 */ /* 0x020fe200078e0212 */
[----:B------:R-:W-:Y:S01]  /*09c0*/  @!UP3 ULOP3.LUT UR5, URZ, UR12, URZ, 0x33, !UPT ;  /* 0x0000000cff05b292 */ /* 0x000fe2000f8e33ff */
[----:B--2---:R-:W-:Y:S01]  /*09d0*/  LEA R13, R10, R7, 0x6 ;  /* 0x000000070a0d7211 */ /* 0x004fe200078e30ff */
[----:B------:R-:W-:Y:S01]  /*09e0*/  UIMAD UR6, UR12, UR15, URZ ;  /* 0x0000000f0c0672a4 */ /* 0x000fe2000f8e02ff */
[----:B------:R-:W-:Y:S01]  /*09f0*/  @P2 IADD3 R8, PT, PT, R8, 0x1, RZ ;  /* 0x0000000108082810 */ /* 0x000fe20007ffe0ff */
[----:B------:R-:W-:Y:S01]  /*0a00*/  UIADD3 UR7, UPT, UPT, -UR5, URZ, URZ ;  /* 0x000000ff05077290 */ /* 0x000fe2000fffe1ff */
[----:B------:R-:W-:Y:S01]  /*0a10*/  MOV R9, UR4 ;  /* 0x0000000400097c02 */ /* 0x000fe20008000f00 */
[----:B------:R-:W-:Y:S01]  /*0a20*/  UIMAD UR9, UR5, UR14, UR17 ;  /* 0x0000000e050972a4 */ /* 0x000fe2000f8e0211 */
[----:B------:R-:W-:Y:S01]  /*0a30*/  MOV R16, R8 ;  /* 0x0000000800107202 */ /* 0x000fe20000000f00 */
[----:B------:R-:W-:Y:S01]  /*0a40*/  IMAD R3, R6, UR6, R5 ;  /* 0x0000000606037c24 */ /* 0x000fe2000f8e0205 */
[----:B------:R-:W-:Y:S01]  /*0a50*/  UIMAD UR8, UR12, UR7, UR8 ;  /* 0x000000070c0872a4 */ /* 0x000fe2000f8e0208 */
[----:B------:R-:W-:Y:S01]  /*0a60*/  HFMA2 R5, -RZ, RZ, 0, 0 ;  /* 0x00000000ff057431 */ /* 0x000fe200000001ff */
[----:B------:R-:W-:Y:S01]  /*0a70*/  @!P1 IADD3 R16, PT, PT, -R16, RZ, RZ ;  /* 0x000000ff10109210 */ /* 0x000fe20007ffe1ff */
[----:B------:R-:W-:Y:S01]  /*0a80*/  @!P0 IMAD.WIDE R18, R9, 0x4, R18 ;  /* 0x0000000409128825 */ /* 0x000fe200078e0212 */
[----:B------:R-:W-:-:S02]  /*0a90*/  @!P3 LOP3.LUT R16, RZ, R4, RZ, 0x33, !PT ;  /* 0x00000004ff10b212 */ /* 0x000fc400078e33ff */
[----:B------:R-:W-:Y:S02]  /*0aa0*/  CS2R R8, SRZ ;  /* 0x0000000000087805 */ /* 0x000fe4000001ff00 */
[----:B------:R-:W-:Y:S01]  /*0ab0*/  MOV R6, RZ ;  /* 0x000000ff00067202 */ /* 0x000fe20000000f00 */
[----:B------:R-:W-:Y:S01]  /*0ac0*/  UIMAD UR8, UR8, UR14, UR17 ;  /* 0x0000000e080872a4 */ /* 0x000fe2000f8e0211 */
[----:B------:R-:W0:Y:S01]  /*0ad0*/  LDCU.64 UR16, c[0x0][0x358] ;  /* 0x00006b00ff1077ac */ /* 0x000e220008000a00 */
[----:B------:R-:W-:Y:S10]  /*0ae0*/  BRA.U !UP0, `(.L_x_400) ;  /* 0x0000001508787547 */ /* 0x000ff4000b800000 */
[----:B------:R-:W1:Y:S01]  /*0af0*/  S2UR UR5, SR_CgaCtaId ;  /* 0x00000000000579c3 */ /* 0x000e620000008800 */
[----:B------:R-:W2:Y:S01]  /*0b00*/  LDCU UR7, c[0x0][0x3bc] ;  /* 0x00007780ff0777ac */ /* 0x000ea20008000800 */
[----:B------:R-:W-:Y:S01]  /*0b10*/  MOV R29, RZ ;  /* 0x000000ff001d7202 */ /* 0x000fe20000000f00 */
[----:B------:R-:W-:Y:S02]  /*0b20*/  UMOV UR4, 0x400 ;  /* 0x0000040000047882 */ /* 0x000fe40000000000 */
[----:B------:R-:W-:Y:S02]  /*0b30*/  UIADD3 UR4, UPT, UPT, UR4, 0x400, URZ ;  /* 0x0000040004047890 */ /* 0x000fe4000fffe0ff */
[----:B--2---:R-:W-:Y:S02]  /*0b40*/  UIMAD UR7, UR10, UR7, URZ ;  /* 0x000000070a0772a4 */ /* 0x004fe4000f8e02ff */
[----:B-1----:R-:W-:Y:S02]  /*0b50*/  ULEA UR4, UR5, UR4, 0x18 ;  /* 0x0000000405047291 */ /* 0x002fe4000f8ec0ff */
[----:B------:R-:W-:-:S04]  /*0b60*/  UIMAD UR5, UR13, UR7, URZ ;  /* 0x000000070d0572a4 */ /* 0x000fc8000f8e02ff */
[----:B------:R-:W-:Y:S01]  /*0b70*/  LEA R14, R7, UR4, 0x2 ;  /* 0x00000004070e7c11 */ /* 0x000fe2000f8e10ff */
[----:B------:R-:W-:Y:S01]  /*0b80*/  UMOV UR4, URZ ;  /* 0x000000ff00047c82 */ /* 0x000fe20008000000 */
[----:B------:R-:W-:-:S07]  /*0b90*/  IMAD R15, R16, UR5, R13 ;  /* 0x00000005100f7c24 */ /* 0x000fce000f8e020d */
.L_x_408:
[----:B------:R-:W1:Y:S02]  /*0ba0*/  LDCU UR5, c[0x0][0x3a8] ;  /* 0x00007500ff0577ac */ /* 0x000e640008000800 */
[----:B-1----:R-:W-:-:S09]  /*0bb0*/  UISETP.NE.AND UP0, UPT, UR5, URZ, UPT ;  /* 0x000000ff0500728c */ /* 0x002fd2000bf05270 */
[----:B------:R-:W-:Y:S05]  /*0bc0*/  BRA.U !UP0, `(.L_x_401) ;  /* 0x0000001508347547 */ /* 0x000fea000b800000 */
[----:B------:R-:W1:Y:S01]  /*0bd0*/  S2UR UR12, SR_CgaCtaId ;  /* 0x00000000000c79c3 */ /* 0x000e620000008800 */
[----:B------:R-:W2:Y:S01]  /*0be0*/  LDCU UR5, c[0x0][0x39c] ;  /* 0x00007380ff0577ac */ /* 0x000ea20008000800 */
[----:B------:R-:W-:Y:S02]  /*0bf0*/  MOV R17, R2 ;  /* 0x0000000200117202 */ /* 0x000fe40000000f00 */
[----:B------:R-:W-:Y:S01]  /*0c00*/  MOV R4, R0 ;  /* 0x0000000000047202 */ /* 0x000fe20000000f00 */
[----:B------:R-:W3:Y:S01]  /*0c10*/  LDCU UR22, c[0x0][0x39c] ;  /* 0x00007380ff1677ac */ /* 0x000ee20008000800 */
[----:B------:R-:W4:Y:S01]  /*0c20*/  LDCU UR18, c[0x0][0x398] ;  /* 0x00007300ff1277ac */ /* 0x000f220008000800 */
[----:B------:R-:W0:Y:S01]  /*0c30*/  LDCU UR19, c[0x0][0x3bc] ;  /* 0x00007780ff1377ac */ /* 0x000e220008000800 */
[----:B------:R-:W0:Y:S01]  /*0c40*/  LDCU.64 UR20, c[0x0][0x380] ;  /* 0x00007000ff1477ac */ /* 0x000e220008000a00 */
[----:B--2---:R-:W-:-:S03]  /*0c50*/  UIMAD UR6, UR11, UR5, URZ ;  /* 0x000000050b0672a4 */ /* 0x004fc6000f8e02ff */
[----:B------:R-:W-:Y:S01]  /*0c60*/  UMOV UR5, 0x400 ;  /* 0x0000040000057882 */ /* 0x000fe20000000000 */
[----:B------:R-:W-:Y:S02]  /*0c70*/  UIMAD UR15, UR6, UR4, URZ ;  /* 0x00000004060f72a4 */ /* 0x000fe4000f8e02ff */
[----:B-1----:R-:W-:Y:S02]  /*0c80*/  ULEA UR5, UR12, UR5, 0x18 ;  /* 0x000000050c057291 */ /* 0x002fe4000f8ec0ff */
[----:B------:R-:W-:-:S04]  /*0c90*/  UIADD3 UR6, UPT, UPT, UR6, UR15, URZ ;  /* 0x0000000f06067290 */ /* 0x000fc8000fffe0ff */
[----:B------:R-:W-:Y:S01]  /*0ca0*/  LEA R16, R0, UR5, 0x2 ;  /* 0x0000000500107c11 */ /* 0x000fe2000f8e10ff */
[----:B0--34-:R-:W-:-:S07]  /*0cb0*/  UMOV UR5, URZ ;  /* 0x000000ff00057c82 */ /* 0x019fce0008000000 */
.L_x_407:
        /* <DEDUP_REMOVED lines=23> */
.L_x_403:
[----:B------:R-:W-:Y:S05]  /*0e30*/  BSYNC.RECONVERGENT B0 ;  /* 0x0000000000007941 */ /* 0x000fea0003800200 */
.L_x_402:
[----:B------:R-:W-:Y:S04]  /*0e40*/  BSSY.RECONVERGENT B0, `(.L_x_404) ;  /* 0x000004c000007945 */ /* 0x000fe80003800200 */
[----:B------:R-:W-:Y:S05]  /*0e50*/  @P1 BRA `(.L_x_405) ;  /* 0x0000000400281947 */ /* 0x000fea0003800000 */
[----:B0-----:R-:W0:Y:S02]  /*0e60*/  LDC R7, c[0x0][0x3a8] ;  /* 0x0000ea00ff077b82 */ /* 0x001e240000000800 */
        /* <DEDUP_REMOVED lines=37> */
[----:B------:R-:W-:Y:S01]  /*10c0*/  IMAD R10, R7, UR4, R30 ;  /* 0x00000004070a7c24 */ /* 0x000fe2000f8e021e */
[----:B------:R-:W-:-:S03]  /*10d0*/  SHF.R.S32.HI R7, RZ, 0x1f, R15 ;  /* 0x0000001fff077819 */ /* 0x000fc6000001140f */
[----:B------:R-:W-:-:S04]  /*10e0*/  IMAD R10, R33, R11, R10 ;  /* 0x0000000b210a7224 */ /* 0x000fc800078e020a */
[----:B------:R-:W-:-:S05]  /*10f0*/  IMAD R10, R10, UR19, RZ ;  /* 0x000000130a0a7c24 */ /* 0x000fca000f8e02ff */
[----:B------:R-:W-:-:S04]  /*1100*/  IADD3 R11, P1, PT, R10, R15, RZ ;  /* 0x0000000f0a0b7210 */ /* 0x000fc80007f3e0ff */
[----:B------:R-:W-:Y:S02]  /*1110*/  LEA.HI.X.SX32 R10, R10, R7, 0x1, P1 ;  /* 0x000000070a0a7211 */ /* 0x000fe400008f0eff */
[----:B------:R-:W-:-:S04]  /*1120*/  LEA R32, P1, R11, UR20, 0x2 ;  /* 0x000000140b207c11 */ /* 0x000fc8000f8210ff */
[----:B------:R-:W-:Y:S02]  /*1130*/  LEA.HI.X R33, R11, UR21, R10, 0x2, P1 ;  /* 0x000000150b217c11 */ /* 0x000fe400088f140a */
[----:B------:R-:W-:-:S03]  /*1140*/  MOV R11, UR7 ;  /* 0x00000007000b7c02 */ /* 0x000fc60008000f00 */
[----:B------:R-:W2:Y:S02]  /*1150*/  @!P0 LDG.E R7, desc[UR16][R32.64] ;  /* 0x0000001020078981 */ /* 0x000ea4000c1e1900 */
[----:B------:R-:W-:-:S06]  /*1160*/  @!P0 IMAD.WIDE R10, R11, 0x4, R32 ;  /* 0x000000040b0a8825 */ /* 0x000fcc00078e0220 */
[----:B------:R-:W3:Y:S01]  /*1170*/  @!P0 LDG.E R11, desc[UR16][R10.64] ;  /* 0x000000100a0b8981 */ /* 0x000ee2000c1e1900 */
[----:B------:R-:W-:Y:S02]  /*1180*/  IADD3 R30, PT, PT, R13, 0x20, RZ ;  /* 0x000000200d1e7810 */ /* 0x000fe40007ffe0ff */
[----:B------:R-:W-:Y:S02]  /*1190*/  LEA R34, R0, R14, 0x8 ;  /* 0x0000000e00227211 */ /* 0x000fe400078e40ff */
[----:B------:R-:W-:Y:S02]  /*11a0*/  ISETP.GE.AND P1, PT, R30, UR18, PT ;  /* 0x000000121e007c0c */ /* 0x000fe4000bf26270 */
[----:B------:R-:W-:-:S05]  /*11b0*/  @!P0 MOV R30, R34 ;  /* 0x00000022001e8202 */ /* 0x000fca0000000f00 */
[----:B--2---:R2:W-:Y:S04]  /*11c0*/  @!P0 STS [R30], R7 ;  /* 0x000000071e008388 */ /* 0x0045e80000000800 */
[----:B---3--:R2:W-:Y:S01]  /*11d0*/  @!P0 STS [R30+0x400], R11 ;  /* 0x0004000b1e008388 */ /* 0x0085e20000000800 */
[----:B------:R-:W-:-:S05]  /*11e0*/  @P0 MOV R30, R34 ;  /* 0x00000022001e0202 */ /* 0x000fca0000000f00 */
[----:B------:R2:W-:Y:S04]  /*11f0*/  @P0 STS [R30], RZ ;  /* 0x000000ff1e000388 */ /* 0x0005e80000000800 */
[----:B------:R2:W-:Y:S04]  /*1200*/  @P0 STS [R30+0x400], RZ ;  /* 0x000400ff1e000388 */ /* 0x0005e80000000800 */
[----:B------:R2:W-:Y:S04]  /*1210*/  @P1 STS [R30+0x80], RZ ;  /* 0x000080ff1e001388 */ /* 0x0005e80000000800 */
[----:B------:R2:W-:Y:S01]  /*1220*/  @P1 STS [R30+0x480], RZ ;  /* 0x000480ff1e001388 */ /* 0x0005e20000000800 */
[----:B------:R-:W-:Y:S05]  /*1230*/  @P1 BRA `(.L_x_405) ;  /* 0x0000000000301947 */ /* 0x000fea0003800000 */
[----:B--2---:R-:W-:-:S05]  /*1240*/  MOV R11, UR7 ;  /* 0x00000007000b7c02 */ /* 0x004fca0008000f00 */
[----:B------:R-:W-:Y:S02]  /*1250*/  IMAD.WIDE R10, R11, 0x4, R32 ;  /* 0x000000040b0a7825 */ /* 0x000fe400078e0220 */
[----:B------:R-:W2:Y:S04]  /*1260*/  LDG.E R33, desc[UR16][R32.64+0x80] ;  /* 0x0000801020217981 */ /* 0x000ea8000c1e1900 */
[----:B------:R-:W3:Y:S04]  /*1270*/  LDG.E R11, desc[UR16][R10.64+0x80] ;  /* 0x000080100a0b7981 */ /* 0x000ee8000c1e1900 */
[----:B--2---:R4:W-:Y:S04]  /*1280*/  STS [R30+0x80], R33 ;  /* 0x000080211e007388 */ /* 0x0049e80000000800 */
[----:B---3--:R4:W-:Y:S01]  /*1290*/  STS [R30+0x480], R11 ;  /* 0x0004800b1e007388 */ /* 0x0089e20000000800 */
[----:B------:R-:W-:Y:S05]  /*12a0*/  BRA `(.L_x_405) ;  /* 0x0000000000147947 */ /* 0x000fea0003800000 */
.L_x_406:
[----:B------:R-:W-:-:S05]  /*12b0*/  LEA R7, R0, R14, 0x8 ;  /* 0x0000000e00077211 */ /* 0x000fca00078e40ff */
[----:B------:R1:W-:Y:S04]  /*12c0*/  STS [R7], RZ ;  /* 0x000000ff07007388 */ /* 0x0003e80000000800 */
[----:B------:R1:W-:Y:S04]  /*12d0*/  STS [R7+0x400], RZ ;  /* 0x000400ff07007388 */ /* 0x0003e80000000800 */
[----:B------:R1:W-:Y:S04]  /*12e0*/  STS [R7+0x80], RZ ;  /* 0x000080ff07007388 */ /* 0x0003e80000000800 */
[----:B------:R1:W-:Y:S02]  /*12f0*/  STS [R7+0x480], RZ ;  /* 0x000480ff07007388 */ /* 0x0003e40000000800 */
.L_x_405:
[----:B------:R-:W-:Y:S05]  /*1300*/  BSYNC.RECONVERGENT B0 ;  /* 0x0000000000007941 */ /* 0x000fea0003800200 */
.L_x_404:
[----:B------:R-:W-:Y:S01]  /*1310*/  BAR.SYNC.DEFER_BLOCKING 0x0 ;  /* 0x0000000000007b1d */ /* 0x000fe20000010000 */
[----:B------:R-:W-:Y:S01]  /*1320*/  UIADD3 UR5, UPT, UPT, UR5, 0x4, URZ ;  /* 0x0000000405057890 */ /* 0x000fe2000fffe0ff */
[----:B------:R-:W-:Y:S01]  /*1330*/  IADD3 R4, PT, PT, R4, 0x4, RZ ;  /* 0x0000000404047810 */ /* 0x000fe20007ffe0ff */
[----:B------:R-:W-:Y:S01]  /*1340*/  ULEA UR6, UR22, UR6, 0x2 ;  /* 0x0000000616067291 */ /* 0x000fe2000f8e10ff */
[----:B------:R-:W-:Y:S01]  /*1350*/  IADD3 R17, PT, PT, R17, 0x4, RZ ;  /* 0x0000000411117810 */ /* 0x000fe20007ffe0ff */
[----:B------:R-:W-:Y:S02]  /*1360*/  UISETP.GE.U32.AND UP0, UPT, UR5, UR11, UPT ;  /* 0x0000000b0500728c */ /* 0x000fe4000bf06070 */
[----:B------:R-:W-:Y:S01]  /*1370*/  ULEA UR15, UR22, UR15, 0x2 ;  /* 0x0000000f160f7291 */ /* 0x000fe2000f8e10ff */
[----:B--2-4-:R-:W-:Y:S04]  /*1380*/  LDS R30, [R16] ;  /* 0x00000000101e7984 */ /* 0x014fe80000000800 */
[----:B0-----:R-:W0:Y:S04]  /*1390*/  LDS R10, [R14] ;  /* 0x000000000e0a7984 */ /* 0x001e280000000800 */
[----:B-1----:R-:W1:Y:S04]  /*13a0*/  LDS R7, [R14+0x80] ;  /* 0x000080000e077984 */ /* 0x002e680000000800 */
[----:B------:R-:W2:Y:S04]  /*13b0*/  LDS R11, [R16+0x20] ;  /* 0x00002000100b7984 */ /* 0x000ea80000000800 */
[----:B------:R-:W3:Y:S04]  /*13c0*/  LDS R32, [R16+0x10] ;  /* 0x0000100010207984 */ /* 0x000ee80000000800 */
[----:B------:R-:W4:Y:S04]  /*13d0*/  LDS R33, [R16+0x40] ;  /* 0x0000400010217984 */ /* 0x000f280000000800 */
[----:B------:R-:W5:Y:S04]  /*13e0*/  LDS R35, [R16+0x30] ;  /* 0x0000300010237984 */ /* 0x000f680000000800 */
[----:B------:R-:W-:Y:S04]  /*13f0*/  LDS R34, [R16+0x80] ;  /* 0x0000800010227984 */ /* 0x000fe80000000800 */
[----:B------:R-:W-:Y:S01]  /*1400*/  LDS R36, [R16+0x200] ;  /* 0x0002000010247984 */ /* 0x000fe20000000800 */
[C---:B0-----:R-:W-:Y:S01]  /*1410*/  FFMA R27, R30.reuse, R10, R27 ;  /* 0x0000000a1e1b7223 */ /* 0x041fe2000000001b */
[----:B-1----:R-:W-:-:S02]  /*1420*/  FFMA R26, R30, R7, R26 ;  /* 0x000000071e1a7223 */ /* 0x002fc4000000001a */
[----:B------:R-:W0:Y:S01]  /*1430*/  LDS R30, [R16+0x60] ;  /* 0x00006000101e7984 */ /* 0x000e220000000800 */
[CC--:B--2---:R-:W-:Y:S01]  /*1440*/  FFMA R23, R10.reuse, R11.reuse, R23 ;  /* 0x0000000b0a177223 */ /* 0x0c4fe20000000017 */
[C---:B------:R-:W-:Y:S01]  /*1450*/  FFMA R22, R7.reuse, R11, R22 ;  /* 0x0000000b07167223 */ /* 0x040fe20000000016 */
[CC--:B---3--:R-:W-:Y:S01]  /*1460*/  FFMA R25, R10.reuse, R32.reuse, R25 ;  /* 0x000000200a197223 */ /* 0x0c8fe20000000019 */
[C---:B------:R-:W-:Y:S02]  /*1470*/  FFMA R24, R7.reuse, R32, R24 ;  /* 0x0000002007187223 */ /* 0x040fe40000000018 */
[----:B------:R-:W1:Y:S01]  /*1480*/  LDS R32, [R16+0x50] ;  /* 0x0000500010207984 */ /* 0x000e620000000800 */
[CC--:B----4-:R-:W-:Y:S01]  /*1490*/  FFMA R11, R10.reuse, R33.reuse, R28 ;  /* 0x000000210a0b7223 */ /* 0x0d0fe2000000001c */
[C---:B------:R-:W-:Y:S02]  /*14a0*/  FFMA R5, R7.reuse, R33, R5 ;  /* 0x0000002107057223 */ /* 0x040fe40000000005 */
[----:B------:R-:W2:Y:S01]  /*14b0*/  LDS R28, [R14+0x180] ;  /* 0x000180000e1c7984 */ /* 0x000ea20000000800 */
[-C--:B-----5:R-:W-:Y:S01]  /*14c0*/  FFMA R20, R10, R35.reuse, R20 ;  /* 0x000000230a147223 */ /* 0x0a0fe20000000014 */
[----:B------:R-:W-:-:S02]  /*14d0*/  FFMA R12, R7, R35, R12 ;  /* 0x00000023070c7223 */ /* 0x000fc4000000000c */
        /* <DEDUP_REMOVED lines=8> */
[----:B--2---:R-:W-:Y:S01]  /*1560*/  FFMA R26, R34, R28, R26 ;  /* 0x0000001c221a7223 */ /* 0x004fe2000000001a */
[C---:B---3--:R-:W-:Y:S01]  /*1570*/  FFMA R24, R28.reuse, R33, R24 ;  /* 0x000000211c187223 */ /* 0x048fe20000000018 */
[----:B----4-:R-:W-:Y:S01]  /*1580*/  FFMA R22, R28, R35, R22 ;  /* 0x000000231c167223 */ /* 0x010fe20000000016 */
[----:B0-----:R-:W-:Y:S01]  /*1590*/  FFMA R25, R30, R33, R25 ;  /* 0x000000211e197223 */ /* 0x001fe20000000019 */
[----:B------:R-:W-:Y:S01]  /*15a0*/  FFMA R27, R34, R30, R27 ;  /* 0x0000001e221b7223 */ /* 0x000fe2000000001b */
[----:B------:R-:W0:Y:S01]  /*15b0*/  LDS R33, [R16+0xb0] ;  /* 0x0000b00010217984 */ /* 0x000e220000000800 */
[----:B------:R-:W-:-:S03]  /*15c0*/  FFMA R23, R30, R35, R23 ;  /* 0x000000231e177223 */ /* 0x000fc60000000017 */
[----:B------:R-:W-:Y:S01]  /*15d0*/  LDS R35, [R16+0x130] ;  /* 0x0001300010237984 */ /* 0x000fe20000000800 */
[-C--:B-1----:R-:W-:Y:S01]  /*15e0*/  FFMA R31, R10, R32.reuse, R31 ;  /* 0x000000200a1f7223 */ /* 0x082fe2000000001f */
[----:B------:R-:W-:Y:S02]  /*15f0*/  FFMA R29, R7, R32, R29 ;  /* 0x00000020071d7223 */ /* 0x000fe4000000001d */
[----:B------:R-:W1:Y:S04]  /*1600*/  LDS R10, [R16+0xd0] ;  /* 0x0000d000100a7984 */ /* 0x000e680000000800 */
[----:B------:R-:W2:Y:S04]  /*1610*/  LDS R32, [R16+0xc0] ;  /* 0x0000c00010207984 */ /* 0x000ea80000000800 */
[----:B------:R-:W3:Y:S04]  /*1620*/  LDS R7, [R16+0xe0] ;  /* 0x0000e00010077984 */ /* 0x000ee80000000800 */
[----:B------:R-:W-:Y:S01]  /*1630*/  LDS R34, [R16+0x100] ;  /* 0x0001000010227984 */ /* 0x000fe20000000800 */
[-C--:B0-----:R-:W-:Y:S01]  /*1640*/  FFMA R20, R30, R33.reuse, R20 ;  /* 0x000000211e147223 */ /* 0x081fe20000000014 */
[----:B------:R-:W-:-:S02]  /*1650*/  FFMA R12, R28, R33, R12 ;  /* 0x000000211c0c7223 */ /* 0x000fc4000000000c */
[----:B------:R-:W0:Y:S01]  /*1660*/  LDS R33, [R16+0xf0] ;  /* 0x0000f00010217984 */ /* 0x000e220000000800 */
[-C--:B-1----:R-:W-:Y:S01]  /*1670*/  FFMA R6, R30, R10.reuse, R6 ;  /* 0x0000000a1e067223 */ /* 0x082fe20000000006 */
[----:B------:R-:W-:Y:S02]  /*1680*/  FFMA R21, R28, R10, R21 ;  /* 0x0000000a1c157223 */ /* 0x000fe40000000015 */
[----:B------:R-:W1:Y:S01]  /*1690*/  LDS R10, [R14+0x200] ;  /* 0x000200000e0a7984 */ /* 0x000e620000000800 */
[-C--:B--2---:R-:W-:Y:S01]  /*16a0*/  FFMA R11, R30, R32.reuse, R11 ;  /* 0x000000201e0b7223 */ /* 0x084fe2000000000b */
[----:B------:R-:W-:Y:S02]  /*16b0*/  FFMA R5, R28, R32, R5 ;  /* 0x000000201c057223 */ /* 0x000fe40000000005 */
[----:B------:R-:W2:Y:S01]  /*16c0*/  LDS R32, [R16+0x110] ;  /* 0x0001100010207984 */ /* 0x000ea20000000800 */
[-C--:B---3--:R-:W-:Y:S01]  /*16d0*/  FFMA R9, R30, R7.reuse, R9 ;  /* 0x000000071e097223 */ /* 0x088fe20000000009 */
[----:B------:R-:W-:-:S02]  /*16e0*/  FFMA R8, R28, R7, R8 ;  /* 0x000000071c087223 */ /* 0x000fc40000000008 */
[----:B------:R-:W3:Y:S01]  /*16f0*/  LDS R7, [R14+0x280] ;  /* 0x000280000e077984 */ /* 0x000ee20000000800 */
[-C--:B0-----:R-:W-:Y:S01]  /*1700*/  FFMA R29, R28, R33.reuse, R29 ;  /* 0x000000211c1d7223 */ /* 0x081fe2000000001d */
[----:B------:R-:W-:Y:S02]  /*1710*/  FFMA R31, R30, R33, R31 ;  /* 0x000000211e1f7223 */ /* 0x000fe4000000001f */
[----:B------:R-:W0:Y:S04]  /*1720*/  LDS R28, [R16+0x160] ;  /* 0x00016000101c7984 */ /* 0x000e280000000800 */
[----:B------:R-:W4:Y:S01]  /*1730*/  LDS R33, [R16+0x120] ;  /* 0x0001200010217984 */ /* 0x000f220000000800 */
[----:B-1----:R-:W-:-:S03]  /*1740*/  FFMA R20, R10, R35, R20 ;  /* 0x000000230a147223 */ /* 0x002fc60000000014 */
[----:B------:R-:W1:Y:S01]  /*1750*/  LDS R30, [R16+0x150] ;  /* 0x00015000101e7984 */ /* 0x000e620000000800 */
[----:B------:R-:W-:Y:S01]  /*1760*/  FFMA R27, R34, R10, R27 ;  /* 0x0000000a221b7223 */ /* 0x000fe2000000001b */
[-C--:B--2---:R-:W-:Y:S01]  /*1770*/  FFMA R25, R10, R32.reuse, R25 ;  /* 0x000000200a197223 */ /* 0x084fe20000000019 */
[C---:B---3--:R-:W-:Y:S01]  /*1780*/  FFMA R24, R7.reuse, R32, R24 ;  /* 0x0000002007187223 */ /* 0x048fe20000000018 */
[----:B------:R-:W-:Y:S01]  /*1790*/  FFMA R12, R7, R35, R12 ;  /* 0x00000023070c7223 */ /* 0x000fe2000000000c */
[----:B------:R-:W2:Y:S01]  /*17a0*/  LDS R32, [R16+0x140] ;  /* 0x0001400010207984 */ /* 0x000ea20000000800 */
[----:B------:R-:W-:-:S03]  /*17b0*/  FFMA R26, R34, R7, R26 ;  /* 0x00000007221a7223 */ /* 0x000fc6000000001a */
[----:B------:R-:W-:Y:S04]  /*17c0*/  LDS R34, [R16+0x180] ;  /* 0x0001800010227984 */ /* 0x000fe80000000800 */
[----:B------:R-:W-:Y:S01]  /*17d0*/  LDS R35, [R16+0x1a0] ;  /* 0x0001a00010237984 */ /* 0x000fe20000000800 */
[CC--:B0-----:R-:W-:Y:S01]  /*17e0*/  FFMA R9, R10.reuse, R28.reuse, R9 ;  /* 0x0000001c0a097223 */ /* 0x0c1fe20000000009 */
[C---:B------:R-:W-:Y:S02]  /*17f0*/  FFMA R28, R7.reuse, R28, R8 ;  /* 0x0000001c071c7223 */ /* 0x040fe40000000008 */
[----:B------:R-:W0:Y:S01]  /*1800*/  LDS R8, [R14+0x300] ;  /* 0x000300000e087984 */ /* 0x000e220000000800 */
[-C--:B----4-:R-:W-:Y:S01]  /*1810*/  FFMA R23, R10, R33.reuse, R23 ;  /* 0x000000210a177223 */ /* 0x090fe20000000017 */
[----:B------:R-:W-:-:S02]  /*1820*/  FFMA R22, R7, R33, R22 ;  /* 0x0000002107167223 */ /* 0x000fc40000000016 */
[----:B------:R-:W3:Y:S01]  /*1830*/  LDS R33, [R16+0x190] ;  /* 0x0001900010217984 */ /* 0x000ee20000000800 */
[CC--:B-1----:R-:W-:Y:S01]  /*1840*/  FFMA R6, R10.reuse, R30.reuse, R6 ;  /* 0x0000001e0a067223 */ /* 0x0c2fe20000000006 */
[C---:B------:R-:W-:Y:S02]  /*1850*/  FFMA R21, R7.reuse, R30, R21 ;  /* 0x0000001e07157223 */ /* 0x040fe40000000015 */
[----:B------:R-:W1:Y:S01]  /*1860*/  LDS R30, [R14+0x380] ;  /* 0x000380000e1e7984 */ /* 0x000e620000000800 */
[-C--:B--2---:R-:W-:Y:S01]  /*1870*/  FFMA R11, R10, R32.reuse, R11 ;  /* 0x000000200a0b7223 */ /* 0x084fe2000000000b */
[----:B------:R-:W-:Y:S02]  /*1880*/  FFMA R5, R7, R32, R5 ;  /* 0x0000002007057223 */ /* 0x000fe40000000005 */
[----:B------:R-:W2:Y:S01]  /*1890*/  LDS R32, [R16+0x170] ;  /* 0x0001700010207984 */ /* 0x000ea20000000800 */
[----:B0-----:R-:W-:Y:S01]  /*18a0*/  FFMA R27, R34, R8, R27 ;  /* 0x00000008221b7223 */ /* 0x001fe2000000001b */
[C---:B------:R-:W-:Y:S01]  /*18b0*/  FFMA R23, R8.reuse, R35, R23 ;  /* 0x0000002308177223 */ /* 0x040fe20000000017 */
[-C--:B---3--:R-:W-:Y:S01]  /*18c0*/  FFMA R25, R8, R33.reuse, R25 ;  /* 0x0000002108197223 */ /* 0x088fe20000000019 */
[----:B-1----:R-:W-:Y:S01]  /*18d0*/  FFMA R24, R30, R33, R24 ;  /* 0x000000211e187223 */ /* 0x002fe20000000018 */
[----:B------:R-:W-:Y:S01]  /*18e0*/  FFMA R26, R34, R30, R26 ;  /* 0x0000001e221a7223 */ /* 0x000fe2000000001a */
[----:B------:R-:W0:Y:S01]  /*18f0*/  LDS R33, [R16+0x1b0] ;  /* 0x0001b00010217984 */ /* 0x000e220000000800 */
[----:B------:R-:W-:-:S03]  /*1900*/  FFMA R22, R30, R35, R22 ;  /* 0x000000231e167223 */ /* 0x000fc60000000016 */
[----:B------:R-:W-:Y:S01]  /*1910*/  LDS R34, [R16+0x220] ;  /* 0x0002200010227984 */ /* 0x000fe20000000800 */
[-C--:B--2---:R-:W-:Y:S01]  /*1920*/  FFMA R31, R10, R32.reuse, R31 ;  /* 0x000000200a1f7223 */ /* 0x084fe2000000001f */
        /* <DEDUP_REMOVED lines=29> */
[----:B------:R-:W-:Y:S01]  /*1b00*/  LDS R34, [R16+0x290] ;  /* 0x0002900010227984 */ /* 0x000fe20000000800 */
[CC--:B0-----:R-:W-:Y:S01]  /*1b10*/  FFMA R9, R7.reuse, R8.reuse, R9 ;  /* 0x0000000807097223 */ /* 0x0c1fe20000000009 */
[C---:B------:R-:W-:Y:S02]  /*1b20*/  FFMA R28, R10.reuse, R8, R28 ;  /* 0x000000080a1c7223 */ /* 0x040fe4000000001c */
[----:B------:R-:W0:Y:S01]  /*1b30*/  LDS R8, [R14+0x580] ;  /* 0x000580000e087984 */ /* 0x000e220000000800 */
[CC--:B----4-:R-:W-:Y:S01]  /*1b40*/  FFMA R20, R7.reuse, R33.reuse, R20 ;  /* 0x0000002107147223 */ /* 0x0d0fe20000000014 */
[C---:B------:R-:W-:Y:S02]  /*1b50*/  FFMA R12, R10.reuse, R33, R12 ;  /* 0x000000210a0c7223 */ /* 0x040fe4000000000c */
[----:B------:R-:W3:Y:S01]  /*1b60*/  LDS R33, [R16+0x270] ;  /* 0x0002700010217984 */ /* 0x000ee20000000800 */
[-C--:B-1----:R-:W-:Y:S01]  /*1b70*/  FFMA R6, R7, R30.reuse, R6 ;  /* 0x0000001e07067223 */ /* 0x082fe20000000006 */
[----:B------:R-:W-:-:S02]  /*1b80*/  FFMA R21, R10, R30, R21 ;  /* 0x0000001e0a157223 */ /* 0x000fc40000000015 */
[----:B------:R-:W1:Y:S01]  /*1b90*/  LDS R30, [R14+0x500] ;  /* 0x000500000e1e7984 */ /* 0x000e620000000800 */
[-C--:B--2---:R-:W-:Y:S01]  /*1ba0*/  FFMA R11, R7, R32.reuse, R11 ;  /* 0x00000020070b7223 */ /* 0x084fe2000000000b */
[----:B------:R-:W-:Y:S02]  /*1bb0*/  FFMA R5, R10, R32, R5 ;  /* 0x000000200a057223 */ /* 0x000fe40000000005 */
[----:B------:R-:W2:Y:S01]  /*1bc0*/  LDS R32, [R16+0x2a0] ;  /* 0x0002a00010207984 */ /* 0x000ea20000000800 */
[----:B0-----:R-:W-:Y:S01]  /*1bd0*/  FFMA R24, R8, R34, R24 ;  /* 0x0000002208187223 */ /* 0x001fe20000000018 */
[----:B------:R-:W-:Y:S01]  /*1be0*/  FFMA R26, R35, R8, R26 ;  /* 0x00000008231a7223 */ /* 0x000fe2000000001a */
[-C--:B---3--:R-:W-:Y:S01]  /*1bf0*/  FFMA R31, R7, R33.reuse, R31 ;  /* 0x00000021071f7223 */ /* 0x088fe2000000001f */
[----:B------:R-:W-:Y:S01]  /*1c00*/  FFMA R29, R10, R33, R29 ;  /* 0x000000210a1d7223 */ /* 0x000fe2000000001d */
[----:B------:R-:W0:Y:S01]  /*1c10*/  LDS R7, [R16+0x2e0] ;  /* 0x0002e00010077984 */ /* 0x000e220000000800 */
[----:B-1----:R-:W-:Y:S01]  /*1c20*/  FFMA R25, R30, R34, R25 ;  /* 0x000000221e197223 */ /* 0x002fe20000000019 */
[----:B------:R-:W-:-:S02]  /*1c30*/  FFMA R27, R35, R30, R27 ;  /* 0x0000001e231b7223 */ /* 0x000fc4000000001b */
[----:B------:R-:W1:Y:S04]  /*1c40*/  LDS R34, [R16+0x2b0] ;  /* 0x0002b00010227984 */ /* 0x000e680000000800 */
[----:B------:R-:W3:Y:S01]  /*1c50*/  LDS R10, [R16+0x2d0] ;  /* 0x0002d000100a7984 */ /* 0x000ee20000000800 */
[----:B--2---:R-:W-:-:S03]  /*1c60*/  FFMA R23, R30, R32, R23 ;  /* 0x000000201e177223 */ /* 0x004fc60000000017 */
[----:B------:R-:W2:Y:S01]  /*1c70*/  LDS R33, [R16+0x2c0] ;  /* 0x0002c00010217984 */ /* 0x000ea20000000800 */
[----:B------:R-:W-:-:S03]  /*1c80*/  FFMA R22, R8, R32, R22 ;  /* 0x0000002008167223 */ /* 0x000fc60000000016 */
[----:B------:R-:W4:Y:S04]  /*1c90*/  LDS R32, [R16+0x2f0] ;  /* 0x0002f00010207984 */ /* 0x000f280000000800 */
[----:B------:R-:W-:Y:S01]  /*1ca0*/  LDS R35, [R16+0x330] ;  /* 0x0003300010237984 */ /* 0x000fe20000000800 */
[-C--:B0-----:R-:W-:Y:S01]  /*1cb0*/  FFMA R9, R30, R7.reuse, R9 ;  /* 0x000000071e097223 */ /* 0x081fe20000000009 */
[----:B------:R-:W-:Y:S02]  /*1cc0*/  FFMA R28, R8, R7, R28 ;  /* 0x00000007081c7223 */ /* 0x000fe4000000001c */
[----:B------:R-:W0:Y:S01]  /*1cd0*/  LDS R7, [R14+0x600] ;  /* 0x000600000e077984 */ /* 0x000e220000000800 */
[-C--:B-1----:R-:W-:Y:S01]  /*1ce0*/  FFMA R20, R30, R34.reuse, R20 ;  /* 0x000000221e147223 */ /* 0x082fe20000000014 */
[----:B------:R-:W-:-:S02]  /*1cf0*/  FFMA R12, R8, R34, R12 ;  /* 0x00000022080c7223 */ /* 0x000fc4000000000c */
[----:B------:R-:W1:Y:S01]  /*1d00*/  LDS R34, [R16+0x300] ;  /* 0x0003000010227984 */ /* 0x000e620000000800 */
[-C--:B---3--:R-:W-:Y:S01]  /*1d10*/  FFMA R6, R30, R10.reuse, R6 ;  /* 0x0000000a1e067223 */ /* 0x088fe20000000006 */
[----:B------:R-:W-:Y:S02]  /*1d20*/  FFMA R21, R8, R10, R21 ;  /* 0x0000000a08157223 */ /* 0x000fe40000000015 */
[----:B------:R-:W3:Y:S01]  /*1d30*/  LDS R10, [R14+0x680] ;  /* 0x000680000e0a7984 */ /* 0x000ee20000000800 */
[-C--:B--2---:R-:W-:Y:S01]  /*1d40*/  FFMA R11, R30, R33.reuse, R11 ;  /* 0x000000211e0b7223 */ /* 0x084fe2000000000b */
[----:B------:R-:W-:Y:S02]  /*1d50*/  FFMA R5, R8, R33, R5 ;  /* 0x0000002108057223 */ /* 0x000fe40000000005 */
[----:B------:R-:W2:Y:S01]  /*1d60*/  LDS R33, [R16+0x310] ;  /* 0x0003100010217984 */ /* 0x000ea20000000800 */
[-C--:B----4-:R-:W-:Y:S01]  /*1d70*/  FFMA R31, R30, R32.reuse, R31 ;  /* 0x000000201e1f7223 */ /* 0x090fe2000000001f */
[----:B------:R-:W-:-:S02]  /*1d80*/  FFMA R8, R8, R32, R29 ;  /* 0x0000002008087223 */ /* 0x000fc4000000001d */
[----:B------:R-:W4:Y:S04]  /*1d90*/  LDS R30, [R16+0x320] ;  /* 0x00032000101e7984 */ /* 0x000f280000000800 */
[----:B------:R-:W5:Y:S04]  /*1da0*/  LDS R32, [R16+0x360] ;  /* 0x0003600010207984 */ /* 0x000f680000000800 */
[----:B------:R-:W5:Y:S01]  /*1db0*/  LDS R29, [R16+0x350] ;  /* 0x00035000101d7984 */ /* 0x000f620000000800 */
[C---:B0-----:R-:W-:Y:S01]  /*1dc0*/  FFMA R20, R7.reuse, R35, R20 ;  /* 0x0000002307147223 */ /* 0x041fe20000000014 */
[C---:B-1----:R-:W-:Y:S01]  /*1dd0*/  FFMA R27, R34.reuse, R7, R27 ;  /* 0x00000007221b7223 */ /* 0x042fe2000000001b */
[----:B---3--:R-:W-:Y:S01]  /*1de0*/  FFMA R26, R34, R10, R26 ;  /* 0x0000000a221a7223 */ /* 0x008fe2000000001a */
[C---:B------:R-:W-:Y:S01]  /*1df0*/  FFMA R12, R10.reuse, R35, R12 ;  /* 0x000000230a0c7223 */ /* 0x040fe2000000000c */
[----:B------:R-:W0:Y:S01]  /*1e00*/  LDS R34, [R16+0x340] ;  /* 0x0003400010227984 */ /* 0x000e220000000800 */
[-C--:B--2---:R-:W-:Y:S01]  /*1e10*/  FFMA R25, R7, R33.reuse, R25 ;  /* 0x0000002107197223 */ /* 0x084fe20000000019 */
[----:B------:R-:W-:-:S02]  /*1e20*/  FFMA R24, R10, R33, R24 ;  /* 0x000000210a187223 */ /* 0x000fc40000000018 */
[----:B------:R-:W1:Y:S01]  /*1e30*/  LDS R33, [R16+0x370] ;  /* 0x0003700010217984 */ /* 0x000e620000000800 */
[CC--:B----4-:R-:W-:Y:S01]  /*1e40*/  FFMA R23, R7.reuse, R30.reuse, R23 ;  /* 0x0000001e07177223 */ /* 0x0d0fe20000000017 */
[C---:B------:R-:W-:Y:S01]  /*1e50*/  FFMA R22, R10.reuse, R30, R22 ;  /* 0x0000001e0a167223 */ /* 0x040fe20000000016 */
[CC--:B-----5:R-:W-:Y:S01]  /*1e60*/  FFMA R9, R7.reuse, R32.reuse, R9 ;  /* 0x0000002007097223 */ /* 0x0e0fe20000000009 */
[C---:B------:R-:W-:Y:S02]  /*1e70*/  FFMA R32, R10.reuse, R32, R28 ;  /* 0x000000200a207223 */ /* 0x040fe4000000001c */
[----:B------:R-:W-:Y:S01]  /*1e80*/  LDS R28, [R16+0x390] ;  /* 0x00039000101c7984 */ /* 0x000fe20000000800 */
[CC--:B------:R-:W-:Y:S01]  /*1e90*/  FFMA R6, R7.reuse, R29.reuse, R6 ;  /* 0x0000001d07067223 */ /* 0x0c0fe20000000006 */
[C---:B------:R-:W-:Y:S02]  /*1ea0*/  FFMA R21, R10.reuse, R29, R21 ;  /* 0x0000001d0a157223 */ /* 0x040fe40000000015 */
[----:B------:R-:W2:Y:S01]  /*1eb0*/  LDS R29, [R14+0x780] ;  /* 0x000780000e1d7984 */ /* 0x000ea20000000800 */
[-C--:B0-----:R-:W-:Y:S01]  /*1ec0*/  FFMA R30, R7, R34.reuse, R11 ;  /* 0x00000022071e7223 */ /* 0x081fe2000000000b */
[----:B------:R-:W-:-:S02]  /*1ed0*/  FFMA R5, R10, R34, R5 ;  /* 0x000000220a057223 */ /* 0x000fc40000000005 */
[----:B------:R-:W0:Y:S01]  /*1ee0*/  LDS R11, [R14+0x700] ;  /* 0x000700000e0b7984 */ /* 0x000e220000000800 */
[----:B-1----:R-:W-:-:S03]  /*1ef0*/  FFMA R31, R7, R33, R31 ;  /* 0x00000021071f7223 */ /* 0x002fc6000000001f */
[----:B------:R-:W1:Y:S01]  /*1f00*/  LDS R34, [R16+0x380] ;  /* 0x0003800010227984 */ /* 0x000e620000000800 */
[----:B------:R-:W-:-:S03]  /*1f10*/  FFMA R10, R10, R33, R8 ;  /* 0x000000210a0a7223 */ /* 0x000fc60000000008 */
[----:B------:R-:W3:Y:S04]  /*1f20*/  LDS R7, [R16+0x3a0] ;  /* 0x0003a00010077984 */ /* 0x000ee80000000800 */
[----:B------:R-:W4:Y:S01]  /*1f30*/  LDS R8, [R16+0x3e0] ;  /* 0x0003e00010087984 */ /* 0x000f220000000800 */
[----:B--2---:R-:W-:-:S03]  /*1f40*/  FFMA R24, R29, R28, R24 ;  /* 0x0000001c1d187223 */ /* 0x004fc60000000018 */
[----:B------:R-:W2:Y:S01]  /*1f50*/  LDS R33, [R16+0x3d0] ;  /* 0x0003d00010217984 */ /* 0x000ea20000000800 */
[----:B0-----:R-:W-:-:S03]  /*1f60*/  FFMA R25, R11, R28, R25 ;  /* 0x0000001c0b197223 */ /* 0x001fc60000000019 */
[----:B------:R-:W0:Y:S01]  /*1f70*/  LDS R28, [R16+0x3b0] ;  /* 0x0003b000101c7984 */ /* 0x000e220000000800 */
[C---:B-1----:R-:W-:Y:S01]  /*1f80*/  FFMA R27, R34.reuse, R11, R27 ;  /* 0x0000000b221b7223 */ /* 0x042fe2000000001b */
[----:B------:R-:W-:Y:S02]  /*1f90*/  FFMA R26, R34, R29, R26 ;  /* 0x0000001d221a7223 */ /* 0x000fe4000000001a */
[----:B------:R-:W1:Y:S01]  /*1fa0*/  LDS R34, [R16+0x3c0] ;  /* 0x0003c00010227984 */ /* 0x000e620000000800 */
[-C--:B---3--:R-:W-:Y:S01]  /*1fb0*/  FFMA R23, R11, R7.reuse, R23 ;  /* 0x000000070b177223 */ /* 0x088fe20000000017 */
[----:B------:R-:W-:Y:S02]  /*1fc0*/  FFMA R22, R29, R7, R22 ;  /* 0x000000071d167223 */ /* 0x000fe40000000016 */
[----:B------:R-:W3:Y:S01]  /*1fd0*/  LDS R7, [R16+0x3f0] ;  /* 0x0003f00010077984 */ /* 0x000ee20000000800 */
[-C--:B----4-:R-:W-:Y:S01]  /*1fe0*/  FFMA R9, R11, R8.reuse, R9 ;  /* 0x000000080b097223 */ /* 0x090fe20000000009 */
[C---:B------:R-:W-:Y:S01]  /*1ff0*/  FFMA R8, R29.reuse, R8, R32 ;  /* 0x000000081d087223 */ /* 0x040fe20000000020 */
[-C--:B--2---:R-:W-:Y:S01]  /*2000*/  FFMA R21, R29, R33.reuse, R21 ;  /* 0x000000211d157223 */ /* 0x084fe20000000015 */
[C---:B------:R-:W-:Y:S01]  /*2010*/  FFMA R6, R11.reuse, R33, R6 ;  /* 0x000000210b067223 */ /* 0x040fe20000000006 */
[-C--:B0-----:R-:W-:Y:S01]  /*2020*/  FFMA R20, R11, R28.reuse, R20 ;  /* 0x0000001c0b147223 */ /* 0x081fe20000000014 */
[C---:B------:R-:W-:Y:S01]  /*2030*/  FFMA R12, R29.reuse, R28, R12 ;  /* 0x0000001c1d0c7223 */ /* 0x040fe2000000000c */
[-C--:B-1----:R-:W-:Y:S01]  /*2040*/  FFMA R5, R29, R34.reuse, R5 ;  /* 0x000000221d057223 */ /* 0x082fe20000000005 */
[C---:B------:R-:W-:Y:S01]  /*2050*/  FFMA R28, R11.reuse, R34, R30 ;  /* 0x000000220b1c7223 */ /* 0x040fe2000000001e */
[-C--:B---3--:R-:W-:Y:S01]  /*2060*/  FFMA R31, R11, R7.reuse, R31 ;  /* 0x000000070b1f7223 */ /* 0x088fe2000000001f */
[----:B------:R-:W-:Y:S01]  /*2070*/  FFMA R29, R29, R7, R10 ;  /* 0x000000071d1d7223 */ /* 0x000fe2000000000a */
[----:B------:R-:W-:Y:S06]  /*2080*/  BAR.SYNC.DEFER_BLOCKING 0x0 ;  /* 0x0000000000007b1d */ /* 0x000fec0000010000 */
[----:B------:R-:W-:Y:S05]  /*2090*/  BRA.U !UP0, `(.L_x_407) ;  /* 0xffffffed08087547 */ /* 0x000fea000b83ffff */
.L_x_401:
[----:B------:R-:W-:-:S04]  /*20a0*/  UIADD3 UR4, UPT, UPT, UR4, 0x2, URZ ;  /* 0x0000000204047890 */ /* 0x000fc8000fffe0ff */
[----:B------:R-:W-:-:S09]  /*20b0*/  UISETP.GE.AND UP0, UPT, UR4, UR13, UPT ;  /* 0x0000000d0400728c */ /* 0x000fd2000bf06270 */
[----:B------:R-:W-:Y:S05]  /*20c0*/  BRA.U !UP0, `(.L_x_408) ;  /* 0xffffffe908b47547 */ /* 0x000fea000b83ffff */
.L_x_400:
[----:B------:R-:W1:Y:S01]  /*20d0*/  LDC R0, c[0x0][0x3b4] ;  /* 0x0000ed00ff007b82 */ /* 0x000e620000000800 */
[----:B------:R-:W2:Y:S01]  /*20e0*/  LDCU UR5, c[0x0][0x398] ;  /* 0x00007300ff0577ac */ /* 0x000ea20008000800 */
[C---:B------:R-:W-:Y:S01]  /*20f0*/  IADD3 R2, PT, PT, R13.reuse, 0x20, RZ ;  /* 0x000000200d027810 */ /* 0x040fe20007ffe0ff */
[----:B------:R-:W-:Y:S01]  /*2100*/  BSSY.RECONVERGENT B0, `(.L_x_409) ;  /* 0x0000029000007945 */ /* 0x000fe20003800200 */
[----:B------:R-:W1:Y:S04]  /*2110*/  LDCU UR4, c[0x0][0x3b8] ;  /* 0x00007700ff0477ac */ /* 0x000e680008000800 */
[----:B------:R-:W3:Y:S01]  /*2120*/  LDC.64 R36, c[0x0][0x390] ;  /* 0x0000e400ff247b82 */ /* 0x000ee20000000a00 */
[----:B--2---:R-:W-:Y:S01]  /*2130*/  ISETP.GE.AND P0, PT, R13, UR5, PT ;  /* 0x000000050d007c0c */ /* 0x004fe2000bf06270 */
[----:B------:R-:W-:Y:S01]  /*2140*/  IMAD R3, R3, UR5, R13 ;  /* 0x0000000503037c24 */ /* 0x000fe2000f8e020d */
[----:B------:R-:W-:Y:S01]  /*2150*/  ISETP.GE.AND P1, PT, R2, UR5, PT ;  /* 0x0000000502007c0c */ /* 0x000fe2000bf26270 */
[----:B-1----:R-:W-:-:S04]  /*2160*/  IMAD R0, R0, UR4, RZ ;  /* 0x0000000400007c24 */ /* 0x002fc8000f8e02ff */
[----:B------:R-:W-:Y:S02]  /*2170*/  IMAD R0, R0, UR5, RZ ;  /* 0x0000000500007c24 */ /* 0x000fe4000f8e02ff */
[----:B---3--:R-:W-:-:S03]  /*2180*/  IMAD.WIDE.U32 R36, R3, 0x4, R36 ;  /* 0x0000000403247825 */ /* 0x008fc600078e0024 */
        /* <DEDUP_REMOVED lines=15> */
[----:B------:R-:W1:Y:S02]  /*2280*/  LDCU UR4, c[0x0][0x3cc] ;  /* 0x00007980ff0477ac */ /* 0x000e640008000800 */
[----:B-1----:R-:W-:Y:S01]  /*2290*/  FMUL R27, R27, UR4 ;  /* 0x000000041b1b7c20 */ /* 0x002fe20008400000 */
[----:B------:R-:W-:Y:S01]  /*22a0*/  FMUL R25, R25, UR4 ;  /* 0x0000000419197c20 */ /* 0x000fe20008400000 */
[----:B------:R-:W-:Y:S01]  /*22b0*/  FMUL R23, R23, UR4 ;  /* 0x0000000417177c20 */ /* 0x000fe20008400000 */
[----:B------:R-:W-:Y:S01]  /*22c0*/  FMUL R7, R20, UR4 ;  /* 0x0000000414077c20 */ /* 0x000fe20008400000 */
[----:B------:R-:W-:Y:S01]  /*22d0*/  FMUL R13, R28, UR4 ;  /* 0x000000041c0d7c20 */ /* 0x000fe20008400000 */
[----:B0-----:R1:W-:Y:S01]  /*22e0*/  STG.E desc[UR16][R36.64], R27 ;  /* 0x0000001b24007986 */ /* 0x0013e2000c101910 */
[----:B------:R-:W-:Y:S01]  /*22f0*/  FMUL R6, R6, UR4 ;  /* 0x0000000406067c20 */ /* 0x000fe20008400000 */
[----:B------:R-:W-:Y:S01]  /*2300*/  FMUL R9, R9, UR4 ;  /* 0x0000000409097c20 */ /* 0x000fe20008400000 */
[----:B------:R-:W-:Y:S01]  /*2310*/  FMUL R31, R31, UR4 ;  /* 0x000000041f1f7c20 */ /* 0x000fe20008400000 */
[----:B------:R1:W-:Y:S04]  /*2320*/  STG.E desc[UR16][R34.64], R25 ;  /* 0x0000001922007986 */ /* 0x0003e8000c101910 */
[----:B------:R1:W-:Y:S04]  /*2330*/  STG.E desc[UR16][R32.64], R23 ;  /* 0x0000001720007986 */ /* 0x0003e8000c101910 */
[----:B------:R1:W-:Y:S04]  /*2340*/  STG.E desc[UR16][R18.64], R7 ;  /* 0x0000000712007986 */ /* 0x0003e8000c101910 */
[----:B------:R1:W-:Y:S04]  /*2350*/  STG.E desc[UR16][R16.64], R13 ;  /* 0x0000000d10007986 */ /* 0x0003e8000c101910 */
[----:B------:R1:W-:Y:S04]  /*2360*/  STG.E desc[UR16][R14.64], R6 ;  /* 0x000000060e007986 */ /* 0x0003e8000c101910 */
[----:B------:R1:W-:Y:S04]  /*2370*/  STG.E desc[UR16][R2.64], R9 ;  /* 0x0000000902007986 */ /* 0x0003e8000c101910 */
[----:B------:R1:W-:Y:S02]  /*2380*/  STG.E desc[UR16][R10.64], R31 ;  /* 0x0000001f0a007986 */ /* 0x0003e4000c101910 */
.L_x_410:
[----:B0-----:R-:W-:Y:S05]  /*2390*/  BSYNC.RECONVERGENT B0 ;  /* 0x0000000000007941 */ /* 0x001fea0003800200 */
.L_x_409:
[----:B------:R-:W-:Y:S05]  /*23a0*/  @P1 EXIT ;  /* 0x000000000000194d */ /* 0x000fea0003800000 */
[----:B------:R-:W1:Y:S02]  /*23b0*/  LDCU UR4, c[0x0][0x3cc] ;  /* 0x00007980ff0477ac */ /* 0x000e640008000800 */
[----:B-1----:R-:W-:Y:S01]  /*23c0*/  FMUL R7, R26, UR4 ;  /* 0x000000041a077c20 */ /* 0x002fe20008400000 */
[----:B------:R-:W-:Y:S01]  /*23d0*/  FMUL R9, R24, UR4 ;  /* 0x0000000418097c20 */ /* 0x000fe20008400000 */
[----:B------:R-:W-:Y:S01]  /*23e0*/  FMUL R13, R22, UR4 ;  /* 0x00000004160d7c20 */ /* 0x000fe20008400000 */
[----:B------:R-:W-:Y:S01]  /*23f0*/  FMUL R23, R12, UR4 ;  /* 0x000000040c177c20 */ /* 0x000fe20008400000 */
[----:B------:R-:W-:Y:S01]  /*2400*/  FMUL R5, R5, UR4 ;  /* 0x0000000405057c20 */ /* 0x000fe20008400000 */
[----:B------:R-:W-:Y:S01]  /*2410*/  STG.E desc[UR16][R36.64+0x80], R7 ;  /* 0x0000800724007986 */ /* 0x000fe2000c101910 */
[----:B------:R-:W-:Y:S01]  /*2420*/  FMUL R21, R21, UR4 ;  /* 0x0000000415157c20 */ /* 0x000fe20008400000 */
[----:B------:R-:W-:Y:S01]  /*2430*/  FMUL R25, R8, UR4 ;  /* 0x0000000408197c20 */ /* 0x000fe20008400000 */
[----:B------:R-:W-:Y:S01]  /*2440*/  FMUL R29, R29, UR4 ;  /* 0x000000041d1d7c20 */ /* 0x000fe20008400000 */
        /* <DEDUP_REMOVED lines=8> */
.L_x_411:
        /* <DEDUP_REMOVED lines=11> */
.L_x_1056:


//--------------------- .text._Z20filterActs_YxX_colorILi4ELi32ELi2ELi4ELi3ELb1ELb0EEvPfS0_S0_iiiiiiiiiiffi --------------------------
	.section	.text._Z20filterActs_YxX_colorILi4ELi32ELi2ELi4ELi3ELb1ELb0EEvPfS0_S0_iiiiiiiiiiffi,"ax",@progbits
	.align	128
        .global         _Z20filterActs_YxX_colorILi4ELi32ELi2ELi4ELi3ELb1ELb0EEvPfS0_S0_iiiiiiiiiiffi
        .type           _Z20filterActs_YxX_colorILi4ELi32ELi2ELi4ELi3ELb1ELb0EEvPfS0_S0_iiiiiiiiiiffi,@function
        .size           _Z20filterActs_YxX_colorILi4ELi32ELi2ELi4ELi3ELb1ELb0EEvPfS0_S0_iiiiiiiiiiffi,(.L_x_1057 - _Z20filterActs_YxX_colorILi4ELi32ELi2ELi4ELi3ELb1ELb0EEvPfS0_S0_iiiiiiiiiiffi)
        .other          _Z20filterActs_YxX_colorILi4ELi32ELi2ELi4ELi3ELb1ELb0EEvPfS0_S0_iiiiiiiiiiffi,@"STO_CUDA_ENTRY STV_DEFAULT"
_Z20filterActs_YxX_colorILi4ELi32ELi2ELi4ELi3ELb1ELb0EEvPfS0_S0_iiiiiiiiiiffi:
.text._Z20filterActs_YxX_colorILi4ELi32ELi2ELi4ELi3ELb1ELb0EEvPfS0_S0_iiiiiiiiiiffi:
        /* <DEDUP_REMOVED lines=27> */
[----:B0-----:R-:W-:-:S03]  /*01b0*/  LEA R2, R0, R23, 0x5 ;  /* 0x0000001700027211 */ /* 0x001fc600078e28ff */
[----:B------:R-:W-:Y:S01]  /*01c0*/  UIMAD.WIDE.U32 UR4, UR5, UR7, UR4 ;  /* 0x00000007050472a5 */ /* 0x000fe2000f8e0004 */
[----:B------:R-:W-:-:S03]  /*01d0*/  SHF.R.U32.HI R21, RZ, 0x4, R2 ;  /* 0x00000004ff157819 */ /* 0x000fc60000011602 */
[----:B-1----:R-:W-:Y:S02]  /*01e0*/  UIMAD.WIDE.U32 UR4, UR5, UR8, URZ ;  /* 0x00000008050472a5 */ /* 0x002fe4000f8e00ff */
[----:B------:R-:W-:-:S05]  /*01f0*/  IMAD R3, R21, UR9, R16 ;  /* 0x0000000915037c24 */ /* 0x000fca000f8e0210 */
        /* <DEDUP_REMOVED lines=54> */
[----:B------:R-:W-:-:S06]  /*0560*/  IMAD R19, R22, R3, RZ ;  /* 0x0000000316137224 */ /* 0x000fcc00078e02ff */
[----:B------:R-:W-:-:S05]  /*0570*/  IMAD.HI.U32 R19, R15, R19, UR4 ;  /* 0x000000040f137e27 */ /* 0x000fca000f8e0013 */
[----:B------:R-:W-:-:S13]  /*0580*/  R2UR UR4, R19 ;  /* 0x00000000130472ca */ /* 0x000fda00000e0000 */
[----:B------:R-:W-:-:S06]  /*0590*/  UIMAD.WIDE.U32 UR4, UR4, UR6, URZ ;  /* 0x00000006040472a5 */ /* 0x000fcc000f8e00ff */
[----:B------:R-:W-:Y:S01]  /*05a0*/  IADD3 R14, PT, PT, RZ, -UR5, RZ ;  /* 0x80000005ff0e7c10 */ /* 0x000fe2000fffe0ff */
[----:B------:R-:W-:Y:S02]  /*05b0*/  UMOV UR4, 0x400 ;  /* 0x0000040000047882 */ /* 0x000fe40000000000 */
[----:B0-----:R-:W-:Y:S02]  /*05c0*/  ULEA UR14, UR8, UR4, 0x18 ;  /* 0x00000004080e7291 */ /* 0x001fe4000f8ec0ff */
[C---:B------:R-:W-:Y:S01]  /*05d0*/  IMAD R14, R3.reuse, R14, UR6 ;  /* 0x00000006030e7e24 */ /* 0x040fe2000f8e020e */
        /* <DEDUP_REMOVED lines=28> */
.L_x_419:
[----:B------:R-:W-:Y:S01]  /*07a0*/  ISETP.GT.U32.AND P0, PT, R2, 0x3f, PT ;  /* 0x0000003f0200780c */ /* 0x000fe20003f04070 */
[----:B------:R-:W-:-:S12]  /*07b0*/  BSSY.RECONVERGENT B0, `(.L_x_413) ;  /* 0x0000014000007945 */ /* 0x000fd80003800200 */
[----:B--2---:R-:W-:Y:S05]  /*07c0*/  @P0 BRA `(.L_x_414) ;  /* 0x0000000000480947 */ /* 0x004fea0003800000 */
        /* <DEDUP_REMOVED lines=15> */
.L_x_415:
[----:B------:R1:W-:Y:S04]  /*08c0*/  STS [R24], RZ ;  /* 0x000000ff18007388 */ /* 0x0003e80000000800 */
[----:B------:R1:W-:Y:S04]  /*08d0*/  STS [R24+0x100], RZ ;  /* 0x000100ff18007388 */ /* 0x0003e80000000800 */
[----:B------:R1:W-:Y:S02]  /*08e0*/  STS [R24+0x200], RZ ;  /* 0x000200ff18007388 */ /* 0x0003e40000000800 */
.L_x_414:
[----:B------:R-:W-:Y:S05]  /*08f0*/  BSYNC.RECONVERGENT B0 ;  /* 0x0000000000007941 */ /* 0x000fea0003800200 */
.L_x_413:
        /* <DEDUP_REMOVED lines=39> */
[C---:B------:R-:W-:Y:S01]  /*0b70*/  IADD3 R18, PT, PT, R19.reuse, R14, RZ ;  /* 0x0000000e13127210 */ /* 0x040fe20007ffe0ff */
[----:B------:R-:W-:-:S03]  /*0b80*/  IMAD R16, R19, R15, R26 ;  /* 0x0000000f13107224 */ /* 0x000fc600078e021a */
[----:B------:R-:W-:Y:S01]  /*0b90*/  IADD3 R14, PT, PT, R18, R14, RZ ;  /* 0x0000000e120e7210 */ /* 0x000fe20007ffe0ff */
[----:B------:R-:W-:Y:S02]  /*0ba0*/  IMAD R17, R16, UR18, RZ ;  /* 0x0000001210117c24 */ /* 0x000fe4000f8e02ff */
[-CC-:B------:R-:W-:Y:S02]  /*0bb0*/  IMAD R16, R18, R15.reuse, R26.reuse ;  /* 0x0000000f12107224 */ /* 0x180fe400078e021a */
[----:B------:R-:W-:Y:S01]  /*0bc0*/  IMAD R15, R14, R15, R26 ;  /* 0x0000000f0e0f7224 */ /* 0x000fe200078e021a */
[----:B------:R-:W-:Y:S01]  /*0bd0*/  SHF.R.S32.HI R14, RZ, 0x1f, R8 ;  /* 0x0000001fff0e7819 */ /* 0x000fe20000011408 */
[----:B------:R-:W-:Y:S01]  /*0be0*/  IMAD R27, R16, UR18, RZ ;  /* 0x00000012101b7c24 */ /* 0x000fe2000f8e02ff */
[----:B------:R-:W-:Y:S01]  /*0bf0*/  IADD3 R19, P0, PT, R8, R17, RZ ;  /* 0x0000001108137210 */ /* 0x000fe20007f1e0ff */
[----:B------:R-:W-:-:S03]  /*0c00*/  IMAD R29, R15, UR18, RZ ;  /* 0x000000120f1d7c24 */ /* 0x000fc6000f8e02ff */
[-C--:B------:R-:W-:Y:S02]  /*0c10*/  LEA.HI.X.SX32 R26, R17, R14.reuse, 0x1, P0 ;  /* 0x0000000e111a7211 */ /* 0x080fe400000f0eff */
[C---:B------:R-:W-:Y:S02]  /*0c20*/  LEA R18, P0, R19.reuse, UR20, 0x2 ;  /* 0x0000001413127c11 */ /* 0x040fe4000f8010ff */
[C---:B------:R-:W-:Y:S02]  /*0c30*/  IADD3 R15, P1, PT, R8.reuse, R29, RZ ;  /* 0x0000001d080f7210 */ /* 0x040fe40007f3e0ff */
[----:B------:R-:W-:Y:S02]  /*0c40*/  LEA.HI.X R19, R19, UR21, R26, 0x2, P0 ;  /* 0x0000001513137c11 */ /* 0x000fe400080f141a */
[----:B------:R-:W-:Y:S02]  /*0c50*/  IADD3 R17, P0, PT, R8, R27, RZ ;  /* 0x0000001b08117210 */ /* 0x000fe40007f1e0ff */
[-C--:B------:R-:W-:Y:S01]  /*0c60*/  LEA.HI.X.SX32 R16, R29, R14.reuse, 0x1, P1 ;  /* 0x0000000e1d107211 */ /* 0x080fe200008f0eff */
[----:B------:R-:W2:Y:S01]  /*0c70*/  LDG.E R26, desc[UR16][R18.64] ;  /* 0x00000010121a7981 */ /* 0x000ea2000c1e1900 */
[----:B------:R-:W-:-:S02]  /*0c80*/  LEA.HI.X.SX32 R27, R27, R14, 0x1, P0 ;  /* 0x0000000e1b1b7211 */ /* 0x000fc400000f0eff */
[C---:B------:R-:W-:Y:S01]  /*0c90*/  LEA R14, P0, R15.reuse, UR20, 0x2 ;  /* 0x000000140f0e7c11 */ /* 0x040fe2000f8010ff */
[----:B------:R-:W3:Y:S03]  /*0ca0*/  LDG.E R28, desc[UR16][R18.64+0x80] ;  /* 0x00008010121c7981 */ /* 0x000ee6000c1e1900 */
[----:B------:R-:W-:Y:S02]  /*0cb0*/  LEA.HI.X R15, R15, UR21, R16, 0x2, P0 ;  /* 0x000000150f0f7c11 */ /* 0x000fe400080f1410 */
[----:B------:R-:W-:-:S03]  /*0cc0*/  LEA R16, P0, R17, UR20, 0x2 ;  /* 0x0000001411107c11 */ /* 0x000fc6000f8010ff */
[----:B------:R-:W4:Y:S01]  /*0cd0*/  LDG.E R29, desc[UR16][R14.64] ;  /* 0x000000100e1d7981 */ /* 0x000f22000c1e1900 */
[----:B------:R-:W-:-:S05]  /*0ce0*/  LEA.HI.X R17, R17, UR21, R27, 0x2, P0 ;  /* 0x0000001511117c11 */ /* 0x000fca00080f141b */
[----:B------:R-:W5:Y:S04]  /*0cf0*/  LDG.E R18, desc[UR16][R16.64] ;  /* 0x0000001010127981 */ /* 0x000f68000c1e1900 */
[----:B------:R-:W5:Y:S04]  /*0d00*/  LDG.E R14, desc[UR16][R14.64+0x80] ;  /* 0x000080100e0e7981 */ /* 0x000f68000c1e1900 */
[----:B------:R-:W5:Y:S04]  /*0d10*/  LDG.E R19, desc[UR16][R16.64+0x80] ;  /* 0x0000801010137981 */ /* 0x000f68000c1e1900 */
[----:B--2---:R0:W-:Y:S04]  /*0d20*/  STS [R25], R26 ;  /* 0x0000001a19007388 */ /* 0x0041e80000000800 */
[----:B---3--:R0:W-:Y:S04]  /*0d30*/  STS [R25+0x80], R28 ;  /* 0x0000801c19007388 */ /* 0x0081e80000000800 */
[----:B----4-:R0:W-:Y:S04]  /*0d40*/  STS [R25+0x800], R29 ;  /* 0x0008001d19007388 */ /* 0x0101e80000000800 */
[----:B-----5:R0:W-:Y:S04]  /*0d50*/  STS [R25+0x400], R18 ;  /* 0x0004001219007388 */ /* 0x0201e80000000800 */
[----:B------:R0:W-:Y:S04]  /*0d60*/  STS [R25+0x880], R14 ;  /* 0x0008800e19007388 */ /* 0x0001e80000000800 */
[----:B------:R0:W-:Y:S01]  /*0d70*/  STS [R25+0x480], R19 ;  /* 0x0004801319007388 */ /* 0x0001e20000000800 */
[----:B------:R-:W-:Y:S05]  /*0d80*/  BRA `(.L_x_417) ;  /* 0x0000000000187947 */ /* 0x000fea0003800000 */
.L_x_418:
[----:B------:R2:W-:Y:S04]  /*0d90*/  STS [R25], RZ ;  /* 0x000000ff19007388 */ /* 0x0005e80000000800 */
[----:B------:R2:W-:Y:S04]  /*0da0*/  STS [R25+0x400], RZ ;  /* 0x000400ff19007388 */ /* 0x0005e80000000800 */
[----:B------:R2:W-:Y:S04]  /*0db0*/  STS [R25+0x800], RZ ;  /* 0x000800ff19007388 */ /* 0x0005e80000000800 */
[----:B------:R2:W-:Y:S04]  /*0dc0*/  STS [R25+0x80], RZ ;  /* 0x000080ff19007388 */ /* 0x0005e80000000800 */
[----:B------:R2:W-:Y:S04]  /*0dd0*/  STS [R25+0x480], RZ ;  /* 0x000480ff19007388 */ /* 0x0005e80000000800 */
[----:B------:R2:W-:Y:S02]  /*0de0*/  STS [R25+0x880], RZ ;  /* 0x000880ff19007388 */ /* 0x0005e40000000800 */
.L_x_417:
[----:B------:R-:W-:Y:S05]  /*0df0*/  BSYNC.RECONVERGENT B0 ;  /* 0x0000000000007941 */ /* 0x000fea0003800200 */
.L_x_416:
        /* <DEDUP_REMOVED lines=9> */
[----:B------:R-:W0:Y:S04]  /*0e90*/  LDS R16, [R23] ;  /* 0x0000000017107984 */ /* 0x000e280000000800 */
[----:B------:R-:W3:Y:S04]  /*0ea0*/  LDS R14, [R23+0x80] ;  /* 0x00008000170e7984 */ /* 0x000ee80000000800 */
[----:B------:R-:W4:Y:S04]  /*0eb0*/  LDS R19, [R22+0x10] ;  /* 0x0000100016137984 */ /* 0x000f280000000800 */
[----:B------:R-:W5:Y:S04]  /*0ec0*/  LDS R17, [R22+0x20] ;  /* 0x0000200016117984 */ /* 0x000f680000000800 */
[----:B------:R-:W1:Y:S04]  /*0ed0*/  LDS R15, [R22+0x30] ;  /* 0x00003000160f7984 */ /* 0x000e680000000800 */
[----:B------:R-:W-:Y:S04]  /*0ee0*/  LDS R29, [R22+0x230] ;  /* 0x00023000161d7984 */ /* 0x000fe80000000800 */
[----:B------:R-:W-:Y:S01]  /*0ef0*/  LDS R26, [R22+0x210] ;  /* 0x00021000161a7984 */ /* 0x000fe20000000800 */
[C---:B0-----:R-:W-:Y:S01]  /*0f00*/  FFMA R11, R18.reuse, R16, R11 ;  /* 0x00000010120b7223 */ /* 0x041fe2000000000b */
[----:B---3--:R-:W-:-:S02]  /*0f10*/  FFMA R10, R18, R14, R10 ;  /* 0x0000000e120a7223 */ /* 0x008fc4000000000a */
[----:B------:R-:W-:Y:S01]  /*0f20*/  LDS R18, [R22+0x40] ;  /* 0x0000400016127984 */ /* 0x000fe20000000800 */
[-C--:B----4-:R-:W-:Y:S01]  /*0f30*/  FFMA R9, R16, R19.reuse, R9 ;  /* 0x0000001310097223 */ /* 0x090fe20000000009 */
[----:B------:R-:W-:Y:S02]  /*0f40*/  FFMA R7, R14, R19, R7 ;  /* 0x000000130e077223 */ /* 0x000fe40000000007 */
[----:B------:R-:W-:Y:S01]  /*0f50*/  LDS R19, [R22+0x50] ;  /* 0x0000500016137984 */ /* 0x000fe20000000800 */
[-C--:B-----5:R-:W-:Y:S01]  /*0f60*/  FFMA R6, R16, R17.reuse, R6 ;  /* 0x0000001110067223 */ /* 0x0a0fe20000000006 */
[----:B------:R-:W-:Y:S02]  /*0f70*/  FFMA R5, R14, R17, R5 ;  /* 0x000000110e057223 */ /* 0x000fe40000000005 */
[----:B------:R-:W-:Y:S01]  /*0f80*/  LDS R17, [R22+0x60] ;  /* 0x0000600016117984 */ /* 0x000fe20000000800 */
[-C--:B-1----:R-:W-:Y:S01]  /*0f90*/  FFMA R4, R16, R15.reuse, R4 ;  /* 0x0000000f10047223 */ /* 0x082fe20000000004 */
[----:B------:R-:W-:-:S02]  /*0fa0*/  FFMA R3, R14, R15, R3 ;  /* 0x0000000f0e037223 */ /* 0x000fc40000000003 */
[----:B------:R-:W0:Y:S04]  /*0fb0*/  LDS R16, [R23+0x100] ;  /* 0x0001000017107984 */ /* 0x000e280000000800 */
[----:B------:R-:W1:Y:S04]  /*0fc0*/  LDS R14, [R23+0x180] ;  /* 0x00018000170e7984 */ /* 0x000e680000000800 */
[----:B------:R-:W3:Y:S01]  /*0fd0*/  LDS R15, [R22+0x70] ;  /* 0x00007000160f7984 */ /* 0x000ee20000000800 */
[----:B0-----:R-:W-:Y:S01]  /*0fe0*/  FFMA R11, R18, R16, R11 ;  /* 0x00000010120b7223 */ /* 0x001fe2000000000b */
[C---:B------:R-:W-:Y:S01]  /*0ff0*/  FFMA R9, R16.reuse, R19, R9 ;  /* 0x0000001310097223 */ /* 0x040fe20000000009 */
[----:B------:R-:W-:Y:S01]  /*1000*/  FFMA R6, R16, R17, R6 ;  /* 0x0000001110067223 */ /* 0x000fe20000000006 */
[----:B-1----:R-:W-:Y:S01]  /*1010*/  FFMA R10, R18, R14, R10 ;  /* 0x0000000e120a7223 */ /* 0x002fe2000000000a */
[C---:B------:R-:W-:Y:S01]  /*1020*/  FFMA R7, R14.reuse, R19, R7 ;  /* 0x000000130e077223 */ /* 0x040fe20000000007 */
[----:B------:R-:W-:Y:S01]  /*1030*/  FFMA R5, R14, R17, R5 ;  /* 0x000000110e057223 */ /* 0x000fe20000000005 */
[----:B------:R-:W-:Y:S01]  /*1040*/  LDS R18, [R22+0x80] ;  /* 0x0000800016127984 */ /* 0x000fe20000000800 */
[-C--:B---3--:R-:W-:Y:S01]  /*1050*/  FFMA R4, R16, R15.reuse, R4 ;  /* 0x0000000f10047223 */ /* 0x088fe20000000004 */
[----:B------:R-:W-:-:S02]  /*1060*/  FFMA R3, R14, R15, R3 ;  /* 0x0000000f0e037223 */ /* 0x000fc40000000003 */
[----:B------:R-:W0:Y:S04]  /*1070*/  LDS R16, [R23+0x200] ;  /* 0x0002000017107984 */ /* 0x000e280000000800 */
[----:B------:R-:W1:Y:S04]  /*1080*/  LDS R14, [R23+0x280] ;  /* 0x00028000170e7984 */ /* 0x000e680000000800 */
[----:B------:R-:W3:Y:S04]  /*1090*/  LDS R19, [R22+0x90] ;  /* 0x0000900016137984 */ /* 0x000ee80000000800 */
[----:B------:R-:W4:Y:S04]  /*10a0*/  LDS R17, [R22+0xa0] ;  /* 0x0000a00016117984 */ /* 0x000f280000000800 */
[----:B------:R-:W5:Y:S01]  /*10b0*/  LDS R15, [R22+0xb0] ;  /* 0x0000b000160f7984 */ /* 0x000f620000000800 */
[C---:B0-----:R-:W-:Y:S01]  /*10c0*/  FFMA R11, R18.reuse, R16, R11 ;  /* 0x00000010120b7223 */ /* 0x041fe2000000000b */
[----:B-1----:R-:W-:-:S02]  /*10d0*/  FFMA R10, R18, R14, R10 ;  /* 0x0000000e120a7223 */ /* 0x002fc4000000000a */
[----:B------:R-:W-:Y:S01]  /*10e0*/  LDS R18, [R22+0xc0] ;  /* 0x0000c00016127984 */ /* 0x000fe20000000800 */
[-C--:B---3--:R-:W-:Y:S01]  /*10f0*/  FFMA R9, R16, R19.reuse, R9 ;  /* 0x0000001310097223 */ /* 0x088fe20000000009 */
[----:B------:R-:W-:Y:S02]  /*1100*/  FFMA R7, R14, R19, R7 ;  /* 0x000000130e077223 */ /* 0x000fe40000000007 */
[----:B------:R-:W-:Y:S01]  /*1110*/  LDS R19, [R22+0xd0] ;  /* 0x0000d00016137984 */ /* 0x000fe20000000800 */
[-C--:B----4-:R-:W-:Y:S01]  /*1120*/  FFMA R6, R16, R17.reuse, R6 ;  /* 0x0000001110067223 */ /* 0x090fe20000000006 */
[----:B------:R-:W-:Y:S02]  /*1130*/  FFMA R5, R14, R17, R5 ;  /* 0x000000110e057223 */ /* 0x000fe40000000005 */
[----:B------:R-:W-:Y:S01]  /*1140*/  LDS R17, [R22+0xe0] ;  /* 0x0000e00016117984 */ /* 0x000fe20000000800 */
[-C--:B-----5:R-:W-:Y:S01]  /*1150*/  FFMA R4, R16, R15.reuse, R4 ;  /* 0x0000000f10047223 */ /* 0x0a0fe20000000004 */
        /* <DEDUP_REMOVED lines=66> */
[----:B------:R-:W0:Y:S01]  /*1580*/  LDS R18, [R23+0x800] ;  /* 0x0008000017127984 */ /* 0x000e220000000800 */
[-C--:B---3--:R-:W-:Y:S01]  /*1590*/  FFMA R4, R16, R15.reuse, R4 ;  /* 0x0000000f10047223 */ /* 0x088fe20000000004 */
[----:B------:R-:W-:-:S02]  /*15a0*/  FFMA R16, R14, R15, R3 ;  /* 0x0000000f0e107223 */ /* 0x000fc40000000003 */
[----:B------:R-:W1:Y:S04]  /*15b0*/  LDS R19, [R22+0x220] ;  /* 0x0002200016137984 */ /* 0x000e680000000800 */
[----:B------:R-:W3:Y:S04]  /*15c0*/  LDS R17, [R23+0x880] ;  /* 0x0008800017117984 */ /* 0x000ee80000000800 */
[----:B------:R-:W4:Y:S01]  /*15d0*/  LDS R14, [R22+0x200] ;  /* 0x00020000160e7984 */ /* 0x000f220000000800 */
[----:B0-----:R-:W-:-:S03]  /*15e0*/  FFMA R27, R18, R29, R4 ;  /* 0x0000001d121b7223 */ /* 0x001fc60000000004 */
[----:B------:R-:W-:Y:S01]  /*15f0*/  LDS R4, [R22+0x240] ;  /* 0x0002400016047984 */ /* 0x000fe20000000800 */
[----:B-1----:R-:W-:-:S03]  /*1600*/  FFMA R15, R18, R19, R6 ;  /* 0x00000013120f7223 */ /* 0x002fc60000000006 */
[----:B------:R-:W0:Y:S01]  /*1610*/  LDS R6, [R23+0x980] ;  /* 0x0009800017067984 */ /* 0x000e220000000800 */
[C---:B---3--:R-:W-:Y:S01]  /*1620*/  FFMA R19, R17.reuse, R19, R5 ;  /* 0x0000001311137223 */ /* 0x048fe20000000005 */
[C---:B------:R-:W-:Y:S01]  /*1630*/  FFMA R5, R17.reuse, R29, R16 ;  /* 0x0000001d11057223 */ /* 0x040fe20000000010 */
[----:B------:R-:W-:Y:S01]  /*1640*/  FFMA R7, R17, R26, R7 ;  /* 0x0000001a11077223 */ /* 0x000fe20000000007 */
[----:B------:R-:W1:Y:S01]  /*1650*/  LDS R29, [R23+0x900] ;  /* 0x00090000171d7984 */ /* 0x000e620000000800 */
[C---:B----4-:R-:W-:Y:S01]  /*1660*/  FFMA R3, R14.reuse, R17, R10 ;  /* 0x000000110e037223 */ /* 0x050fe2000000000a */
[----:B------:R-:W-:Y:S01]  /*1670*/  FFMA R11, R14, R18, R11 ;  /* 0x000000120e0b7223 */ /* 0x000fe2000000000b */
[----:B------:R-:W-:Y:S01]  /*1680*/  FFMA R14, R18, R26, R9 ;  /* 0x0000001a120e7223 */ /* 0x000fe20000000009 */
[----:B------:R-:W3:Y:S04]  /*1690*/  LDS R17, [R22+0x250] ;  /* 0x0002500016117984 */ /* 0x000ee80000000800 */
[----:B------:R-:W4:Y:S04]  /*16a0*/  LDS R16, [R22+0x260] ;  /* 0x0002600016107984 */ /* 0x000f280000000800 */
[----:B------:R-:W5:Y:S04]  /*16b0*/  LDS R10, [R22+0x270] ;  /* 0x00027000160a7984 */ /* 0x000f680000000800 */
[----:B------:R-:W-:Y:S04]  /*16c0*/  LDS R26, [R22+0x290] ;  /* 0x00029000161a7984 */ /* 0x000fe80000000800 */
[----:B------:R-:W-:Y:S01]  /*16d0*/  LDS R18, [R22+0x2a0] ;  /* 0x0002a00016127984 */ /* 0x000fe20000000800 */
[C---:B0-----:R-:W-:Y:S01]  /*16e0*/  FFMA R9, R4.reuse, R6, R3 ;  /* 0x0000000604097223 */ /* 0x041fe20000000003 */
[----:B-1----:R-:W-:-:S02]  /*16f0*/  FFMA R28, R4, R29, R11 ;  /* 0x0000001d041c7223 */ /* 0x002fc4000000000b */
[----:B------:R-:W-:Y:S01]  /*1700*/  LDS R11, [R22+0x2b0] ;  /* 0x0002b000160b7984 */ /* 0x000fe20000000800 */
[CC--:B---3--:R-:W-:Y:S01]  /*1710*/  FFMA R4, R29.reuse, R17.reuse, R14 ;  /* 0x000000111d047223 */ /* 0x0c8fe2000000000e */
[C---:B------:R-:W-:Y:S02]  /*1720*/  FFMA R17, R6.reuse, R17, R7 ;  /* 0x0000001106117223 */ /* 0x040fe40000000007 */
[----:B------:R-:W-:Y:S01]  /*1730*/  LDS R14, [R23+0xa80] ;  /* 0x000a8000170e7984 */ /* 0x000fe20000000800 */
[CC--:B----4-:R-:W-:Y:S01]  /*1740*/  FFMA R3, R6.reuse, R16.reuse, R19 ;  /* 0x0000001006037223 */ /* 0x0d0fe20000000013 */
[C---:B------:R-:W-:Y:S02]  /*1750*/  FFMA R15, R29.reuse, R16, R15 ;  /* 0x000000101d0f7223 */ /* 0x040fe4000000000f */
[----:B------:R-:W0:Y:S01]  /*1760*/  LDS R19, [R22+0x280] ;  /* 0x0002800016137984 */ /* 0x000e220000000800 */
[-C--:B-----5:R-:W-:Y:S01]  /*1770*/  FFMA R5, R6, R10.reuse, R5 ;  /* 0x0000000a06057223 */ /* 0x0a0fe20000000005 */
[----:B------:R-:W-:-:S02]  /*1780*/  FFMA R16, R29, R10, R27 ;  /* 0x0000000a1d107223 */ /* 0x000fc4000000001b */
[----:B------:R-:W1:Y:S01]  /*1790*/  LDS R7, [R23+0xa00] ;  /* 0x000a000017077984 */ /* 0x000e620000000800 */
[----:B0-----:R-:W-:Y:S01]  /*17a0*/  FFMA R10, R19, R14, R9 ;  /* 0x0000000e130a7223 */ /* 0x001fe20000000009 */
[C---:B-1----:R-:W-:Y:S01]  /*17b0*/  FFMA R9, R7.reuse, R26, R4 ;  /* 0x0000001a07097223 */ /* 0x042fe20000000004 */
[----:B------:R-:W-:Y:S01]  /*17c0*/  FFMA R6, R7, R18, R15 ;  /* 0x0000001207067223 */ /* 0x000fe2000000000f */
[C---:B------:R-:W-:Y:S01]  /*17d0*/  FFMA R26, R14.reuse, R26, R17 ;  /* 0x0000001a0e1a7223 */ /* 0x040fe20000000011 */
[C---:B------:R-:W-:Y:S01]  /*17e0*/  FFMA R18, R14.reuse, R18, R3 ;  /* 0x000000120e127223 */ /* 0x040fe20000000003 */
[----:B------:R-:W-:Y:S01]  /*17f0*/  FFMA R28, R19, R7, R28 ;  /* 0x00000007131c7223 */ /* 0x000fe2000000001c */
[-C--:B------:R-:W-:Y:S01]  /*1800*/  FFMA R16, R7, R11.reuse, R16 ;  /* 0x0000000b07107223 */ /* 0x080fe20000000010 */
[----:B------:R-:W-:Y:S01]  /*1810*/  FFMA R14, R14, R11, R5 ;  /* 0x0000000b0e0e7223 */ /* 0x000fe20000000005 */
[----:B------:R-:W-:Y:S04]  /*1820*/  LDS R4, [R23+0xb00] ;  /* 0x000b000017047984 */ /* 0x000fe80000000800 */
[----:B------:R-:W0:Y:S04]  /*1830*/  LDS R7, [R22+0x2d0] ;  /* 0x0002d00016077984 */ /* 0x000e280000000800 */
[----:B------:R-:W1:Y:S04]  /*1840*/  LDS R5, [R22+0x2e0] ;  /* 0x0002e00016057984 */ /* 0x000e680000000800 */
[----:B------:R-:W3:Y:S04]  /*1850*/  LDS R17, [R22+0x2c0] ;  /* 0x0002c00016117984 */ /* 0x000ee80000000800 */
[----:B------:R-:W4:Y:S04]  /*1860*/  LDS R3, [R23+0xb80] ;  /* 0x000b800017037984 */ /* 0x000f280000000800 */
[----:B------:R-:W5:Y:S01]  /*1870*/  LDS R15, [R22+0x2f0] ;  /* 0x0002f000160f7984 */ /* 0x000f620000000800 */
[C---:B0-----:R-:W-:Y:S01]  /*1880*/  FFMA R9, R4.reuse, R7, R9 ;  /* 0x0000000704097223 */ /* 0x041fe20000000009 */
[C---:B-1----:R-:W-:Y:S01]  /*1890*/  FFMA R6, R4.reuse, R5, R6 ;  /* 0x0000000504067223 */ /* 0x042fe20000000006 */
[C---:B---3--:R-:W-:Y:S01]  /*18a0*/  FFMA R11, R17.reuse, R4, R28 ;  /* 0x00000004110b7223 */ /* 0x048fe2000000001c */
[----:B----4-:R-:W-:Y:S01]  /*18b0*/  FFMA R10, R17, R3, R10 ;  /* 0x00000003110a7223 */ /* 0x010fe2000000000a */
[C---:B------:R-:W-:Y:S01]  /*18c0*/  FFMA R7, R3.reuse, R7, R26 ;  /* 0x0000000703077223 */ /* 0x040fe2000000001a */
[C---:B------:R-:W-:Y:S01]  /*18d0*/  FFMA R5, R3.reuse, R5, R18 ;  /* 0x0000000503057223 */ /* 0x040fe20000000012 */
[-C--:B-----5:R-:W-:Y:S01]  /*18e0*/  FFMA R4, R4, R15.reuse, R16 ;  /* 0x0000000f04047223 */ /* 0x0a0fe20000000010 */
[----:B------:R-:W-:Y:S01]  /*18f0*/  FFMA R3, R3, R15, R14 ;  /* 0x0000000f03037223 */ /* 0x000fe2000000000e */
[----:B------:R-:W-:Y:S06]  /*1900*/  BAR.SYNC.DEFER_BLOCKING 0x0 ;  /* 0x0000000000007b1d */ /* 0x000fec0000010000 */
[----:B------:R-:W-:Y:S05]  /*1910*/  BRA.U !UP0, `(.L_x_419) ;  /* 0xffffffed08a07547 */ /* 0x000fea000b83ffff */
.L_x_412:
[----:B------:R-:W0:Y:S01]  /*1920*/  LDC.64 R12, c[0x0][0x390] ;  /* 0x0000e400ff0c7b82 */ /* 0x000e220000000a00 */
[----:B------:R-:W1:Y:S01]  /*1930*/  LDCU UR9, c[0x0][0x3b8] ;  /* 0x00007700ff0977ac */ /* 0x000e620008000800 */
[----:B------:R-:W1:Y:S06]  /*1940*/  LDCU UR10, c[0x0][0x3b4] ;  /* 0x00007680ff0a77ac */ /* 0x000e6c0008000800 */
[----:B------:R-:W3:Y:S01]  /*1950*/  LDC R0, c[0x0][0x398] ;  /* 0x0000e600ff007b82 */ /* 0x000ee20000000800 */
[----:B------:R-:W4:Y:S01]  /*1960*/  LDCU.64 UR22, c[0x0][0x3c0] ;  /* 0x00007800ff1677ac */ /* 0x000f220008000a00 */
[----:B0-----:R-:W-:-:S05]  /*1970*/  IMAD.WIDE.U32 R20, R20, 0x4, R12 ;  /* 0x0000000414147825 */ /* 0x001fca00078e000c */
[----:B------:R-:W5:Y:S01]  /*1980*/  LDG.E R2, desc[UR16][R20.64] ;  /* 0x0000001014027981 */ /* 0x000f62000c1e1900 */
[----:B-1----:R-:W-:Y:S01]  /*1990*/  UIMAD UR9, UR9, UR10, URZ ;  /* 0x0000000a090972a4 */ /* 0x002fe2000f8e02ff */
[----:B----4-:R-:W-:-:S05]  /*19a0*/  FMUL R11, R11, UR23 ;  /* 0x000000170b0b7c20 */ /* 0x010fca0008400000 */
[----:B---3--:R-:W-:-:S05]  /*19b0*/  IMAD R0, R0, UR9, RZ ;  /* 0x0000000900007c24 */ /* 0x008fca000f8e02ff */
[----:B------:R-:W-:-:S05]  /*19c0*/  SHF.L.U32 R13, R0, 0x2, RZ ;  /* 0x00000002000d7819 */ /* 0x000fca00000006ff */
[----:B------:R-:W-:-:S04]  /*19d0*/  IMAD.WIDE R12, R13, 0x4, R20 ;  /* 0x000000040d0c7825 */ /* 0x000fc800078e0214 */
[----:B-----5:R-:W-:-:S05]  /*19e0*/  FFMA R11, R2, UR22, R11 ;  /* 0x00000016020b7c23 */ /* 0x020fca000800000b */
[----:B------:R0:W-:Y:S04]  /*19f0*/  STG.E desc[UR16][R20.64], R11 ;  /* 0x0000000b14007986 */ /* 0x0001e8000c101910 */
[----:B------:R-:W3:Y:S01]  /*1a00*/  LDG.E R2, desc[UR16][R12.64] ;  /* 0x000000100c027981 */ /* 0x000ee2000c1e1900 */
[----:B------:R-:W-:Y:S01]  /*1a10*/  FMUL R9, R9, UR23 ;  /* 0x0000001709097c20 */ /* 0x000fe20008400000 */
[----:B------:R-:W-:-:S03]  /*1a20*/  SHF.L.U32 R15, R0, 0x3, RZ ;  /* 0x00000003000f7819 */ /* 0x000fc600000006ff */
[----:B---3--:R-:W-:Y:S02]  /*1a30*/  FFMA R17, R2, UR22, R9 ;  /* 0x0000001602117c23 */ /* 0x008fe40008000009 */
[----:B------:R-:W-:-:S03]  /*1a40*/  IMAD.WIDE R8, R15, 0x4, R20 ;  /* 0x000000040f087825 */ /* 0x000fc600078e0214 */
[----:B------:R1:W-:Y:S04]  /*1a50*/  STG.E desc[UR16][R12.64], R17 ;  /* 0x000000110c007986 */ /* 0x0003e8000c101910 */
[----:B------:R-:W3:Y:S01]  /*1a60*/  LDG.E R2, desc[UR16][R8.64] ;  /* 0x0000001008027981 */ /* 0x000ee2000c1e1900 */
[----:B------:R-:W-:Y:S01]  /*1a70*/  FMUL R15, R6, UR23 ;  /* 0x00000017060f7c20 */ /* 0x000fe20008400000 */
[----:B------:R-:W-:-:S03]  /*1a80*/  IMAD R23, R0, 0xc, RZ ;  /* 0x0000000c00177824 */ /* 0x000fc600078e02ff */
[----:B---3--:R-:W-:Y:S01]  /*1a90*/  FFMA R19, R2, UR22, R15 ;  /* 0x0000001602137c23 */ /* 0x008fe2000800000f */
[----:B------:R-:W-:-:S04]  /*1aa0*/  IMAD.WIDE R14, R23, 0x4, R20 ;  /* 0x00000004170e7825 */ /* 0x000fc800078e0214 */
[----:B------:R-:W-:Y:S04]  /*1ab0*/  STG.E desc[UR16][R8.64], R19 ;  /* 0x0000001308007986 */ /* 0x000fe8000c101910 */
[----:B------:R-:W3:Y:S01]  /*1ac0*/  LDG.E R0, desc[UR16][R14.64] ;  /* 0x000000100e007981 */ /* 0x000ee2000c1e1900 */
[----:B0-----:R-:W-:-:S04]  /*1ad0*/  FMUL R11, R4, UR23 ;  /* 0x00000017040b7c20 */ /* 0x001fc80008400000 */
[----:B---3--:R-:W-:-:S05]  /*1ae0*/  FFMA R11, R0, UR22, R11 ;  /* 0x00000016000b7c23 */ /* 0x008fca000800000b */
[----:B------:R-:W-:Y:S04]  /*1af0*/  STG.E desc[UR16][R14.64], R11 ;  /* 0x0000000b0e007986 */ /* 0x000fe8000c101910 */
[----:B------:R-:W3:Y:S01]  /*1b00*/  LDG.E R0, desc[UR16][R20.64+0x80] ;  /* 0x0000801014007981 */ /* 0x000ee2000c1e1900 */
[----:B-1----:R-:W-:-:S04]  /*1b10*/  FMUL R17, R10, UR23 ;  /* 0x000000170a117c20 */ /* 0x002fc80008400000 */
[----:B---3--:R-:W-:-:S05]  /*1b20*/  FFMA R17, R0, UR22, R17 ;  /* 0x0000001600117c23 */ /* 0x008fca0008000011 */
[----:B------:R-:W-:Y:S04]  /*1b30*/  STG.E desc[UR16][R20.64+0x80], R17 ;  /* 0x0000801114007986 */ /* 0x000fe8000c101910 */
[----:B------:R-:W3:Y:S01]  /*1b40*/  LDG.E R0, desc[UR16][R12.64+0x80] ;  /* 0x000080100c007981 */ /* 0x000ee2000c1e1900 */
[----:B------:R-:W-:-:S04]  /*1b50*/  FMUL R7, R7, UR23 ;  /* 0x0000001707077c20 */ /* 0x000fc80008400000 */
        /* <DEDUP_REMOVED lines=9> */
[----:B------:R-:W-:Y:S01]  /*1bf0*/  STG.E desc[UR16][R14.64+0x80], R3 ;  /* 0x000080030e007986 */ /* 0x000fe2000c101910 */
[----:B------:R-:W-:Y:S05]  /*1c00*/  EXIT ;  /* 0x000000000000794d */ /* 0x000fea0003800000 */
.L_x_420:
        /* <DEDUP_REMOVED lines=15> */
.L_x_1057:


//--------------------- .text._Z20filterActs_YxX_colorILi4ELi32ELi2ELi8ELi3ELb1ELb0EEvPfS0_S0_iiiiiiiiiiffi --------------------------
	.section	.text._Z20filterActs_YxX_colorILi4ELi32ELi2ELi8ELi3ELb1ELb0EEvPfS0_S0_iiiiiiiiiiffi,"ax",@progbits
	.align	128
        .global         _Z20filterActs_YxX_colorILi4ELi32ELi2ELi8ELi3ELb1ELb0EEvPfS0_S0_iiiiiiiiiiffi
        .type           _Z20filterActs_YxX_colorILi4ELi32ELi2ELi8ELi3ELb1ELb0EEvPfS0_S0_iiiiiiiiiiffi,@function
        .size           _Z20filterActs_YxX_colorILi4ELi32ELi2ELi8ELi3ELb1ELb0EEvPfS0_S0_iiiiiiiiiiffi,(.L_x_1058 - _Z20filterActs_YxX_colorILi4ELi32ELi2ELi8ELi3ELb1ELb0EEvPfS0_S0_iiiiiiiiiiffi)
        .other          _Z20filterActs_YxX_colorILi4ELi32ELi2ELi8ELi3ELb1ELb0EEvPfS0_S0_iiiiiiiiiiffi,@"STO_CUDA_ENTRY STV_DEFAULT"
_Z20filterActs_YxX_colorILi4ELi32ELi2ELi8ELi3ELb1ELb0EEvPfS0_S0_iiiiiiiiiiffi:
.text._Z20filterActs_YxX_colorILi4ELi32ELi2ELi8ELi3ELb1ELb0EEvPfS0_S0_iiiiiiiiiiffi:
[----:B------:R-:W-:Y:S01]  /*0000*/  LDC R1, c[0x0][0x37c] ;  /* 0x0000df00ff017b82 */ /* 0x000fe20000000800 */
[----:B------:R-:W0:Y:S07]  /*0010*/  LDCU UR9, c[0x0][0x39c] ;  /* 0x00007380ff0977ac */ /* 0x000e2e0008000800 */
[----:B------:R-:W1:Y:S01]  /*0020*/  S2UR UR8, SR_CTAID.Y ;  /* 0x00000000000879c3 */ /* 0x000e620000002600 */
[----:B------:R-:W2:Y:S01]  /*0030*/  S2R R3, SR_TID.Y ;  /* 0x0000000000037919 */ /* 0x000ea20000002200 */
[----:B------:R-:W-:Y:S01]  /*0040*/  HFMA2 R28, -RZ, RZ, 0, 0 ;  /* 0x00000000ff1c7431 */ /* 0x000fe200000001ff */
[----:B------:R-:W3:Y:S01]  /*0050*/  LDCU UR12, c[0x0][0x3c8] ;  /* 0x00007900ff0c77ac */ /* 0x000ee20008000800 */
[----:B------:R-:W-:Y:S01]  /*0060*/  HFMA2 R9, -RZ, RZ, 0, 0 ;  /* 0x00000000ff097431 */ /* 0x000fe200000001ff */
[----:B------:R-:W4:Y:S01]  /*0070*/  S2R R15, SR_CTAID.X ;  /* 0x00000000000f7919 */ /* 0x000f220000002500 */
[----:B------:R-:W-:Y:S01]  /*0080*/  MOV R30, RZ ;  /* 0x000000ff001e7202 */ /* 0x000fe20000000f00 */
[----:B------:R-:W5:Y:S01]  /*0090*/  LDCU UR11, c[0x0][0x3a8] ;  /* 0x00007500ff0b77ac */ /* 0x000f620008000800 */
[----:B------:R-:W3:Y:S01]  /*00a0*/  LDC.64 R18, c[0x0][0x388] ;  /* 0x0000e200ff127b82 */ /* 0x000ee20000000a00 */
[----:B------:R-:W-:-:S02]  /*00b0*/  CS2R R24, SRZ ;  /* 0x0000000000187805 */ /* 0x000fc4000001ff00 */
[----:B------:R-:W-:Y:S01]  /*00c0*/  CS2R R22, SRZ ;  /* 0x0000000000167805 */ /* 0x000fe2000001ff00 */
[----:B------:R-:W3:Y:S01]  /*00d0*/  LDCU UR10, c[0x0][0x3b8] ;  /* 0x00007700ff0a77ac */ /* 0x000ee20008000800 */
[----:B------:R-:W-:Y:S02]  /*00e0*/  CS2R R10, SRZ ;  /* 0x00000000000a7805 */ /* 0x000fe4000001ff00 */
[----:B------:R-:W-:Y:S02]  /*00f0*/  MOV R17, RZ ;  /* 0x000000ff00117202 */ /* 0x000fe40000000f00 */
[----:B------:R-:W-:Y:S02]  /*0100*/  CS2R R20, SRZ ;  /* 0x0000000000147805 */ /* 0x000fe4000001ff00 */
[----:B------:R-:W-:Y:S01]  /*0110*/  CS2R R26, SRZ ;  /* 0x00000000001a7805 */ /* 0x000fe2000001ff00 */
[----:B------:R-:W1:Y:S01]  /*0120*/  LDCU.64 UR16, c[0x0][0x358] ;  /* 0x00006b00ff1077ac */ /* 0x000e620008000a00 */
[----:B0-----:R-:W-:-:S04]  /*0130*/  USHF.R.S32.HI UR4, URZ, 0x1f, UR9 ;  /* 0x0000001fff047899 */ /* 0x001fc80008011409 */
[----:B------:R-:W-:Y:S02]  /*0140*/  ULEA.HI UR4, UR4, UR9, URZ, 0x5 ;  /* 0x0000000904047291 */ /* 0x000fe4000f8f28ff */
[----:B-----5:R-:W-:Y:S02]  /*0150*/  UIMAD UR13, UR11, UR11, URZ ;  /* 0x0000000b0b0d72a4 */ /* 0x020fe4000f8e02ff */
[----:B------:R-:W-:-:S03]  /*0160*/  USHF.R.S32.HI UR6, URZ, 0x5, UR4 ;  /* 0x00000005ff067899 */ /* 0x000fc60008011404 */
[----:B------:R-:W-:Y:S01]  /*0170*/  UMOV UR4, URZ ;  /* 0x000000ff00047c82 */ /* 0x000fe20008000000 */
[----:B------:R-:W-:Y:S02]  /*0180*/  UIADD3 UR7, UPT, UPT, URZ, -UR6, URZ ;  /* 0x80000006ff077290 */ /* 0x000fe4000fffe0ff */
[----:B------:R-:W-:-:S03]  /*0190*/  UISETP.NE.U32.AND UP2, UPT, UR6, URZ, UPT ;  /* 0x000000ff0600728c */ /* 0x000fc6000bf45070 */
[----:B------:R-:W0:Y:S08]  /*01a0*/  I2F.U32.RP R0, UR6 ;  /* 0x0000000600007d06 */ /* 0x000e300008209000 */
[----:B0-----:R-:W0:Y:S02]  /*01b0*/  MUFU.RCP R0, R0 ;  /* 0x0000000000007308 */ /* 0x001e240000001000 */
[----:B0-----:R-:W-:-:S02]  /*01c0*/  IADD3 R2, PT, PT, R0, 0xffffffe, RZ ;  /* 0x0ffffffe00027810 */ /* 0x001fc40007ffe0ff */
[----:B------:R-:W2:Y:S04]  /*01d0*/  S2R R0, SR_TID.X ;  /* 0x0000000000007919 */ /* 0x000ea80000002100 */
[----:B------:R-:W0:Y:S02]  /*01e0*/  F2I.FTZ.U32.TRUNC.NTZ R2, R2 ;  /* 0x0000000200027305 */ /* 0x000e24000021f000 */
[----:B0-----:R-:W-:-:S13]  /*01f0*/  R2UR UR5, R2 ;  /* 0x00000000020572ca */ /* 0x001fda00000e0000 */
[----:B------:R-:W-:Y:S01]  /*0200*/  UIMAD UR7, UR7, UR5, URZ ;  /* 0x00000005070772a4 */ /* 0x000fe2000f8e02ff */
[C---:B--2---:R-:W-:Y:S02]  /*0210*/  LEA.HI R2, R0.reuse, R3, RZ, 0x1b ;  /* 0x0000000300027211 */ /* 0x044fe400078fd8ff */
[----:B------:R-:W-:Y:S01]  /*0220*/  LOP3.LUT R13, R0, 0x1f, RZ, 0xc0, !PT ;  /* 0x0000001f000d7812 */ /* 0x000fe200078ec0ff */
[----:B------:R-:W-:Y:S01]  /*0230*/  UIMAD.WIDE.U32 UR4, UR5, UR7, UR4 ;  /* 0x00000007050472a5 */ /* 0x000fe2000f8e0004 */
[----:B----4-:R-:W-:-:S03]  /*0240*/  LEA R8, R15, R0, 0x6 ;  /* 0x000000000f087211 */ /* 0x010fc600078e30ff */
[----:B-1----:R-:W-:Y:S01]  /*0250*/  UIMAD.WIDE.U32 UR4, UR5, UR8, URZ ;  /* 0x00000008050472a5 */ /* 0x002fe2000f8e00ff */
[----:B------:R-:W-:-:S06]  /*0260*/  IMAD R4, R2, UR9, R13 ;  /* 0x0000000902047c24 */ /* 0x000fcc000f8e020d */
[----:B------:R-:W-:Y:S02]  /*0270*/  UMOV UR7, UR5 ;  /* 0x0000000500077c82 */ /* 0x000fe40008000000 */
[----:B------:R-:W-:Y:S02]  /*0280*/  UIADD3 UR4, UPT, UPT, -UR7, URZ, URZ ;  /* 0x000000ff07047290 */ /* 0x000fe4000fffe1ff */
[----:B------:R-:W3:Y:S02]  /*0290*/  LDCU UR5, c[0x0][0x3b4] ;  /* 0x00007680ff0577ac */ /* 0x000ee40008000800 */
[----:B------:R-:W-:-:S04]  /*02a0*/  UIMAD UR4, UR6, UR4, UR8 ;  /* 0x00000004060472a4 */ /* 0x000fc8000f8e0208 */
[----:B------:R-:W-:Y:S02]  /*02b0*/  UISETP.GE.U32.AND UP0, UPT, UR4, UR6, UPT ;  /* 0x000000060400728c */ /* 0x000fe4000bf06070 */
[----:B---3--:R-:W-:-:S09]  /*02c0*/  UIMAD UR5, UR10, UR5, URZ ;  /* 0x000000050a0572a4 */ /* 0x008fd2000f8e02ff */
[----:B------:R-:W-:Y:S02]  /*02d0*/  @UP0 UIADD3 UR4, UPT, UPT, -UR6, UR4, URZ ;  /* 0x0000000406040290 */ /* 0x000fe4000fffe1ff */
[----:B------:R-:W-:Y:S02]  /*02e0*/  @UP0 UIADD3 UR7, UPT, UPT, UR7, 0x1, URZ ;  /* 0x0000000107070890 */ /* 0x000fe4000fffe0ff */
[----:B------:R-:W-:Y:S01]  /*02f0*/  UISETP.GE.U32.AND UP1, UPT, UR4, UR6, UPT ;  /* 0x000000060400728c */ /* 0x000fe2000bf26070 */
[----:B------:R-:W-:Y:S01]  /*0300*/  MOV R7, UR5 ;  /* 0x0000000500077c02 */ /* 0x000fe20008000f00 */
[----:B------:R-:W-:-:S06]  /*0310*/  UISETP.NE.AND UP0, UPT, UR12, URZ, UPT ;  /* 0x000000ff0c00728c */ /* 0x000fcc000bf05270 */
[----:B------:R-:W-:-:S03]  /*0320*/  PLOP3.LUT P0, PT, PT, PT, UP0, 0x80, 0x8 ;  /* 0x000000000008781c */ /* 0x000fc60003f0f008 */
[----:B------:R-:W-:Y:S02]  /*0330*/  @UP1 UIADD3 UR7, UPT, UPT, UR7, 0x1, URZ ;  /* 0x0000000107071890 */ /* 0x000fe4000fffe0ff */
[----:B------:R-:W-:-:S04]  /*0340*/  @!UP2 ULOP3.LUT UR7, URZ, UR6, URZ, 0x33, !UPT ;  /* 0x00000006ff07a292 */ /* 0x000fc8000f8e33ff */
[----:B------:R-:W-:-:S04]  /*0350*/  UIADD3 UR4, UPT, UPT, -UR7, URZ, URZ ;  /* 0x000000ff07047290 */ /* 0x000fc8000fffe1ff */
[----:B------:R-:W-:Y:S02]  /*0360*/  UIMAD UR6, UR6, UR4, UR8 ;  /* 0x00000004060672a4 */ /* 0x000fe4000f8e0208 */
[----:B------:R-:W-:-:S04]  /*0370*/  @!UP0 UIMAD UR4, UR13, UR9, URZ ;  /* 0x000000090d0482a4 */ /* 0x000fc8000f8e02ff */
[----:B------:R-:W-:Y:S01]  /*0380*/  @!UP0 UIMAD UR4, UR7, UR4, URZ ;  /* 0x00000004070482a4 */ /* 0x000fe2000f8e02ff */
[----:B------:R-:W-:-:S03]  /*0390*/  MOV R6, UR6 ;  /* 0x0000000600067c02 */ /* 0x000fc60008000f00 */
[----:B------:R-:W-:Y:S01]  /*03a0*/  @!UP0 UIMAD UR4, UR4, 0x3, URZ ;  /* 0x00000003040488a4 */ /* 0x000fe2000f8e02ff */
[C---:B------:R-:W-:Y:S01]  /*03b0*/  LEA R5, R6.reuse, R4, 0x5 ;  /* 0x0000000406057211 */ /* 0x040fe200078e28ff */
[----:B------:R-:W-:Y:S01]  /*03c0*/  UISETP.NE.AND UP0, UPT, UR11, URZ, UPT ;  /* 0x000000ff0b00728c */ /* 0x000fe2000bf05270 */
[----:B------:R-:W-:-:S03]  /*03d0*/  LEA R4, R6, R3, 0x5 ;  /* 0x0000000306047211 */ /* 0x000fc600078e28ff */
[----:B------:R-:W-:Y:S01]  /*03e0*/  IMAD.WIDE R18, R5, 0x4, R18 ;  /* 0x0000000405127825 */ /* 0x000fe200078e0212 */
[----:B------:R-:W-:-:S03]  /*03f0*/  MOV R5, UR4 ;  /* 0x0000000400057c02 */ /* 0x000fc60008000f00 */
[----:B------:R-:W-:Y:S01]  /*0400*/  IMAD R7, R4, R7, UR7 ;  /* 0x0000000704077e24 */ /* 0x000fe2000f8e0207 */
[----:B------:R-:W0:Y:S01]  /*0410*/  LDCU UR4, c[0x0][0x398] ;  /* 0x00007300ff0477ac */ /* 0x000e220008000800 */
[----:B------:R-:W-:Y:S01]  /*0420*/  @!P0 IMAD.WIDE R18, R5, 0x4, R18 ;  /* 0x0000000405128825 */ /* 0x000fe200078e0212 */
[----:B------:R-:W-:-:S03]  /*0430*/  CS2R R4, SRZ ;  /* 0x0000000000047805 */ /* 0x000fc6000001ff00 */
[----:B0-----:R-:W-:Y:S01]  /*0440*/  IMAD R12, R7, UR4, R8 ;  /* 0x00000004070c7c24 */ /* 0x001fe2000f8e0208 */
[----:B------:R-:W-:Y:S06]  /*0450*/  BRA.U !UP0, `(.L_x_421) ;  /* 0x0000001d08807547 */ /* 0x000fec000b800000 */
[----:B------:R-:W-:Y:S01]  /*0460*/  IABS R15, UR10 ;  /* 0x0000000a000f7c13 */ /* 0x000fe20008000000 */
[----:B------:R-:W0:Y:S01]  /*0470*/  S2UR UR8, SR_CgaCtaId ;  /* 0x00000000000879c3 */ /* 0x000e220000008800 */
[----:B------:R-:W-:Y:S01]  /*0480*/  IABS R28, UR7 ;  /* 0x00000007001c7c13 */ /* 0x000fe20008000000 */
[----:B------:R-:W-:Y:S01]  /*0490*/  UISETP.NE.AND UP0, UPT, UR10, URZ, UPT ;  /* 0x000000ff0a00728c */ /* 0x000fe2000bf05270 */
[----:B------:R-:W1:Y:S01]  /*04a0*/  I2F.RP R14, R15 ;  /* 0x0000000f000e7306 */ /* 0x000e620000209400 */
[----:B------:R-:W2:Y:S01]  /*04b0*/  LDCU UR11, c[0x0][0x3b0] ;  /* 0x00007600ff0b77ac */ /* 0x000ea20008000800 */
[----:B------:R-:W2:Y:S01]  /*04c0*/  LDCU UR12, c[0x0][0x3ac] ;  /* 0x00007580ff0c77ac */ /* 0x000ea20008000800 */
[----:B------:R-:W3:Y:S01]  /*04d0*/  LDCU UR19, c[0x0][0x39c] ;  /* 0x00007380ff1377ac */ /* 0x000ee20008000800 */
[----:B------:R-:W4:Y:S04]  /*04e0*/  LDCU UR18, c[0x0][0x3bc] ;  /* 0x00007780ff1277ac */ /* 0x000f280008000800 */
[----:B-1----:R-:W1:Y:S01]  /*04f0*/  MUFU.RCP R14, R14 ;  /* 0x0000000e000e7308 */ /* 0x002e620000001000 */
[----:B------:R-:W0:Y:S01]  /*0500*/  LDCU.64 UR20, c[0x0][0x380] ;  /* 0x00007000ff1477ac */ /* 0x000e220008000a00 */
[----:B-1----:R-:W-:-:S06]  /*0510*/  IADD3 R6, PT, PT, R14, 0xffffffe, RZ ;  /* 0x0ffffffe0e067810 */ /* 0x002fcc0007ffe0ff */
[----:B------:R1:W5:Y:S02]  /*0520*/  F2I.FTZ.U32.TRUNC.NTZ R7, R6 ;  /* 0x0000000600077305 */ /* 0x000364000021f000 */
[----:B-1----:R-:W-:-:S04]  /*0530*/  MOV R6, RZ ;  /* 0x000000ff00067202 */ /* 0x002fc80000000f00 */
[----:B------:R-:W-:Y:S02]  /*0540*/  R2UR UR4, R6 ;  /* 0x00000000060472ca */ /* 0x000fe400000e0000 */
[----:B-----5:R-:W-:Y:S02]  /*0550*/  R2UR UR5, R7 ;  /* 0x00000000070572ca */ /* 0x020fe400000e0000 */
[----:B------:R-:W-:-:S05]  /*0560*/  IADD3 R16, PT, PT, RZ, -R7, RZ ;  /* 0x80000007ff107210 */ /* 0x000fca0007ffe0ff */
[----:B------:R-:W-:Y:S01]  /*0570*/  IMAD R29, R16, R15, RZ ;  /* 0x0000000f101d7224 */ /* 0x000fe200078e02ff */
[----:B------:R-:W-:Y:S02]  /*0580*/  MOV R16, R28 ;  /* 0x0000001c00107202 */ /* 0x000fe40000000f00 */
[----:B------:R-:W-:Y:S02]  /*0590*/  MOV R28, RZ ;  /* 0x000000ff001c7202 */ /* 0x000fe40000000f00 */
[----:B------:R-:W-:Y:S01]  /*05a0*/  R2UR UR6, R16 ;  /* 0x00000000100672ca */ /* 0x000fe200000e0000 */
        /* <DEDUP_REMOVED lines=12> */
[----:B------:R-:W-:-:S05]  /*0670*/  LEA R16, R2, R7, 0x7 ;  /* 0x0000000702107211 */ /* 0x000fca00078e38ff */
[----:B------:R-:W-:Y:S01]  /*0680*/  LEA R13, R0, UR4, 0x2 ;  /* 0x00000004000d7c11 */ /* 0x000fe2000f8e10ff */
[----:B------:R-:W-:Y:S01]  /*0690*/  UMOV UR4, URZ ;  /* 0x000000ff00047c82 */ /* 0x000fe20008000000 */
[----:B------:R-:W-:Y:S02]  /*06a0*/  MOV R0, R2 ;  /* 0x0000000200007202 */ /* 0x000fe40000000f00 */
        /* <DEDUP_REMOVED lines=9> */
[----:B------:R-:W-:-:S11]  /*0740*/  LEA R15, R3, UR14, 0x2 ;  /* 0x0000000e030f7c11 */ /* 0x000fd6000f8e10ff */
[----:B------:R-:W-:-:S05]  /*0750*/  VOTEU.ANY UP1, P0 ;  /* 0x0000000000ff7886 */ /* 0x000fca0000020100 */
[----:B------:R-:W-:-:S04]  /*0760*/  @UP1 UIADD3 UR5, UPT, UPT, UR5, 0x1, URZ ;  /* 0x0000000105051890 */ /* 0x000fc8000fffe0ff */
[----:B------:R-:W-:Y:S02]  /*0770*/  @!UP2 UIADD3 UR5, UPT, UPT, -UR5, URZ, URZ ;  /* 0x000000ff0505a290 */ /* 0x000fe4000fffe1ff */
[----:B------:R-:W-:-:S04]  /*0780*/  @!UP0 ULOP3.LUT UR5, URZ, UR10, URZ, 0x33, !UPT ;  /* 0x0000000aff058292 */ /* 0x000fc8000f8e33ff */
[----:B------:R-:W-:Y:S02]  /*0790*/  UIADD3 UR9, UPT, UPT, -UR5, URZ, URZ ;  /* 0x000000ff05097290 */ /* 0x000fe4000fffe1ff */
[----:B--2---:R-:W-:Y:S02]  /*07a0*/  UIMAD UR8, UR5, UR11, UR12 ;  /* 0x0000000b050872a4 */ /* 0x004fe4000f8e020c */
[----:B------:R-:W-:Y:S01]  /*07b0*/  UIMAD UR7, UR10, UR9, UR7 ;  /* 0x000000090a0772a4 */ /* 0x000fe2000f8e0207 */
[----:B------:R-:W-:-:S03]  /*07c0*/  UMOV UR5, URZ ;  /* 0x000000ff00057c82 */ /* 0x000fc60008000000 */
[----:B---34-:R-:W-:-:S12]  /*07d0*/  UIMAD UR7, UR7, UR11, UR12 ;  /* 0x0000000b070772a4 */ /* 0x018fd8000f8e020c */
.L_x_428:
        /* <DEDUP_REMOVED lines=18> */
.L_x_424:
[----:B------:R1:W-:Y:S04]  /*0900*/  STS [R16], RZ ;  /* 0x000000ff10007388 */ /* 0x0003e80000000800 */
[----:B------:R1:W-:Y:S04]  /*0910*/  STS [R16+0x200], RZ ;  /* 0x000200ff10007388 */ /* 0x0003e80000000800 */
[----:B------:R1:W-:Y:S02]  /*0920*/  STS [R16+0x400], RZ ;  /* 0x000400ff10007388 */ /* 0x0003e40000000800 */
.L_x_423:
[----:B------:R-:W-:Y:S05]  /*0930*/  BSYNC.RECONVERGENT B0 ;  /* 0x0000000000007941 */ /* 0x000fea0003800200 */
.L_x_422:
        /* <DEDUP_REMOVED lines=41> */
[C---:B------:R-:W-:Y:S01]  /*0bd0*/  IADD3 R6, PT, PT, R32.reuse, R6, RZ ;  /* 0x0000000620067210 */ /* 0x040fe20007ffe0ff */
[----:B------:R-:W-:Y:S02]  /*0be0*/  IMAD R31, R29, UR18, RZ ;  /* 0x000000121d1f7c24 */ /* 0x000fe4000f8e02ff */
[-CC-:B------:R-:W-:Y:S02]  /*0bf0*/  IMAD R29, R32, R7.reuse, R34.reuse ;  /* 0x00000007201d7224 */ /* 0x180fe400078e0222 */
[----:B------:R-:W-:Y:S01]  /*0c00*/  IMAD R32, R6, R7, R34 ;  /* 0x0000000706207224 */ /* 0x000fe200078e0222 */
[----:B------:R-:W-:Y:S01]  /*0c10*/  SHF.R.S32.HI R34, RZ, 0x1f, R8 ;  /* 0x0000001fff227819 */ /* 0x000fe20000011408 */
[----:B------:R-:W-:Y:S01]  /*0c20*/  IMAD R37, R29, UR18, RZ ;  /* 0x000000121d257c24 */ /* 0x000fe2000f8e02ff */
[----:B------:R-:W-:-:S04]  /*0c30*/  IADD3 R7, P0, PT, R8, R31, RZ ;  /* 0x0000001f08077210 */ /* 0x000fc80007f1e0ff */
[----:B------:R-:W-:Y:S02]  /*0c40*/  LEA.HI.X.SX32 R36, R31, R34, 0x1, P0 ;  /* 0x000000221f247211 */ /* 0x000fe400000f0eff */
[----:B------:R-:W-:-:S04]  /*0c50*/  LEA R6, P0, R7, UR20, 0x2 ;  /* 0x0000001407067c11 */ /* 0x000fc8000f8010ff */
[----:B------:R-:W-:Y:S01]  /*0c60*/  LEA.HI.X R7, R7, UR21, R36, 0x2, P0 ;  /* 0x0000001507077c11 */ /* 0x000fe200080f1424 */
[----:B------:R-:W-:Y:S01]  /*0c70*/  IMAD R36, R32, UR18, RZ ;  /* 0x0000001220247c24 */ /* 0x000fe2000f8e02ff */
[----:B------:R-:W-:-:S03]  /*0c80*/  IADD3 R31, P0, PT, R8, R37, RZ ;  /* 0x00000025081f7210 */ /* 0x000fc60007f1e0ff */
[----:B------:R-:W2:Y:S01]  /*0c90*/  LDG.E R29, desc[UR16][R6.64] ;  /* 0x00000010061d7981 */ /* 0x000ea2000c1e1900 */
[----:B------:R-:W-:Y:S02]  /*0ca0*/  IADD3 R35, P1, PT, R8, R36, RZ ;  /* 0x0000002408237210 */ /* 0x000fe40007f3e0ff */
[-C--:B------:R-:W-:Y:S01]  /*0cb0*/  LEA.HI.X.SX32 R32, R37, R34.reuse, 0x1, P0 ;  /* 0x0000002225207211 */ /* 0x080fe200000f0eff */
[----:B------:R0:W3:Y:S01]  /*0cc0*/  LDG.E R33, desc[UR16][R6.64+0x80] ;  /* 0x0000801006217981 */ /* 0x0000e2000c1e1900 */
[----:B------:R-:W-:Y:S02]  /*0cd0*/  LEA.HI.X.SX32 R34, R36, R34, 0x1, P1 ;  /* 0x0000002224227211 */ /* 0x000fe400008f0eff */
[----:B0-----:R-:W-:-:S04]  /*0ce0*/  LEA R6, P0, R35, UR20, 0x2 ;  /* 0x0000001423067c11 */ /* 0x001fc8000f8010ff */
[----:B------:R-:W-:-:S05]  /*0cf0*/  LEA.HI.X R7, R35, UR21, R34, 0x2, P0 ;  /* 0x0000001523077c11 */ /* 0x000fca00080f1422 */
[----:B------:R-:W4:Y:S04]  /*0d00*/  LDG.E R35, desc[UR16][R6.64] ;  /* 0x0000001006237981 */ /* 0x000f28000c1e1900 */
[----:B------:R0:W5:Y:S02]  /*0d10*/  LDG.E R34, desc[UR16][R6.64+0x80] ;  /* 0x0000801006227981 */ /* 0x000164000c1e1900 */
[----:B0-----:R-:W-:-:S04]  /*0d20*/  LEA R6, P0, R31, UR20, 0x2 ;  /* 0x000000141f067c11 */ /* 0x001fc8000f8010ff */
[----:B------:R-:W-:-:S05]  /*0d30*/  LEA.HI.X R7, R31, UR21, R32, 0x2, P0 ;  /* 0x000000151f077c11 */ /* 0x000fca00080f1420 */
        /* <DEDUP_REMOVED lines=9> */
.L_x_427:
[----:B------:R2:W-:Y:S04]  /*0dd0*/  STS [R14], RZ ;  /* 0x000000ff0e007388 */ /* 0x0005e80000000800 */
[----:B------:R2:W-:Y:S04]  /*0de0*/  STS [R14+0x400], RZ ;  /* 0x000400ff0e007388 */ /* 0x0005e80000000800 */
[----:B------:R2:W-:Y:S04]  /*0df0*/  STS [R14+0x800], RZ ;  /* 0x000800ff0e007388 */ /* 0x0005e80000000800 */
[----:B------:R2:W-:Y:S04]  /*0e00*/  STS [R14+0x80], RZ ;  /* 0x000080ff0e007388 */ /* 0x0005e80000000800 */
[----:B------:R2:W-:Y:S04]  /*0e10*/  STS [R14+0x480], RZ ;  /* 0x000480ff0e007388 */ /* 0x0005e80000000800 */
[----:B------:R2:W-:Y:S02]  /*0e20*/  STS [R14+0x880], RZ ;  /* 0x000880ff0e007388 */ /* 0x0005e40000000800 */
.L_x_426:
[----:B------:R-:W-:Y:S05]  /*0e30*/  BSYNC.RECONVERGENT B0 ;  /* 0x0000000000007941 */ /* 0x000fea0003800200 */
.L_x_425:
        /* <DEDUP_REMOVED lines=8> */
[----:B------:R-:W-:Y:S04]  /*0ec0*/  LDS R6, [R15] ;  /* 0x000000000f067984 */ /* 0x000fe80000000800 */
[----:B0-----:R-:W0:Y:S04]  /*0ed0*/  LDS R31, [R13] ;  /* 0x000000000d1f7984 */ /* 0x001e280000000800 */
[----:B------:R-:W3:Y:S04]  /*0ee0*/  LDS R29, [R13+0x80] ;  /* 0x000080000d1d7984 */ /* 0x000ee80000000800 */
[----:B------:R-:W4:Y:S04]  /*0ef0*/  LDS R32, [R15+0x20] ;  /* 0x000020000f207984 */ /* 0x000f280000000800 */
[----:B------:R-:W5:Y:S04]  /*0f00*/  LDS R34, [R15+0x40] ;  /* 0x000040000f227984 */ /* 0x000f680000000800 */
[----:B------:R-:W1:Y:S04]  /*0f10*/  LDS R7, [R15+0x50] ;  /* 0x000050000f077984 */ /* 0x000e680000000800 */
[----:B------:R-:W2:Y:S04]  /*0f20*/  LDS R36, [R15+0x10] ;  /* 0x000010000f247984 */ /* 0x000ea80000000800 */
[----:B------:R-:W2:Y:S04]  /*0f30*/  LDS R33, [R15+0x60] ;  /* 0x000060000f217984 */ /* 0x000ea80000000800 */
[----:B------:R-:W-:Y:S01]  /*0f40*/  LDS R35, [R15+0x90] ;  /* 0x000090000f237984 */ /* 0x000fe20000000800 */
[C---:B0-----:R-:W-:Y:S01]  /*0f50*/  FFMA R27, R6.reuse, R31, R27 ;  /* 0x0000001f061b7223 */ /* 0x041fe2000000001b */
[----:B---3--:R-:W-:-:S02]  /*0f60*/  FFMA R26, R6, R29, R26 ;  /* 0x0000001d061a7223 */ /* 0x008fc4000000001a */
[----:B------:R-:W0:Y:S01]  /*0f70*/  LDS R6, [R15+0x30] ;  /* 0x000030000f067984 */ /* 0x000e220000000800 */
[-C--:B----4-:R-:W-:Y:S01]  /*0f80*/  FFMA R20, R31, R32.reuse, R20 ;  /* 0x000000201f147223 */ /* 0x090fe20000000014 */
[C---:B------:R-:W-:Y:S02]  /*0f90*/  FFMA R5, R29.reuse, R32, R5 ;  /* 0x000000201d057223 */ /* 0x040fe40000000005 */
[----:B------:R-:W3:Y:S01]  /*0fa0*/  LDS R32, [R15+0x70] ;  /* 0x000070000f207984 */ /* 0x000ee20000000800 */
[----:B-----5:R-:W-:Y:S01]  /*0fb0*/  FFMA R4, R29, R34, R4 ;  /* 0x000000221d047223 */ /* 0x020fe20000000004 */
[-C--:B-1----:R-:W-:Y:S01]  /*0fc0*/  FFMA R9, R31, R7.reuse, R9 ;  /* 0x000000071f097223 */ /* 0x082fe20000000009 */
[----:B------:R-:W-:Y:S02]  /*0fd0*/  FFMA R10, R29, R7, R10 ;  /* 0x000000071d0a7223 */ /* 0x000fe4000000000a */
[----:B------:R-:W1:Y:S01]  /*0fe0*/  LDS R7, [R13+0x180] ;  /* 0x000180000d077984 */ /* 0x000e620000000800 */
[-C--:B--2---:R-:W-:Y:S01]  /*0ff0*/  FFMA R25, R31, R36.reuse, R25 ;  /* 0x000000241f197223 */ /* 0x084fe20000000019 */
[----:B------:R-:W-:Y:S01]  /*1000*/  FFMA R22, R29, R36, R22 ;  /* 0x000000241d167223 */ /* 0x000fe20000000016 */
[-C--:B------:R-:W-:Y:S01]  /*1010*/  FFMA R23, R31, R33.reuse, R23 ;  /* 0x000000211f177223 */ /* 0x080fe20000000017 */
[----:B------:R-:W-:-:S02]  /*1020*/  FFMA R24, R29, R33, R24 ;  /* 0x000000211d187223 */ /* 0x000fc40000000018 */
[----:B------:R-:W2:Y:S01]  /*1030*/  LDS R33, [R15+0xa0] ;  /* 0x0000a0000f217984 */ /* 0x000ea20000000800 */
[-C--:B0-----:R-:W-:Y:S01]  /*1040*/  FFMA R21, R31, R6.reuse, R21 ;  /* 0x000000061f157223 */ /* 0x081fe20000000015 */
[----:B------:R-:W-:Y:S01]  /*1050*/  FFMA R17, R29, R6, R17 ;  /* 0x000000061d117223 */ /* 0x000fe20000000011 */
[C---:B------:R-:W-:Y:S02]  /*1060*/  FFMA R6, R31.reuse, R34, R11 ;  /* 0x000000221f067223 */ /* 0x040fe4000000000b */
[----:B------:R-:W0:Y:S01]  /*1070*/  LDS R11, [R13+0x100] ;  /* 0x000100000d0b7984 */ /* 0x000e220000000800 */
[-C--:B---3--:R-:W-:Y:S01]  /*1080*/  FFMA R30, R31, R32.reuse, R30 ;  /* 0x000000201f1e7223 */ /* 0x088fe2000000001e */
[----:B------:R-:W-:Y:S02]  /*1090*/  FFMA R28, R29, R32, R28 ;  /* 0x000000201d1c7223 */ /* 0x000fe4000000001c */
[----:B------:R-:W3:Y:S04]  /*10a0*/  LDS R32, [R15+0xb0] ;  /* 0x0000b0000f207984 */ /* 0x000ee80000000800 */
[----:B------:R-:W4:Y:S01]  /*10b0*/  LDS R34, [R15+0x80] ;  /* 0x000080000f227984 */ /* 0x000f220000000800 */
[----:B-1----:R-:W-:-:S03]  /*10c0*/  FFMA R22, R7, R35, R22 ;  /* 0x0000002307167223 */ /* 0x002fc60000000016 */
[----:B------:R-:W1:Y:S04]  /*10d0*/  LDS R31, [R15+0xc0] ;  /* 0x0000c0000f1f7984 */ /* 0x000e680000000800 */
[----:B------:R-:W5:Y:S01]  /*10e0*/  LDS R29, [R15+0xd0] ;  /* 0x0000d0000f1d7984 */ /* 0x000f620000000800 */
[-C--:B--2---:R-:W-:Y:S01]  /*10f0*/  FFMA R5, R7, R33.reuse, R5 ;  /* 0x0000002107057223 */ /* 0x084fe20000000005 */
[C---:B0-----:R-:W-:Y:S01]  /*1100*/  FFMA R20, R11.reuse, R33, R20 ;  /* 0x000000210b147223 */ /* 0x041fe20000000014 */
[C---:B------:R-:W-:Y:S01]  /*1110*/  FFMA R25, R11.reuse, R35, R25 ;  /* 0x000000230b197223 */ /* 0x040fe20000000019 */
[----:B------:R-:W-:Y:S01]  /*1120*/  LDS R33, [R15+0xf0] ;  /* 0x0000f0000f217984 */ /* 0x000fe20000000800 */
[-C--:B---3--:R-:W-:Y:S01]  /*1130*/  FFMA R21, R11, R32.reuse, R21 ;  /* 0x000000200b157223 */ /* 0x088fe20000000015 */
[----:B------:R-:W-:-:S02]  /*1140*/  FFMA R17, R7, R32, R17 ;  /* 0x0000002007117223 */ /* 0x000fc40000000011 */
[----:B------:R-:W-:Y:S01]  /*1150*/  LDS R35, [R15+0x110] ;  /* 0x000110000f237984 */ /* 0x000fe20000000800 */
[C---:B----4-:R-:W-:Y:S01]  /*1160*/  FFMA R27, R34.reuse, R11, R27 ;  /* 0x0000000b221b7223 */ /* 0x050fe2000000001b */
[----:B------:R-:W-:Y:S02]  /*1170*/  FFMA R26, R34, R7, R26 ;  /* 0x00000007221a7223 */ /* 0x000fe4000000001a */
[----:B------:R-:W0:Y:S01]  /*1180*/  LDS R32, [R15+0xe0] ;  /* 0x0000e0000f207984 */ /* 0x000e220000000800 */
[-C--:B-1----:R-:W-:Y:S01]  /*1190*/  FFMA R6, R11, R31.reuse, R6 ;  /* 0x0000001f0b067223 */ /* 0x082fe20000000006 */
[----:B------:R-:W-:Y:S02]  /*11a0*/  FFMA R4, R7, R31, R4 ;  /* 0x0000001f07047223 */ /* 0x000fe40000000004 */
[----:B------:R-:W-:Y:S01]  /*11b0*/  LDS R34, [R15+0x100] ;  /* 0x000100000f227984 */ /* 0x000fe20000000800 */
[-C--:B-----5:R-:W-:Y:S01]  /*11c0*/  FFMA R9, R11, R29.reuse, R9 ;  /* 0x0000001d0b097223 */ /* 0x0a0fe20000000009 */
[----:B------:R-:W-:-:S02]  /*11d0*/  FFMA R10, R7, R29, R10 ;  /* 0x0000001d070a7223 */ /* 0x000fc4000000000a */
[----:B------:R-:W1:Y:S04]  /*11e0*/  LDS R31, [R13+0x200] ;  /* 0x000200000d1f7984 */ /* 0x000e680000000800 */
[----:B------:R-:W2:Y:S01]  /*11f0*/  LDS R29, [R13+0x280] ;  /* 0x000280000d1d7984 */ /* 0x000ea20000000800 */
[-C--:B0-----:R-:W-:Y:S01]  /*1200*/  FFMA R23, R11, R32.reuse, R23 ;  /* 0x000000200b177223 */ /* 0x081fe20000000017 */
[----:B------:R-:W-:Y:S01]  /*1210*/  FFMA R24, R7, R32, R24 ;  /* 0x0000002007187223 */ /* 0x000fe20000000018 */
[-C--:B------:R-:W-:Y:S01]  /*1220*/  FFMA R11, R11, R33.reuse, R30 ;  /* 0x000000210b0b7223 */ /* 0x080fe2000000001e */
[----:B------:R-:W0:Y:S01]  /*1230*/  LDS R32, [R15+0x120] ;  /* 0x000120000f207984 */ /* 0x000e220000000800 */
[----:B------:R-:W-:-:S03]  /*1240*/  FFMA R7, R7, R33, R28 ;  /* 0x0000002107077223 */ /* 0x000fc6000000001c */
[----:B------:R-:W3:Y:S01]  /*1250*/  LDS R30, [R15+0x140] ;  /* 0x000140000f1e7984 */ /* 0x000ee20000000800 */
[C---:B-1----:R-:W-:Y:S01]  /*1260*/  FFMA R27, R34.reuse, R31, R27 ;  /* 0x0000001f221b7223 */ /* 0x042fe2000000001b */
[----:B------:R-:W-:Y:S02]  /*1270*/  FFMA R25, R31, R35, R25 ;  /* 0x000000231f197223 */ /* 0x000fe40000000019 */
[----:B------:R-:W1:Y:S01]  /*1280*/  LDS R28, [R15+0x150] ;  /* 0x000150000f1c7984 */ /* 0x000e620000000800 */
[----:B--2---:R-:W-:Y:S01]  /*1290*/  FFMA R26, R34, R29, R26 ;  /* 0x0000001d221a7223 */ /* 0x004fe2000000001a */
[----:B------:R-:W-:Y:S02]  /*12a0*/  FFMA R22, R29, R35, R22 ;  /* 0x000000231d167223 */ /* 0x000fe40000000016 */
[----:B------:R-:W2:Y:S04]  /*12b0*/  LDS R34, [R15+0x130] ;  /* 0x000130000f227984 */ /* 0x000ea80000000800 */
[----:B------:R-:W4:Y:S04]  /*12c0*/  LDS R33, [R15+0x160] ;  /* 0x000160000f217984 */ /* 0x000f280000000800 */
[----:B------:R-:W-:Y:S01]  /*12d0*/  LDS R35, [R15+0x190] ;  /* 0x000190000f237984 */ /* 0x000fe20000000800 */
[-C--:B0-----:R-:W-:Y:S01]  /*12e0*/  FFMA R20, R31, R32.reuse, R20 ;  /* 0x000000201f147223 */ /* 0x081fe20000000014 */
[----:B------:R-:W-:-:S02]  /*12f0*/  FFMA R5, R29, R32, R5 ;  /* 0x000000201d057223 */ /* 0x000fc40000000005 */
[----:B------:R-:W0:Y:S01]  /*1300*/  LDS R32, [R15+0x170] ;  /* 0x000170000f207984 */ /* 0x000e220000000800 */
[-C--:B---3--:R-:W-:Y:S01]  /*1310*/  FFMA R6, R31, R30.reuse, R6 ;  /* 0x0000001e1f067223 */ /* 0x088fe20000000006 */
[----:B------:R-:W-:Y:S02]  /*1320*/  FFMA R4, R29, R30, R4 ;  /* 0x0000001e1d047223 */ /* 0x000fe40000000004 */
[----:B------:R-:W3:Y:S01]  /*1330*/  LDS R30, [R13+0x300] ;  /* 0x000300000d1e7984 */ /* 0x000ee20000000800 */
[-C--:B-1----:R-:W-:Y:S01]  /*1340*/  FFMA R9, R31, R28.reuse, R9 ;  /* 0x0000001c1f097223 */ /* 0x082fe20000000009 */
[----:B------:R-:W-:Y:S02]  /*1350*/  FFMA R10, R29, R28, R10 ;  /* 0x0000001c1d0a7223 */ /* 0x000fe4000000000a */
[----:B------:R-:W1:Y:S01]  /*1360*/  LDS R28, [R13+0x380] ;  /* 0x000380000d1c7984 */ /* 0x000e620000000800 */
[-C--:B--2---:R-:W-:Y:S01]  /*1370*/  FFMA R21, R31, R34.reuse, R21 ;  /* 0x000000221f157223 */ /* 0x084fe20000000015 */
[----:B------:R-:W-:-:S02]  /*1380*/  FFMA R17, R29, R34, R17 ;  /* 0x000000221d117223 */ /* 0x000fc40000000011 */
[----:B------:R-:W2:Y:S01]  /*1390*/  LDS R34, [R15+0x180] ;  /* 0x000180000f227984 */ /* 0x000ea20000000800 */
[-C--:B----4-:R-:W-:Y:S01]  /*13a0*/  FFMA R23, R31, R33.reuse, R23 ;  /* 0x000000211f177223 */ /* 0x090fe20000000017 */
[----:B------:R-:W-:Y:S02]  /*13b0*/  FFMA R24, R29, R33, R24 ;  /* 0x000000211d187223 */ /* 0x000fe40000000018 */
[----:B------:R-:W4:Y:S01]  /*13c0*/  LDS R33, [R15+0x1a0] ;  /* 0x0001a0000f217984 */ /* 0x000f220000000800 */
[-C--:B0-----:R-:W-:Y:S01]  /*13d0*/  FFMA R31, R31, R32.reuse, R11 ;  /* 0x000000201f1f7223 */ /* 0x081fe2000000000b */
[----:B------:R-:W-:Y:S02]  /*13e0*/  FFMA R29, R29, R32, R7 ;  /* 0x000000201d1d7223 */ /* 0x000fe40000000007 */
[----:B------:R-:W0:Y:S01]  /*13f0*/  LDS R11, [R15+0x1c0] ;  /* 0x0001c0000f0b7984 */ /* 0x000e220000000800 */
[----:B---3--:R-:W-:-:S03]  /*1400*/  FFMA R25, R30, R35, R25 ;  /* 0x000000231e197223 */ /* 0x008fc60000000019 */
[----:B------:R-:W3:Y:S01]  /*1410*/  LDS R32, [R15+0x1b0] ;  /* 0x0001b0000f207984 */ /* 0x000ee20000000800 */
[----:B-1----:R-:W-:-:S03]  /*1420*/  FFMA R22, R28, R35, R22 ;  /* 0x000000231c167223 */ /* 0x002fc60000000016 */
[----:B------:R-:W1:Y:S01]  /*1430*/  LDS R7, [R15+0x1d0] ;  /* 0x0001d0000f077984 */ /* 0x000e620000000800 */
[C---:B--2---:R-:W-:Y:S01]  /*1440*/  FFMA R27, R34.reuse, R30, R27 ;  /* 0x0000001e221b7223 */ /* 0x044fe2000000001b */
[----:B------:R-:W-:Y:S02]  /*1450*/  FFMA R26, R34, R28, R26 ;  /* 0x0000001c221a7223 */ /* 0x000fe4000000001a */
[----:B------:R-:W-:Y:S01]  /*1460*/  LDS R35, [R15+0x210] ;  /* 0x000210000f237984 */ /* 0x000fe20000000800 */
[-C--:B----4-:R-:W-:Y:S01]  /*1470*/  FFMA R20, R30, R33.reuse, R20 ;  /* 0x000000211e147223 */ /* 0x090fe20000000014 */
[----:B------:R-:W-:Y:S02]  /*1480*/  FFMA R5, R28, R33, R5 ;  /* 0x000000211c057223 */ /* 0x000fe40000000005 */
[----:B------:R-:W-:Y:S04]  /*1490*/  LDS R34, [R15+0x200] ;  /* 0x000200000f227984 */ /* 0x000fe80000000800 */
[----:B------:R-:W2:Y:S01]  /*14a0*/  LDS R33, [R15+0x1e0] ;  /* 0x0001e0000f217984 */ /* 0x000ea20000000800 */
        /* <DEDUP_REMOVED lines=12> */
[----:B0-----:R-:W-:Y:S01]  /*1570*/  FFMA R26, R34, R11, R26 ;  /* 0x0000000b221a7223 */ /* 0x001fe2000000001a */
[----:B------:R-:W-:Y:S01]  /*1580*/  FFMA R22, R11, R35, R22 ;  /* 0x000000230b167223 */ /* 0x000fe20000000016 */
[-C--:B---3--:R-:W-:Y:S01]  /*1590*/  FFMA R31, R30, R32.reuse, R31 ;  /* 0x000000201e1f7223 */ /* 0x088fe2000000001f */
[----:B------:R-:W-:Y:S01]  /*15a0*/  FFMA R29, R28, R32, R29 ;  /* 0x000000201c1d7223 */ /* 0x000fe2000000001d */
[----:B------:R-:W0:Y:S01]  /*15b0*/  LDS R30, [R15+0x240] ;  /* 0x000240000f1e7984 */ /* 0x000e220000000800 */
[----:B-1----:R-:W-:Y:S01]  /*15c0*/  FFMA R27, R34, R7, R27 ;  /* 0x00000007221b7223 */ /* 0x002fe2000000001b */
[C---:B------:R-:W-:Y:S02]  /*15d0*/  FFMA R25, R7.reuse, R35, R25 ;  /* 0x0000002307197223 */ /* 0x040fe40000000019 */
[----:B------:R-:W1:Y:S04]  /*15e0*/  LDS R32, [R15+0x220] ;  /* 0x000220000f207984 */ /* 0x000e680000000800 */
[----:B------:R-:W3:Y:S04]  /*15f0*/  LDS R28, [R15+0x250] ;  /* 0x000250000f1c7984 */ /* 0x000ee80000000800 */
[----:B------:R-:W4:Y:S01]  /*1600*/  LDS R34, [R15+0x270] ;  /* 0x000270000f227984 */ /* 0x000f220000000800 */
[-C--:B--2---:R-:W-:Y:S01]  /*1610*/  FFMA R21, R7, R33.reuse, R21 ;  /* 0x0000002107157223 */ /* 0x084fe20000000015 */
[----:B------:R-:W-:-:S02]  /*1620*/  FFMA R17, R11, R33, R17 ;  /* 0x000000210b117223 */ /* 0x000fc40000000011 */
[----:B------:R-:W-:Y:S04]  /*1630*/  LDS R35, [R15+0x3f0] ;  /* 0x0003f0000f237984 */ /* 0x000fe80000000800 */
        /* <DEDUP_REMOVED lines=8> */
[C---:B------:R-:W-:Y:S02]  /*16c0*/  FFMA R10, R11.reuse, R28, R10 ;  /* 0x0000001c0b0a7223 */ /* 0x040fe4000000000a */
[----:B------:R-:W2:Y:S01]  /*16d0*/  LDS R28, [R13+0x580] ;  /* 0x000580000d1c7984 */ /* 0x000ea20000000800 */
[-C--:B----4-:R-:W-:Y:S01]  /*16e0*/  FFMA R29, R11, R34.reuse, R29 ;  /* 0x000000220b1d7223 */ /* 0x090fe2000000001d */
[----:B------:R-:W-:Y:S02]  /*16f0*/  FFMA R31, R7, R34, R31 ;  /* 0x00000022071f7223 */ /* 0x000fe4000000001f */
[----:B------:R-:W3:Y:S01]  /*1700*/  LDS R34, [R15+0x2a0] ;  /* 0x0002a0000f227984 */ /* 0x000ee20000000800 */
[----:B0-----:R-:W-:Y:S01]  /*1710*/  FFMA R27, R33, R30, R27 ;  /* 0x0000001e211b7223 */ /* 0x001fe2000000001b */
[-C--:B-1----:R-:W-:Y:S01]  /*1720*/  FFMA R24, R11, R32.reuse, R24 ;  /* 0x000000200b187223 */ /* 0x082fe20000000018 */
[----:B------:R-:W-:Y:S01]  /*1730*/  FFMA R23, R7, R32, R23 ;  /* 0x0000002007177223 */ /* 0x000fe20000000017 */
[----:B------:R-:W0:Y:S01]  /*1740*/  LDS R11, [R15+0x2d0] ;  /* 0x0002d0000f0b7984 */ /* 0x000e220000000800 */
[----:B--2---:R-:W-:-:S03]  /*1750*/  FFMA R26, R33, R28, R26 ;  /* 0x0000001c211a7223 */ /* 0x004fc6000000001a */
[----:B------:R-:W1:Y:S01]  /*1760*/  LDS R32, [R15+0x290] ;  /* 0x000290000f207984 */ /* 0x000e620000000800 */
[-C--:B---3--:R-:W-:Y:S01]  /*1770*/  FFMA R20, R30, R34.reuse, R20 ;  /* 0x000000221e147223 */ /* 0x088fe20000000014 */
[----:B------:R-:W-:Y:S02]  /*1780*/  FFMA R5, R28, R34, R5 ;  /* 0x000000221c057223 */ /* 0x000fe40000000005 */
[----:B------:R-:W2:Y:S04]  /*1790*/  LDS R33, [R15+0x2b0] ;  /* 0x0002b0000f217984 */ /* 0x000ea80000000800 */
[----:B------:R-:W3:Y:S04]  /*17a0*/  LDS R7, [R15+0x2c0] ;  /* 0x0002c0000f077984 */ /* 0x000ee80000000800 */
[----:B------:R-:W4:Y:S01]  /*17b0*/  LDS R34, [R15+0x2f0] ;  /* 0x0002f0000f227984 */ /* 0x000f220000000800 */
[-C--:B0-----:R-:W-:Y:S01]  /*17c0*/  FFMA R9, R30, R11.reuse, R9 ;  /* 0x0000000b1e097223 */ /* 0x081fe20000000009 */
[----:B------:R-:W-:-:S02]  /*17d0*/  FFMA R11, R28, R11, R10 ;  /* 0x0000000b1c0b7223 */ /* 0x000fc4000000000a */
[----:B------:R-:W-:Y:S01]  /*17e0*/  LDS R10, [R13+0x680] ;  /* 0x000680000d0a7984 */ /* 0x000fe20000000800 */
[-C--:B-1----:R-:W-:Y:S01]  /*17f0*/  FFMA R25, R30, R32.reuse, R25 ;  /* 0x000000201e197223 */ /* 0x082fe20000000019 */
[----:B------:R-:W-:Y:S02]  /*1800*/  FFMA R22, R28, R32, R22 ;  /* 0x000000201c167223 */ /* 0x000fe40000000016 */
[----:B------:R-:W0:Y:S01]  /*1810*/  LDS R32, [R15+0x2e0] ;  /* 0x0002e0000f207984 */ /* 0x000e220000000800 */
[-C--:B--2---:R-:W-:Y:S01]  /*1820*/  FFMA R21, R30, R33.reuse, R21 ;  /* 0x000000211e157223 */ /* 0x084fe20000000015 */
[----:B------:R-:W-:Y:S02]  /*1830*/  FFMA R17, R28, R33, R17 ;  /* 0x000000211c117223 */ /* 0x000fe40000000011 */
[----:B------:R-:W1:Y:S01]  /*1840*/  LDS R33, [R15+0x300] ;  /* 0x000300000f217984 */ /* 0x000e620000000800 */
[-C--:B---3--:R-:W-:Y:S01]  /*1850*/  FFMA R6, R30, R7.reuse, R6 ;  /* 0x000000071e067223 */ /* 0x088fe20000000006 */
[----:B------:R-:W-:-:S02]  /*1860*/  FFMA R4, R28, R7, R4 ;  /* 0x000000071c047223 */ /* 0x000fc40000000004 */
[----:B------:R-:W2:Y:S01]  /*1870*/  LDS R7, [R13+0x600] ;  /* 0x000600000d077984 */ /* 0x000ea20000000800 */
[-C--:B----4-:R-:W-:Y:S01]  /*1880*/  FFMA R31, R30, R34.reuse, R31 ;  /* 0x000000221e1f7223 */ /* 0x090fe2000000001f */
[----:B------:R-:W-:Y:S02]  /*1890*/  FFMA R29, R28, R34, R29 ;  /* 0x000000221c1d7223 */ /* 0x000fe4000000001d */
[----:B------:R-:W3:Y:S01]  /*18a0*/  LDS R34, [R15+0x320] ;  /* 0x000320000f227984 */ /* 0x000ee20000000800 */
[-C--:B0-----:R-:W-:Y:S01]  /*18b0*/  FFMA R23, R30, R32.reuse, R23 ;  /* 0x000000201e177223 */ /* 0x081fe20000000017 */
[----:B------:R-:W-:Y:S02]  /*18c0*/  FFMA R24, R28, R32, R24 ;  /* 0x000000201c187223 */ /* 0x000fe40000000018 */
[----:B------:R-:W0:Y:S01]  /*18d0*/  LDS R30, [R15+0x340] ;  /* 0x000340000f1e7984 */ /* 0x000e220000000800 */
[----:B-1----:R-:W-:-:S03]  /*18e0*/  FFMA R26, R33, R10, R26 ;  /* 0x0000000a211a7223 */ /* 0x002fc6000000001a */
[----:B------:R-:W1:Y:S01]  /*18f0*/  LDS R32, [R15+0x310] ;  /* 0x000310000f207984 */ /* 0x000e620000000800 */
[----:B--2---:R-:W-:-:S03]  /*1900*/  FFMA R27, R33, R7, R27 ;  /* 0x00000007211b7223 */ /* 0x004fc6000000001b */
[----:B------:R-:W2:Y:S01]  /*1910*/  LDS R33, [R15+0x330] ;  /* 0x000330000f217984 */ /* 0x000ea20000000800 */
[CC--:B---3--:R-:W-:Y:S01]  /*1920*/  FFMA R20, R7.reuse, R34.reuse, R20 ;  /* 0x0000002207147223 */ /* 0x0c8fe20000000014 */
[C---:B------:R-:W-:Y:S02]  /*1930*/  FFMA R5, R10.reuse, R34, R5 ;  /* 0x000000220a057223 */ /* 0x040fe40000000005 */
[----:B------:R-:W3:Y:S04]  /*1940*/  LDS R28, [R15+0x350] ;  /* 0x000350000f1c7984 */ /* 0x000ee80000000800 */
[----:B------:R-:W4:Y:S01]  /*1950*/  LDS R34, [R15+0x370] ;  /* 0x000370000f227984 */ /* 0x000f220000000800 */
[-C--:B0-----:R-:W-:Y:S01]  /*1960*/  FFMA R6, R7, R30.reuse, R6 ;  /* 0x0000001e07067223 */ /* 0x081fe20000000006 */
[----:B------:R-:W-:-:S02]  /*1970*/  FFMA R4, R10, R30, R4 ;  /* 0x0000001e0a047223 */ /* 0x000fc40000000004 */
[----:B------:R-:W0:Y:S01]  /*1980*/  LDS R30, [R13+0x780] ;  /* 0x000780000d1e7984 */ /* 0x000e220000000800 */
[CC--:B-1----:R-:W-:Y:S01]  /*1990*/  FFMA R25, R7.reuse, R32.reuse, R25 ;  /* 0x0000002007197223 */ /* 0x0c2fe20000000019 */
[C---:B------:R-:W-:Y:S02]  /*19a0*/  FFMA R22, R10.reuse, R32, R22 ;  /* 0x000000200a167223 */ /* 0x040fe40000000016 */
[----:B------:R-:W1:Y:S01]  /*19b0*/  LDS R32, [R15+0x360] ;  /* 0x000360000f207984 */ /* 0x000e620000000800 */
[CC--:B--2---:R-:W-:Y:S01]  /*19c0*/  FFMA R21, R7.reuse, R33.reuse, R21 ;  /* 0x0000002107157223 */ /* 0x0c4fe20000000015 */
[C---:B------:R-:W-:Y:S02]  /*19d0*/  FFMA R17, R10.reuse, R33, R17 ;  /* 0x000000210a117223 */ /* 0x040fe40000000011 */
[----:B------:R-:W2:Y:S01]  /*19e0*/  LDS R33, [R15+0x380] ;  /* 0x000380000f217984 */ /* 0x000ea20000000800 */
[-C--:B---3--:R-:W-:Y:S01]  /*19f0*/  FFMA R9, R7, R28.reuse, R9 ;  /* 0x0000001c07097223 */ /* 0x088fe20000000009 */
[----:B------:R-:W-:-:S02]  /*1a00*/  FFMA R11, R10, R28, R11 ;  /* 0x0000001c0a0b7223 */ /* 0x000fc4000000000b */
[----:B------:R-:W3:Y:S01]  /*1a10*/  LDS R28, [R13+0x700] ;  /* 0x000700000d1c7984 */ /* 0x000ee20000000800 */
[CC--:B----4-:R-:W-:Y:S01]  /*1a20*/  FFMA R31, R7.reuse, R34.reuse, R31 ;  /* 0x00000022071f7223 */ /* 0x0d0fe2000000001f */
[----:B------:R-:W-:Y:S02]  /*1a30*/  FFMA R29, R10, R34, R29 ;  /* 0x000000220a1d7223 */ /* 0x000fe4000000001d */
[----:B------:R-:W4:Y:S02]  /*1a40*/  LDS R34, [R15+0x3a0] ;  /* 0x0003a0000f227984 */ /* 0x000f240000000800 */
[----:B0-----:R-:W-:Y:S01]  /*1a50*/  FFMA R29, R30, R35, R29 ;  /* 0x000000231e1d7223 */ /* 0x001fe2000000001d */
[-C--:B-1----:R-:W-:Y:S01]  /*1a60*/  FFMA R23, R7, R32.reuse, R23 ;  /* 0x0000002007177223 */ /* 0x082fe20000000017 */
[----:B------:R-:W-:Y:S01]  /*1a70*/  FFMA R24, R10, R32, R24 ;  /* 0x000000200a187223 */ /* 0x000fe20000000018 */
[----:B------:R-:W0:Y:S01]  /*1a80*/  LDS R7, [R15+0x3d0] ;  /* 0x0003d0000f077984 */ /* 0x000e220000000800 */
[----:B--2---:R-:W-:-:S03]  /*1a90*/  FFMA R26, R33, R30, R26 ;  /* 0x0000001e211a7223 */ /* 0x004fc6000000001a */
[----:B------:R-:W1:Y:S01]  /*1aa0*/  LDS R32, [R15+0x390] ;  /* 0x000390000f207984 */ /* 0x000e620000000800 */
[----:B---3--:R-:W-:Y:S01]  /*1ab0*/  FFMA R27, R33, R28, R27 ;  /* 0x0000001c211b7223 */ /* 0x008fe2000000001b */
[C---:B------:R-:W-:Y:S02]  /*1ac0*/  FFMA R31, R28.reuse, R35, R31 ;  /* 0x000000231c1f7223 */ /* 0x040fe4000000001f */
[----:B------:R-:W2:Y:S01]  /*1ad0*/  LDS R33, [R15+0x3b0] ;  /* 0x0003b0000f217984 */ /* 0x000ea20000000800 */
[-C--:B----4-:R-:W-:Y:S01]  /*1ae0*/  FFMA R20, R28, R34.reuse, R20 ;  /* 0x000000221c147223 */ /* 0x090fe20000000014 */
[----:B------:R-:W-:Y:S02]  /*1af0*/  FFMA R5, R30, R34, R5 ;  /* 0x000000221e057223 */ /* 0x000fe40000000005 */
[----:B------:R-:W3:Y:S04]  /*1b00*/  LDS R10, [R15+0x3c0] ;  /* 0x0003c0000f0a7984 */ /* 0x000ee80000000800 */
[----:B------:R-:W-:Y:S04]  /*1b10*/  LDS R34, [R15+0x410] ;  /* 0x000410000f227984 */ /* 0x000fe80000000800 */
        /* <DEDUP_REMOVED lines=13> */
[C---:B0-----:R-:W-:Y:S01]  /*1bf0*/  FFMA R25, R7.reuse, R34, R25 ;  /* 0x0000002207197223 */ /* 0x041fe20000000019 */
[----:B------:R-:W-:Y:S01]  /*1c00*/  FFMA R20, R7, R35, R20 ;  /* 0x0000002307147223 */ /* 0x000fe20000000014 */
        /* <DEDUP_REMOVED lines=8> */
[----:B------:R-:W-:-:S03]  /*1c90*/  FFMA R5, R10, R35, R5 ;  /* 0x000000230a057223 */ /* 0x000fc60000000005 */
[----:B------:R-:W3:Y:S04]  /*1ca0*/  LDS R32, [R15+0x440] ;  /* 0x000440000f207984 */ /* 0x000ee80000000800 */
[----:B------:R-:W-:Y:S04]  /*1cb0*/  LDS R34, [R15+0x490] ;  /* 0x000490000f227984 */ /* 0x000fe80000000800 */
[----:B------:R-:W-:Y:S01]  /*1cc0*/  LDS R35, [R15+0x480] ;  /* 0x000480000f237984 */ /* 0x000fe20000000800 */
        /* <DEDUP_REMOVED lines=12> */
[----:B0-----:R-:W-:Y:S01]  /*1d90*/  FFMA R22, R28, R34, R22 ;  /* 0x000000221c167223 */ /* 0x001fe20000000016 */
[C---:B------:R-:W-:Y:S01]  /*1da0*/  FFMA R26, R35.reuse, R28, R26 ;  /* 0x0000001c231a7223 */ /* 0x040fe2000000001a */
[----:B-1----:R-:W-:Y:S01]  /*1db0*/  FFMA R25, R30, R34, R25 ;  /* 0x000000221e197223 */ /* 0x002fe20000000019 */
[----:B------:R-:W-:Y:S01]  /*1dc0*/  FFMA R27, R35, R30, R27 ;  /* 0x0000001e231b7223 */ /* 0x000fe2000000001b */
[----:B------:R-:W0:Y:S01]  /*1dd0*/  LDS R34, [R15+0x4b0] ;  /* 0x0004b0000f227984 */ /* 0x000e220000000800 */
[-C--:B--2---:R-:W-:Y:S01]  /*1de0*/  FFMA R31, R7, R33.reuse, R31 ;  /* 0x00000021071f7223 */ /* 0x084fe2000000001f */
[----:B------:R-:W-:Y:S02]  /*1df0*/  FFMA R29, R10, R33, R29 ;  /* 0x000000210a1d7223 */ /* 0x000fe4000000001d */
[----:B------:R-:W1:Y:S01]  /*1e00*/  LDS R7, [R15+0x4e0] ;  /* 0x0004e0000f077984 */ /* 0x000e620000000800 */
[-C--:B---3--:R-:W-:Y:S01]  /*1e10*/  FFMA R20, R30, R32.reuse, R20 ;  /* 0x000000201e147223 */ /* 0x088fe20000000014 */
[----:B------:R-:W-:-:S02]  /*1e20*/  FFMA R5, R28, R32, R5 ;  /* 0x000000201c057223 */ /* 0x000fc40000000005 */
[----:B------:R-:W2:Y:S04]  /*1e30*/  LDS R10, [R15+0x4d0] ;  /* 0x0004d0000f0a7984 */ /* 0x000ea80000000800 */
[----:B------:R-:W3:Y:S04]  /*1e40*/  LDS R33, [R15+0x4c0] ;  /* 0x0004c0000f217984 */ /* 0x000ee80000000800 */
[----:B------:R-:W4:Y:S04]  /*1e50*/  LDS R32, [R15+0x4f0] ;  /* 0x0004f0000f207984 */ /* 0x000f280000000800 */
[----:B------:R-:W-:Y:S01]  /*1e60*/  LDS R35, [R15+0x530] ;  /* 0x000530000f237984 */ /* 0x000fe20000000800 */
        /* <DEDUP_REMOVED lines=14> */
[----:B------:R-:W3:Y:S04]  /*1f50*/  LDS R32, [R15+0x550] ;  /* 0x000550000f207984 */ /* 0x000ee80000000800 */
[----:B------:R-:W4:Y:S04]  /*1f60*/  LDS R30, [R15+0x520] ;  /* 0x000520000f1e7984 */ /* 0x000f280000000800 */
[----:B------:R-:W5:Y:S01]  /*1f70*/  LDS R28, [R15+0x560] ;  /* 0x000560000f1c7984 */ /* 0x000f620000000800 */
[C---:B0-----:R-:W-:Y:S01]  /*1f80*/  FFMA R27, R34.reuse, R7, R27 ;  /* 0x00000007221b7223 */ /* 0x041fe2000000001b */
[CC--:B------:R-:W-:Y:S01]  /*1f90*/  FFMA R21, R7.reuse, R35.reuse, R21 ;  /* 0x0000002307157223 */ /* 0x0c0fe20000000015 */
[----:B-1----:R-:W-:Y:S01]  /*1fa0*/  FFMA R26, R34, R10, R26 ;  /* 0x0000000a221a7223 */ /* 0x002fe2000000001a */
[C---:B------:R-:W-:Y:S01]  /*1fb0*/  FFMA R17, R10.reuse, R35, R17 ;  /* 0x000000230a117223 */ /* 0x040fe20000000011 */
[----:B------:R-:W0:Y:S01]  /*1fc0*/  LDS R34, [R15+0x540] ;  /* 0x000540000f227984 */ /* 0x000e220000000800 */
[-C--:B--2---:R-:W-:Y:S01]  /*1fd0*/  FFMA R25, R7, R33.reuse, R25 ;  /* 0x0000002107197223 */ /* 0x084fe20000000019 */
[----:B------:R-:W-:-:S02]  /*1fe0*/  FFMA R22, R10, R33, R22 ;  /* 0x000000210a167223 */ /* 0x000fc40000000016 */
[----:B------:R-:W1:Y:S01]  /*1ff0*/  LDS R33, [R15+0x570] ;  /* 0x000570000f217984 */ /* 0x000e620000000800 */
[CC--:B---3--:R-:W-:Y:S01]  /*2000*/  FFMA R9, R7.reuse, R32.reuse, R9 ;  /* 0x0000002007097223 */ /* 0x0c8fe20000000009 */
[C---:B------:R-:W-:Y:S02]  /*2010*/  FFMA R32, R10.reuse, R32, R11 ;  /* 0x000000200a207223 */ /* 0x040fe4000000000b */
[----:B------:R-:W-:Y:S01]  /*2020*/  LDS R11, [R15+0x580] ;  /* 0x000580000f0b7984 */ /* 0x000fe20000000800 */
[CC--:B----4-:R-:W-:Y:S01]  /*2030*/  FFMA R20, R7.reuse, R30.reuse, R20 ;  /* 0x0000001e07147223 */ /* 0x0d0fe20000000014 */
[C---:B------:R-:W-:Y:S02]  /*2040*/  FFMA R5, R10.reuse, R30, R5 ;  /* 0x0000001e0a057223 */ /* 0x040fe40000000005 */
[----:B------:R-:W2:Y:S01]  /*2050*/  LDS R30, [R13+0xb00] ;  /* 0x000b00000d1e7984 */ /* 0x000ea20000000800 */
[-C--:B-----5:R-:W-:Y:S01]  /*2060*/  FFMA R23, R7, R28.reuse, R23 ;  /* 0x0000001c07177223 */ /* 0x0a0fe20000000017 */
[----:B------:R-:W-:-:S02]  /*2070*/  FFMA R24, R10, R28, R24 ;  /* 0x0000001c0a187223 */ /* 0x000fc40000000018 */
[----:B------:R-:W3:Y:S01]  /*2080*/  LDS R28, [R13+0xb80] ;  /* 0x000b80000d1c7984 */ /* 0x000ee20000000800 */
[CC--:B0-----:R-:W-:Y:S01]  /*2090*/  FFMA R6, R7.reuse, R34.reuse, R6 ;  /* 0x0000002207067223 */ /* 0x0c1fe20000000006 */
[C---:B------:R-:W-:Y:S02]  /*20a0*/  FFMA R4, R10.reuse, R34, R4 ;  /* 0x000000220a047223 */ /* 0x040fe40000000004 */
[----:B------:R-:W0:Y:S01]  /*20b0*/  LDS R34, [R15+0x590] ;  /* 0x000590000f227984 */ /* 0x000e220000000800 */
[-C--:B-1----:R-:W-:Y:S01]  /*20c0*/  FFMA R31, R7, R33.reuse, R31 ;  /* 0x00000021071f7223 */ /* 0x082fe2000000001f */
[----:B------:R-:W-:Y:S02]  /*20d0*/  FFMA R29, R10, R33, R29 ;  /* 0x000000210a1d7223 */ /* 0x000fe4000000001d */
[----:B------:R-:W1:Y:S04]  /*20e0*/  LDS R7, [R15+0x5a0] ;  /* 0x0005a0000f077984 */ /* 0x000e680000000800 */
[----:B------:R-:W4:Y:S01]  /*20f0*/  LDS R10, [R15+0x5d0] ;  /* 0x0005d0000f0a7984 */ /* 0x000f220000000800 */
[----:B--2---:R-:W-:-:S03]  /*2100*/  FFMA R27, R11, R30, R27 ;  /* 0x0000001e0b1b7223 */ /* 0x004fc6000000001b */
[----:B------:R-:W2:Y:S01]  /*2110*/  LDS R33, [R15+0x5e0] ;  /* 0x0005e0000f217984 */ /* 0x000ea20000000800 */
[----:B---3--:R-:W-:-:S03]  /*2120*/  FFMA R26, R11, R28, R26 ;  /* 0x0000001c0b1a7223 */ /* 0x008fc6000000001a */
[----:B------:R-:W3:Y:S01]  /*2130*/  LDS R11, [R15+0x5b0] ;  /* 0x0005b0000f0b7984 */ /* 0x000ee20000000800 */
[-C--:B0-----:R-:W-:Y:S01]  /*2140*/  FFMA R25, R30, R34.reuse, R25 ;  /* 0x000000221e197223 */ /* 0x081fe20000000019 */
[----:B------:R-:W-:Y:S02]  /*2150*/  FFMA R22, R28, R34, R22 ;  /* 0x000000221c167223 */ /* 0x000fe40000000016 */
[----:B------:R-:W0:Y:S01]  /*2160*/  LDS R34, [R15+0x5c0] ;  /* 0x0005c0000f227984 */ /* 0x000e220000000800 */
[-C--:B-1----:R-:W-:Y:S01]  /*2170*/  FFMA R20, R30, R7.reuse, R20 ;  /* 0x000000071e147223 */ /* 0x082fe20000000014 */
[----:B------:R-:W-:Y:S02]  /*2180*/  FFMA R5, R28, R7, R5 ;  /* 0x000000071c057223 */ /* 0x000fe40000000005 */
[----:B------:R-:W1:Y:S01]  /*2190*/  LDS R7, [R15+0x5f0] ;  /* 0x0005f0000f077984 */ /* 0x000e620000000800 */
[-C--:B----4-:R-:W-:Y:S01]  /*21a0*/  FFMA R9, R30, R10.reuse, R9 ;  /* 0x0000000a1e097223 */ /* 0x090fe20000000009 */
[----:B------:R-:W-:Y:S01]  /*21b0*/  FFMA R10, R28, R10, R32 ;  /* 0x0000000a1c0a7223 */ /* 0x000fe20000000020 */
[-C--:B--2---:R-:W-:Y:S01]  /*21c0*/  FFMA R23, R30, R33.reuse, R23 ;  /* 0x000000211e177223 */ /* 0x084fe20000000017 */
[----:B------:R-:W-:Y:S01]  /*21d0*/  FFMA R24, R28, R33, R24 ;  /* 0x000000211c187223 */ /* 0x000fe20000000018 */
[-C--:B---3--:R-:W-:Y:S01]  /*21e0*/  FFMA R21, R30, R11.reuse, R21 ;  /* 0x0000000b1e157223 */ /* 0x088fe20000000015 */
[----:B------:R-:W-:Y:S01]  /*21f0*/  FFMA R17, R28, R11, R17 ;  /* 0x0000000b1c117223 */ /* 0x000fe20000000011 */
[-C--:B0-----:R-:W-:Y:S01]  /*2200*/  FFMA R11, R30, R34.reuse, R6 ;  /* 0x000000221e0b7223 */ /* 0x081fe20000000006 */
[----:B------:R-:W-:Y:S01]  /*2210*/  FFMA R4, R28, R34, R4 ;  /* 0x000000221c047223 */ /* 0x000fe20000000004 */
[-C--:B-1----:R-:W-:Y:S01]  /*2220*/  FFMA R30, R30, R7.reuse, R31 ;  /* 0x000000071e1e7223 */ /* 0x082fe2000000001f */
[----:B------:R-:W-:Y:S01]  /*2230*/  FFMA R28, R28, R7, R29 ;  /* 0x000000071c1c7223 */ /* 0x000fe2000000001d */
[----:B------:R-:W-:Y:S06]  /*2240*/  BAR.SYNC.DEFER_BLOCKING 0x0 ;  /* 0x0000000000007b1d */ /* 0x000fec0000010000 */
[----:B------:R-:W-:Y:S05]  /*2250*/  BRA.U !UP0, `(.L_x_428) ;  /* 0xffffffe508607547 */ /* 0x000fea000b83ffff */
.L_x_421:
        /* <DEDUP_REMOVED lines=24> */
[----:B------:R-:W-:-:S04]  /*23e0*/  IMAD.WIDE R14, R19, 0x4, R12 ;  /* 0x00000004130e7825 */ /* 0x000fc800078e020c */
[----:B------:R1:W-:Y:S04]  /*23f0*/  STG.E desc[UR16][R6.64], R29 ;  /* 0x0000001d06007986 */ /* 0x0003e8000c101910 */
[----:B------:R-:W0:Y:S01]  /*2400*/  LDG.E R8, desc[UR16][R14.64] ;  /* 0x000000100e087981 */ /* 0x000e22000c1e1900 */
[----:B------:R-:W-:Y:S01]  /*2410*/  FMUL R21, R21, UR23 ;  /* 0x0000001715157c20 */ /* 0x000fe20008400000 */
[----:B------:R-:W-:-:S05]  /*2420*/  SHF.L.U32 R19, R0, 0x4, RZ ;  /* 0x0000000400137819 */ /* 0x000fca00000006ff */
[----:B------:R-:W-:-:S04]  /*2430*/  IMAD.WIDE R18, R19, 0x4, R12 ;  /* 0x0000000413127825 */ /* 0x000fc800078e020c */
[----:B0-----:R-:W-:-:S05]  /*2440*/  FFMA R27, R8, UR22, R21 ;  /* 0x00000016081b7c23 */ /* 0x001fca0008000015 */
[----:B------:R-:W-:Y:S04]  /*2450*/  STG.E desc[UR16][R14.64], R27 ;  /* 0x0000001b0e007986 */ /* 0x000fe8000c101910 */
[----:B------:R-:W2:Y:S01]  /*2460*/  LDG.E R8, desc[UR16][R18.64] ;  /* 0x0000001012087981 */ /* 0x000ea2000c1e1900 */
[----:B------:R-:W-:Y:S01]  /*2470*/  FMUL R11, R11, UR23 ;  /* 0x000000170b0b7c20 */ /* 0x000fe20008400000 */
[----:B------:R-:W-:-:S04]  /*2480*/  IMAD R21, R0, 0x14, RZ ;  /* 0x0000001400157824 */ /* 0x000fc800078e02ff */
[----:B------:R-:W-:-:S04]  /*2490*/  IMAD.WIDE R20, R21, 0x4, R12 ;  /* 0x0000000415147825 */ /* 0x000fc800078e020c */
[----:B--2---:R-:W-:-:S05]  /*24a0*/  FFMA R11, R8, UR22, R11 ;  /* 0x00000016080b7c23 */ /* 0x004fca000800000b */
[----:B------:R0:W-:Y:S04]  /*24b0*/  STG.E desc[UR16][R18.64], R11 ;  /* 0x0000000b12007986 */ /* 0x0001e8000c101910 */
[----:B------:R-:W2:Y:S01]  /*24c0*/  LDG.E R8, desc[UR16][R20.64] ;  /* 0x0000001014087981 */ /* 0x000ea2000c1e1900 */
[----:B------:R-:W-:Y:S01]  /*24d0*/  FMUL R9, R9, UR23 ;  /* 0x0000001709097c20 */ /* 0x000fe20008400000 */
[----:B-1----:R-:W-:-:S03]  /*24e0*/  IMAD R29, R0, 0x18, RZ ;  /* 0x00000018001d7824 */ /* 0x002fc600078e02ff */
[----:B--2---:R-:W-:Y:S01]  /*24f0*/  FFMA R25, R8, UR22, R9 ;  /* 0x0000001608197c23 */ /* 0x004fe20008000009 */
[----:B------:R-:W-:-:S04]  /*2500*/  IMAD.WIDE R8, R29, 0x4, R12 ;  /* 0x000000041d087825 */ /* 0x000fc800078e020c */
[----:B------:R1:W-:Y:S04]  /*2510*/  STG.E desc[UR16][R20.64], R25 ;  /* 0x0000001914007986 */ /* 0x0003e8000c101910 */
[----:B------:R-:W2:Y:S01]  /*2520*/  LDG.E R16, desc[UR16][R8.64] ;  /* 0x0000001008107981 */ /* 0x000ea2000c1e1900 */
[----:B------:R-:W-:Y:S01]  /*2530*/  FMUL R23, R23, UR23 ;  /* 0x0000001717177c20 */ /* 0x000fe20008400000 */
[----:B------:R-:W-:-:S04]  /*2540*/  IMAD R33, R0, 0x1c, RZ ;  /* 0x0000001c00217824 */ /* 0x000fc800078e02ff */
[----:B------:R-:W-:-:S04]  /*2550*/  IMAD.WIDE R32, R33, 0x4, R12 ;  /* 0x0000000421207825 */ /* 0x000fc800078e020c */
[----:B--2---:R-:W-:-:S05]  /*2560*/  FFMA R23, R16, UR22, R23 ;  /* 0x0000001610177c23 */ /* 0x004fca0008000017 */
[----:B------:R-:W-:Y:S04]  /*2570*/  STG.E desc[UR16][R8.64], R23 ;  /* 0x0000001708007986 */ /* 0x000fe8000c101910 */
[----:B------:R-:W2:Y:S01]  /*2580*/  LDG.E R0, desc[UR16][R32.64] ;  /* 0x0000001020007981 */ /* 0x000ea2000c1e1900 */
[----:B0-----:R-:W-:-:S04]  /*2590*/  FMUL R11, R30, UR23 ;  /* 0x000000171e0b7c20 */ /* 0x001fc80008400000 */
[----:B--2---:R-:W-:-:S05]  /*25a0*/  FFMA R11, R0, UR22, R11 ;  /* 0x00000016000b7c23 */ /* 0x004fca000800000b */
[----:B------:R0:W-:Y:S04]  /*25b0*/  STG.E desc[UR16][R32.64], R11 ;  /* 0x0000000b20007986 */ /* 0x0001e8000c101910 */
[----:B------:R-:W2:Y:S01]  /*25c0*/  LDG.E R0, desc[UR16][R12.64+0x80] ;  /* 0x000080100c007981 */ /* 0x000ea2000c1e1900 */
[----:B-1----:R-:W-:-:S04]  /*25d0*/  FMUL R25, R26, UR23 ;  /* 0x000000171a197c20 */ /* 0x002fc80008400000 */
[----:B--2---:R-:W-:-:S05]  /*25e0*/  FFMA R25, R0, UR22, R25 ;  /* 0x0000001600197c23 */ /* 0x004fca0008000019 */
[----:B------:R-:W-:Y:S04]  /*25f0*/  STG.E desc[UR16][R12.64+0x80], R25 ;  /* 0x000080190c007986 */ /* 0x000fe8000c101910 */
        /* <DEDUP_REMOVED lines=21> */
[----:B--2---:R-:W-:-:S04]  /*2750*/  FMUL R5, R24, UR23 ;  /* 0x0000001718057c20 */ /* 0x004fc80008400000 */
[----:B---3--:R-:W-:-:S05]  /*2760*/  FFMA R5, R0, UR22, R5 ;  /* 0x0000001600057c23 */ /* 0x008fca0008000005 */
[----:B------:R-:W-:Y:S04]  /*2770*/  STG.E desc[UR16][R8.64+0x80], R5 ;  /* 0x0000800508007986 */ /* 0x000fe8000c101910 */
[----:B------:R-:W2:Y:S01]  /*2780*/  LDG.E R0, desc[UR16][R32.64+0x80] ;  /* 0x0000801020007981 */ /* 0x000ea2000c1e1900 */
[----:B------:R-:W-:-:S04]  /*2790*/  FMUL R7, R28, UR23 ;  /* 0x000000171c077c20 */ /* 0x000fc80008400000 */
[----:B--2---:R-:W-:-:S05]  /*27a0*/  FFMA R7, R0, UR22, R7 ;  /* 0x0000001600077c23 */ /* 0x004fca0008000007 */
[----:B------:R-:W-:Y:S01]  /*27b0*/  STG.E desc[UR16][R32.64+0x80], R7 ;  /* 0x0000800720007986 */ /* 0x000fe2000c101910 */
[----:B------:R-:W-:Y:S05]  /*27c0*/  EXIT ;  /* 0x000000000000794d */ /* 0x000fea0003800000 */
.L_x_429:
        /* <DEDUP_REMOVED lines=11> */
.L_x_1058:


//--------------------- .text._Z20filterActs_YxX_colorILi4ELi32ELi2ELi4ELi3ELb1ELb1EEvPfS0_S0_iiiiiiiiiiffi --------------------------
	.section	.text._Z20filterActs_YxX_colorILi4ELi32ELi2ELi4ELi3ELb1ELb1EEvPfS0_S0_iiiiiiiiiiffi,"ax",@progbits
	.align	128
        .global         _Z20filterActs_YxX_colorILi4ELi32ELi2ELi4ELi3ELb1ELb1EEvPfS0_S0_iiiiiiiiiiffi
        .type           _Z20filterActs_YxX_colorILi4ELi32ELi2ELi4ELi3ELb1ELb1EEvPfS0_S0_iiiiiiiiiiffi,@function
        .size           _Z20filterActs_YxX_colorILi4ELi32ELi2ELi4ELi3ELb1ELb1EEvPfS0_S0_iiiiiiiiiiffi,(.L_x_1059 - _Z20filterActs_YxX_colorILi4ELi32ELi2ELi4ELi3ELb1ELb1EEvPfS0_S0_iiiiiiiiiiffi)
        .other          _Z20filterActs_YxX_colorILi4ELi32ELi2ELi4ELi3ELb1ELb1EEvPfS0_S0_iiiiiiiiiiffi,@"STO_CUDA_ENTRY STV_DEFAULT"
_Z20filterActs_YxX_colorILi4ELi32ELi2ELi4ELi3ELb1ELb1EEvPfS0_S0_iiiiiiiiiiffi:
.text._Z20filterActs_YxX_colorILi4ELi32ELi2ELi4ELi3ELb1ELb1EEvPfS0_S0_iiiiiiiiiiffi:
[----:B------:R-:W-:Y:S08]  /*0000*/  LDC R1, c[0x0][0x37c] ;  /* 0x0000df00ff017b82 */ /* 0x000ff00000000800 */
[----:B------:R-:W0:Y:S01]  /*0010*/  LDC R14, c[0x0][0x39c] ;  /* 0x0000e700ff0e7b82 */ /* 0x000e220000000800 */
[----:B------:R-:W1:Y:S01]  /*0020*/  S2R R5, SR_CTAID.Y ;  /* 0x0000000000057919 */ /* 0x000e620000002600 */
[----:B------:R-:W2:Y:S01]  /*0030*/  LDCU UR4, c[0x0][0x3a8] ;  /* 0x00007500ff0477ac */ /* 0x000ea20008000800 */
[----:B------:R-:W-:Y:S01]  /*0040*/  HFMA2 R26, -RZ, RZ, 0, 0 ;  /* 0x00000000ff1a7431 */ /* 0x000fe200000001ff */
[----:B------:R-:W-:Y:S01]  /*0050*/  MOV R30, RZ ;  /* 0x000000ff001e7202 */ /* 0x000fe20000000f00 */
[----:B------:R-:W3:Y:S01]  /*0060*/  S2R R10, SR_TID.Y ;  /* 0x00000000000a7919 */ /* 0x000ee20000002200 */
[----:B------:R-:W4:Y:S01]  /*0070*/  LDCU UR5, c[0x0][0x3b4] ;  /* 0x00007680ff0577ac */ /* 0x000f220008000800 */
[----:B------:R-:W-:Y:S01]  /*0080*/  HFMA2 R29, -RZ, RZ, 0, 0 ;  /* 0x00000000ff1d7431 */ /* 0x000fe200000001ff */
[----:B------:R-:W5:Y:S01]  /*0090*/  LDC.64 R18, c[0x0][0x388] ;  /* 0x0000e200ff127b82 */ /* 0x000f620000000a00 */
[----:B------:R-:W4:Y:S01]  /*00a0*/  S2R R13, SR_TID.X ;  /* 0x00000000000d7919 */ /* 0x000f220000002100 */
[----:B------:R-:W5:Y:S01]  /*00b0*/  LDCU UR6, c[0x0][0x398] ;  /* 0x00007300ff0677ac */ /* 0x000f620008000800 */
[----:B------:R-:W-:Y:S01]  /*00c0*/  HFMA2 R17, -RZ, RZ, 0, 0 ;  /* 0x00000000ff117431 */ /* 0x000fe200000001ff */
[----:B------:R-:W-:Y:S01]  /*00d0*/  CS2R R22, SRZ ;  /* 0x0000000000167805 */ /* 0x000fe2000001ff00 */
[----:B------:R-:W5:Y:S01]  /*00e0*/  S2R R6, SR_CTAID.X ;  /* 0x0000000000067919 */ /* 0x000f620000002500 */
[----:B------:R-:W-:Y:S01]  /*00f0*/  MOV R32, RZ ;  /* 0x000000ff00207202 */ /* 0x000fe20000000f00 */
[----:B------:R-:W0:Y:S01]  /*0100*/  LDCU.64 UR8, c[0x0][0x358] ;  /* 0x00006b00ff0877ac */ /* 0x000e220008000a00 */
[----:B------:R-:W5:Y:S01]  /*0110*/  LDC R8, c[0x0][0x3b8] ;  /* 0x0000ee00ff087b82 */ /* 0x000f620000000800 */
[----:B------:R-:W-:Y:S01]  /*0120*/  MOV R24, RZ ;  /* 0x000000ff00187202 */ /* 0x000fe20000000f00 */
        /* <DEDUP_REMOVED lines=8> */
[----:B----4-:R-:W-:-:S03]  /*01b0*/  LOP3.LUT R9, R13, 0xf, RZ, 0xc0, !PT ;  /* 0x0000000f0d097812 */ /* 0x010fc600078ec0ff */
[----:B0-----:R-:W0:Y:S02]  /*01c0*/  MUFU.RCP R0, R0 ;  /* 0x0000000000007308 */ /* 0x001e240000001000 */
[----:B0-----:R-:W-:Y:S02]  /*01d0*/  IADD3 R2, PT, PT, R0, 0xffffffe, RZ ;  /* 0x0ffffffe00027810 */ /* 0x001fe40007ffe0ff */
[----:B------:R-:W0:Y:S04]  /*01e0*/  LDC R0, c[0x0][0x3c8] ;  /* 0x0000f200ff007b82 */ /* 0x000e280000000800 */
[----:B------:R2:W4:Y:S02]  /*01f0*/  F2I.FTZ.U32.TRUNC.NTZ R3, R2 ;  /* 0x0000000200037305 */ /* 0x000524000021f000 */
[----:B--2---:R-:W-:-:S02]  /*0200*/  HFMA2 R2, -RZ, RZ, 0, 0 ;  /* 0x00000000ff027431 */ /* 0x004fc400000001ff */
[----:B----4-:R-:W-:-:S04]  /*0210*/  IMAD R7, R7, R3, RZ ;  /* 0x0000000307077224 */ /* 0x010fc800078e02ff */
        /* <DEDUP_REMOVED lines=8> */
[----:B0-----:R-:W-:Y:S02]  /*02a0*/  ISETP.NE.AND P0, PT, R0, RZ, PT ;  /* 0x000000ff0000720c */ /* 0x001fe40003f05270 */
[----:B---3--:R-:W-:-:S04]  /*02b0*/  LEA R0, R10, R13, 0x5 ;  /* 0x0000000d0a007211 */ /* 0x008fc800078e28ff */
[----:B------:R-:W-:-:S05]  /*02c0*/  SHF.R.U32.HI R11, RZ, 0x4, R0 ;  /* 0x00000004ff0b7819 */ /* 0x000fca0000011600 */
[----:B------:R-:W-:Y:S01]  /*02d0*/  @P1 IADD3 R7, PT, PT, R7, 0x1, RZ ;  /* 0x0000000107071810 */ /* 0x000fe20007ffe0ff */
[----:B------:R-:W-:Y:S01]  /*02e0*/  IMAD R2, R11, R14, R9 ;  /* 0x0000000e0b027224 */ /* 0x000fe200078e0209 */
[----:B------:R-:W-:-:S04]  /*02f0*/  @!P2 LOP3.LUT R7, RZ, R4, RZ, 0x33, !PT ;  /* 0x00000004ff07a212 */ /* 0x000fc800078e33ff */
[----:B------:R-:W-:-:S05]  /*0300*/  IADD3 R3, PT, PT, -R7, RZ, RZ ;  /* 0x000000ff07037210 */ /* 0x000fca0007ffe1ff */
[----:B------:R-:W-:Y:S02]  /*0310*/  IMAD R3, R4, R3, R5 ;  /* 0x0000000304037224 */ /* 0x000fe400078e0205 */
[----:B------:R-:W-:-:S03]  /*0320*/  @!P0 IMAD R4, R14, UR7, RZ ;  /* 0x000000070e048c24 */ /* 0x000fc6000f8e02ff */
[----:B------:R-:W-:Y:S01]  /*0330*/  LEA R5, R3, R2, 0x4 ;  /* 0x0000000203057211 */ /* 0x000fe200078e20ff */
[----:B------:R-:W-:Y:S01]  /*0340*/  @!P0 IMAD R4, R7, R4, RZ ;  /* 0x0000000407048224 */ /* 0x000fe200078e02ff */
[----:B------:R-:W-:-:S03]  /*0350*/  LEA R3, R3, R10, 0x4 ;  /* 0x0000000a03037211 */ /* 0x000fc600078e20ff */
[----:B-----5:R-:W-:Y:S01]  /*0360*/  IMAD.WIDE R18, R5, 0x4, R18 ;  /* 0x0000000405127825 */ /* 0x020fe200078e0212 */
[----:B------:R-:W-:-:S03]  /*0370*/  @!P0 LEA R5, R4, R4, 0x1 ;  /* 0x0000000404058211 */ /* 0x000fc600078e08ff */
[----:B------:R-:W-:Y:S02]  /*0380*/  IMAD R4, R8, UR5, RZ ;  /* 0x0000000508047c24 */ /* 0x000fe4000f8e02ff */
[----:B------:R-:W-:Y:S01]  /*0390*/  @!P0 IMAD.WIDE R18, R5, 0x4, R18 ;  /* 0x0000000405128825 */ /* 0x000fe200078e0212 */
[----:B------:R-:W-:-:S03]  /*03a0*/  LEA R5, R6, R13, 0x6 ;  /* 0x0000000d06057211 */ /* 0x000fc600078e30ff */
[----:B------:R-:W-:-:S04]  /*03b0*/  IMAD R6, R3, R4, R7 ;  /* 0x0000000403067224 */ /* 0x000fc800078e0207 */
[----:B------:R-:W-:Y:S01]  /*03c0*/  IMAD R6, R6, UR6, R5 ;  /* 0x0000000606067c24 */ /* 0x000fe2000f8e0205 */
[----:B------:R-:W-:Y:S06]  /*03d0*/  BRA.U !UP0, `(.L_x_430) ;  /* 0x0000001508407547 */ /* 0x000fec000b800000 */
[----:B------:R-:W-:Y:S01]  /*03e0*/  IABS R15, R8 ;  /* 0x00000008000f7213 */ /* 0x000fe20000000000 */
[----:B------:R-:W0:Y:S01]  /*03f0*/  S2UR UR6, SR_CgaCtaId ;  /* 0x00000000000679c3 */ /* 0x000e220000008800 */
[----:B------:R-:W1:Y:S01]  /*0400*/  LDCU UR10, c[0x0][0x3b0] ;  /* 0x00007600ff0a77ac */ /* 0x000e620008000800 */
[----:B------:R-:W-:Y:S01]  /*0410*/  IMAD R14, R14, UR7, RZ ;  /* 0x000000070e0e7c24 */ /* 0x000fe2000f8e02ff */
        /* <DEDUP_REMOVED lines=22> */
[----:B------:R-:W-:Y:S01]  /*0580*/  IMAD R12, R15, R12, R16 ;  /* 0x0000000c0f0c7224 */ /* 0x000fe200078e0210 */
[----:B------:R-:W-:Y:S02]  /*0590*/  LEA R16, R9, UR4, 0x2 ;  /* 0x0000000409107c11 */ /* 0x000fe4000f8e10ff */
[----:B------:R-:W-:Y:S02]  /*05a0*/  LEA R9, R10, R13, 0x8 ;  /* 0x0000000d0a097211 */ /* 0x000fe400078e40ff */
[----:B------:R-:W-:-:S13]  /*05b0*/  ISETP.GT.U32.AND P2, PT, R15, R12, PT ;  /* 0x0000000c0f00720c */ /* 0x000fda0003f44070 */
[-C--:B------:R-:W-:Y:S02]  /*05c0*/  @!P2 IADD3 R12, PT, PT, R12, -R15.reuse, RZ ;  /* 0x8000000f0c0ca210 */ /* 0x080fe40007ffe0ff */
[----:B------:R-:W-:Y:S02]  /*05d0*/  @!P2 IADD3 R3, PT, PT, R3, 0x1, RZ ;  /* 0x000000010303a810 */ /* 0x000fe40007ffe0ff */
[----:B------:R-:W-:Y:S02]  /*05e0*/  ISETP.GE.U32.AND P0, PT, R12, R15, PT ;  /* 0x0000000f0c00720c */ /* 0x000fe40003f06070 */
[----:B------:R-:W1:Y:S01]  /*05f0*/  LDC R12, c[0x0][0x3ac] ;  /* 0x0000eb00ff0c7b82 */ /* 0x000e620000000800 */
[----:B------:R-:W-:Y:S02]  /*0600*/  ISETP.NE.AND P2, PT, R8, RZ, PT ;  /* 0x000000ff0800720c */ /* 0x000fe40003f45270 */
[----:B------:R-:W-:Y:S01]  /*0610*/  LEA R15, R10, UR4, 0x2 ;  /* 0x000000040a0f7c11 */ /* 0x000fe2000f8e10ff */
[----:B------:R-:W-:-:S07]  /*0620*/  UMOV UR4, URZ ;  /* 0x000000ff00047c82 */ /* 0x000fce0008000000 */
[----:B------:R-:W-:-:S04]  /*0630*/  @P0 IADD3 R3, PT, PT, R3, 0x1, RZ ;  /* 0x0000000103030810 */ /* 0x000fc80007ffe0ff */
[----:B------:R-:W-:Y:S02]  /*0640*/  @!P1 IADD3 R3, PT, PT, -R3, RZ, RZ ;  /* 0x000000ff03039210 */ /* 0x000fe40007ffe1ff */
[----:B------:R-:W-:-:S04]  /*0650*/  @!P2 LOP3.LUT R3, RZ, R8, RZ, 0x33, !PT ;  /* 0x00000008ff03a212 */ /* 0x000fc800078e33ff */
[----:B------:R-:W-:-:S05]  /*0660*/  IADD3 R2, PT, PT, -R3, RZ, RZ ;  /* 0x000000ff03027210 */ /* 0x000fca0007ffe1ff */
[----:B------:R-:W-:Y:S01]  /*0670*/  IMAD R8, R8, R2, R7 ;  /* 0x0000000208087224 */ /* 0x000fe200078e0207 */
[----:B------:R-:W-:Y:S01]  /*0680*/  MOV R2, RZ ;  /* 0x000000ff00027202 */ /* 0x000fe20000000f00 */
[--C-:B-1----:R-:W-:Y:S01]  /*0690*/  IMAD R7, R3, UR10, R12.reuse ;  /* 0x0000000a03077c24 */ /* 0x102fe2000f8e020c */
[----:B------:R-:W-:Y:S01]  /*06a0*/  MOV R3, R11 ;  /* 0x0000000b00037202 */ /* 0x000fe20000000f00 */
[----:B------:R-:W-:Y:S01]  /*06b0*/  IMAD R8, R8, UR10, R12 ;  /* 0x0000000a08087c24 */ /* 0x000fe2000f8e020c */
[----:B------:R-:W-:Y:S02]  /*06c0*/  SHF.R.S32.HI R11, RZ, 0x1f, R5 ;  /* 0x0000001fff0b7819 */ /* 0x000fe40000011405 */
[----:B------:R-:W-:Y:S02]  /*06d0*/  SHF.L.U32 R12, R14, 0x1, RZ ;  /* 0x000000010e0c7819 */ /* 0x000fe400000006ff */
[----:B---34-:R-:W-:-:S07]  /*06e0*/  LEA R16, R3, R16, 0x6 ;  /* 0x0000001003107211 */ /* 0x018fce00078e30ff */
.L_x_437:
[----:B------:R-:W-:Y:S01]  /*06f0*/  ISETP.GT.U32.AND P0, PT, R0, 0x3f, PT ;  /* 0x0000003f0000780c */ /* 0x000fe20003f04070 */
[----:B------:R-:W-:-:S12]  /*0700*/  BSSY.RECONVERGENT B0, `(.L_x_431) ;  /* 0x0000011000007945 */ /* 0x000fd80003800200 */
[----:B------:R-:W-:Y:S05]  /*0710*/  @P0 BRA `(.L_x_432) ;  /* 0x00000000003c0947 */ /* 0x000fea0003800000 */
        /* <DEDUP_REMOVED lines=12> */
.L_x_433:
[----:B------:R1:W-:Y:S04]  /*07e0*/  STS [R16], RZ ;  /* 0x000000ff10007388 */ /* 0x0003e80000000800 */
[----:B------:R1:W-:Y:S04]  /*07f0*/  STS [R16+0x100], RZ ;  /* 0x000100ff10007388 */ /* 0x0003e80000000800 */
[----:B------:R1:W-:Y:S02]  /*0800*/  STS [R16+0x200], RZ ;  /* 0x000200ff10007388 */ /* 0x0003e40000000800 */
.L_x_432:
[----:B------:R-:W-:Y:S05]  /*0810*/  BSYNC.RECONVERGENT B0 ;  /* 0x0000000000007941 */ /* 0x000fea0003800200 */
.L_x_431:
        /* <DEDUP_REMOVED lines=45> */
[----:B------:R-:W-:Y:S01]  /*0af0*/  IADD3 R25, P0, PT, R5, R20, RZ ;  /* 0x0000001405197210 */ /* 0x000fe20007f1e0ff */
[----:B------:R-:W-:Y:S02]  /*0b00*/  IMAD R28, R27, UR11, RZ ;  /* 0x0000000b1b1c7c24 */ /* 0x000fe4000f8e02ff */
[----:B------:R-:W-:Y:S01]  /*0b10*/  IMAD R21, R21, UR11, RZ ;  /* 0x0000000b15157c24 */ /* 0x000fe2000f8e02ff */
[----:B------:R-:W-:-:S02]  /*0b20*/  LEA.HI.X.SX32 R34, R20, R11, 0x1, P0 ;  /* 0x0000000b14227211 */ /* 0x000fc400000f0eff */
[----:B------:R-:W-:Y:S02]  /*0b30*/  LEA R36, P0, R25, UR12, 0x2 ;  /* 0x0000000c19247c11 */ /* 0x000fe4000f8010ff */
[----:B------:R-:W-:Y:S02]  /*0b40*/  IADD3 R20, P1, PT, R5, R28, RZ ;  /* 0x0000001c05147210 */ /* 0x000fe40007f3e0ff */
[----:B------:R-:W-:Y:S02]  /*0b50*/  LEA.HI.X R37, R25, UR13, R34, 0x2, P0 ;  /* 0x0000000d19257c11 */ /* 0x000fe400080f1422 */
[----:B------:R-:W-:Y:S02]  /*0b60*/  LEA.HI.X.SX32 R27, R28, R11, 0x1, P1 ;  /* 0x0000000b1c1b7211 */ /* 0x000fe400008f0eff */
[----:B------:R-:W-:Y:S02]  /*0b70*/  LEA R34, P1, R20, UR12, 0x2 ;  /* 0x0000000c14227c11 */ /* 0x000fe4000f8210ff */
[----:B------:R-:W-:-:S02]  /*0b80*/  ISETP.GE.AND P0, PT, R5, UR14, PT ;  /* 0x0000000e05007c0c */ /* 0x000fc4000bf06270 */
[----:B------:R-:W-:Y:S02]  /*0b90*/  IADD3 R25, P2, PT, R5, R21, RZ ;  /* 0x0000001505197210 */ /* 0x000fe40007f5e0ff */
[----:B------:R-:W-:Y:S02]  /*0ba0*/  LEA.HI.X R35, R20, UR13, R27, 0x2, P1 ;  /* 0x0000000d14237c11 */ /* 0x000fe400088f141b */
[----:B------:R-:W-:Y:S02]  /*0bb0*/  LEA.HI.X.SX32 R28, R21, R11, 0x1, P2 ;  /* 0x0000000b151c7211 */ /* 0x000fe400010f0eff */
[----:B------:R-:W-:-:S04]  /*0bc0*/  LEA R20, P1, R25, UR12, 0x2 ;  /* 0x0000000c19147c11 */ /* 0x000fc8000f8210ff */
[----:B------:R-:W-:Y:S02]  /*0bd0*/  LEA.HI.X R21, R25, UR13, R28, 0x2, P1 ;  /* 0x0000000d19157c11 */ /* 0x000fe400088f141c */
[----:B------:R-:W2:Y:S04]  /*0be0*/  @!P0 LDG.E R28, desc[UR8][R36.64] ;  /* 0x00000008241c8981 */ /* 0x000ea8000c1e1900 */
[----:B------:R-:W3:Y:S04]  /*0bf0*/  @!P0 LDG.E R25, desc[UR8][R34.64] ;  /* 0x0000000822198981 */ /* 0x000ee8000c1e1900 */
[----:B------:R-:W4:Y:S01]  /*0c00*/  @!P0 LDG.E R27, desc[UR8][R20.64] ;  /* 0x00000008141b8981 */ /* 0x000f22000c1e1900 */
[----:B------:R-:W-:-:S04]  /*0c10*/  IADD3 R31, PT, PT, R5, 0x20, RZ ;  /* 0x00000020051f7810 */ /* 0x000fc80007ffe0ff */
[----:B------:R-:W-:-:S13]  /*0c20*/  ISETP.GE.AND P1, PT, R31, UR14, PT ;  /* 0x0000000e1f007c0c */ /* 0x000fda000bf26270 */
[----:B------:R0:W-:Y:S04]  /*0c30*/  @P1 STS [R9+0x80], RZ ;  /* 0x000080ff09001388 */ /* 0x0001e80000000800 */
[----:B------:R0:W-:Y:S04]  /*0c40*/  @P1 STS [R9+0x480], RZ ;  /* 0x000480ff09001388 */ /* 0x0001e80000000800 */
[----:B------:R0:W-:Y:S04]  /*0c50*/  @P1 STS [R9+0x880], RZ ;  /* 0x000880ff09001388 */ /* 0x0001e80000000800 */
[----:B--2---:R0:W-:Y:S04]  /*0c60*/  @!P0 STS [R9], R28 ;  /* 0x0000001c09008388 */ /* 0x0041e80000000800 */
[----:B---3--:R0:W-:Y:S04]  /*0c70*/  @!P0 STS [R9+0x400], R25 ;  /* 0x0004001909008388 */ /* 0x0081e80000000800 */
[----:B----4-:R0:W-:Y:S04]  /*0c80*/  @!P0 STS [R9+0x800], R27 ;  /* 0x0008001b09008388 */ /* 0x0101e80000000800 */
[----:B------:R0:W-:Y:S04]  /*0c90*/  @P0 STS [R9], RZ ;  /* 0x000000ff09000388 */ /* 0x0001e80000000800 */
[----:B------:R0:W-:Y:S04]  /*0ca0*/  @P0 STS [R9+0x400], RZ ;  /* 0x000400ff09000388 */ /* 0x0001e80000000800 */
[----:B------:R0:W-:Y:S01]  /*0cb0*/  @P0 STS [R9+0x800], RZ ;  /* 0x000800ff09000388 */ /* 0x0001e20000000800 */
[----:B------:R-:W-:Y:S05]  /*0cc0*/  @P1 BRA `(.L_x_435) ;  /* 0x0000000000341947 */ /* 0x000fea0003800000 */
[----:B------:R-:W2:Y:S04]  /*0cd0*/  LDG.E R36, desc[UR8][R36.64+0x80] ;  /* 0x0000800824247981 */ /* 0x000ea8000c1e1900 */
[----:B------:R-:W3:Y:S04]  /*0ce0*/  LDG.E R34, desc[UR8][R34.64+0x80] ;  /* 0x0000800822227981 */ /* 0x000ee8000c1e1900 */
[----:B------:R-:W4:Y:S04]  /*0cf0*/  LDG.E R20, desc[UR8][R20.64+0x80] ;  /* 0x0000800814147981 */ /* 0x000f28000c1e1900 */
[----:B--2---:R2:W-:Y:S04]  /*0d00*/  STS [R9+0x80], R36 ;  /* 0x0000802409007388 */ /* 0x0045e80000000800 */
[----:B---3--:R2:W-:Y:S04]  /*0d10*/  STS [R9+0x480], R34 ;  /* 0x0004802209007388 */ /* 0x0085e80000000800 */
[----:B----4-:R2:W-:Y:S01]  /*0d20*/  STS [R9+0x880], R20 ;  /* 0x0008801409007388 */ /* 0x0105e20000000800 */
[----:B------:R-:W-:Y:S05]  /*0d30*/  BRA `(.L_x_435) ;  /* 0x0000000000187947 */ /* 0x000fea0003800000 */
.L_x_436:
[----:B------:R2:W-:Y:S04]  /*0d40*/  STS [R9], RZ ;  /* 0x000000ff09007388 */ /* 0x0005e80000000800 */
[----:B------:R2:W-:Y:S04]  /*0d50*/  STS [R9+0x400], RZ ;  /* 0x000400ff09007388 */ /* 0x0005e80000000800 */
[----:B------:R2:W-:Y:S04]  /*0d60*/  STS [R9+0x800], RZ ;  /* 0x000800ff09007388 */ /* 0x0005e80000000800 */
[----:B------:R2:W-:Y:S04]  /*0d70*/  STS [R9+0x80], RZ ;  /* 0x000080ff09007388 */ /* 0x0005e80000000800 */
[----:B------:R2:W-:Y:S04]  /*0d80*/  STS [R9+0x480], RZ ;  /* 0x000480ff09007388 */ /* 0x0005e80000000800 */
[----:B------:R2:W-:Y:S02]  /*0d90*/  STS [R9+0x880], RZ ;  /* 0x000880ff09007388 */ /* 0x0005e40000000800 */
.L_x_435:
[----:B------:R-:W-:Y:S05]  /*0da0*/  BSYNC.RECONVERGENT B0 ;  /* 0x0000000000007941 */ /* 0x000fea0003800200 */
.L_x_434:
[----:B------:R-:W-:Y:S01]  /*0db0*/  BAR.SYNC.DEFER_BLOCKING 0x0 ;  /* 0x0000000000007b1d */ /* 0x000fe20000010000 */
[----:B------:R-:W-:Y:S01]  /*0dc0*/  UIADD3 UR4, UPT, UPT, UR4, 0x4, URZ ;  /* 0x0000000404047890 */ /* 0x000fe2000fffe0ff */
[----:B------:R-:W-:Y:S02]  /*0dd0*/  IADD3 R10, PT, PT, R10, 0x4, RZ ;  /* 0x000000040a0a7810 */ /* 0x000fe40007ffe0ff */
[----:B------:R-:W-:Y:S01]  /*0de0*/  IADD3 R3, PT, PT, R3, 0x4, RZ ;  /* 0x0000000403037810 */ /* 0x000fe20007ffe0ff */
[----:B------:R-:W-:Y:S01]  /*0df0*/  UISETP.GE.U32.AND UP0, UPT, UR4, UR7, UPT ;  /* 0x000000070400728c */ /* 0x000fe2000bf06070 */
[----:B0-----:R-:W-:Y:S04]  /*0e00*/  LDS R25, [R15] ;  /* 0x000000000f197984 */ /* 0x001fe80000000800 */
[----:B------:R-:W0:Y:S04]  /*0e10*/  LDS R27, [R13] ;  /* 0x000000000d1b7984 */ /* 0x000e280000000800 */
[----:B--2---:R-:W2:Y:S04]  /*0e20*/  LDS R20, [R13+0x80] ;  /* 0x000080000d147984 */ /* 0x004ea80000000800 */
[----:B------:R-:W3:Y:S04]  /*0e30*/  LDS R31, [R15+0x10] ;  /* 0x000010000f1f7984 */ /* 0x000ee80000000800 */
[----:B------:R-:W4:Y:S04]  /*0e40*/  LDS R35, [R15+0x20] ;  /* 0x000020000f237984 */ /* 0x000f280000000800 */
[----:B------:R-:W5:Y:S04]  /*0e50*/  LDS R21, [R15+0x30] ;  /* 0x000030000f157984 */ /* 0x000f680000000800 */
[----:B------:R-:W-:Y:S04]  /*0e60*/  LDS R36, [R13+0x100] ;  /* 0x000100000d247984 */ /* 0x000fe80000000800 */
[----:B------:R-:W1:Y:S01]  /*0e70*/  LDS R34, [R15+0x50] ;  /* 0x000050000f227984 */ /* 0x000e620000000800 */
[C---:B0-----:R-:W-:Y:S01]  /*0e80*/  FFMA R33, R25.reuse, R27, R22 ;  /* 0x0000001b19217223 */ /* 0x041fe20000000016 */
[----:B--2---:R-:W-:Y:S01]  /*0e90*/  FFMA R17, R25, R20, R17 ;  /* 0x0000001419117223 */ /* 0x004fe20000000011 */
[CC--:B---3--:R-:W-:Y:S01]  /*0ea0*/  FFMA R25, R27.reuse, R31.reuse, R24 ;  /* 0x0000001f1b197223 */ /* 0x0c8fe20000000018 */
[C---:B------:R-:W-:Y:S01]  /*0eb0*/  FFMA R31, R20.reuse, R31, R29 ;  /* 0x0000001f141f7223 */ /* 0x040fe2000000001d */
[----:B------:R-:W0:Y:S01]  /*0ec0*/  LDS R24, [R15+0x40] ;  /* 0x000040000f187984 */ /* 0x000e220000000800 */
[-C--:B----4-:R-:W-:Y:S01]  /*0ed0*/  FFMA R22, R27, R35.reuse, R32 ;  /* 0x000000231b167223 */ /* 0x090fe20000000020 */
[----:B------:R-:W-:-:S02]  /*0ee0*/  FFMA R23, R20, R35, R23 ;  /* 0x0000002314177223 */ /* 0x000fc40000000017 */
[----:B------:R-:W2:Y:S01]  /*0ef0*/  LDS R32, [R13+0x180] ;  /* 0x000180000d207984 */ /* 0x000ea20000000800 */
[-C--:B-----5:R-:W-:Y:S01]  /*0f00*/  FFMA R26, R27, R21.reuse, R26 ;  /* 0x000000151b1a7223 */ /* 0x0a0fe2000000001a */
[----:B------:R-:W-:Y:S02]  /*0f10*/  FFMA R29, R20, R21, R30 ;  /* 0x00000015141d7223 */ /* 0x000fe4000000001e */
[----:B------:R-:W3:Y:S04]  /*0f20*/  LDS R35, [R15+0x60] ;  /* 0x000060000f237984 */ /* 0x000ee80000000800 */
[----:B------:R-:W4:Y:S01]  /*0f30*/  LDS R27, [R15+0x70] ;  /* 0x000070000f1b7984 */ /* 0x000f220000000800 */
[----:B-1----:R-:W-:-:S03]  /*0f40*/  FFMA R25, R36, R34, R25 ;  /* 0x0000002224197223 */ /* 0x002fc60000000019 */
[----:B------:R-:W-:Y:S01]  /*0f50*/  LDS R20, [R13+0x200] ;  /* 0x000200000d147984 */ /* 0x000fe20000000800 */
[----:B0-----:R-:W-:-:S03]  /*0f60*/  FFMA R21, R24, R36, R33 ;  /* 0x0000002418157223 */ /* 0x001fc60000000021 */
[----:B------:R-:W-:Y:S01]  /*0f70*/  LDS R33, [R15+0x90] ;  /* 0x000090000f217984 */ /* 0x000fe20000000800 */
[----:B--2---:R-:W-:Y:S01]  /*0f80*/  FFMA R24, R24, R32, R17 ;  /* 0x0000002018187223 */ /* 0x004fe20000000011 */
[----:B------:R-:W-:Y:S02]  /*0f90*/  FFMA R34, R32, R34, R31 ;  /* 0x0000002220227223 */ /* 0x000fe4000000001f */
[----:B------:R-:W-:Y:S01]  /*0fa0*/  LDS R31, [R13+0x280] ;  /* 0x000280000d1f7984 */ /* 0x000fe20000000800 */
[-C--:B---3--:R-:W-:Y:S01]  /*0fb0*/  FFMA R30, R36, R35.reuse, R22 ;  /* 0x00000023241e7223 */ /* 0x088fe20000000016 */
[----:B------:R-:W-:Y:S02]  /*0fc0*/  FFMA R28, R32, R35, R23 ;  /* 0x00000023201c7223 */ /* 0x000fe40000000017 */
[----:B------:R-:W0:Y:S01]  /*0fd0*/  LDS R23, [R15+0xa0] ;  /* 0x0000a0000f177984 */ /* 0x000e220000000800 */
[-C--:B----4-:R-:W-:Y:S01]  /*0fe0*/  FFMA R17, R36, R27.reuse, R26 ;  /* 0x0000001b24117223 */ /* 0x090fe2000000001a */
[----:B------:R-:W-:-:S02]  /*0ff0*/  FFMA R32, R32, R27, R29 ;  /* 0x0000001b20207223 */ /* 0x000fc4000000001d */
[----:B------:R-:W1:Y:S04]  /*1000*/  LDS R36, [R15+0x80] ;  /* 0x000080000f247984 */ /* 0x000e680000000800 */
[----:B------:R-:W2:Y:S04]  /*1010*/  LDS R26, [R15+0xb0] ;  /* 0x0000b0000f1a7984 */ /* 0x000ea80000000800 */
[----:B------:R-:W-:Y:S04]  /*1020*/  LDS R35, [R15+0xc0] ;  /* 0x0000c0000f237984 */ /* 0x000fe80000000800 */
[----:B------:R-:W-:Y:S01]  /*1030*/  LDS R27, [R15+0xf0] ;  /* 0x0000f0000f1b7984 */ /* 0x000fe20000000800 */
[-C--:B0-----:R-:W-:Y:S01]  /*1040*/  FFMA R29, R20, R23.reuse, R30 ;  /* 0x00000017141d7223 */ /* 0x081fe2000000001e */
[----:B------:R-:W-:-:S02]  /*1050*/  FFMA R23, R31, R23, R28 ;  /* 0x000000171f177223 */ /* 0x000fc4000000001c */
[----:B------:R-:W-:Y:S01]  /*1060*/  LDS R30, [R13+0x380] ;  /* 0x000380000d1e7984 */ /* 0x000fe20000000800 */
[C---:B-1----:R-:W-:Y:S01]  /*1070*/  FFMA R22, R36.reuse, R20, R21 ;  /* 0x0000001424167223 */ /* 0x042fe20000000015 */
[----:B------:R-:W-:Y:S01]  /*1080*/  FFMA R21, R36, R31, R24 ;  /* 0x0000001f24157223 */ /* 0x000fe20000000018 */
[CC--:B------:R-:W-:Y:S01]  /*1090*/  FFMA R24, R20.reuse, R33.reuse, R25 ;  /* 0x0000002114187223 */ /* 0x0c0fe20000000019 */
[C---:B------:R-:W-:Y:S01]  /*10a0*/  FFMA R33, R31.reuse, R33, R34 ;  /* 0x000000211f217223 */ /* 0x040fe20000000022 */
[-C--:B--2---:R-:W-:Y:S01]  /*10b0*/  FFMA R20, R20, R26.reuse, R17 ;  /* 0x0000001a14147223 */ /* 0x084fe20000000011 */
[----:B------:R-:W-:Y:S01]  /*10c0*/  LDS R34, [R15+0xd0] ;  /* 0x0000d0000f227984 */ /* 0x000fe20000000800 */
[----:B------:R-:W-:-:S03]  /*10d0*/  FFMA R31, R31, R26, R32 ;  /* 0x0000001a1f1f7223 */ /* 0x000fc60000000020 */
[----:B------:R-:W0:Y:S04]  /*10e0*/  LDS R17, [R13+0x300] ;  /* 0x000300000d117984 */ /* 0x000e280000000800 */
[----:B------:R-:W1:Y:S04]  /*10f0*/  LDS R28, [R15+0xe0] ;  /* 0x0000e0000f1c7984 */ /* 0x000e680000000800 */
[----:B------:R-:W-:Y:S04]  /*1100*/  LDS R36, [R15+0x100] ;  /* 0x000100000f247984 */ /* 0x000fe80000000800 */
[----:B------:R-:W-:Y:S01]  /*1110*/  LDS R26, [R15+0x130] ;  /* 0x000130000f1a7984 */ /* 0x000fe20000000800 */
[C---:B0-----:R-:W-:Y:S01]  /*1120*/  FFMA R25, R35.reuse, R17, R22 ;  /* 0x0000001123197223 */ /* 0x041fe20000000016 */
[----:B------:R-:W-:Y:S01]  /*1130*/  FFMA R22, R35, R30, R21 ;  /* 0x0000001e23167223 */ /* 0x000fe20000000015 */
[CC--:B------:R-:W-:Y:S01]  /*1140*/  FFMA R21, R17.reuse, R34.reuse, R24 ;  /* 0x0000002211157223 */ /* 0x0c0fe20000000018 */
[C---:B------:R-:W-:Y:S01]  /*1150*/  FFMA R34, R30.reuse, R34, R33 ;  /* 0x000000221e227223 */ /* 0x040fe20000000021 */
[CC--:B-1----:R-:W-:Y:S01]  /*1160*/  FFMA R32, R17.reuse, R28.reuse, R29 ;  /* 0x0000001c11207223 */ /* 0x0c2fe2000000001d */
[-C--:B------:R-:W-:Y:S01]  /*1170*/  FFMA R17, R17, R27.reuse, R20 ;  /* 0x0000001b11117223 */ /* 0x080fe20000000014 */
[C---:B------:R-:W-:Y:S01]  /*1180*/  FFMA R28, R30.reuse, R28, R23 ;  /* 0x0000001c1e1c7223 */ /* 0x040fe20000000017 */
[----:B------:R-:W0:Y:S01]  /*1190*/  LDS R20, [R13+0x400] ;  /* 0x000400000d147984 */ /* 0x000e220000000800 */
[----:B------:R-:W-:-:S03]  /*11a0*/  FFMA R30, R30, R27, R31 ;  /* 0x0000001b1e1e7223 */ /* 0x000fc6000000001f */
[----:B------:R-:W1:Y:S04]  /*11b0*/  LDS R29, [R13+0x480] ;  /* 0x000480000d1d7984 */ /* 0x000e680000000800 */
[----:B------:R-:W2:Y:S04]  /*11c0*/  LDS R33, [R15+0x110] ;  /* 0x000110000f217984 */ /* 0x000ea80000000800 */
[----:B------:R-:W3:Y:S04]  /*11d0*/  LDS R23, [R15+0x120] ;  /* 0x000120000f177984 */ /* 0x000ee80000000800 */
[----:B------:R-:W-:Y:S04]  /*11e0*/  LDS R35, [R15+0x140] ;  /* 0x000140000f237984 */ /* 0x000fe80000000800 */
[----:B------:R-:W-:Y:S01]  /*11f0*/  LDS R27, [R15+0x170] ;  /* 0x000170000f1b7984 */ /* 0x000fe20000000800 */
[C---:B0-----:R-:W-:Y:S01]  /*1200*/  FFMA R24, R36.reuse, R20, R25 ;  /* 0x0000001424187223 */ /* 0x041fe20000000019 */
[----:B-1----:R-:W-:-:S02]  /*1210*/  FFMA R25, R36, R29, R22 ;  /* 0x0000001d24197223 */ /* 0x002fc40000000016 */
[----:B------:R-:W-:Y:S01]  /*1220*/  LDS R36, [R15+0x180] ;  /* 0x000180000f247984 */ /* 0x000fe20000000800 */
[CC--:B--2---:R-:W-:Y:S01]  /*1230*/  FFMA R22, R20.reuse, R33.reuse, R21 ;  /* 0x0000002114167223 */ /* 0x0c4fe20000000015 */
[C---:B------:R-:W-:Y:S02]  /*1240*/  FFMA R33, R29.reuse, R33, R34 ;  /* 0x000000211d217223 */ /* 0x040fe40000000022 */
[----:B------:R-:W-:Y:S01]  /*1250*/  LDS R34, [R15+0x150] ;  /* 0x000150000f227984 */ /* 0x000fe20000000800 */
[CC--:B---3--:R-:W-:Y:S01]  /*1260*/  FFMA R31, R20.reuse, R23.reuse, R32 ;  /* 0x00000017141f7223 */ /* 0x0c8fe20000000020 */
[-C--:B------:R-:W-:Y:S01]  /*1270*/  FFMA R20, R20, R26.reuse, R17 ;  /* 0x0000001a14147223 */ /* 0x080fe20000000011 */
[C---:B------:R-:W-:Y:S01]  /*1280*/  FFMA R23, R29.reuse, R23, R28 ;  /* 0x000000171d177223 */ /* 0x040fe2000000001c */
[----:B------:R-:W0:Y:S01]  /*1290*/  LDS R17, [R13+0x500] ;  /* 0x000500000d117984 */ /* 0x000e220000000800 */
[----:B------:R-:W-:-:S03]  /*12a0*/  FFMA R29, R29, R26, R30 ;  /* 0x0000001a1d1d7223 */ /* 0x000fc6000000001e */
[----:B------:R-:W1:Y:S04]  /*12b0*/  LDS R32, [R13+0x580] ;  /* 0x000580000d207984 */ /* 0x000e680000000800 */
[----:B------:R-:W2:Y:S04]  /*12c0*/  LDS R28, [R15+0x160] ;  /* 0x000160000f1c7984 */ /* 0x000ea80000000800 */
[----:B------:R-:W-:Y:S01]  /*12d0*/  LDS R26, [R15+0x1b0] ;  /* 0x0001b0000f1a7984 */ /* 0x000fe20000000800 */
[C---:B0-----:R-:W-:Y:S01]  /*12e0*/  FFMA R21, R35.reuse, R17, R24 ;  /* 0x0000001123157223 */ /* 0x041fe20000000018 */
[----:B-1----:R-:W-:Y:S01]  /*12f0*/  FFMA R24, R35, R32, R25 ;  /* 0x0000002023187223 */ /* 0x002fe20000000019 */
[CC--:B------:R-:W-:Y:S01]  /*1300*/  FFMA R25, R17.reuse, R34.reuse, R22 ;  /* 0x0000002211197223 */ /* 0x0c0fe20000000016 */
[C---:B------:R-:W-:Y:S01]  /*1310*/  FFMA R34, R32.reuse, R34, R33 ;  /* 0x0000002220227223 */ /* 0x040fe20000000021 */
[----:B------:R-:W0:Y:S01]  /*1320*/  LDS R22, [R13+0x600] ;  /* 0x000600000d167984 */ /* 0x000e220000000800 */
[CC--:B--2---:R-:W-:Y:S01]  /*1330*/  FFMA R30, R17.reuse, R28.reuse, R31 ;  /* 0x0000001c111e7223 */ /* 0x0c4fe2000000001f */
[C---:B------:R-:W-:Y:S01]  /*1340*/  FFMA R28, R32.reuse, R28, R23 ;  /* 0x0000001c201c7223 */ /* 0x040fe20000000017 */
[-C--:B------:R-:W-:Y:S01]  /*1350*/  FFMA R17, R17, R27.reuse, R20 ;  /* 0x0000001b11117223 */ /* 0x080fe20000000014 */
[----:B------:R-:W1:Y:S01]  /*1360*/  LDS R31, [R13+0x680] ;  /* 0x000680000d1f7984 */ /* 0x000e620000000800 */
[----:B------:R-:W-:-:S03]  /*1370*/  FFMA R32, R32, R27, R29 ;  /* 0x0000001b20207223 */ /* 0x000fc6000000001d */
        /* <DEDUP_REMOVED lines=21> */
[----:B------:R-:W-:Y:S01]  /*14d0*/  LDS R35, [R15+0x210] ;  /* 0x000210000f237984 */ /* 0x000fe20000000800 */
[C---:B------:R-:W-:Y:S01]  /*14e0*/  FFMA R34, R30.reuse, R34, R33 ;  /* 0x000000221e227223 */ /* 0x040fe20000000021 */
[CC--:B--2---:R-:W-:Y:S01]  /*14f0*/  FFMA R32, R17.reuse, R28.reuse, R27 ;  /* 0x0000001c11207223 */ /* 0x0c4fe2000000001b */
[-C--:B------:R-:W-:Y:S01]  /*1500*/  FFMA R17, R17, R29.reuse, R22 ;  /* 0x0000001d11117223 */ /* 0x080fe20000000016 */
[----:B------:R-:W0:Y:S01]  /*1510*/  LDS R27, [R13+0x880] ;  /* 0x000880000d1b7984 */ /* 0x000e220000000800 */
[C---:B------:R-:W-:Y:S01]  /*1520*/  FFMA R28, R30.reuse, R28, R23 ;  /* 0x0000001c1e1c7223 */ /* 0x040fe20000000017 */
[----:B------:R-:W-:-:S02]  /*1530*/  FFMA R30, R30, R29, R31 ;  /* 0x0000001d1e1e7223 */ /* 0x000fc4000000001f */
[----:B------:R-:W1:Y:S04]  /*1540*/  LDS R22, [R13+0x800] ;  /* 0x000800000d167984 */ /* 0x000e680000000800 */
[----:B------:R-:W2:Y:S01]  /*1550*/  LDS R23, [R15+0x220] ;  /* 0x000220000f177984 */ /* 0x000ea20000000800 */
[C---:B0-----:R-:W-:Y:S01]  /*1560*/  FFMA R33, R36.reuse, R27, R20 ;  /* 0x0000001b24217223 */ /* 0x041fe20000000014 */
[-C--:B------:R-:W-:Y:S02]  /*1570*/  FFMA R31, R27, R35.reuse, R34 ;  /* 0x000000231b1f7223 */ /* 0x080fe40000000022 */
[----:B------:R-:W-:Y:S01]  /*1580*/  LDS R34, [R15+0x250] ;  /* 0x000250000f227984 */ /* 0x000fe20000000800 */
[----:B-1----:R-:W-:Y:S01]  /*1590*/  FFMA R24, R36, R22, R25 ;  /* 0x0000001624187223 */ /* 0x002fe20000000019 */
[----:B------:R-:W-:-:S02]  /*15a0*/  FFMA R20, R22, R35, R21 ;  /* 0x0000002316147223 */ /* 0x000fc40000000015 */
[----:B------:R-:W-:Y:S01]  /*15b0*/  LDS R35, [R15+0x240] ;  /* 0x000240000f237984 */ /* 0x000fe20000000800 */
[CC--:B--2---:R-:W-:Y:S01]  /*15c0*/  FFMA R29, R22.reuse, R23.reuse, R32 ;  /* 0x00000017161d7223 */ /* 0x0c4fe20000000020 */
[C---:B------:R-:W-:Y:S01]  /*15d0*/  FFMA R23, R27.reuse, R23, R28 ;  /* 0x000000171b177223 */ /* 0x040fe2000000001c */
[-C--:B------:R-:W-:Y:S01]  /*15e0*/  FFMA R22, R22, R26.reuse, R17 ;  /* 0x0000001a16167223 */ /* 0x080fe20000000011 */
[----:B------:R-:W0:Y:S01]  /*15f0*/  LDS R25, [R13+0x900] ;  /* 0x000900000d197984 */ /* 0x000e220000000800 */
[----:B------:R-:W-:-:S03]  /*1600*/  FFMA R27, R27, R26, R30 ;  /* 0x0000001a1b1b7223 */ /* 0x000fc6000000001e */
[----:B------:R-:W1:Y:S04]  /*1610*/  LDS R32, [R13+0x980] ;  /* 0x000980000d207984 */ /* 0x000e680000000800 */
[----:B------:R-:W2:Y:S04]  /*1620*/  LDS R28, [R15+0x260] ;  /* 0x000260000f1c7984 */ /* 0x000ea80000000800 */
[----:B------:R-:W3:Y:S04]  /*1630*/  LDS R21, [R15+0x270] ;  /* 0x000270000f157984 */ /* 0x000ee80000000800 */
[----:B------:R-:W-:Y:S01]  /*1640*/  LDS R26, [R13+0xa00] ;  /* 0x000a00000d1a7984 */ /* 0x000fe20000000800 */
[C---:B0-----:R-:W-:Y:S01]  /*1650*/  FFMA R17, R35.reuse, R25, R24 ;  /* 0x0000001923117223 */ /* 0x041fe20000000018 */
[----:B-1----:R-:W-:Y:S01]  /*1660*/  FFMA R24, R35, R32, R33 ;  /* 0x0000002023187223 */ /* 0x002fe20000000021 */
[CC--:B------:R-:W-:Y:S01]  /*1670*/  FFMA R35, R25.reuse, R34.reuse, R20 ;  /* 0x0000002219237223 */ /* 0x0c0fe20000000014 */
[C---:B------:R-:W-:Y:S01]  /*1680*/  FFMA R20, R32.reuse, R34, R31 ;  /* 0x0000002220147223 */ /* 0x040fe2000000001f */
[----:B------:R-:W0:Y:S01]  /*1690*/  LDC R33, c[0x0][0x39c] ;  /* 0x0000e700ff217b82 */ /* 0x000e220000000800 */
[CC--:B--2---:R-:W-:Y:S01]  /*16a0*/  FFMA R30, R25.reuse, R28.reuse, R29 ;  /* 0x0000001c191e7223 */ /* 0x0c4fe2000000001d */
[C---:B------:R-:W-:Y:S01]  /*16b0*/  FFMA R28, R32.reuse, R28, R23 ;  /* 0x0000001c201c7223 */ /* 0x040fe20000000017 */
[----:B------:R-:W1:Y:S01]  /*16c0*/  LDS R34, [R15+0x280] ;  /* 0x000280000f227984 */ /* 0x000e620000000800 */
[-C--:B---3--:R-:W-:Y:S01]  /*16d0*/  FFMA R25, R25, R21.reuse, R22 ;  /* 0x0000001519197223 */ /* 0x088fe20000000016 */
[----:B------:R-:W-:-:S02]  /*16e0*/  FFMA R32, R32, R21, R27 ;  /* 0x0000001520207223 */ /* 0x000fc4000000001b */
[----:B------:R-:W2:Y:S04]  /*16f0*/  LDS R31, [R13+0xa80] ;  /* 0x000a80000d1f7984 */ /* 0x000ea80000000800 */
[----:B------:R-:W3:Y:S04]  /*1700*/  LDS R29, [R15+0x290] ;  /* 0x000290000f1d7984 */ /* 0x000ee80000000800 */
[----:B------:R-:W4:Y:S04]  /*1710*/  LDS R23, [R15+0x2a0] ;  /* 0x0002a0000f177984 */ /* 0x000f280000000800 */
[----:B------:R-:W5:Y:S04]  /*1720*/  LDS R22, [R15+0x2b0] ;  /* 0x0002b0000f167984 */ /* 0x000f680000000800 */
[----:B------:R-:W-:Y:S01]  /*1730*/  LDS R27, [R13+0xb80] ;  /* 0x000b80000d1b7984 */ /* 0x000fe20000000800 */
[----:B0-----:R-:W-:-:S02]  /*1740*/  LEA R2, R33, R2, 0x2 ;  /* 0x0000000221027211 */ /* 0x001fc400078e10ff */
[C---:B------:R-:W-:Y:S02]  /*1750*/  LEA R12, R33.reuse, R12, 0x2 ;  /* 0x0000000c210c7211 */ /* 0x040fe400078e10ff */
[----:B------:R-:W-:Y:S01]  /*1760*/  LEA R14, R33, R14, 0x2 ;  /* 0x0000000e210e7211 */ /* 0x000fe200078e10ff */
[C---:B-1----:R-:W-:Y:S01]  /*1770*/  FFMA R17, R34.reuse, R26, R17 ;  /* 0x0000001a22117223 */ /* 0x042fe20000000011 */
[----:B--2---:R-:W-:Y:S02]  /*1780*/  FFMA R24, R34, R31, R24 ;  /* 0x0000001f22187223 */ /* 0x004fe40000000018 */
[----:B------:R-:W-:Y:S01]  /*1790*/  LDS R34, [R15+0x2c0] ;  /* 0x0002c0000f227984 */ /* 0x000fe20000000800 */
[CC--:B---3--:R-:W-:Y:S01]  /*17a0*/  FFMA R35, R26.reuse, R29.reuse, R35 ;  /* 0x0000001d1a237223 */ /* 0x0c8fe20000000023 */
[C---:B------:R-:W-:Y:S02]  /*17b0*/  FFMA R20, R31.reuse, R29, R20 ;  /* 0x0000001d1f147223 */ /* 0x040fe40000000014 */
[----:B------:R-:W-:Y:S01]  /*17c0*/  LDS R29, [R15+0x2d0] ;  /* 0x0002d0000f1d7984 */ /* 0x000fe20000000800 */
[-C--:B----4-:R-:W-:Y:S01]  /*17d0*/  FFMA R21, R26, R23.reuse, R30 ;  /* 0x000000171a157223 */ /* 0x090fe2000000001e */
[----:B------:R-:W-:-:S02]  /*17e0*/  FFMA R23, R31, R23, R28 ;  /* 0x000000171f177223 */ /* 0x000fc4000000001c */
[----:B------:R-:W0:Y:S01]  /*17f0*/  LDS R28, [R15+0x2e0] ;  /* 0x0002e0000f1c7984 */ /* 0x000e220000000800 */
[-C--:B-----5:R-:W-:Y:S01]  /*1800*/  FFMA R25, R26, R22.reuse, R25 ;  /* 0x000000161a197223 */ /* 0x0a0fe20000000019 */
[----:B------:R-:W-:Y:S02]  /*1810*/  FFMA R31, R31, R22, R32 ;  /* 0x000000161f1f7223 */ /* 0x000fe40000000020 */
[----:B------:R-:W1:Y:S04]  /*1820*/  LDS R26, [R13+0xb00] ;  /* 0x000b00000d1a7984 */ /* 0x000e680000000800 */
[----:B------:R-:W2:Y:S01]  /*1830*/  LDS R30, [R15+0x2f0] ;  /* 0x0002f0000f1e7984 */ /* 0x000ea20000000800 */
[C---:B0-----:R-:W-:Y:S01]  /*1840*/  FFMA R23, R27.reuse, R28, R23 ;  /* 0x0000001c1b177223 */ /* 0x041fe20000000017 */
[C---:B-1----:R-:W-:Y:S01]  /*1850*/  FFMA R22, R34.reuse, R26, R17 ;  /* 0x0000001a22167223 */ /* 0x042fe20000000011 */
[----:B------:R-:W-:Y:S01]  /*1860*/  FFMA R17, R34, R27, R24 ;  /* 0x0000001b22117223 */ /* 0x000fe20000000018 */
[CC--:B------:R-:W-:Y:S01]  /*1870*/  FFMA R24, R26.reuse, R29.reuse, R35 ;  /* 0x0000001d1a187223 */ /* 0x0c0fe20000000023 */
[C---:B------:R-:W-:Y:S01]  /*1880*/  FFMA R32, R26.reuse, R28, R21 ;  /* 0x0000001c1a207223 */ /* 0x040fe20000000015 */
[-C--:B--2---:R-:W-:Y:S01]  /*1890*/  FFMA R26, R26, R30.reuse, R25 ;  /* 0x0000001e1a1a7223 */ /* 0x084fe20000000019 */
[C---:B------:R-:W-:Y:S01]  /*18a0*/  FFMA R29, R27.reuse, R29, R20 ;  /* 0x0000001d1b1d7223 */ /* 0x040fe20000000014 */
[----:B------:R-:W-:Y:S01]  /*18b0*/  FFMA R30, R27, R30, R31 ;  /* 0x0000001e1b1e7223 */ /* 0x000fe2000000001f */
[----:B------:R-:W-:Y:S06]  /*18c0*/  BAR.SYNC.DEFER_BLOCKING 0x0 ;  /* 0x0000000000007b1d */ /* 0x000fec0000010000 */
[----:B------:R-:W-:Y:S05]  /*18d0*/  BRA.U !UP0, `(.L_x_437) ;  /* 0xffffffed08847547 */ /* 0x000fea000b83ffff */
.L_x_430:
[----:B------:R-:W0:Y:S01]  /*18e0*/  LDCU UR5, c[0x0][0x398] ;  /* 0x00007300ff0577ac */ /* 0x000e220008000800 */
[----:B------:R-:W1:Y:S01]  /*18f0*/  LDC.64 R2, c[0x0][0x390] ;  /* 0x0000e400ff027b82 */ /* 0x000e620000000a00 */
[----:B0-----:R-:W-:Y:S01]  /*1900*/  ISETP.GE.AND P0, PT, R5, UR5, PT ;  /* 0x0000000505007c0c */ /* 0x001fe2000bf06270 */
[----:B-1----:R-:W-:-:S12]  /*1910*/  IMAD.WIDE.U32 R6, R6, 0x4, R2 ;  /* 0x0000000406067825 */ /* 0x002fd800078e0002 */
[----:B------:R-:W2:Y:S01]  /*1920*/  @!P0 LDG.E R11, desc[UR8][R6.64] ;  /* 0x00000008060b8981 */ /* 0x000ea2000c1e1900 */
[----:B------:R-:W0:Y:S01]  /*1930*/  @!P0 LDC.64 R2, c[0x0][0x3c0] ;  /* 0x0000f000ff028b82 */ /* 0x000e220000000a00 */
        /* <DEDUP_REMOVED lines=8> */
[----:B------:R-:W-:-:S04]  /*19c0*/  @!P0 FMUL R24, R24, R3 ;  /* 0x0000000318188220 */ /* 0x000fc80000400000 */
[----:B------:R-:W-:-:S04]  /*19d0*/  IMAD.WIDE R10, R11, 0x4, R6 ;  /* 0x000000040b0a7825 */ /* 0x000fc800078e0206 */
[----:B--2---:R-:W-:-:S05]  /*19e0*/  @!P0 FFMA R19, R13, R2, R24 ;  /* 0x000000020d138223 */ /* 0x004fca0000000018 */
[----:B------:R1:W-:Y:S04]  /*19f0*/  @!P0 STG.E desc[UR8][R8.64], R19 ;  /* 0x0000001308008986 */ /* 0x0003e8000c101908 */
[----:B------:R-:W2:Y:S01]  /*1a00*/  @!P0 LDG.E R21, desc[UR8][R10.64] ;  /* 0x000000080a158981 */ /* 0x000ea2000c1e1900 */
[----:B------:R-:W-:Y:S01]  /*1a10*/  @!P0 FMUL R32, R32, R3 ;  /* 0x0000000320208220 */ /* 0x000fe20000400000 */
[----:B------:R-:W-:-:S04]  /*1a20*/  IMAD R13, R4, 0xc, RZ ;  /* 0x0000000c040d7824 */ /* 0x000fc800078e02ff */
[----:B------:R-:W-:-:S04]  /*1a30*/  IMAD.WIDE R12, R13, 0x4, R6 ;  /* 0x000000040d0c7825 */ /* 0x000fc800078e0206 */
[----:B--2---:R-:W-:-:S05]  /*1a40*/  @!P0 FFMA R21, R21, R2, R32 ;  /* 0x0000000215158223 */ /* 0x004fca0000000020 */
[----:B------:R1:W-:Y:S04]  /*1a50*/  @!P0 STG.E desc[UR8][R10.64], R21 ;  /* 0x000000150a008986 */ /* 0x0003e8000c101908 */
[----:B0-----:R-:W2:Y:S01]  /*1a60*/  @!P0 LDG.E R15, desc[UR8][R12.64] ;  /* 0x000000080c0f8981 */ /* 0x001ea2000c1e1900 */
[----:B------:R-:W-:Y:S01]  /*1a70*/  IADD3 R5, PT, PT, R5, 0x20, RZ ;  /* 0x0000002005057810 */ /* 0x000fe20007ffe0ff */
[----:B------:R-:W-:-:S03]  /*1a80*/  @!P0 FMUL R26, R26, R3 ;  /* 0x000000031a1a8220 */ /* 0x000fc60000400000 */
[----:B------:R-:W-:Y:S01]  /*1a90*/  ISETP.GE.AND P1, PT, R5, UR5, PT ;  /* 0x0000000505007c0c */ /* 0x000fe2000bf26270 */
[----:B--2---:R-:W-:-:S05]  /*1aa0*/  @!P0 FFMA R15, R15, R2, R26 ;  /* 0x000000020f0f8223 */ /* 0x004fca000000001a */
[----:B------:R1:W-:Y:S07]  /*1ab0*/  @!P0 STG.E desc[UR8][R12.64], R15 ;  /* 0x0000000f0c008986 */ /* 0x0003ee000c101908 */
        /* <DEDUP_REMOVED lines=19> */
.L_x_438:
        /* <DEDUP_REMOVED lines=9> */
.L_x_1059:


//--------------------- .text._Z20filterActs_YxX_colorILi4ELi32ELi2ELi8ELi3ELb1ELb1EEvPfS0_S0_iiiiiiiiiiffi --------------------------
	.section	.text._Z20filterActs_YxX_colorILi4ELi32ELi2ELi8ELi3ELb1ELb1EEvPfS0_S0_iiiiiiiiiiffi,"ax",@progbits
	.align	128
        .global         _Z20filterActs_YxX_colorILi4ELi32ELi2ELi8ELi3ELb1ELb1EEvPfS0_S0_iiiiiiiiiiffi
        .type           _Z20filterActs_YxX_colorILi4ELi32ELi2ELi8ELi3ELb1ELb1EEvPfS0_S0_iiiiiiiiiiffi,@function
        .size           _Z20filterActs_YxX_colorILi4ELi32ELi2ELi8ELi3ELb1ELb1EEvPfS0_S0_iiiiiiiiiiffi,(.L_x_1060 - _Z20filterActs_YxX_colorILi4ELi32ELi2ELi8ELi3ELb1ELb1EEvPfS0_S0_iiiiiiiiiiffi)
        .other          _Z20filterActs_YxX_colorILi4ELi32ELi2ELi8ELi3ELb1ELb1EEvPfS0_S0_iiiiiiiiiiffi,@"STO_CUDA_ENTRY STV_DEFAULT"
_Z20filterActs_YxX_colorILi4ELi32ELi2ELi8ELi3ELb1ELb1EEvPfS0_S0_iiiiiiiiiiffi:
.text._Z20filterActs_YxX_colorILi4ELi32ELi2ELi8ELi3ELb1ELb1EEvPfS0_S0_iiiiiiiiiiffi:
[----:B------:R-:W-:Y:S08]  /*0000*/  LDC R1, c[0x0][0x37c] ;  /* 0x0000df00ff017b82 */ /* 0x000ff00000000800 */
[----:B------:R-:W0:Y:S01]  /*0010*/  LDC R17, c[0x0][0x39c] ;  /* 0x0000e700ff117b82 */ /* 0x000e220000000800 */
[----:B------:R-:W1:Y:S01]  /*0020*/  S2R R7, SR_CTAID.Y ;  /* 0x0000000000077919 */ /* 0x000e620000002600 */
[----:B------:R-:W-:Y:S01]  /*0030*/  HFMA2 R2, -RZ, RZ, 0, 0 ;  /* 0x00000000ff027431 */ /* 0x000fe200000001ff */
[----:B------:R-:W2:Y:S01]  /*0040*/  LDCU UR4, c[0x0][0x3a8] ;  /* 0x00007500ff0477ac */ /* 0x000ea20008000800 */
[----:B------:R-:W-:Y:S01]  /*0050*/  HFMA2 R38, -RZ, RZ, 0, 0 ;  /* 0x00000000ff267431 */ /* 0x000fe200000001ff */
[----:B------:R-:W3:Y:S01]  /*0060*/  S2R R15, SR_TID.Y ;  /* 0x00000000000f7919 */ /* 0x000ee20000002200 */
[----:B------:R-:W-:Y:S01]  /*0070*/  HFMA2 R25, -RZ, RZ, 0, 0 ;  /* 0x00000000ff197431 */ /* 0x000fe200000001ff */
[----:B------:R-:W4:Y:S01]  /*0080*/  LDCU UR5, c[0x0][0x3b4] ;  /* 0x00007680ff0577ac */ /* 0x000f220008000800 */
[----:B------:R-:W5:Y:S01]  /*0090*/  LDC.64 R22, c[0x0][0x388] ;  /* 0x0000e200ff167b82 */ /* 0x000f620000000a00 */
[----:B------:R-:W1:Y:S01]  /*00a0*/  S2R R18, SR_TID.X ;  /* 0x0000000000127919 */ /* 0x000e620000002100 */
[----:B------:R-:W-:Y:S01]  /*00b0*/  HFMA2 R11, -RZ, RZ, 0, 0 ;  /* 0x00000000ff0b7431 */ /* 0x000fe200000001ff */
[----:B------:R-:W5:Y:S01]  /*00c0*/  LDCU UR6, c[0x0][0x398] ;  /* 0x00007300ff0677ac */ /* 0x000f620008000800 */
[----:B------:R-:W-:Y:S01]  /*00d0*/  CS2R R34, SRZ ;  /* 0x0000000000227805 */ /* 0x000fe2000001ff00 */
[----:B------:R-:W3:Y:S01]  /*00e0*/  S2R R21, SR_CTAID.X ;  /* 0x0000000000157919 */ /* 0x000ee20000002500 */
[----:B------:R-:W-:-:S02]  /*00f0*/  CS2R R30, SRZ ;  /* 0x00000000001e7805 */ /* 0x000fc4000001ff00 */
[----:B------:R-:W-:Y:S01]  /*0100*/  CS2R R28, SRZ ;  /* 0x00000000001c7805 */ /* 0x000fe2000001ff00 */
[----:B------:R-:W4:Y:S01]  /*0110*/  LDC R13, c[0x0][0x3b8] ;  /* 0x0000ee00ff0d7b82 */ /* 0x000f220000000800 */
[----:B------:R-:W-:Y:S02]  /*0120*/  MOV R8, RZ ;  /* 0x000000ff00087202 */ /* 0x000fe40000000f00 */
[----:B------:R-:W-:Y:S02]  /*0130*/  CS2R R26, SRZ ;  /* 0x00000000001a7805 */ /* 0x000fe4000001ff00 */
[----:B------:R-:W-:Y:S01]  /*0140*/  CS2R R32, SRZ ;  /* 0x0000000000207805 */ /* 0x000fe2000001ff00 */
[----:B------:R-:W0:Y:S02]  /*0150*/  LDCU.64 UR8, c[0x0][0x358] ;  /* 0x00006b00ff0877ac */ /* 0x000e240008000a00 */
[----:B0-----:R-:W-:Y:S01]  /*0160*/  SHF.R.S32.HI R0, RZ, 0x1f, R17 ;  /* 0x0000001fff007819 */ /* 0x001fe20000011411 */
[----:B--2---:R-:W-:-:S02]  /*0170*/  UIMAD UR7, UR4, UR4, URZ ;  /* 0x00000004040772a4 */ /* 0x004fc4000f8e02ff */
[----:B------:R-:W-:Y:S01]  /*0180*/  UISETP.NE.AND UP0, UPT, UR4, URZ, UPT ;  /* 0x000000ff0400728c */ /* 0x000fe2000bf05270 */
[----:B------:R-:W-:-:S04]  /*0190*/  LEA.HI R0, R0, R17, RZ, 0x5 ;  /* 0x0000001100007211 */ /* 0x000fc800078f28ff */
[----:B------:R-:W-:-:S04]  /*01a0*/  SHF.R.S32.HI R4, RZ, 0x5, R0 ;  /* 0x00000005ff047819 */ /* 0x000fc80000011400 */
[----:B------:R-:W0:Y:S01]  /*01b0*/  I2F.U32.RP R0, R4 ;  /* 0x0000000400007306 */ /* 0x000e220000209000 */
[----:B------:R-:W-:Y:S02]  /*01c0*/  IADD3 R5, PT, PT, RZ, -R4, RZ ;  /* 0x80000004ff057210 */ /* 0x000fe40007ffe0ff */
[----:B------:R-:W-:Y:S01]  /*01d0*/  ISETP.NE.U32.AND P2, PT, R4, RZ, PT ;  /* 0x000000ff0400720c */ /* 0x000fe20003f45070 */
[----:B----4-:R-:W-:Y:S01]  /*01e0*/  IMAD R9, R13, UR5, RZ ;  /* 0x000000050d097c24 */ /* 0x010fe2000f8e02ff */
[----:B-1----:R-:W-:Y:S02]  /*01f0*/  LOP3.LUT R19, R18, 0x1f, RZ, 0xc0, !PT ;  /* 0x0000001f12137812 */ /* 0x002fe400078ec0ff */
[----:B---3--:R-:W-:Y:S01]  /*0200*/  LEA R10, R21, R18, 0x6 ;  /* 0x00000012150a7211 */ /* 0x008fe200078e30ff */
[----:B0-----:R-:W0:Y:S02]  /*0210*/  MUFU.RCP R0, R0 ;  /* 0x0000000000007308 */ /* 0x001e240000001000 */
[----:B0-----:R-:W-:-:S02]  /*0220*/  IADD3 R3, PT, PT, R0, 0xffffffe, RZ ;  /* 0x0ffffffe00037810 */ /* 0x001fc40007ffe0ff */
[----:B------:R-:W0:Y:S04]  /*0230*/  LDC R0, c[0x0][0x3c8] ;  /* 0x0000f200ff007b82 */ /* 0x000e280000000800 */
[----:B------:R-:W1:Y:S02]  /*0240*/  F2I.FTZ.U32.TRUNC.NTZ R3, R3 ;  /* 0x0000000300037305 */ /* 0x000e64000021f000 */
[----:B-1----:R-:W-:-:S04]  /*0250*/  IMAD R5, R5, R3, RZ ;  /* 0x0000000305057224 */ /* 0x002fc800078e02ff */
[----:B------:R-:W-:-:S06]  /*0260*/  IMAD.HI.U32 R2, R3, R5, R2 ;  /* 0x0000000503027227 */ /* 0x000fcc00078e0002 */
[----:B------:R-:W-:-:S05]  /*0270*/  IMAD.HI.U32 R2, R2, R7, RZ ;  /* 0x0000000702027227 */ /* 0x000fca00078e00ff */
[----:B------:R-:W-:-:S05]  /*0280*/  IADD3 R5, PT, PT, -R2, RZ, RZ ;  /* 0x000000ff02057210 */ /* 0x000fca0007ffe1ff */
[----:B------:R-:W-:-:S05]  /*0290*/  IMAD R5, R4, R5, R7 ;  /* 0x0000000504057224 */ /* 0x000fca00078e0207 */
[----:B------:R-:W-:-:S13]  /*02a0*/  ISETP.GE.U32.AND P0, PT, R5, R4, PT ;  /* 0x000000040500720c */ /* 0x000fda0003f06070 */
[----:B------:R-:W-:Y:S02]  /*02b0*/  @P0 IADD3 R5, PT, PT, -R4, R5, RZ ;  /* 0x0000000504050210 */ /* 0x000fe40007ffe1ff */
[----:B------:R-:W-:Y:S02]  /*02c0*/  @P0 IADD3 R2, PT, PT, R2, 0x1, RZ ;  /* 0x0000000102020810 */ /* 0x000fe40007ffe0ff */
[----:B------:R-:W-:Y:S02]  /*02d0*/  ISETP.GE.U32.AND P1, PT, R5, R4, PT ;  /* 0x000000040500720c */ /* 0x000fe40003f26070 */
[----:B0-----:R-:W-:Y:S02]  /*02e0*/  ISETP.NE.AND P0, PT, R0, RZ, PT ;  /* 0x000000ff0000720c */ /* 0x001fe40003f05270 */
[----:B------:R-:W-:-:S09]  /*02f0*/  LEA.HI R0, R18, R15, RZ, 0x1b ;  /* 0x0000000f12007211 */ /* 0x000fd200078fd8ff */
[----:B------:R-:W-:Y:S02]  /*0300*/  @P1 IADD3 R2, PT, PT, R2, 0x1, RZ ;  /* 0x0000000102021810 */ /* 0x000fe40007ffe0ff */
[----:B------:R-:W-:Y:S01]  /*0310*/  @!P2 LOP3.LUT R2, RZ, R4, RZ, 0x33, !PT ;  /* 0x00000004ff02a212 */ /* 0x000fe200078e33ff */
[----:B------:R-:W-:-:S03]  /*0320*/  @!P0 IMAD R5, R17, UR7, RZ ;  /* 0x0000000711058c24 */ /* 0x000fc6000f8e02ff */
[C---:B------:R-:W-:Y:S01]  /*0330*/  IADD3 R3, PT, PT, -R2.reuse, RZ, RZ ;  /* 0x000000ff02037210 */ /* 0x040fe20007ffe1ff */
[----:B------:R-:W-:-:S04]  /*0340*/  @!P0 IMAD R5, R2, R5, RZ ;  /* 0x0000000502058224 */ /* 0x000fc800078e02ff */
[----:B------:R-:W-:Y:S01]  /*0350*/  IMAD R4, R4, R3, R7 ;  /* 0x0000000304047224 */ /* 0x000fe200078e0207 */
[----:B------:R-:W-:Y:S01]  /*0360*/  @!P0 LEA R5, R5, R5, 0x1 ;  /* 0x0000000505058211 */ /* 0x000fe200078e08ff */
[----:B------:R-:W-:Y:S01]  /*0370*/  IMAD R3, R0, R17, R19 ;  /* 0x0000001100037224 */ /* 0x000fe200078e0213 */
[----:B------:R-:W-:-:S04]  /*0380*/  MOV R7, RZ ;  /* 0x000000ff00077202 */ /* 0x000fc80000000f00 */
[C---:B------:R-:W-:Y:S02]  /*0390*/  LEA R3, R4.reuse, R3, 0x5 ;  /* 0x0000000304037211 */ /* 0x040fe400078e28ff */
[----:B------:R-:W-:-:S03]  /*03a0*/  LEA R4, R4, R15, 0x5 ;  /* 0x0000000f04047211 */ /* 0x000fc600078e28ff */
[----:B-----5:R-:W-:Y:S01]  /*03b0*/  IMAD.WIDE R22, R3, 0x4, R22 ;  /* 0x0000000403167825 */ /* 0x020fe200078e0216 */
[----:B------:R-:W-:-:S03]  /*03c0*/  MOV R3, RZ ;  /* 0x000000ff00037202 */ /* 0x000fc60000000f00 */
[----:B------:R-:W-:-:S04]  /*03d0*/  @!P0 IMAD.WIDE R22, R5, 0x4, R22 ;  /* 0x0000000405168825 */ /* 0x000fc800078e0216 */
        /* <DEDUP_REMOVED lines=8> */
[----:B------:R-:W-:Y:S01]  /*0460*/  SHF.R.S32.HI R16, RZ, 0x1f, R10 ;  /* 0x0000001fff107819 */ /* 0x000fe2000001140a */
[----:B------:R-:W-:Y:S01]  /*0470*/  UMOV UR4, 0x400 ;  /* 0x0000040000047882 */ /* 0x000fe20000000000 */
[----:B------:R-:W3:Y:S01]  /*0480*/  LDCU UR14, c[0x0][0x398] ;  /* 0x00007300ff0e77ac */ /* 0x000ee20008000800 */
[----:B------:R-:W-:Y:S01]  /*0490*/  SHF.L.U32 R17, R20, 0x1, RZ ;  /* 0x0000000114117819 */ /* 0x000fe200000006ff */
[----:B------:R-:W-:Y:S01]  /*04a0*/  UIADD3 UR5, UPT, UPT, UR4, 0x600, URZ ;  /* 0x0000060004057890 */ /* 0x000fe2000fffe0ff */
[----:B------:R-:W4:Y:S01]  /*04b0*/  LDCU UR11, c[0x0][0x3bc] ;  /* 0x00007780ff0b77ac */ /* 0x000f220008000800 */
[----:B------:R-:W1:Y:S01]  /*04c0*/  LDCU.64 UR12, c[0x0][0x380] ;  /* 0x00007000ff0c77ac */ /* 0x000e620008000a00 */
[----:B--2---:R-:W2:Y:S01]  /*04d0*/  MUFU.RCP R6, R6 ;  /* 0x0000000600067308 */ /* 0x004ea20000001000 */
[----:B0-----:R-:W-:-:S02]  /*04e0*/  ULEA UR4, UR6, UR4, 0x18 ;  /* 0x0000000406047291 */ /* 0x001fc4000f8ec0ff */
[----:B------:R-:W-:Y:S01]  /*04f0*/  ULEA UR5, UR6, UR5, 0x18 ;  /* 0x0000000506057291 */ /* 0x000fe2000f8ec0ff */
[----:B--2---:R-:W-:-:S04]  /*0500*/  IADD3 R4, PT, PT, R6, 0xffffffe, RZ ;  /* 0x0ffffffe06047810 */ /* 0x004fc80007ffe0ff */
[----:B------:R0:W2:Y:S02]  /*0510*/  F2I.FTZ.U32.TRUNC.NTZ R5, R4 ;  /* 0x0000000400057305 */ /* 0x0000a4000021f000 */
[----:B0-----:R-:W-:Y:S02]  /*0520*/  MOV R4, RZ ;  /* 0x000000ff00047202 */ /* 0x001fe40000000f00 */
[----:B--2---:R-:W-:-:S05]  /*0530*/  IADD3 R14, PT, PT, RZ, -R5, RZ ;  /* 0x80000005ff0e7210 */ /* 0x004fca0007ffe0ff */
[----:B------:R-:W-:Y:S01]  /*0540*/  IMAD R35, R14, R21, RZ ;  /* 0x000000150e237224 */ /* 0x000fe200078e02ff */
[----:B------:R-:W-:-:S03]  /*0550*/  IABS R14, R2 ;  /* 0x00000002000e7213 */ /* 0x000fc60000000000 */
[----:B------:R-:W-:Y:S01]  /*0560*/  IMAD.HI.U32 R5, R5, R35, R4 ;  /* 0x0000002305057227 */ /* 0x000fe200078e0004 */
[----:B------:R-:W-:Y:S02]  /*0570*/  LOP3.LUT R4, R2, R13, RZ, 0x3c, !PT ;  /* 0x0000000d02047212 */ /* 0x000fe400078e3cff */
[----:B------:R-:W-:Y:S02]  /*0580*/  MOV R35, RZ ;  /* 0x000000ff00237202 */ /* 0x000fe40000000f00 */
[----:B------:R-:W-:Y:S01]  /*0590*/  ISETP.GE.AND P1, PT, R4, RZ, PT ;  /* 0x000000ff0400720c */ /* 0x000fe20003f26270 */
[----:B------:R-:W-:Y:S01]  /*05a0*/  IMAD.HI.U32 R5, R5, R14, RZ ;  /* 0x0000000e05057227 */ /* 0x000fe200078e00ff */
[----:B------:R-:W1:Y:S04]  /*05b0*/  LDC R4, c[0x0][0x3ac] ;  /* 0x0000eb00ff047b82 */ /* 0x000e680000000800 */
[----:B------:R-:W-:-:S05]  /*05c0*/  IADD3 R6, PT, PT, -R5, RZ, RZ ;  /* 0x000000ff05067210 */ /* 0x000fca0007ffe1ff */
[----:B------:R-:W-:-:S05]  /*05d0*/  IMAD R6, R21, R6, R14 ;  /* 0x0000000615067224 */ /* 0x000fca00078e020e */
[----:B------:R-:W-:-:S13]  /*05e0*/  ISETP.GT.U32.AND P2, PT, R21, R6, PT ;  /* 0x000000061500720c */ /* 0x000fda0003f44070 */
[-C--:B------:R-:W-:Y:S02]  /*05f0*/  @!P2 IADD3 R6, PT, PT, R6, -R21.reuse, RZ ;  /* 0x800000150606a210 */ /* 0x080fe40007ffe0ff */
[----:B------:R-:W-:Y:S02]  /*0600*/  @!P2 IADD3 R5, PT, PT, R5, 0x1, RZ ;  /* 0x000000010505a810 */ /* 0x000fe40007ffe0ff */
[----:B------:R-:W-:Y:S02]  /*0610*/  ISETP.GE.U32.AND P0, PT, R6, R21, PT ;  /* 0x000000150600720c */ /* 0x000fe40003f06070 */
[----:B------:R-:W-:Y:S02]  /*0620*/  ISETP.NE.AND P2, PT, R13, RZ, PT ;  /* 0x000000ff0d00720c */ /* 0x000fe40003f45270 */
[----:B------:R-:W-:Y:S02]  /*0630*/  MOV R6, R0 ;  /* 0x0000000000067202 */ /* 0x000fe40000000f00 */
[----:B------:R-:W-:-:S07]  /*0640*/  LEA R21, R15, UR4, 0x2 ;  /* 0x000000040f157c11 */ /* 0x000fce000f8e10ff */
[----:B------:R-:W-:-:S04]  /*0650*/  @P0 IADD3 R5, PT, PT, R5, 0x1, RZ ;  /* 0x0000000105050810 */ /* 0x000fc80007ffe0ff */
[----:B------:R-:W-:Y:S02]  /*0660*/  @!P1 IADD3 R5, PT, PT, -R5, RZ, RZ ;  /* 0x000000ff05059210 */ /* 0x000fe40007ffe1ff */
[----:B------:R-:W-:-:S04]  /*0670*/  @!P2 LOP3.LUT R5, RZ, R13, RZ, 0x33, !PT ;  /* 0x0000000dff05a212 */ /* 0x000fc800078e33ff */
[----:B------:R-:W-:-:S05]  /*0680*/  IADD3 R14, PT, PT, -R5, RZ, RZ ;  /* 0x000000ff050e7210 */ /* 0x000fca0007ffe1ff */
[----:B------:R-:W-:Y:S01]  /*0690*/  IMAD R14, R13, R14, R2 ;  /* 0x0000000e0d0e7224 */ /* 0x000fe200078e0202 */
[----:B------:R-:W-:Y:S01]  /*06a0*/  MOV R2, RZ ;  /* 0x000000ff00027202 */ /* 0x000fe20000000f00 */
[--C-:B-1----:R-:W-:Y:S01]  /*06b0*/  IMAD R13, R5, UR10, R4.reuse ;  /* 0x0000000a050d7c24 */ /* 0x102fe2000f8e0204 */
[----:B------:R-:W-:Y:S01]  /*06c0*/  LEA R5, R19, UR4, 0x2 ;  /* 0x0000000413057c11 */ /* 0x000fe2000f8e10ff */
[----:B------:R-:W-:Y:S01]  /*06d0*/  IMAD R14, R14, UR10, R4 ;  /* 0x0000000a0e0e7c24 */ /* 0x000fe2000f8e0204 */
[----:B------:R-:W-:Y:S01]  /*06e0*/  LEA R19, R18, UR5, 0x2 ;  /* 0x0000000512137c11 */ /* 0x000fe2000f8e10ff */
[----:B------:R-:W-:Y:S01]  /*06f0*/  UMOV UR4, URZ ;  /* 0x000000ff00047c82 */ /* 0x000fe20008000000 */
[----:B------:R-:W-:Y:S02]  /*0700*/  LEA R24, R0, R5, 0x7 ;  /* 0x0000000500187211 */ /* 0x000fe400078e38ff */
[----:B---34-:R-:W-:-:S07]  /*0710*/  LEA R18, R15, R19, 0x8 ;  /* 0x000000130f127211 */ /* 0x018fce00078e40ff */
.L_x_446:
        /* <DEDUP_REMOVED lines=15> */
.L_x_442:
[----:B------:R1:W-:Y:S04]  /*0810*/  STS [R24], RZ ;  /* 0x000000ff18007388 */ /* 0x0003e80000000800 */
[----:B------:R1:W-:Y:S04]  /*0820*/  STS [R24+0x200], RZ ;  /* 0x000200ff18007388 */ /* 0x0003e80000000800 */
[----:B------:R1:W-:Y:S02]  /*0830*/  STS [R24+0x400], RZ ;  /* 0x000400ff18007388 */ /* 0x0003e40000000800 */
.L_x_441:
[----:B------:R-:W-:Y:S05]  /*0840*/  BSYNC.RECONVERGENT B0 ;  /* 0x0000000000007941 */ /* 0x000fea0003800200 */
.L_x_440:
[----:B------:R-:W-:Y:S01]  /*0850*/  ISETP.GE.AND P0, PT, R15, UR7, PT ;  /* 0x000000070f007c0c */ /* 0x000fe2000bf06270 */
[----:B------:R-:W-:-:S12]  /*0860*/  BSSY.RECONVERGENT B0, `(.L_x_443) ;  /* 0x0000057000007945 */ /* 0x000fd80003800200 */
[----:B------:R-:W-:Y:S05]  /*0870*/  @P0 BRA `(.L_x_444) ;  /* 0x0000000400540947 */ /* 0x000fea0003800000 */
[----:B------:R-:W0:Y:S02]  /*0880*/  LDC R36, c[0x0][0x3a8] ;  /* 0x0000ea00ff247b82 */ /* 0x000e240000000800 */
        /* <DEDUP_REMOVED lines=38> */
[C---:B------:R-:W-:Y:S01]  /*0af0*/  IADD3 R4, PT, PT, R39.reuse, R4, RZ ;  /* 0x0000000427047210 */ /* 0x040fe20007ffe0ff */
[----:B------:R-:W-:-:S03]  /*0b00*/  IMAD R39, R39, R5, R40 ;  /* 0x0000000527277224 */ /* 0x000fc600078e0228 */
[----:B------:R-:W-:Y:S01]  /*0b10*/  IADD3 R36, P0, PT, R10, R37, RZ ;  /* 0x000000250a247210 */ /* 0x000fe20007f1e0ff */
[----:B------:R-:W-:Y:S02]  /*0b20*/  IMAD R39, R39, UR11, RZ ;  /* 0x0000000b27277c24 */ /* 0x000fe4000f8e02ff */
[----:B------:R-:W-:Y:S01]  /*0b30*/  IMAD R5, R4, R5, R40 ;  /* 0x0000000504057224 */ /* 0x000fe200078e0228 */
[----:B------:R-:W-:Y:S02]  /*0b40*/  LEA.HI.X.SX32 R37, R37, R16, 0x1, P0 ;  /* 0x0000001025257211 */ /* 0x000fe400000f0eff */
[----:B------:R-:W-:Y:S01]  /*0b50*/  LEA R40, P0, R36, UR12, 0x2 ;  /* 0x0000000c24287c11 */ /* 0x000fe2000f8010ff */
[----:B------:R-:W-:Y:S01]  /*0b60*/  IMAD R5, R5, UR11, RZ ;  /* 0x0000000b05057c24 */ /* 0x000fe2000f8e02ff */
[----:B------:R-:W-:Y:S02]  /*0b70*/  IADD3 R4, P1, PT, R10, R39, RZ ;  /* 0x000000270a047210 */ /* 0x000fe40007f3e0ff */
[----:B------:R-:W-:-:S02]  /*0b80*/  LEA.HI.X R41, R36, UR13, R37, 0x2, P0 ;  /* 0x0000000d24297c11 */ /* 0x000fc400080f1425 */
[-C--:B------:R-:W-:Y:S02]  /*0b90*/  LEA.HI.X.SX32 R37, R39, R16.reuse, 0x1, P1 ;  /* 0x0000001027257211 */ /* 0x080fe400008f0eff */
[----:B------:R-:W-:Y:S02]  /*0ba0*/  LEA R36, P1, R4, UR12, 0x2 ;  /* 0x0000000c04247c11 */ /* 0x000fe4000f8210ff */
[C---:B------:R-:W-:Y:S02]  /*0bb0*/  ISETP.GE.AND P0, PT, R10.reuse, UR14, PT ;  /* 0x0000000e0a007c0c */ /* 0x040fe4000bf06270 */
[----:B------:R-:W-:Y:S02]  /*0bc0*/  IADD3 R39, P2, PT, R10, R5, RZ ;  /* 0x000000050a277210 */ /* 0x000fe40007f5e0ff */
[----:B------:R-:W-:Y:S02]  /*0bd0*/  LEA.HI.X R37, R4, UR13, R37, 0x2, P1 ;  /* 0x0000000d04257c11 */ /* 0x000fe400088f1425 */
[----:B------:R-:W-:-:S02]  /*0be0*/  LEA.HI.X.SX32 R42, R5, R16, 0x1, P2 ;  /* 0x00000010052a7211 */ /* 0x000fc400010f0eff */
[----:B------:R-:W-:-:S04]  /*0bf0*/  LEA R4, P1, R39, UR12, 0x2 ;  /* 0x0000000c27047c11 */ /* 0x000fc8000f8210ff */
[----:B------:R-:W-:Y:S01]  /*0c00*/  LEA.HI.X R5, R39, UR13, R42, 0x2, P1 ;  /* 0x0000000d27057c11 */ /* 0x000fe200088f142a */
        /* <DEDUP_REMOVED lines=8> */
[----:B--2---:R0:W-:Y:S04]  /*0c90*/  @!P0 STS [R18+0x400], R43 ;  /* 0x0004002b12008388 */ /* 0x0041e80000000800 */
[----:B---3--:R0:W-:Y:S04]  /*0ca0*/  @!P0 STS [R18], R39 ;  /* 0x0000002712008388 */ /* 0x0081e80000000800 */
        /* <DEDUP_REMOVED lines=12> */
.L_x_445:
[----:B------:R2:W-:Y:S04]  /*0d70*/  STS [R18], RZ ;  /* 0x000000ff12007388 */ /* 0x0005e80000000800 */
[----:B------:R2:W-:Y:S04]  /*0d80*/  STS [R18+0x400], RZ ;  /* 0x000400ff12007388 */ /* 0x0005e80000000800 */
[----:B------:R2:W-:Y:S04]  /*0d90*/  STS [R18+0x800], RZ ;  /* 0x000800ff12007388 */ /* 0x0005e80000000800 */
[----:B------:R2:W-:Y:S04]  /*0da0*/  STS [R18+0x80], RZ ;  /* 0x000080ff12007388 */ /* 0x0005e80000000800 */
[----:B------:R2:W-:Y:S04]  /*0db0*/  STS [R18+0x480], RZ ;  /* 0x000480ff12007388 */ /* 0x0005e80000000800 */
[----:B------:R2:W-:Y:S02]  /*0dc0*/  STS [R18+0x880], RZ ;  /* 0x000880ff12007388 */ /* 0x0005e40000000800 */
.L_x_444:
[----:B------:R-:W-:Y:S05]  /*0dd0*/  BSYNC.RECONVERGENT B0 ;  /* 0x0000000000007941 */ /* 0x000fea0003800200 */
.L_x_443:
[----:B------:R-:W-:Y:S01]  /*0de0*/  BAR.SYNC.DEFER_BLOCKING 0x0 ;  /* 0x0000000000007b1d */ /* 0x000fe20000010000 */
[----:B------:R-:W-:Y:S01]  /*0df0*/  UIADD3 UR4, UPT, UPT, UR4, 0x4, URZ ;  /* 0x0000000404047890 */ /* 0x000fe2000fffe0ff */
[----:B------:R-:W-:Y:S02]  /*0e00*/  IADD3 R15, PT, PT, R15, 0x4, RZ ;  /* 0x000000040f0f7810 */ /* 0x000fe40007ffe0ff */
[----:B------:R-:W-:Y:S01]  /*0e10*/  IADD3 R6, PT, PT, R6, 0x4, RZ ;  /* 0x0000000406067810 */ /* 0x000fe20007ffe0ff */
[----:B------:R-:W-:Y:S01]  /*0e20*/  UISETP.GE.U32.AND UP0, UPT, UR4, UR7, UPT ;  /* 0x000000070400728c */ /* 0x000fe2000bf06070 */
[----:B------:R-:W-:Y:S04]  /*0e30*/  LDS R36, [R19] ;  /* 0x0000000013247984 */ /* 0x000fe80000000800 */
[----:B0-2---:R-:W-:Y:S04]  /*0e40*/  LDS R5, [R19+0x80] ;  /* 0x0000800013057984 */ /* 0x005fe80000000800 */
[----:B------:R-:W0:Y:S04]  /*0e50*/  LDS R37, [R21+0x10] ;  /* 0x0000100015257984 */ /* 0x000e280000000800 */
[----:B------:R-:W2:Y:S04]  /*0e60*/  LDS R43, [R21+0x20] ;  /* 0x00002000152b7984 */ /* 0x000ea80000000800 */
[----:B------:R-:W3:Y:S04]  /*0e70*/  LDS R39, [R21] ;  /* 0x0000000015277984 */ /* 0x000ee80000000800 */
[----:B------:R-:W4:Y:S04]  /*0e80*/  LDS R41, [R21+0x30] ;  /* 0x0000300015297984 */ /* 0x000f280000000800 */
[----:B------:R-:W5:Y:S04]  /*0e90*/  LDS R40, [R21+0x40] ;  /* 0x0000400015287984 */ /* 0x000f680000000800 */
[----:B------:R-:W1:Y:S04]  /*0ea0*/  LDS R4, [R21+0x50] ;  /* 0x0000500015047984 */ /* 0x000e680000000800 */
[----:B------:R-:W1:Y:S01]  /*0eb0*/  LDS R42, [R21+0x70] ;  /* 0x00007000152a7984 */ /* 0x000e620000000800 */
[CC--:B0-----:R-:W-:Y:S01]  /*0ec0*/  FFMA R28, R36.reuse, R37.reuse, R28 ;  /* 0x00000025241c7223 */ /* 0x0c1fe2000000001c */
[C---:B------:R-:W-:Y:S01]  /*0ed0*/  FFMA R11, R5.reuse, R37, R11 ;  /* 0x00000025050b7223 */ /* 0x040fe2000000000b */
[-C--:B--2---:R-:W-:Y:S01]  /*0ee0*/  FFMA R37, R36, R43.reuse, R32 ;  /* 0x0000002b24257223 */ /* 0x084fe20000000020 */
[----:B------:R-:W-:Y:S01]  /*0ef0*/  FFMA R26, R5, R43, R26 ;  /* 0x0000002b051a7223 */ /* 0x000fe2000000001a */
[----:B------:R-:W0:Y:S01]  /*0f00*/  LDS R32, [R21+0x60] ;  /* 0x0000600015207984 */ /* 0x000e220000000800 */
[C---:B---3--:R-:W-:Y:S01]  /*0f10*/  FFMA R34, R39.reuse, R36, R34 ;  /* 0x0000002427227223 */ /* 0x048fe20000000022 */
[----:B------:R-:W-:-:S02]  /*0f20*/  FFMA R39, R39, R5, R33 ;  /* 0x0000000527277223 */ /* 0x000fc40000000021 */
[----:B------:R-:W-:Y:S01]  /*0f30*/  LDS R43, [R21+0xa0] ;  /* 0x0000a000152b7984 */ /* 0x000fe20000000800 */
[CC--:B----4-:R-:W-:Y:S01]  /*0f40*/  FFMA R27, R36.reuse, R41.reuse, R27 ;  /* 0x00000029241b7223 */ /* 0x0d0fe2000000001b */
[C---:B------:R-:W-:Y:S02]  /*0f50*/  FFMA R8, R5.reuse, R41, R8 ;  /* 0x0000002905087223 */ /* 0x040fe40000000008 */
[----:B------:R-:W2:Y:S01]  /*0f60*/  LDS R33, [R19+0x180] ;  /* 0x0001800013217984 */ /* 0x000ea20000000800 */
[CC--:B-----5:R-:W-:Y:S01]  /*0f70*/  FFMA R25, R36.reuse, R40.reuse, R25 ;  /* 0x0000002824197223 */ /* 0x0e0fe20000000019 */
[C---:B------:R-:W-:Y:S02]  /*0f80*/  FFMA R7, R5.reuse, R40, R7 ;  /* 0x0000002805077223 */ /* 0x040fe40000000007 */
[----:B------:R-:W3:Y:S01]  /*0f90*/  LDS R41, [R21+0x80] ;  /* 0x0000800015297984 */ /* 0x000ee20000000800 */
[-C--:B-1----:R-:W-:Y:S01]  /*0fa0*/  FFMA R29, R36, R4.reuse, R29 ;  /* 0x00000004241d7223 */ /* 0x082fe2000000001d */
[----:B------:R-:W-:-:S02]  /*0fb0*/  FFMA R30, R5, R4, R30 ;  /* 0x00000004051e7223 */ /* 0x000fc4000000001e */
[----:B------:R-:W1:Y:S01]  /*0fc0*/  LDS R40, [R21+0x90] ;  /* 0x0000900015287984 */ /* 0x000e620000000800 */
[----:B------:R-:W-:-:S03]  /*0fd0*/  FFMA R3, R36, R42, R3 ;  /* 0x0000002a24037223 */ /* 0x000fc60000000003 */
[----:B------:R-:W4:Y:S01]  /*0fe0*/  LDS R4, [R19+0x100] ;  /* 0x0001000013047984 */ /* 0x000f220000000800 */
[----:B0-----:R-:W-:Y:S01]  /*0ff0*/  FFMA R31, R36, R32, R31 ;  /* 0x00000020241f7223 */ /* 0x001fe2000000001f */
[C---:B------:R-:W-:Y:S01]  /*1000*/  FFMA R36, R5.reuse, R42, R35 ;  /* 0x0000002a05247223 */ /* 0x040fe20000000023 */
[----:B------:R-:W-:Y:S01]  /*1010*/  FFMA R32, R5, R32, R38 ;  /* 0x0000002005207223 */ /* 0x000fe20000000026 */
[----:B------:R-:W0:Y:S04]  /*1020*/  LDS R42, [R21+0xc0] ;  /* 0x0000c000152a7984 */ /* 0x000e280000000800 */
[----:B------:R-:W-:Y:S01]  /*1030*/  LDS R38, [R21+0xf0] ;  /* 0x0000f00015267984 */ /* 0x000fe20000000800 */
[----:B--2---:R-:W-:Y:S01]  /*1040*/  FFMA R26, R33, R43, R26 ;  /* 0x0000002b211a7223 */ /* 0x004fe2000000001a */
[----:B---3--:R-:W-:-:S02]  /*1050*/  FFMA R35, R41, R33, R39 ;  /* 0x0000002129237223 */ /* 0x008fc40000000027 */
[----:B------:R-:W2:Y:S01]  /*1060*/  LDS R39, [R21+0xe0] ;  /* 0x0000e00015277984 */ /* 0x000ea20000000800 */
[----:B-1----:R-:W-:Y:S01]  /*1070*/  FFMA R11, R33, R40, R11 ;  /* 0x00000028210b7223 */ /* 0x002fe2000000000b */
[----:B----4-:R-:W-:Y:S01]  /*1080*/  FFMA R34, R41, R4, R34 ;  /* 0x0000000429227223 */ /* 0x010fe20000000022 */
[C---:B------:R-:W-:Y:S01]  /*1090*/  FFMA R28, R4.reuse, R40, R28 ;  /* 0x00000028041c7223 */ /* 0x040fe2000000001c */
[----:B------:R-:W1:Y:S01]  /*10a0*/  LDS R41, [R21+0xb0] ;  /* 0x0000b00015297984 */ /* 0x000e620000000800 */
[----:B------:R-:W-:-:S03]  /*10b0*/  FFMA R5, R4, R43, R37 ;  /* 0x0000002b04057223 */ /* 0x000fc60000000025 */
[----:B------:R-:W3:Y:S04]  /*10c0*/  LDS R40, [R21+0xd0] ;  /* 0x0000d00015287984 */ /* 0x000ee80000000800 */
[----:B------:R-:W-:Y:S04]  /*10d0*/  LDS R37, [R19+0x280] ;  /* 0x0002800013257984 */ /* 0x000fe80000000800 */
[----:B------:R-:W4:Y:S01]  /*10e0*/  LDS R43, [R21+0x170] ;  /* 0x00017000152b7984 */ /* 0x000f220000000800 */
[-C--:B0-----:R-:W-:Y:S01]  /*10f0*/  FFMA R25, R4, R42.reuse, R25 ;  /* 0x0000002a04197223 */ /* 0x081fe20000000019 */
[----:B------:R-:W-:-:S02]  /*1100*/  FFMA R7, R33, R42, R7 ;  /* 0x0000002a21077223 */ /* 0x000fc40000000007 */
[----:B------:R-:W0:Y:S01]  /*1110*/  LDS R42, [R21+0x120] ;  /* 0x00012000152a7984 */ /* 0x000e220000000800 */
[CC--:B--2---:R-:W-:Y:S01]  /*1120*/  FFMA R31, R4.reuse, R39.reuse, R31 ;  /* 0x00000027041f7223 */ /* 0x0c4fe2000000001f */
[C---:B------:R-:W-:Y:S02]  /*1130*/  FFMA R32, R33.reuse, R39, R32 ;  /* 0x0000002721207223 */ /* 0x040fe40000000020 */
[----:B------:R-:W2:Y:S01]  /*1140*/  LDS R39, [R21+0x140] ;  /* 0x0001400015277984 */ /* 0x000ea20000000800 */
[CC--:B-1----:R-:W-:Y:S01]  /*1150*/  FFMA R27, R4.reuse, R41.reuse, R27 ;  /* 0x00000029041b7223 */ /* 0x0c2fe2000000001b */
[C---:B------:R-:W-:Y:S02]  /*1160*/  FFMA R8, R33.reuse, R41, R8 ;  /* 0x0000002921087223 */ /* 0x040fe40000000008 */
[----:B------:R-:W1:Y:S01]  /*1170*/  LDS R41, [R21+0x110] ;  /* 0x0001100015297984 */ /* 0x000e620000000800 */
[C---:B---3--:R-:W-:Y:S01]  /*1180*/  FFMA R29, R4.reuse, R40, R29 ;  /* 0x00000028041d7223 */ /* 0x048fe2000000001d */
[----:B------:R-:W-:Y:S01]  /*1190*/  FFMA R4, R4, R38, R3 ;  /* 0x0000002604047223 */ /* 0x000fe20000000003 */
[C---:B------:R-:W-:Y:S01]  /*11a0*/  FFMA R30, R33.reuse, R40, R30 ;  /* 0x00000028211e7223 */ /* 0x040fe2000000001e */
[----:B------:R-:W-:Y:S01]  /*11b0*/  FFMA R3, R33, R38, R36 ;  /* 0x0000002621037223 */ /* 0x000fe20000000024 */
[----:B------:R-:W3:Y:S04]  /*11c0*/  LDS R40, [R21+0x130] ;  /* 0x0001300015287984 */ /* 0x000ee80000000800 */
[----:B------:R-:W-:Y:S01]  /*11d0*/  LDS R33, [R21+0x100] ;  /* 0x0001000015217984 */ /* 0x000fe20000000800 */
[----:B----4-:R-:W-:-:S03]  /*11e0*/  FFMA R3, R37, R43, R3 ;  /* 0x0000002b25037223 */ /* 0x010fc60000000003 */
[----:B------:R-:W4:Y:S04]  /*11f0*/  LDS R38, [R19+0x200] ;  /* 0x0002000013267984 */ /* 0x000f280000000800 */
[----:B------:R-:W5:Y:S01]  /*1200*/  LDS R36, [R21+0x150] ;  /* 0x0001500015247984 */ /* 0x000f620000000800 */
[C---:B0-----:R-:W-:Y:S01]  /*1210*/  FFMA R26, R37.reuse, R42, R26 ;  /* 0x0000002a251a7223 */ /* 0x041fe2000000001a */
[C---:B--2---:R-:W-:Y:S01]  /*1220*/  FFMA R7, R37.reuse, R39, R7 ;  /* 0x0000002725077223 */ /* 0x044fe20000000007 */
[C---:B-1----:R-:W-:Y:S01]  /*1230*/  FFMA R11, R37.reuse, R41, R11 ;  /* 0x00000029250b7223 */ /* 0x042fe2000000000b */
[----:B---3--:R-:W-:Y:S01]  /*1240*/  FFMA R8, R37, R40, R8 ;  /* 0x0000002825087223 */ /* 0x008fe20000000008 */
[C---:B----4-:R-:W-:Y:S01]  /*1250*/  FFMA R34, R33.reuse, R38, R34 ;  /* 0x0000002621227223 */ /* 0x050fe20000000022 */
[----:B------:R-:W-:Y:S01]  /*1260*/  FFMA R33, R33, R37, R35 ;  /* 0x0000002521217223 */ /* 0x000fe20000000023 */
[C---:B------:R-:W-:Y:S01]  /*1270*/  FFMA R28, R38.reuse, R41, R28 ;  /* 0x00000029261c7223 */ /* 0x040fe2000000001c */
[C---:B------:R-:W-:Y:S01]  /*1280*/  FFMA R27, R38.reuse, R40, R27 ;  /* 0x00000028261b7223 */ /* 0x040fe2000000001b */
[C---:B------:R-:W-:Y:S01]  /*1290*/  FFMA R25, R38.reuse, R39, R25 ;  /* 0x0000002726197223 */ /* 0x040fe20000000019 */
[CC--:B-----5:R-:W-:Y:S01]  /*12a0*/  FFMA R29, R38.reuse, R36.reuse, R29 ;  /* 0x00000024261d7223 */ /* 0x0e0fe2000000001d */
[----:B------:R-:W-:Y:S01]  /*12b0*/  FFMA R30, R37, R36, R30 ;  /* 0x00000024251e7223 */ /* 0x000fe2000000001e */
[----:B------:R-:W0:Y:S01]  /*12c0*/  LDS R40, [R21+0x160] ;  /* 0x0001600015287984 */ /* 0x000e220000000800 */
[C---:B------:R-:W-:Y:S01]  /*12d0*/  FFMA R5, R38.reuse, R42, R5 ;  /* 0x0000002a26057223 */ /* 0x040fe20000000005 */
[----:B------:R-:W-:-:S02]  /*12e0*/  FFMA R4, R38, R43, R4 ;  /* 0x0000002b26047223 */ /* 0x000fc40000000004 */
[----:B------:R-:W-:Y:S04]  /*12f0*/  LDS R41, [R21+0x180] ;  /* 0x0001800015297984 */ /* 0x000fe80000000800 */
[----:B------:R-:W1:Y:S04]  /*1300*/  LDS R36, [R19+0x300] ;  /* 0x0003000013247984 */ /* 0x000e680000000800 */
[----:B------:R-:W2:Y:S04]  /*1310*/  LDS R35, [R19+0x380] ;  /* 0x0003800013237984 */ /* 0x000ea80000000800 */
[----:B------:R-:W3:Y:S04]  /*1320*/  LDS R39, [R21+0x190] ;  /* 0x0001900015277984 */ /* 0x000ee80000000800 */
[----:B------:R-:W4:Y:S04]  /*1330*/  LDS R42, [R21+0x1a0] ;  /* 0x0001a000152a7984 */ /* 0x000f280000000800 */
[----:B------:R-:W-:Y:S01]  /*1340*/  LDS R43, [R21+0x270] ;  /* 0x00027000152b7984 */ /* 0x000fe20000000800 */
[-C--:B0-----:R-:W-:Y:S01]  /*1350*/  FFMA R31, R38, R40.reuse, R31 ;  /* 0x00000028261f7223 */ /* 0x081fe2000000001f */
[----:B------:R-:W-:-:S02]  /*1360*/  FFMA R32, R37, R40, R32 ;  /* 0x0000002825207223 */ /* 0x000fc40000000020 */
[----:B------:R-:W0:Y:S04]  /*1370*/  LDS R38, [R21+0x1e0] ;  /* 0x0001e00015267984 */ /* 0x000e280000000800 */
[----:B------:R-:W5:Y:S01]  /*1380*/  LDS R40, [R21+0x1b0] ;  /* 0x0001b00015287984 */ /* 0x000f620000000800 */
[----:B-1----:R-:W-:-:S03]  /*1390*/  FFMA R34, R41, R36, R34 ;  /* 0x0000002429227223 */ /* 0x002fc60000000022 */
[----:B------:R-:W-:Y:S01]  /*13a0*/  LDS R37, [R21+0x1f0] ;  /* 0x0001f00015257984 */ /* 0x000fe20000000800 */
[----:B--2---:R-:W-:-:S03]  /*13b0*/  FFMA R33, R41, R35, R33 ;  /* 0x0000002329217223 */ /* 0x004fc60000000021 */
[----:B------:R-:W1:Y:S01]  /*13c0*/  LDS R41, [R21+0x1c0] ;  /* 0x0001c00015297984 */ /* 0x000e620000000800 */
[CC--:B---3--:R-:W-:Y:S01]  /*13d0*/  FFMA R28, R36.reuse, R39.reuse, R28 ;  /* 0x00000027241c7223 */ /* 0x0c8fe2000000001c */
[C---:B------:R-:W-:Y:S02]  /*13e0*/  FFMA R11, R35.reuse, R39, R11 ;  /* 0x00000027230b7223 */ /* 0x040fe4000000000b */
[----:B------:R-:W2:Y:S01]  /*13f0*/  LDS R39, [R21+0x1d0] ;  /* 0x0001d00015277984 */ /* 0x000ea20000000800 */
[CC--:B----4-:R-:W-:Y:S01]  /*1400*/  FFMA R5, R36.reuse, R42.reuse, R5 ;  /* 0x0000002a24057223 */ /* 0x0d0fe20000000005 */
[C---:B------:R-:W-:Y:S02]  /*1410*/  FFMA R26, R35.reuse, R42, R26 ;  /* 0x0000002a231a7223 */ /* 0x040fe4000000001a */
[----:B------:R-:W-:Y:S01]  /*1420*/  LDS R42, [R21+0x210] ;  /* 0x00021000152a7984 */ /* 0x000fe20000000800 */
[-C--:B0-----:R-:W-:Y:S01]  /*1430*/  FFMA R31, R36, R38.reuse, R31 ;  /* 0x00000026241f7223 */ /* 0x081fe2000000001f */
[----:B------:R-:W-:-:S02]  /*1440*/  FFMA R32, R35, R38, R32 ;  /* 0x0000002623207223 */ /* 0x000fc40000000020 */
[----:B------:R-:W0:Y:S01]  /*1450*/  LDS R38, [R19+0x400] ;  /* 0x0004000013267984 */ /* 0x000e220000000800 */
[CC--:B-----5:R-:W-:Y:S01]  /*1460*/  FFMA R27, R36.reuse, R40.reuse, R27 ;  /* 0x00000028241b7223 */ /* 0x0e0fe2000000001b */
[C---:B------:R-:W-:Y:S02]  /*1470*/  FFMA R8, R35.reuse, R40, R8 ;  /* 0x0000002823087223 */ /* 0x040fe40000000008 */
[----:B------:R-:W3:Y:S01]  /*1480*/  LDS R40, [R21+0x220] ;  /* 0x0002200015287984 */ /* 0x000ee20000000800 */
[CC--:B-1----:R-:W-:Y:S01]  /*1490*/  FFMA R25, R36.reuse, R41.reuse, R25 ;  /* 0x0000002924197223 */ /* 0x0c2fe20000000019 */
[C---:B------:R-:W-:Y:S02]  /*14a0*/  FFMA R7, R35.reuse, R41, R7 ;  /* 0x0000002923077223 */ /* 0x040fe40000000007 */
[----:B------:R-:W1:Y:S01]  /*14b0*/  LDS R41, [R21+0x200] ;  /* 0x0002000015297984 */ /* 0x000e620000000800 */
[CC--:B--2---:R-:W-:Y:S01]  /*14c0*/  FFMA R29, R36.reuse, R39.reuse, R29 ;  /* 0x00000027241d7223 */ /* 0x0c4fe2000000001d */
[C---:B------:R-:W-:Y:S01]  /*14d0*/  FFMA R30, R35.reuse, R39, R30 ;  /* 0x00000027231e7223 */ /* 0x040fe2000000001e */
[-C--:B------:R-:W-:Y:S01]  /*14e0*/  FFMA R36, R36, R37.reuse, R4 ;  /* 0x0000002524247223 */ /* 0x080fe20000000004 */
[----:B------:R-:W-:Y:S01]  /*14f0*/  FFMA R35, R35, R37, R3 ;  /* 0x0000002523237223 */ /* 0x000fe20000000003 */
[----:B------:R-:W2:Y:S04]  /*1500*/  LDS R39, [R21+0x230] ;  /* 0x0002300015277984 */ /* 0x000ea80000000800 */
[----:B------:R-:W4:Y:S04]  /*1510*/  LDS R37, [R19+0x480] ;  /* 0x0004800013257984 */ /* 0x000f280000000800 */
[----:B------:R-:W5:Y:S04]  /*1520*/  LDS R4, [R21+0x240] ;  /* 0x0002400015047984 */ /* 0x000f680000000800 */
[----:B------:R-:W5:Y:S01]  /*1530*/  LDS R3, [R21+0x250] ;  /* 0x0002500015037984 */ /* 0x000f620000000800 */
[C---:B0-----:R-:W-:Y:S01]  /*1540*/  FFMA R28, R38.reuse, R42, R28 ;  /* 0x0000002a261c7223 */ /* 0x041fe2000000001c */
[C---:B------:R-:W-:Y:S01]  /*1550*/  FFMA R36, R38.reuse, R43, R36 ;  /* 0x0000002b26247223 */ /* 0x040fe20000000024 */
[C---:B---3--:R-:W-:Y:S01]  /*1560*/  FFMA R5, R38.reuse, R40, R5 ;  /* 0x0000002826057223 */ /* 0x048fe20000000005 */
[C---:B-1----:R-:W-:Y:S01]  /*1570*/  FFMA R34, R41.reuse, R38, R34 ;  /* 0x0000002629227223 */ /* 0x042fe20000000022 */
[C---:B--2---:R-:W-:Y:S01]  /*1580*/  FFMA R27, R38.reuse, R39, R27 ;  /* 0x00000027261b7223 */ /* 0x044fe2000000001b */
[----:B----4-:R-:W-:Y:S01]  /*1590*/  FFMA R33, R41, R37, R33 ;  /* 0x0000002529217223 */ /* 0x010fe20000000021 */
[C---:B------:R-:W-:Y:S01]  /*15a0*/  FFMA R26, R37.reuse, R40, R26 ;  /* 0x00000028251a7223 */ /* 0x040fe2000000001a */
[C---:B------:R-:W-:Y:S01]  /*15b0*/  FFMA R8, R37.reuse, R39, R8 ;  /* 0x0000002725087223 */ /* 0x040fe20000000008 */
[----:B------:R-:W0:Y:S01]  /*15c0*/  LDS R40, [R21+0x260] ;  /* 0x0002600015287984 */ /* 0x000e220000000800 */
[CC--:B-----5:R-:W-:Y:S01]  /*15d0*/  FFMA R25, R38.reuse, R4.reuse, R25 ;  /* 0x0000000426197223 */ /* 0x0e0fe20000000019 */
[C---:B------:R-:W-:Y:S01]  /*15e0*/  FFMA R7, R37.reuse, R4, R7 ;  /* 0x0000000425077223 */ /* 0x040fe20000000007 */
[C---:B------:R-:W-:Y:S01]  /*15f0*/  FFMA R11, R37.reuse, R42, R11 ;  /* 0x0000002a250b7223 */ /* 0x040fe2000000000b */
[----:B------:R-:W-:Y:S01]  /*1600*/  LDS R41, [R21+0x280] ;  /* 0x0002800015297984 */ /* 0x000fe20000000800 */
[CC--:B------:R-:W-:Y:S01]  /*1610*/  FFMA R29, R38.reuse, R3.reuse, R29 ;  /* 0x00000003261d7223 */ /* 0x0c0fe2000000001d */
[C---:B------:R-:W-:Y:S01]  /*1620*/  FFMA R30, R37.reuse, R3, R30 ;  /* 0x00000003251e7223 */ /* 0x040fe2000000001e */
[C---:B------:R-:W-:Y:S01]  /*1630*/  FFMA R35, R37.reuse, R43, R35 ;  /* 0x0000002b25237223 */ /* 0x040fe20000000023 */
        /* <DEDUP_REMOVED lines=36> */
[CC--:B0-----:R-:W-:Y:S01]  /*1880*/  FFMA R28, R38.reuse, R43.reuse, R28 ;  /* 0x0000002b261c7223 */ /* 0x0c1fe2000000001c */
[----:B---3--:R-:W-:Y:S01]  /*1890*/  FFMA R5, R38, R40, R5 ;  /* 0x0000002826057223 */ /* 0x008fe20000000005 */
[C---:B-1----:R-:W-:Y:S01]  /*18a0*/  FFMA R34, R41.reuse, R38, R34 ;  /* 0x0000002629227223 */ /* 0x042fe20000000022 */
[----:B--2---:R-:W-:Y:S01]  /*18b0*/  FFMA R33, R41, R36, R33 ;  /* 0x0000002429217223 */ /* 0x004fe20000000021 */
[C---:B------:R-:W-:Y:S01]  /*18c0*/  FFMA R11, R36.reuse, R43, R11 ;  /* 0x0000002b240b7223 */ /* 0x040fe2000000000b */
[----:B------:R-:W-:Y:S01]  /*18d0*/  FFMA R26, R36, R40, R26 ;  /* 0x00000028241a7223 */ /* 0x000fe2000000001a */
[----:B------:R-:W0:Y:S01]  /*18e0*/  LDS R41, [R21+0x360] ;  /* 0x0003600015297984 */ /* 0x000e220000000800 */
[-C--:B----4-:R-:W-:Y:S01]  /*18f0*/  FFMA R27, R38, R39.reuse, R27 ;  /* 0x00000027261b7223 */ /* 0x090fe2000000001b */
[----:B------:R-:W-:-:S02]  /*1900*/  FFMA R8, R36, R39, R8 ;  /* 0x0000002724087223 */ /* 0x000fc40000000008 */
[----:B------:R-:W1:Y:S01]  /*1910*/  LDS R43, [R21+0x370] ;  /* 0x00037000152b7984 */ /* 0x000e620000000800 */
[-C--:B-----5:R-:W-:Y:S01]  /*1920*/  FFMA R25, R38, R37.reuse, R25 ;  /* 0x0000002526197223 */ /* 0x0a0fe20000000019 */
[----:B------:R-:W-:Y:S02]  /*1930*/  FFMA R7, R36, R37, R7 ;  /* 0x0000002524077223 */ /* 0x000fe40000000007 */
[----:B------:R-:W-:Y:S01]  /*1940*/  LDS R40, [R21+0x380] ;  /* 0x0003800015287984 */ /* 0x000fe20000000800 */
[-C--:B------:R-:W-:Y:S01]  /*1950*/  FFMA R29, R38, R35.reuse, R29 ;  /* 0x00000023261d7223 */ /* 0x080fe2000000001d */
[----:B------:R-:W-:Y:S02]  /*1960*/  FFMA R30, R36, R35, R30 ;  /* 0x00000023241e7223 */ /* 0x000fe4000000001e */
[----:B------:R-:W2:Y:S04]  /*1970*/  LDS R37, [R19+0x700] ;  /* 0x0007000013257984 */ /* 0x000ea80000000800 */
[----:B------:R-:W3:Y:S04]  /*1980*/  LDS R35, [R19+0x780] ;  /* 0x0007800013237984 */ /* 0x000ee80000000800 */
[----:B------:R-:W4:Y:S01]  /*1990*/  LDS R39, [R21+0x390] ;  /* 0x0003900015277984 */ /* 0x000f220000000800 */
[-C--:B0-----:R-:W-:Y:S01]  /*19a0*/  FFMA R31, R38, R41.reuse, R31 ;  /* 0x00000029261f7223 */ /* 0x081fe2000000001f */
[----:B------:R-:W-:-:S02]  /*19b0*/  FFMA R32, R36, R41, R32 ;  /* 0x0000002924207223 */ /* 0x000fc40000000020 */
[----:B------:R-:W0:Y:S01]  /*19c0*/  LDS R41, [R21+0x3c0] ;  /* 0x0003c00015297984 */ /* 0x000e220000000800 */
[-C--:B-1----:R-:W-:Y:S01]  /*19d0*/  FFMA R4, R38, R43.reuse, R4 ;  /* 0x0000002b26047223 */ /* 0x082fe20000000004 */
[----:B------:R-:W-:Y:S02]  /*19e0*/  FFMA R3, R36, R43, R3 ;  /* 0x0000002b24037223 */ /* 0x000fe40000000003 */
[----:B------:R-:W1:Y:S04]  /*19f0*/  LDS R38, [R21+0x3e0] ;  /* 0x0003e00015267984 */ /* 0x000e680000000800 */
[----:B------:R-:W-:Y:S01]  /*1a00*/  LDS R36, [R21+0x3f0] ;  /* 0x0003f00015247984 */ /* 0x000fe20000000800 */
[----:B--2---:R-:W-:Y:S01]  /*1a10*/  FFMA R34, R40, R37, R34 ;  /* 0x0000002528227223 */ /* 0x004fe20000000022 */
[----:B------:R-:W-:-:S02]  /*1a20*/  FFMA R5, R37, R42, R5 ;  /* 0x0000002a25057223 */ /* 0x000fc40000000005 */
[----:B------:R-:W-:Y:S01]  /*1a30*/  LDS R43, [R21+0x410] ;  /* 0x00041000152b7984 */ /* 0x000fe20000000800 */
[----:B---3--:R-:W-:Y:S01]  /*1a40*/  FFMA R33, R40, R35, R33 ;  /* 0x0000002328217223 */ /* 0x008fe20000000021 */
[----:B------:R-:W-:Y:S02]  /*1a50*/  FFMA R26, R35, R42, R26 ;  /* 0x0000002a231a7223 */ /* 0x000fe4000000001a */
[----:B------:R-:W2:Y:S01]  /*1a60*/  LDS R40, [R21+0x3b0] ;  /* 0x0003b00015287984 */ /* 0x000ea20000000800 */
[-C--:B----4-:R-:W-:Y:S01]  /*1a70*/  FFMA R28, R37, R39.reuse, R28 ;  /* 0x00000027251c7223 */ /* 0x090fe2000000001c */
[----:B------:R-:W-:Y:S02]  /*1a80*/  FFMA R11, R35, R39, R11 ;  /* 0x00000027230b7223 */ /* 0x000fe4000000000b */
[----:B------:R-:W3:Y:S04]  /*1a90*/  LDS R39, [R21+0x3d0] ;  /* 0x0003d00015277984 */ /* 0x000ee80000000800 */
        /* <DEDUP_REMOVED lines=11> */
[----:B------:R-:W-:Y:S01]  /*1b50*/  FFMA R30, R35, R39, R30 ;  /* 0x00000027231e7223 */ /* 0x000fe2000000001e */
[-C--:B------:R-:W-:Y:S01]  /*1b60*/  FFMA R37, R37, R36.reuse, R4 ;  /* 0x0000002425257223 */ /* 0x080fe20000000004 */
[----:B------:R-:W-:Y:S01]  /*1b70*/  FFMA R35, R35, R36, R3 ;  /* 0x0000002423237223 */ /* 0x000fe20000000003 */
[----:B------:R-:W2:Y:S04]  /*1b80*/  LDS R4, [R21+0x430] ;  /* 0x0004300015047984 */ /* 0x000ea80000000800 */
[----:B------:R-:W3:Y:S04]  /*1b90*/  LDS R36, [R19+0x880] ;  /* 0x0008800013247984 */ /* 0x000ee80000000800 */
[----:B------:R-:W4:Y:S04]  /*1ba0*/  LDS R3, [R21+0x440] ;  /* 0x0004400015037984 */ /* 0x000f280000000800 */
[----:B------:R-:W5:Y:S01]  /*1bb0*/  LDS R39, [R21+0x450] ;  /* 0x0004500015277984 */ /* 0x000f620000000800 */
[C---:B0-----:R-:W-:Y:S01]  /*1bc0*/  FFMA R34, R41.reuse, R38, R34 ;  /* 0x0000002629227223 */ /* 0x041fe20000000022 */
[C---:B------:R-:W-:Y:S01]  /*1bd0*/  FFMA R28, R38.reuse, R43, R28 ;  /* 0x0000002b261c7223 */ /* 0x040fe2000000001c */
[C---:B------:R-:W-:Y:S01]  /*1be0*/  FFMA R31, R38.reuse, R42, R31 ;  /* 0x0000002a261f7223 */ /* 0x040fe2000000001f */
[C---:B-1----:R-:W-:Y:S01]  /*1bf0*/  FFMA R5, R38.reuse, R40, R5 ;  /* 0x0000002826057223 */ /* 0x042fe20000000005 */
[----:B--2---:R-:W-:Y:S01]  /*1c00*/  FFMA R27, R38, R4, R27 ;  /* 0x00000004261b7223 */ /* 0x004fe2000000001b */
[----:B---3--:R-:W-:Y:S01]  /*1c10*/  FFMA R33, R41, R36, R33 ;  /* 0x0000002429217223 */ /* 0x008fe20000000021 */
[C---:B------:R-:W-:Y:S01]  /*1c20*/  FFMA R26, R36.reuse, R40, R26 ;  /* 0x00000028241a7223 */ /* 0x040fe2000000001a */
[----:B------:R-:W-:Y:S01]  /*1c30*/  FFMA R8, R36, R4, R8 ;  /* 0x0000000424087223 */ /* 0x000fe20000000008 */
[----:B------:R-:W0:Y:S01]  /*1c40*/  LDS R41, [R21+0x470] ;  /* 0x0004700015297984 */ /* 0x000e220000000800 */
[-C--:B----4-:R-:W-:Y:S01]  /*1c50*/  FFMA R25, R38, R3.reuse, R25 ;  /* 0x0000000326197223 */ /* 0x090fe20000000019 */
[C---:B------:R-:W-:Y:S01]  /*1c60*/  FFMA R7, R36.reuse, R3, R7 ;  /* 0x0000000324077223 */ /* 0x040fe20000000007 */
[----:B------:R-:W-:Y:S01]  /*1c70*/  FFMA R11, R36, R43, R11 ;  /* 0x0000002b240b7223 */ /* 0x000fe2000000000b */
[----:B------:R-:W-:Y:S01]  /*1c80*/  LDS R40, [R21+0x480] ;  /* 0x0004800015287984 */ /* 0x000fe20000000800 */
[-C--:B-----5:R-:W-:Y:S01]  /*1c90*/  FFMA R29, R38, R39.reuse, R29 ;  /* 0x00000027261d7223 */ /* 0x0a0fe2000000001d */
[C---:B------:R-:W-:Y:S01]  /*1ca0*/  FFMA R30, R36.reuse, R39, R30 ;  /* 0x00000027241e7223 */ /* 0x040fe2000000001e */
[----:B------:R-:W-:Y:S01]  /*1cb0*/  FFMA R32, R36, R42, R32 ;  /* 0x0000002a24207223 */ /* 0x000fe20000000020 */
        /* <DEDUP_REMOVED lines=10> */
[----:B------:R-:W1:Y:S01]  /*1d60*/  LDS R41, [R21+0x4b0] ;  /* 0x0004b00015297984 */ /* 0x000e620000000800 */
[----:B--2---:R-:W-:-:S03]  /*1d70*/  FFMA R33, R40, R4, R33 ;  /* 0x0000000428217223 */ /* 0x004fc60000000021 */
[----:B------:R-:W2:Y:S01]  /*1d80*/  LDS R40, [R21+0x4c0] ;  /* 0x0004c00015287984 */ /* 0x000ea20000000800 */
[CC--:B---3--:R-:W-:Y:S01]  /*1d90*/  FFMA R28, R3.reuse, R39.reuse, R28 ;  /* 0x00000027031c7223 */ /* 0x0c8fe2000000001c */
[C---:B------:R-:W-:Y:S02]  /*1da0*/  FFMA R11, R4.reuse, R39, R11 ;  /* 0x00000027040b7223 */ /* 0x040fe4000000000b */
[----:B------:R-:W3:Y:S01]  /*1db0*/  LDS R39, [R21+0x4f0] ;  /* 0x0004f00015277984 */ /* 0x000ee20000000800 */
        /* <DEDUP_REMOVED lines=8> */
[----:B------:R-:W4:Y:S01]  /*1e40*/  LDS R36, [R19+0xa00] ;  /* 0x000a000013247984 */ /* 0x000f220000000800 */
[CC--:B-1----:R-:W-:Y:S01]  /*1e50*/  FFMA R27, R3.reuse, R41.reuse, R27 ;  /* 0x00000029031b7223 */ /* 0x0c2fe2000000001b */
[C---:B------:R-:W-:Y:S02]  /*1e60*/  FFMA R8, R4.reuse, R41, R8 ;  /* 0x0000002904087223 */ /* 0x040fe40000000008 */
[----:B------:R-:W1:Y:S01]  /*1e70*/  LDS R41, [R21+0x520] ;  /* 0x0005200015297984 */ /* 0x000e620000000800 */
[-C--:B--2---:R-:W-:Y:S01]  /*1e80*/  FFMA R25, R3, R40.reuse, R25 ;  /* 0x0000002803197223 */ /* 0x084fe20000000019 */
[----:B------:R-:W-:-:S02]  /*1e90*/  FFMA R7, R4, R40, R7 ;  /* 0x0000002804077223 */ /* 0x000fc40000000007 */
[----:B------:R-:W2:Y:S01]  /*1ea0*/  LDS R40, [R21+0x510] ;  /* 0x0005100015287984 */ /* 0x000ea20000000800 */
[-C--:B---3--:R-:W-:Y:S01]  /*1eb0*/  FFMA R37, R3, R39.reuse, R37 ;  /* 0x0000002703257223 */ /* 0x088fe20000000025 */
[----:B------:R-:W-:Y:S02]  /*1ec0*/  FFMA R35, R4, R39, R35 ;  /* 0x0000002704237223 */ /* 0x000fe40000000023 */
[----:B------:R-:W3:Y:S04]  /*1ed0*/  LDS R3, [R21+0x550] ;  /* 0x0005500015037984 */ /* 0x000ee80000000800 */
[----:B------:R-:W5:Y:S04]  /*1ee0*/  LDS R39, [R21+0x530] ;  /* 0x0005300015277984 */ /* 0x000f680000000800 */
[----:B------:R-:W5:Y:S01]  /*1ef0*/  LDS R4, [R21+0x540] ;  /* 0x0005400015047984 */ /* 0x000f620000000800 */
[C---:B0-----:R-:W-:Y:S01]  /*1f00*/  FFMA R33, R42.reuse, R32, R33 ;  /* 0x000000202a217223 */ /* 0x041fe20000000021 */
[----:B----4-:R-:W-:-:S02]  /*1f10*/  FFMA R34, R42, R36, R34 ;  /* 0x000000242a227223 */ /* 0x010fc40000000022 */
[----:B------:R-:W0:Y:S01]  /*1f20*/  LDS R42, [R21+0x570] ;  /* 0x00057000152a7984 */ /* 0x000e220000000800 */
[-C--:B-1----:R-:W-:Y:S01]  /*1f30*/  FFMA R5, R36, R41.reuse, R5 ;  /* 0x0000002924057223 */ /* 0x082fe20000000005 */
[----:B------:R-:W-:Y:S02]  /*1f40*/  FFMA R26, R32, R41, R26 ;  /* 0x00000029201a7223 */ /* 0x000fe4000000001a */
[----:B------:R-:W-:Y:S01]  /*1f50*/  LDS R41, [R21+0x580] ;  /* 0x0005800015297984 */ /* 0x000fe20000000800 */
[-C--:B--2---:R-:W-:Y:S01]  /*1f60*/  FFMA R28, R36, R40.reuse, R28 ;  /* 0x00000028241c7223 */ /* 0x084fe2000000001c */
[----:B------:R-:W-:Y:S02]  /*1f70*/  FFMA R11, R32, R40, R11 ;  /* 0x00000028200b7223 */ /* 0x000fe4000000000b */
[----:B------:R-:W1:Y:S01]  /*1f80*/  LDS R40, [R21+0x560] ;  /* 0x0005600015287984 */ /* 0x000e620000000800 */
[-C--:B---3--:R-:W-:Y:S01]  /*1f90*/  FFMA R29, R36, R3.reuse, R29 ;  /* 0x00000003241d7223 */ /* 0x088fe2000000001d */
[----:B------:R-:W-:-:S02]  /*1fa0*/  FFMA R30, R32, R3, R30 ;  /* 0x00000003201e7223 */ /* 0x000fc4000000001e */
[----:B------:R-:W2:Y:S01]  /*1fb0*/  LDS R3, [R19+0xb00] ;  /* 0x000b000013037984 */ /* 0x000ea20000000800 */
[-C--:B-----5:R-:W-:Y:S01]  /*1fc0*/  FFMA R27, R36, R39.reuse, R27 ;  /* 0x00000027241b7223 */ /* 0x0a0fe2000000001b */
[----:B------:R-:W-:Y:S02]  /*1fd0*/  FFMA R8, R32, R39, R8 ;  /* 0x0000002720087223 */ /* 0x000fe40000000008 */
[----:B------:R-:W3:Y:S01]  /*1fe0*/  LDS R39, [R21+0x590] ;  /* 0x0005900015277984 */ /* 0x000ee20000000800 */
[-C--:B------:R-:W-:Y:S01]  /*1ff0*/  FFMA R25, R36, R4.reuse, R25 ;  /* 0x0000000424197223 */ /* 0x080fe20000000019 */
[----:B------:R-:W-:Y:S02]  /*2000*/  FFMA R7, R32, R4, R7 ;  /* 0x0000000420077223 */ /* 0x000fe40000000007 */
[----:B------:R-:W4:Y:S01]  /*2010*/  LDS R4, [R19+0xb80] ;  /* 0x000b800013047984 */ /* 0x000f220000000800 */
[-C--:B0-----:R-:W-:Y:S01]  /*2020*/  FFMA R37, R36, R42.reuse, R37 ;  /* 0x0000002a24257223 */ /* 0x081fe20000000025 */
[----:B------:R-:W-:-:S02]  /*2030*/  FFMA R35, R32, R42, R35 ;  /* 0x0000002a20237223 */ /* 0x000fc40000000023 */
[----:B------:R-:W0:Y:S01]  /*2040*/  LDS R42, [R21+0x5b0] ;  /* 0x0005b000152a7984 */ /* 0x000e220000000800 */
[-C--:B-1----:R-:W-:Y:S01]  /*2050*/  FFMA R31, R36, R40.reuse, R31 ;  /* 0x00000028241f7223 */ /* 0x082fe2000000001f */
[----:B------:R-:W-:Y:S02]  /*2060*/  FFMA R38, R32, R40, R38 ;  /* 0x0000002820267223 */ /* 0x000fe40000000026 */
[----:B------:R-:W1:Y:S01]  /*2070*/  LDS R36, [R21+0x5f0] ;  /* 0x0005f00015247984 */ /* 0x000e620000000800 */
[----:B--2---:R-:W-:Y:S01]  /*2080*/  FFMA R34, R41, R3, R34 ;  /* 0x0000000329227223 */ /* 0x004fe20000000022 */
[C---:B------:R-:W-:Y:S02]  /*2090*/  FFMA R25, R3.reuse, R43, R25 ;  /* 0x0000002b03197223 */ /* 0x040fe40000000019 */
[----:B------:R-:W2:Y:S01]  /*20a0*/  LDS R40, [R21+0x5a0] ;  /* 0x0005a00015287984 */ /* 0x000ea20000000800 */
[-C--:B---3--:R-:W-:Y:S01]  /*20b0*/  FFMA R28, R3, R39.reuse, R28 ;  /* 0x00000027031c7223 */ /* 0x088fe2000000001c */
[----:B----4-:R-:W-:Y:S01]  /*20c0*/  FFMA R33, R41, R4, R33 ;  /* 0x0000000429217223 */ /* 0x010fe20000000021 */
[C---:B------:R-:W-:Y:S01]  /*20d0*/  FFMA R11, R4.reuse, R39, R11 ;  /* 0x00000027040b7223 */ /* 0x040fe2000000000b */
[----:B------:R-:W3:Y:S01]  /*20e0*/  LDS R41, [R21+0x5d0] ;  /* 0x0005d00015297984 */ /* 0x000ee20000000800 */
[----:B------:R-:W-:-:S03]  /*20f0*/  FFMA R7, R4, R43, R7 ;  /* 0x0000002b04077223 */ /* 0x000fc60000000007 */
[----:B------:R-:W4:Y:S01]  /*2100*/  LDS R39, [R21+0x5e0] ;  /* 0x0005e00015277984 */ /* 0x000f220000000800 */
[CC--:B0-----:R-:W-:Y:S01]  /*2110*/  FFMA R27, R3.reuse, R42.reuse, R27 ;  /* 0x0000002a031b7223 */ /* 0x0c1fe2000000001b */
[C---:B------:R-:W-:Y:S01]  /*2120*/  FFMA R8, R4.reuse, R42, R8 ;  /* 0x0000002a04087223 */ /* 0x040fe20000000008 */
[C---:B-1----:R-:W-:Y:S01]  /*2130*/  FFMA R35, R4.reuse, R36, R35 ;  /* 0x0000002404237223 */ /* 0x042fe20000000023 */
[CC--:B--2---:R-:W-:Y:S01]  /*2140*/  FFMA R32, R3.reuse, R40.reuse, R5 ;  /* 0x0000002803207223 */ /* 0x0c4fe20000000005 */
[C---:B------:R-:W-:Y:S01]  /*2150*/  FFMA R26, R4.reuse, R40, R26 ;  /* 0x00000028041a7223 */ /* 0x040fe2000000001a */
[----:B------:R-:W0:Y:S01]  /*2160*/  LDC R5, c[0x0][0x39c] ;  /* 0x0000e700ff057b82 */ /* 0x000e220000000800 */
[CC--:B---3--:R-:W-:Y:S01]  /*2170*/  FFMA R29, R3.reuse, R41.reuse, R29 ;  /* 0x00000029031d7223 */ /* 0x0c8fe2000000001d */
[C---:B------:R-:W-:Y:S01]  /*2180*/  FFMA R30, R4.reuse, R41, R30 ;  /* 0x00000029041e7223 */ /* 0x040fe2000000001e */
[CC--:B----4-:R-:W-:Y:S01]  /*2190*/  FFMA R31, R3.reuse, R39.reuse, R31 ;  /* 0x00000027031f7223 */ /* 0x0d0fe2000000001f */
[----:B------:R-:W-:Y:S01]  /*21a0*/  FFMA R38, R4, R39, R38 ;  /* 0x0000002704267223 */ /* 0x000fe20000000026 */
[----:B------:R-:W-:Y:S01]  /*21b0*/  FFMA R3, R3, R36, R37 ;  /* 0x0000002403037223 */ /* 0x000fe20000000025 */
[----:B0-----:R-:W-:-:S02]  /*21c0*/  LEA R2, R5, R2, 0x2 ;  /* 0x0000000205027211 */ /* 0x001fc400078e10ff */
[C---:B------:R-:W-:Y:S02]  /*21d0*/  LEA R17, R5.reuse, R17, 0x2 ;  /* 0x0000001105117211 */ /* 0x040fe400078e10ff */
[----:B------:R-:W-:Y:S01]  /*21e0*/  LEA R20, R5, R20, 0x2 ;  /* 0x0000001405147211 */ /* 0x000fe200078e10ff */
[----:B------:R-:W-:Y:S06]  /*21f0*/  BAR.SYNC.DEFER_BLOCKING 0x0 ;  /* 0x0000000000007b1d */ /* 0x000fec0000010000 */
[----:B------:R-:W-:Y:S05]  /*2200*/  BRA.U !UP0, `(.L_x_446) ;  /* 0xffffffe508447547 */ /* 0x000fea000b83ffff */
.L_x_439:
[----:B------:R-:W0:Y:S01]  /*2210*/  LDCU UR6, c[0x0][0x398] ;  /* 0x00007300ff0677ac */ /* 0x000e220008000800 */
[----:B------:R-:W1:Y:S01]  /*2220*/  LDC.64 R36, c[0x0][0x390] ;  /* 0x0000e400ff247b82 */ /* 0x000e620000000a00 */
[C---:B------:R-:W-:Y:S01]  /*2230*/  IADD3 R0, PT, PT, R10.reuse, 0x20, RZ ;  /* 0x000000200a007810 */ /* 0x040fe20007ffe0ff */
[----:B------:R-:W-:Y:S01]  /*2240*/  BSSY.RECONVERGENT B0, `(.L_x_447) ;  /* 0x0000035000007945 */ /* 0x000fe20003800200 */
[----:B0-----:R-:W-:Y:S01]  /*2250*/  ISETP.GE.AND P0, PT, R10, UR6, PT ;  /* 0x000000060a007c0c */ /* 0x001fe2000bf06270 */
[----:B------:R-:W-:Y:S01]  /*2260*/  IMAD R9, R9, UR6, RZ ;  /* 0x0000000609097c24 */ /* 0x000fe2000f8e02ff */
[----:B------:R-:W-:-:S03]  /*2270*/  ISETP.GE.AND P1, PT, R0, UR6, PT ;  /* 0x0000000600007c0c */ /* 0x000fc6000bf26270 */
[C---:B------:R-:W-:Y:S01]  /*2280*/  IMAD R13, R9.reuse, 0xc, RZ ;  /* 0x0000000c090d7824 */ /* 0x040fe200078e02ff */
[C---:B------:R-:W-:Y:S01]  /*2290*/  SHF.L.U32 R23, R9.reuse, 0x2, RZ ;  /* 0x0000000209177819 */ /* 0x040fe200000006ff */
[----:B-1----:R-:W-:Y:S01]  /*22a0*/  IMAD.WIDE.U32 R36, R12, 0x4, R36 ;  /* 0x000000040c247825 */ /* 0x002fe200078e0024 */
[C---:B------:R-:W-:Y:S02]  /*22b0*/  SHF.L.U32 R5, R9.reuse, 0x3, RZ ;  /* 0x0000000309057819 */ /* 0x040fe400000006ff */
[C---:B------:R-:W-:Y:S01]  /*22c0*/  SHF.L.U32 R15, R9.reuse, 0x4, RZ ;  /* 0x00000004090f7819 */ /* 0x040fe200000006ff */
[C---:B------:R-:W-:Y:S02]  /*22d0*/  IMAD R17, R9.reuse, 0x14, RZ ;  /* 0x0000001409117824 */ /* 0x040fe400078e02ff */
[C---:B------:R-:W-:Y:S02]  /*22e0*/  IMAD R19, R9.reuse, 0x18, RZ ;  /* 0x0000001809137824 */ /* 0x040fe400078e02ff */
[----:B------:R-:W-:-:S02]  /*22f0*/  IMAD R21, R9, 0x1c, RZ ;  /* 0x0000001c09157824 */ /* 0x000fc400078e02ff */
        /* <DEDUP_REMOVED lines=41> */
.L_x_448:
[----:B------:R-:W-:Y:S05]  /*2590*/  BSYNC.RECONVERGENT B0 ;  /* 0x0000000000007941 */ /* 0x000fea0003800200 */
.L_x_447:
[----:B------:R-:W-:Y:S05]  /*25a0*/  @P1 EXIT ;  /* 0x000000000000194d */ /* 0x000fea0003800000 */
[----:B------:R-:W2:Y:S01]  /*25b0*/  LDG.E R0, desc[UR8][R36.64+0x80] ;  /* 0x0000800824007981 */ /* 0x000ea2000c1e1900 */
[----:B------:R-:W1:Y:S02]  /*25c0*/  LDCU.64 UR4, c[0x0][0x3c0] ;  /* 0x00007800ff0477ac */ /* 0x000e640008000a00 */
        /* <DEDUP_REMOVED lines=8> */
[----:B0-----:R-:W-:-:S04]  /*2650*/  FMUL R3, R26, UR5 ;  /* 0x000000051a037c20 */ /* 0x001fc80008400000 */
[----:B--2---:R-:W-:-:S05]  /*2660*/  FFMA R3, R0, UR4, R3 ;  /* 0x0000000400037c23 */ /* 0x004fca0008000003 */
[----:B------:R0:W-:Y:S04]  /*2670*/  STG.E desc[UR8][R4.64+0x80], R3 ;  /* 0x0000800304007986 */ /* 0x0001e8000c101908 */
        /* <DEDUP_REMOVED lines=19> */
[----:B------:R-:W-:Y:S01]  /*27b0*/  STG.E desc[UR8][R20.64+0x80], R35 ;  /* 0x0000802314007986 */ /* 0x000fe2000c101908 */
[----:B------:R-:W-:Y:S05]  /*27c0*/  EXIT ;  /* 0x000000000000794d */ /* 0x000fea0003800000 */
.L_x_449:
        /* <DEDUP_REMOVED lines=11> */
.L_x_1060:


//--------------------- .text._Z20filterActs_YxX_colorILi4ELi32ELi2ELi4ELi2ELb1ELb0EEvPfS0_S0_iiiiiiiiiiffi --------------------------
	.section	.text._Z20filterActs_YxX_colorILi4ELi32ELi2ELi4ELi2ELb1ELb0EEvPfS0_S0_iiiiiiiiiiffi,"ax",@progbits
	.align	128
        .global         _Z20filterActs_YxX_colorILi4ELi32ELi2ELi4ELi2ELb1ELb0EEvPfS0_S0_iiiiiiiiiiffi
        .type           _Z20filterActs_YxX_colorILi4ELi32ELi2ELi4ELi2ELb1ELb0EEvPfS0_S0_iiiiiiiiiiffi,@function
        .size           _Z20filterActs_YxX_colorILi4ELi32ELi2ELi4ELi2ELb1ELb0EEvPfS0_S0_iiiiiiiiiiffi,(.L_x_1061 - _Z20filterActs_YxX_colorILi4ELi32ELi2ELi4ELi2ELb1ELb0EEvPfS0_S0_iiiiiiiiiiffi)
        .other          _Z20filterActs_YxX_colorILi4ELi32ELi2ELi4ELi2ELb1ELb0EEvPfS0_S0_iiiiiiiiiiffi,@"STO_CUDA_ENTRY STV_DEFAULT"
_Z20filterActs_YxX_colorILi4ELi32ELi2ELi4ELi2ELb1ELb0EEvPfS0_S0_iiiiiiiiiiffi:
.text._Z20filterActs_YxX_colorILi4ELi32ELi2ELi4ELi2ELb1ELb0EEvPfS0_S0_iiiiiiiiiiffi:
[----:B------:R-:W-:Y:S08]  /*0000*/  LDC R1, c[0x0][0x37c] ;  /* 0x0000df00ff017b82 */ /* 0x000ff00000000800 */
[----:B------:R-:W0:Y:S01]  /*0010*/  LDC R14, c[0x0][0x39c] ;  /* 0x0000e700ff0e7b82 */ /* 0x000e220000000800 */
[----:B------:R-:W1:Y:S01]  /*0020*/  S2R R11, SR_CTAID.Y ;  /* 0x00000000000b7919 */ /* 0x000e620000002600 */
[----:B------:R-:W2:Y:S01]  /*0030*/  LDCU UR4, c[0x0][0x3a8] ;  /* 0x00007500ff0477ac */ /* 0x000ea20008000800 */
[----:B------:R-:W-:Y:S01]  /*0040*/  HFMA2 R7, -RZ, RZ, 0, 0 ;  /* 0x00000000ff077431 */ /* 0x000fe200000001ff */
        /* <DEDUP_REMOVED lines=9> */
[----:B------:R-:W0:Y:S03]  /*00e0*/  LDCU.64 UR8, c[0x0][0x358] ;  /* 0x00006b00ff0877ac */ /* 0x000e260008000a00 */
        /* <DEDUP_REMOVED lines=8> */
[----:B------:R-:W-:-:S05]  /*0170*/  ISETP.NE.U32.AND P0, PT, R4, RZ, PT ;  /* 0x000000ff0400720c */ /* 0x000fca0003f05070 */
[----:B0-----:R-:W0:Y:S02]  /*0180*/  MUFU.RCP R0, R0 ;  /* 0x0000000000007308 */ /* 0x001e240000001000 */
[----:B0-----:R-:W-:Y:S02]  /*0190*/  IADD3 R2, PT, PT, R0, 0xffffffe, RZ ;  /* 0x0ffffffe00027810 */ /* 0x001fe40007ffe0ff */
[----:B------:R-:W0:Y:S04]  /*01a0*/  LDC R0, c[0x0][0x3c8] ;  /* 0x0000f200ff007b82 */ /* 0x000e280000000800 */
[----:B------:R2:W1:Y:S02]  /*01b0*/  F2I.FTZ.U32.TRUNC.NTZ R3, R2 ;  /* 0x0000000200037305 */ /* 0x000464000021f000 */
[----:B--2---:R-:W-:-:S02]  /*01c0*/  HFMA2 R2, -RZ, RZ, 0, 0 ;  /* 0x00000000ff027431 */ /* 0x004fc400000001ff */
[----:B-1----:R-:W-:-:S04]  /*01d0*/  IMAD R5, R5, R3, RZ ;  /* 0x0000000305057224 */ /* 0x002fc800078e02ff */
[----:B------:R-:W-:Y:S01]  /*01e0*/  IMAD.HI.U32 R3, R3, R5, R2 ;  /* 0x0000000503037227 */ /* 0x000fe200078e0002 */
[----:B---3--:R-:W-:-:S05]  /*01f0*/  LEA R2, R12, R15, 0x5 ;  /* 0x0000000f0c027211 */ /* 0x008fca00078e28ff */
        /* <DEDUP_REMOVED lines=8> */
[----:B------:R-:W-:Y:S02]  /*0280*/  LOP3.LUT R3, R15, 0xf, RZ, 0xc0, !PT ;  /* 0x0000000f0f037812 */ /* 0x000fe400078ec0ff */
[----:B------:R-:W-:-:S07]  /*0290*/  SHF.R.U32.HI R0, RZ, 0x4, R2 ;  /* 0x00000004ff007819 */ /* 0x000fce0000011602 */
[----:B------:R-:W-:Y:S02]  /*02a0*/  @P2 IADD3 R9, PT, PT, R9, 0x1, RZ ;  /* 0x0000000109092810 */ /* 0x000fe40007ffe0ff */
[----:B------:R-:W-:Y:S01]  /*02b0*/  @!P0 LOP3.LUT R9, RZ, R4, RZ, 0x33, !PT ;  /* 0x00000004ff098212 */ /* 0x000fe200078e33ff */
[----:B------:R-:W-:-:S03]  /*02c0*/  @!P1 IMAD R6, R14, UR7, RZ ;  /* 0x000000070e069c24 */ /* 0x000fc6000f8e02ff */
[C---:B------:R-:W-:Y:S01]  /*02d0*/  IADD3 R5, PT, PT, -R9.reuse, RZ, RZ ;  /* 0x000000ff09057210 */ /* 0x040fe20007ffe1ff */
[----:B------:R-:W-:-:S04]  /*02e0*/  @!P1 IMAD R6, R9, R6, RZ ;  /* 0x0000000609069224 */ /* 0x000fc800078e02ff */
[----:B------:R-:W-:Y:S02]  /*02f0*/  IMAD R11, R4, R5, R11 ;  /* 0x00000005040b7224 */ /* 0x000fe400078e020b */
[----:B------:R-:W-:-:S05]  /*0300*/  IMAD R4, R0, R14, R3 ;  /* 0x0000000e00047224 */ /* 0x000fca00078e0203 */
[C---:B------:R-:W-:Y:S01]  /*0310*/  LEA R5, R11.reuse, R4, 0x4 ;  /* 0x000000040b057211 */ /* 0x040fe200078e20ff */
[----:B----4-:R-:W-:Y:S01]  /*0320*/  IMAD R4, R16, UR5, RZ ;  /* 0x0000000510047c24 */ /* 0x010fe2000f8e02ff */
[----:B------:R-:W-:-:S03]  /*0330*/  LEA R11, R11, R12, 0x4 ;  /* 0x0000000c0b0b7211 */ /* 0x000fc600078e20ff */
[----:B-----5:R-:W-:Y:S01]  /*0340*/  IMAD.WIDE R18, R5, 0x4, R18 ;  /* 0x0000000405127825 */ /* 0x020fe200078e0212 */
[----:B------:R-:W-:Y:S02]  /*0350*/  @!P1 SHF.L.U32 R5, R6, 0x1, RZ ;  /* 0x0000000106059819 */ /* 0x000fe400000006ff */
[----:B------:R-:W-:Y:S01]  /*0360*/  LEA R6, R8, R15, 0x6 ;  /* 0x0000000f08067211 */ /* 0x000fe200078e30ff */
[----:B------:R-:W-:Y:S02]  /*0370*/  IMAD R11, R11, R4, R9 ;  /* 0x000000040b0b7224 */ /* 0x000fe400078e0209 */
[----:B------:R-:W-:Y:S01]  /*0380*/  @!P1 IMAD.WIDE R18, R5, 0x4, R18 ;  /* 0x0000000405129825 */ /* 0x000fe200078e0212 */
[----:B------:R-:W-:-:S03]  /*0390*/  MOV R5, RZ ;  /* 0x000000ff00057202 */ /* 0x000fc60000000f00 */
        /* <DEDUP_REMOVED lines=23> */
[----:B------:R-:W-:Y:S02]  /*0510*/  LEA R17, R3, UR4, 0x2 ;  /* 0x0000000403117c11 */ /* 0x000fe4000f8e10ff */
[----:B------:R-:W-:Y:S01]  /*0520*/  MOV R3, RZ ;  /* 0x000000ff00037202 */ /* 0x000fe20000000f00 */
[----:B------:R-:W-:Y:S01]  /*0530*/  IMAD.HI.U32 R11, R11, R13, RZ ;  /* 0x0000000d0b0b7227 */ /* 0x000fe200078e00ff */
[----:B------:R-:W-:-:S04]  /*0540*/  LEA R17, R0, R17, 0x6 ;  /* 0x0000001100117211 */ /* 0x000fc800078e30ff */
[----:B------:R-:W-:-:S05]  /*0550*/  IADD3 R5, PT, PT, -R11, RZ, RZ ;  /* 0x000000ff0b057210 */ /* 0x000fca0007ffe1ff */
[----:B------:R-:W-:Y:S01]  /*0560*/  IMAD R5, R20, R5, R13 ;  /* 0x0000000514057224 */ /* 0x000fe200078e020d */
[----:B------:R-:W-:-:S04]  /*0570*/  SHF.R.S32.HI R13, RZ, 0x1f, R6 ;  /* 0x0000001fff0d7819 */ /* 0x000fc80000011406 */
[----:B------:R-:W-:-:S13]  /*0580*/  ISETP.GT.U32.AND P2, PT, R20, R5, PT ;  /* 0x000000051400720c */ /* 0x000fda0003f44070 */
[-C--:B------:R-:W-:Y:S02]  /*0590*/  @!P2 IADD3 R5, PT, PT, R5, -R20.reuse, RZ ;  /* 0x800000140505a210 */ /* 0x080fe40007ffe0ff */
[----:B------:R-:W-:Y:S02]  /*05a0*/  @!P2 IADD3 R11, PT, PT, R11, 0x1, RZ ;  /* 0x000000010b0ba810 */ /* 0x000fe40007ffe0ff */
[----:B------:R-:W-:Y:S02]  /*05b0*/  ISETP.GE.U32.AND P0, PT, R5, R20, PT ;  /* 0x000000140500720c */ /* 0x000fe40003f06070 */
[----:B------:R-:W-:Y:S02]  /*05c0*/  LOP3.LUT R5, R9, R16, RZ, 0x3c, !PT ;  /* 0x0000001009057212 */ /* 0x000fe400078e3cff */
[----:B------:R-:W-:Y:S02]  /*05d0*/  ISETP.NE.AND P2, PT, R16, RZ, PT ;  /* 0x000000ff1000720c */ /* 0x000fe40003f45270 */
[----:B------:R-:W-:-:S02]  /*05e0*/  ISETP.GE.AND P1, PT, R5, RZ, PT ;  /* 0x000000ff0500720c */ /* 0x000fc40003f26270 */
[----:B------:R-:W1:Y:S05]  /*05f0*/  LDC R5, c[0x0][0x3ac] ;  /* 0x0000eb00ff057b82 */ /* 0x000e6a0000000800 */
[----:B------:R-:W-:-:S06]  /*0600*/  @P0 IADD3 R11, PT, PT, R11, 0x1, RZ ;  /* 0x000000010b0b0810 */ /* 0x000fcc0007ffe0ff */
[----:B------:R-:W-:Y:S02]  /*0610*/  @!P1 IADD3 R11, PT, PT, -R11, RZ, RZ ;  /* 0x000000ff0b0b9210 */ /* 0x000fe40007ffe1ff */
[----:B------:R-:W-:-:S04]  /*0620*/  @!P2 LOP3.LUT R11, RZ, R16, RZ, 0x33, !PT ;  /* 0x00000010ff0ba212 */ /* 0x000fc800078e33ff */
[----:B------:R-:W-:-:S05]  /*0630*/  IADD3 R10, PT, PT, -R11, RZ, RZ ;  /* 0x000000ff0b0a7210 */ /* 0x000fca0007ffe1ff */
[----:B------:R-:W-:Y:S01]  /*0640*/  IMAD R10, R16, R10, R9 ;  /* 0x0000000a100a7224 */ /* 0x000fe200078e0209 */
[C---:B------:R-:W-:Y:S01]  /*0650*/  LEA R16, R12.reuse, UR4, 0x2 ;  /* 0x000000040c107c11 */ /* 0x040fe2000f8e10ff */
[--C-:B-1----:R-:W-:Y:S01]  /*0660*/  IMAD R9, R11, UR10, R5.reuse ;  /* 0x0000000a0b097c24 */ /* 0x102fe2000f8e0205 */
[----:B------:R-:W-:Y:S01]  /*0670*/  LEA R11, R12, R15, 0x8 ;  /* 0x0000000f0c0b7211 */ /* 0x000fe200078e40ff */
[----:B------:R-:W-:Y:S01]  /*0680*/  IMAD R10, R10, UR10, R5 ;  /* 0x0000000a0a0a7c24 */ /* 0x000fe2000f8e0205 */
[----:B------:R-:W-:Y:S01]  /*0690*/  MOV R5, RZ ;  /* 0x000000ff00057202 */ /* 0x000fe20000000f00 */
[----:B---34-:R-:W-:-:S06]  /*06a0*/  UMOV UR4, URZ ;  /* 0x000000ff00047c82 */ /* 0x018fcc0008000000 */
.L_x_457:
        /* <DEDUP_REMOVED lines=12> */
.L_x_453:
[----:B------:R1:W-:Y:S04]  /*0770*/  STS [R17], RZ ;  /* 0x000000ff11007388 */ /* 0x0003e80000000800 */
[----:B------:R1:W-:Y:S02]  /*0780*/  STS [R17+0x100], RZ ;  /* 0x000100ff11007388 */ /* 0x0003e40000000800 */
.L_x_452:
[----:B------:R-:W-:Y:S05]  /*0790*/  BSYNC.RECONVERGENT B0 ;  /* 0x0000000000007941 */ /* 0x000fea0003800200 */
.L_x_451:
        /* <DEDUP_REMOVED lines=55> */
[----:B------:R-:W4:Y:S04]  /*0b10*/  LDG.E R36, desc[UR8][R20.64+0x80] ;  /* 0x0000800814247981 */ /* 0x000f28000c1e1900 */
[----:B------:R-:W5:Y:S04]  /*0b20*/  LDG.E R34, desc[UR8][R28.64+0x80] ;  /* 0x000080081c227981 */ /* 0x000f68000c1e1900 */
[----:B--2---:R0:W-:Y:S04]  /*0b30*/  STS [R11], R30 ;  /* 0x0000001e0b007388 */ /* 0x0041e80000000800 */
[----:B---3--:R0:W-:Y:S04]  /*0b40*/  STS [R11+0x400], R32 ;  /* 0x000400200b007388 */ /* 0x0081e80000000800 */
[----:B----4-:R0:W-:Y:S04]  /*0b50*/  STS [R11+0x480], R36 ;  /* 0x000480240b007388 */ /* 0x0101e80000000800 */
[----:B-----5:R0:W-:Y:S01]  /*0b60*/  STS [R11+0x80], R34 ;  /* 0x000080220b007388 */ /* 0x0201e20000000800 */
[----:B------:R-:W-:Y:S05]  /*0b70*/  BRA `(.L_x_455) ;  /* 0x0000000000107947 */ /* 0x000fea0003800000 */
.L_x_456:
[----:B------:R2:W-:Y:S04]  /*0b80*/  STS [R11], RZ ;  /* 0x000000ff0b007388 */ /* 0x0005e80000000800 */
[----:B------:R2:W-:Y:S04]  /*0b90*/  STS [R11+0x400], RZ ;  /* 0x000400ff0b007388 */ /* 0x0005e80000000800 */
[----:B------:R2:W-:Y:S04]  /*0ba0*/  STS [R11+0x80], RZ ;  /* 0x000080ff0b007388 */ /* 0x0005e80000000800 */
[----:B------:R2:W-:Y:S02]  /*0bb0*/  STS [R11+0x480], RZ ;  /* 0x000480ff0b007388 */ /* 0x0005e40000000800 */
.L_x_455:
[----:B------:R-:W-:Y:S05]  /*0bc0*/  BSYNC.RECONVERGENT B0 ;  /* 0x0000000000007941 */ /* 0x000fea0003800200 */
.L_x_454:
[----:B------:R-:W-:Y:S01]  /*0bd0*/  BAR.SYNC.DEFER_BLOCKING 0x0 ;  /* 0x0000000000007b1d */ /* 0x000fe20000010000 */
[----:B------:R-:W-:Y:S01]  /*0be0*/  UIADD3 UR4, UPT, UPT, UR4, 0x4, URZ ;  /* 0x0000000404047890 */ /* 0x000fe2000fffe0ff */
[----:B------:R-:W-:Y:S02]  /*0bf0*/  IADD3 R12, PT, PT, R12, 0x4, RZ ;  /* 0x000000040c0c7810 */ /* 0x000fe40007ffe0ff */
[----:B------:R-:W-:Y:S01]  /*0c00*/  IADD3 R0, PT, PT, R0, 0x4, RZ ;  /* 0x0000000400007810 */ /* 0x000fe20007ffe0ff */
[----:B------:R-:W-:Y:S01]  /*0c10*/  UISETP.GE.U32.AND UP0, UPT, UR4, UR7, UPT ;  /* 0x000000070400728c */ /* 0x000fe2000bf06070 */
[----:B0-----:R-:W-:Y:S04]  /*0c20*/  LDS R20, [R16] ;  /* 0x0000000010147984 */ /* 0x001fe80000000800 */
[----:B------:R-:W0:Y:S04]  /*0c30*/  LDS R34, [R15] ;  /* 0x000000000f227984 */ /* 0x000e280000000800 */
[----:B------:R-:W3:Y:S04]  /*0c40*/  LDS R29, [R15+0x80] ;  /* 0x000080000f1d7984 */ /* 0x000ee80000000800 */
[----:B------:R-:W4:Y:S04]  /*0c50*/  LDS R31, [R16+0x10] ;  /* 0x00001000101f7984 */ /* 0x000f280000000800 */
[----:B------:R-:W5:Y:S04]  /*0c60*/  LDS R32, [R16+0x30] ;  /* 0x0000300010207984 */ /* 0x000f680000000800 */
[----:B------:R-:W-:Y:S04]  /*0c70*/  LDS R28, [R16+0x50] ;  /* 0x00005000101c7984 */ /* 0x000fe80000000800 */
[----:B------:R-:W1:Y:S04]  /*0c80*/  LDS R36, [R16+0x20] ;  /* 0x0000200010247984 */ /* 0x000e680000000800 */
[----:B------:R-:W-:Y:S04]  /*0c90*/  LDS R30, [R16+0x40] ;  /* 0x00004000101e7984 */ /* 0x000fe80000000800 */
[----:B------:R-:W-:Y:S04]  /*0ca0*/  LDS R33, [R16+0x70] ;  /* 0x0000700010217984 */ /* 0x000fe80000000800 */
[----:B------:R-:W-:Y:S01]  /*0cb0*/  LDS R35, [R16+0x1e0] ;  /* 0x0001e00010237984 */ /* 0x000fe20000000800 */
[----:B0-----:R-:W-:-:S03]  /*0cc0*/  FFMA R21, R20, R34, R27 ;  /* 0x0000002214157223 */ /* 0x001fc6000000001b */
[----:B------:R-:W0:Y:S01]  /*0cd0*/  LDS R27, [R15+0x180] ;  /* 0x000180000f1b7984 */ /* 0x000e220000000800 */
[----:B---3--:R-:W-:-:S03]  /*0ce0*/  FFMA R26, R20, R29, R26 ;  /* 0x0000001d141a7223 */ /* 0x008fc6000000001a */
[----:B------:R-:W3:Y:S01]  /*0cf0*/  LDS R20, [R15+0x100] ;  /* 0x000100000f147984 */ /* 0x000ee20000000800 */
[CC--:B----4-:R-:W-:Y:S01]  /*0d00*/  FFMA R25, R34.reuse, R31.reuse, R25 ;  /* 0x0000001f22197223 */ /* 0x0d0fe20000000019 */
[C---:B------:R-:W-:Y:S02]  /*0d10*/  FFMA R24, R29.reuse, R31, R24 ;  /* 0x0000001f1d187223 */ /* 0x040fe40000000018 */
[----:B------:R-:W4:Y:S01]  /*0d20*/  LDS R31, [R16+0x60] ;  /* 0x00006000101f7984 */ /* 0x000f220000000800 */
[CC--:B-----5:R-:W-:Y:S01]  /*0d30*/  FFMA R7, R34.reuse, R32.reuse, R7 ;  /* 0x0000002022077223 */ /* 0x0e0fe20000000007 */
[C---:B------:R-:W-:Y:S02]  /*0d40*/  FFMA R32, R29.reuse, R32, R5 ;  /* 0x000000201d207223 */ /* 0x040fe40000000005 */
[----:B------:R-:W-:Y:S01]  /*0d50*/  LDS R5, [R15+0x280] ;  /* 0x000280000f057984 */ /* 0x000fe20000000800 */
[-C--:B-1----:R-:W-:Y:S01]  /*0d60*/  FFMA R23, R34, R36.reuse, R23 ;  /* 0x0000002422177223 */ /* 0x082fe20000000017 */
[----:B------:R-:W-:-:S02]  /*0d70*/  FFMA R22, R29, R36, R22 ;  /* 0x000000241d167223 */ /* 0x000fc40000000016 */
[----:B------:R-:W1:Y:S04]  /*0d80*/  LDS R34, [R16+0x80] ;  /* 0x0000800010227984 */ /* 0x000e680000000800 */
[----:B------:R-:W5:Y:S01]  /*0d90*/  LDS R29, [R16+0xa0] ;  /* 0x0000a000101d7984 */ /* 0x000f620000000800 */
[----:B0-----:R-:W-:Y:S01]  /*0da0*/  FFMA R26, R30, R27, R26 ;  /* 0x0000001b1e1a7223 */ /* 0x001fe2000000001a */
[CC--:B------:R-:W-:Y:S01]  /*0db0*/  FFMA R32, R27.reuse, R33.reuse, R32 ;  /* 0x000000211b207223 */ /* 0x0c0fe20000000020 */
[----:B---3--:R-:W-:Y:S01]  /*0dc0*/  FFMA R25, R20, R28, R25 ;  /* 0x0000001c14197223 */ /* 0x008fe20000000019 */
[----:B------:R-:W-:Y:S01]  /*0dd0*/  FFMA R21, R30, R20, R21 ;  /* 0x000000141e157223 */ /* 0x000fe20000000015 */
[C---:B------:R-:W-:Y:S01]  /*0de0*/  FFMA R28, R27.reuse, R28, R24 ;  /* 0x0000001c1b1c7223 */ /* 0x040fe20000000018 */
[----:B------:R-:W0:Y:S01]  /*0df0*/  LDS R30, [R16+0x90] ;  /* 0x00009000101e7984 */ /* 0x000e220000000800 */
[C---:B------:R-:W-:Y:S01]  /*0e00*/  FFMA R7, R20.reuse, R33, R7 ;  /* 0x0000002114077223 */ /* 0x040fe20000000007 */
[-C--:B----4-:R-:W-:Y:S01]  /*0e10*/  FFMA R36, R20, R31.reuse, R23 ;  /* 0x0000001f14247223 */ /* 0x090fe20000000017 */
[----:B------:R-:W-:Y:S01]  /*0e20*/  FFMA R22, R27, R31, R22 ;  /* 0x0000001f1b167223 */ /* 0x000fe20000000016 */
[----:B------:R-:W3:Y:S04]  /*0e30*/  LDS R24, [R15+0x200] ;  /* 0x000200000f187984 */ /* 0x000ee80000000800 */
[----:B------:R-:W4:Y:S04]  /*0e40*/  LDS R23, [R16+0xb0] ;  /* 0x0000b00010177984 */ /* 0x000f280000000800 */
[----:B------:R-:W-:Y:S01]  /*0e50*/  LDS R27, [R15+0x380] ;  /* 0x000380000f1b7984 */ /* 0x000fe20000000800 */
[----:B-1----:R-:W-:-:S03]  /*0e60*/  FFMA R26, R34, R5, R26 ;  /* 0x00000005221a7223 */ /* 0x002fc6000000001a */
[----:B------:R-:W1:Y:S01]  /*0e70*/  LDS R31, [R16+0xd0] ;  /* 0x0000d000101f7984 */ /* 0x000e620000000800 */
[----:B-----5:R-:W-:-:S03]  /*0e80*/  FFMA R22, R5, R29, R22 ;  /* 0x0000001d05167223 */ /* 0x020fc60000000016 */
[----:B------:R-:W5:Y:S01]  /*0e90*/  LDS R20, [R16+0xf0] ;  /* 0x0000f00010147984 */ /* 0x000f620000000800 */
[C---:B0-----:R-:W-:Y:S01]  /*0ea0*/  FFMA R28, R5.reuse, R30, R28 ;  /* 0x0000001e051c7223 */ /* 0x041fe2000000001c */
[----:B---3--:R-:W-:Y:S01]  /*0eb0*/  FFMA R21, R34, R24, R21 ;  /* 0x0000001822157223 */ /* 0x008fe20000000015 */
[C---:B------:R-:W-:Y:S01]  /*0ec0*/  FFMA R25, R24.reuse, R30, R25 ;  /* 0x0000001e18197223 */ /* 0x040fe20000000019 */
[C---:B------:R-:W-:Y:S01]  /*0ed0*/  FFMA R36, R24.reuse, R29, R36 ;  /* 0x0000001d18247223 */ /* 0x040fe20000000024 */
[----:B------:R-:W0:Y:S01]  /*0ee0*/  LDS R34, [R16+0xc0] ;  /* 0x0000c00010227984 */ /* 0x000e220000000800 */
[-C--:B----4-:R-:W-:Y:S01]  /*0ef0*/  FFMA R7, R24, R23.reuse, R7 ;  /* 0x0000001718077223 */ /* 0x090fe20000000007 */
[----:B------:R-:W-:Y:S02]  /*0f00*/  FFMA R32, R5, R23, R32 ;  /* 0x0000001705207223 */ /* 0x000fe40000000020 */
[----:B------:R-:W3:Y:S04]  /*0f10*/  LDS R30, [R15+0x300] ;  /* 0x000300000f1e7984 */ /* 0x000ee80000000800 */
[----:B------:R-:W4:Y:S01]  /*0f20*/  LDS R29, [R16+0xe0] ;  /* 0x0000e000101d7984 */ /* 0x000f220000000800 */
[----:B-1----:R-:W-:-:S03]  /*0f30*/  FFMA R28, R27, R31, R28 ;  /* 0x0000001f1b1c7223 */ /* 0x002fc6000000001c */
[----:B------:R-:W-:Y:S01]  /*0f40*/  LDS R24, [R16+0x100] ;  /* 0x0001000010187984 */ /* 0x000fe20000000800 */
[----:B-----5:R-:W-:-:S03]  /*0f50*/  FFMA R32, R27, R20, R32 ;  /* 0x000000141b207223 */ /* 0x020fc60000000020 */
[----:B------:R-:W1:Y:S04]  /*0f60*/  LDS R5, [R15+0x400] ;  /* 0x000400000f057984 */ /* 0x000e680000000800 */
[----:B------:R-:W5:Y:S01]  /*0f70*/  LDS R23, [R15+0x480] ;  /* 0x000480000f177984 */ /* 0x000f620000000800 */
[C---:B0-----:R-:W-:Y:S01]  /*0f80*/  FFMA R26, R34.reuse, R27, R26 ;  /* 0x0000001b221a7223 */ /* 0x041fe2000000001a */
[----:B---3--:R-:W-:Y:S01]  /*0f90*/  FFMA R21, R34, R30, R21 ;  /* 0x0000001e22157223 */ /* 0x008fe20000000015 */
[C---:B------:R-:W-:Y:S02]  /*0fa0*/  FFMA R34, R30.reuse, R31, R25 ;  /* 0x0000001f1e227223 */ /* 0x040fe40000000019 */
[----:B------:R-:W0:Y:S01]  /*0fb0*/  LDS R25, [R16+0x130] ;  /* 0x0001300010197984 */ /* 0x000e220000000800 */
[CC--:B----4-:R-:W-:Y:S01]  /*0fc0*/  FFMA R36, R30.reuse, R29.reuse, R36 ;  /* 0x0000001d1e247223 */ /* 0x0d0fe20000000024 */
[----:B------:R-:W-:Y:S01]  /*0fd0*/  FFMA R30, R30, R20, R7 ;  /* 0x000000141e1e7223 */ /* 0x000fe20000000007 */
[----:B------:R-:W-:Y:S01]  /*0fe0*/  FFMA R22, R27, R29, R22 ;  /* 0x0000001d1b167223 */ /* 0x000fe20000000016 */
[----:B------:R-:W3:Y:S04]  /*0ff0*/  LDS R7, [R16+0x110] ;  /* 0x0001100010077984 */ /* 0x000ee80000000800 */
[----:B------:R-:W4:Y:S01]  /*1000*/  LDS R27, [R16+0x120] ;  /* 0x00012000101b7984 */ /* 0x000f220000000800 */
[----:B-1----:R-:W-:-:S03]  /*1010*/  FFMA R21, R24, R5, R21 ;  /* 0x0000000518157223 */ /* 0x002fc60000000015 */
[----:B------:R-:W-:Y:S01]  /*1020*/  LDS R31, [R16+0x140] ;  /* 0x00014000101f7984 */ /* 0x000fe20000000800 */
[----:B-----5:R-:W-:-:S03]  /*1030*/  FFMA R26, R24, R23, R26 ;  /* 0x00000017181a7223 */ /* 0x020fc6000000001a */
[----:B------:R-:W1:Y:S04]  /*1040*/  LDS R20, [R15+0x500] ;  /* 0x000500000f147984 */ /* 0x000e680000000800 */
[----:B------:R-:W5:Y:S04]  /*1050*/  LDS R29, [R15+0x580] ;  /* 0x000580000f1d7984 */ /* 0x000f680000000800 */
[----:B------:R-:W2:Y:S01]  /*1060*/  LDS R24, [R16+0x150] ;  /* 0x0001500010187984 */ /* 0x000ea20000000800 */
[----:B0-----:R-:W-:Y:S01]  /*1070*/  FFMA R32, R23, R25, R32 ;  /* 0x0000001917207223 */ /* 0x001fe20000000020 */
[-C--:B---3--:R-:W-:Y:S01]  /*1080*/  FFMA R33, R5, R7.reuse, R34 ;  /* 0x0000000705217223 */ /* 0x088fe20000000022 */
[----:B------:R-:W-:Y:S01]  /*1090*/  FFMA R28, R23, R7, R28 ;  /* 0x00000007171c7223 */ /* 0x000fe2000000001c */
[----:B------:R-:W-:Y:S01]  /*10a0*/  LDS R34, [R16+0x180] ;  /* 0x0001800010227984 */ /* 0x000fe20000000800 */
[-C--:B----4-:R-:W-:Y:S01]  /*10b0*/  FFMA R7, R5, R27.reuse, R36 ;  /* 0x0000001b05077223 */ /* 0x090fe20000000024 */
[----:B------:R-:W-:Y:S01]  /*10c0*/  FFMA R22, R23, R27, R22 ;  /* 0x0000001b17167223 */ /* 0x000fe20000000016 */
[----:B------:R-:W-:Y:S01]  /*10d0*/  FFMA R5, R5, R25, R30 ;  /* 0x0000001905057223 */ /* 0x000fe2000000001e */
[----:B------:R-:W0:Y:S04]  /*10e0*/  LDS R27, [R16+0x160] ;  /* 0x00016000101b7984 */ /* 0x000e280000000800 */
[----:B------:R-:W3:Y:S01]  /*10f0*/  LDS R23, [R15+0x680] ;  /* 0x000680000f177984 */ /* 0x000ee20000000800 */
[----:B-1----:R-:W-:-:S03]  /*1100*/  FFMA R21, R31, R20, R21 ;  /* 0x000000141f157223 */ /* 0x002fc60000000015 */
[----:B------:R-:W1:Y:S01]  /*1110*/  LDS R30, [R16+0x190] ;  /* 0x00019000101e7984 */ /* 0x000e620000000800 */
[----:B-----5:R-:W-:-:S03]  /*1120*/  FFMA R26, R31, R29, R26 ;  /* 0x0000001d1f1a7223 */ /* 0x020fc6000000001a */
[----:B------:R-:W4:Y:S01]  /*1130*/  LDS R31, [R16+0x170] ;  /* 0x00017000101f7984 */ /* 0x000f220000000800 */
[CC--:B--2---:R-:W-:Y:S01]  /*1140*/  FFMA R33, R20.reuse, R24.reuse, R33 ;  /* 0x0000001814217223 */ /* 0x0c4fe20000000021 */
[C---:B------:R-:W-:Y:S02]  /*1150*/  FFMA R28, R29.reuse, R24, R28 ;  /* 0x000000181d1c7223 */ /* 0x040fe4000000001c */
[----:B------:R-:W2:Y:S04]  /*1160*/  LDS R24, [R15+0x600] ;  /* 0x000600000f187984 */ /* 0x000ea80000000800 */
[----:B------:R-:W5:Y:S01]  /*1170*/  LDS R25, [R16+0x1a0] ;  /* 0x0001a00010197984 */ /* 0x000f620000000800 */
[-C--:B0-----:R-:W-:Y:S01]  /*1180*/  FFMA R36, R20, R27.reuse, R7 ;  /* 0x0000001b14247223 */ /* 0x081fe20000000007 */
[----:B------:R-:W-:-:S02]  /*1190*/  FFMA R22, R29, R27, R22 ;  /* 0x0000001b1d167223 */ /* 0x000fc40000000016 */
[----:B------:R-:W0:Y:S01]  /*11a0*/  LDS R7, [R16+0x1b0] ;  /* 0x0001b00010077984 */ /* 0x000e220000000800 */
[----:B---3--:R-:W-:Y:S01]  /*11b0*/  FFMA R26, R34, R23, R26 ;  /* 0x00000017221a7223 */ /* 0x008fe2000000001a */
[-C--:B-1----:R-:W-:Y:S01]  /*11c0*/  FFMA R28, R23, R30.reuse, R28 ;  /* 0x0000001e171c7223 */ /* 0x082fe2000000001c */
[-C--:B----4-:R-:W-:Y:S01]  /*11d0*/  FFMA R5, R20, R31.reuse, R5 ;  /* 0x0000001f14057223 */ /* 0x090fe20000000005 */
[----:B------:R-:W-:Y:S01]  /*11e0*/  FFMA R32, R29, R31, R32 ;  /* 0x0000001f1d207223 */ /* 0x000fe20000000020 */
[----:B------:R-:W-:Y:S01]  /*11f0*/  LDS R20, [R16+0x1f0] ;  /* 0x0001f00010147984 */ /* 0x000fe20000000800 */
[----:B------:R-:W1:Y:S01]  /*1200*/  LDC R31, c[0x0][0x39c] ;  /* 0x0000e700ff1f7b82 */ /* 0x000e620000000800 */
[----:B--2---:R-:W-:Y:S01]  /*1210*/  FFMA R33, R24, R30, R33 ;  /* 0x0000001e18217223 */ /* 0x004fe20000000021 */
[----:B------:R-:W-:Y:S01]  /*1220*/  FFMA R21, R34, R24, R21 ;  /* 0x0000001822157223 */ /* 0x000fe20000000015 */
[----:B------:R-:W2:Y:S01]  /*1230*/  LDS R30, [R15+0x700] ;  /* 0x000700000f1e7984 */ /* 0x000ea20000000800 */
[-C--:B-----5:R-:W-:Y:S01]  /*1240*/  FFMA R36, R24, R25.reuse, R36 ;  /* 0x0000001918247223 */ /* 0x0a0fe20000000024 */
[----:B------:R-:W-:-:S02]  /*1250*/  FFMA R22, R23, R25, R22 ;  /* 0x0000001917167223 */ /* 0x000fc40000000016 */
[----:B------:R-:W3:Y:S04]  /*1260*/  LDS R29, [R15+0x780] ;  /* 0x000780000f1d7984 */ /* 0x000ee80000000800 */
[----:B------:R-:W4:Y:S04]  /*1270*/  LDS R25, [R16+0x1c0] ;  /* 0x0001c00010197984 */ /* 0x000f280000000800 */
[----:B------:R-:W5:Y:S01]  /*1280*/  LDS R34, [R16+0x1d0] ;  /* 0x0001d00010227984 */ /* 0x000f620000000800 */
[C---:B-1----:R-:W-:Y:S02]  /*1290*/  LEA R3, R31.reuse, R3, 0x2 ;  /* 0x000000031f037211 */ /* 0x042fe400078e10ff */
[----:B------:R-:W-:Y:S01]  /*12a0*/  LEA R14, R31, R14, 0x2 ;  /* 0x0000000e1f0e7211 */ /* 0x000fe200078e10ff */
[-C--:B0-----:R-:W-:Y:S01]  /*12b0*/  FFMA R5, R24, R7.reuse, R5 ;  /* 0x0000000718057223 */ /* 0x081fe20000000005 */
[----:B------:R-:W-:-:S03]  /*12c0*/  FFMA R32, R23, R7, R32 ;  /* 0x0000000717207223 */ /* 0x000fc60000000020 */
[CC--:B--2---:R-:W-:Y:S01]  /*12d0*/  FFMA R7, R30.reuse, R20.reuse, R5 ;  /* 0x000000141e077223 */ /* 0x0c4fe20000000005 */
[CC--:B------:R-:W-:Y:S01]  /*12e0*/  FFMA R23, R30.reuse, R35.reuse, R36 ;  /* 0x000000231e177223 */ /* 0x0c0fe20000000024 */
[C---:B---3--:R-:W-:Y:S01]  /*12f0*/  FFMA R22, R29.reuse, R35, R22 ;  /* 0x000000231d167223 */ /* 0x048fe20000000016 */
[----:B------:R-:W-:Y:S01]  /*1300*/  FFMA R5, R29, R20, R32 ;  /* 0x000000141d057223 */ /* 0x000fe20000000020 */
[C---:B----4-:R-:W-:Y:S01]  /*1310*/  FFMA R27, R25.reuse, R30, R21 ;  /* 0x0000001e191b7223 */ /* 0x050fe20000000015 */
[----:B------:R-:W-:Y:S01]  /*1320*/  FFMA R26, R25, R29, R26 ;  /* 0x0000001d191a7223 */ /* 0x000fe2000000001a */
[-C--:B-----5:R-:W-:Y:S01]  /*1330*/  FFMA R25, R30, R34.reuse, R33 ;  /* 0x000000221e197223 */ /* 0x0a0fe20000000021 */
[----:B------:R-:W-:Y:S01]  /*1340*/  FFMA R24, R29, R34, R28 ;  /* 0x000000221d187223 */ /* 0x000fe2000000001c */
[----:B------:R-:W-:Y:S06]  /*1350*/  BAR.SYNC.DEFER_BLOCKING 0x0 ;  /* 0x0000000000007b1d */ /* 0x000fec0000010000 */
[----:B------:R-:W-:Y:S05]  /*1360*/  BRA.U !UP0, `(.L_x_457) ;  /* 0xfffffff108d07547 */ /* 0x000fea000b83ffff */
.L_x_450:
        /* <DEDUP_REMOVED lines=10> */
[----:B------:R-:W-:Y:S04]  /*1410*/  STG.E desc[UR8][R8.64], R27 ;  /* 0x0000001b08007986 */ /* 0x000fe8000c101908 */
[----:B------:R-:W2:Y:S01]  /*1420*/  LDG.E R0, desc[UR8][R2.64] ;  /* 0x0000000802007981 */ /* 0x000ea2000c1e1900 */
[----:B------:R-:W-:Y:S01]  /*1430*/  FMUL R25, R25, UR15 ;  /* 0x0000000f19197c20 */ /* 0x000fe20008400000 */
[----:B------:R-:W-:-:S05]  /*1440*/  SHF.L.U32 R11, R4, 0x3, RZ ;  /* 0x00000003040b7819 */ /* 0x000fca00000006ff */
[----:B------:R-:W-:-:S04]  /*1450*/  IMAD.WIDE R10, R11, 0x4, R8 ;  /* 0x000000040b0a7825 */ /* 0x000fc800078e0208 */
        /* <DEDUP_REMOVED lines=29> */
.L_x_458:
        /* <DEDUP_REMOVED lines=13> */
.L_x_1061:


//--------------------- .text._Z20filterActs_YxX_colorILi4ELi32ELi2ELi8ELi2ELb1ELb0EEvPfS0_S0_iiiiiiiiiiffi --------------------------
	.section	.text._Z20filterActs_YxX_colorILi4ELi32ELi2ELi8ELi2ELb1ELb0EEvPfS0_S0_iiiiiiiiiiffi,"ax",@progbits
	.align	128
        .global         _Z20filterActs_YxX_colorILi4ELi32ELi2ELi8ELi2ELb1ELb0EEvPfS0_S0_iiiiiiiiiiffi
        .type           _Z20filterActs_YxX_colorILi4ELi32ELi2ELi8ELi2ELb1ELb0EEvPfS0_S0_iiiiiiiiiiffi,@function
        .size           _Z20filterActs_YxX_colorILi4ELi32ELi2ELi8ELi2ELb1ELb0EEvPfS0_S0_iiiiiiiiiiffi,(.L_x_1062 - _Z20filterActs_YxX_colorILi4ELi32ELi2ELi8ELi2ELb1ELb0EEvPfS0_S0_iiiiiiiiiiffi)
        .other          _Z20filterActs_YxX_colorILi4ELi32ELi2ELi8ELi2ELb1ELb0EEvPfS0_S0_iiiiiiiiiiffi,@"STO_CUDA_ENTRY STV_DEFAULT"
_Z20filterActs_YxX_colorILi4ELi32ELi2ELi8ELi2ELb1ELb0EEvPfS0_S0_iiiiiiiiiiffi:
.text._Z20filterActs_YxX_colorILi4ELi32ELi2ELi8ELi2ELb1ELb0EEvPfS0_S0_iiiiiiiiiiffi:
        /* <DEDUP_REMOVED lines=8> */
[----:B------:R-:W-:Y:S01]  /*0080*/  HFMA2 R44, -RZ, RZ, 0, 0 ;  /* 0x00000000ff2c7431 */ /* 0x000fe200000001ff */
[----:B------:R-:W5:Y:S01]  /*0090*/  LDC.64 R22, c[0x0][0x388] ;  /* 0x0000e200ff167b82 */ /* 0x000f620000000a00 */
[----:B------:R-:W4:Y:S01]  /*00a0*/  S2R R17, SR_TID.X ;  /* 0x0000000000117919 */ /* 0x000f220000002100 */
[----:B------:R-:W5:Y:S01]  /*00b0*/  LDCU UR6, c[0x0][0x398] ;  /* 0x00007300ff0677ac */ /* 0x000f620008000800 */
[----:B------:R-:W-:-:S02]  /*00c0*/  MOV R40, RZ ;  /* 0x000000ff00287202 */ /* 0x000fc40000000f00 */
[----:B------:R-:W-:Y:S01]  /*00d0*/  CS2R R32, SRZ ;  /* 0x0000000000207805 */ /* 0x000fe2000001ff00 */
[----:B------:R-:W1:Y:S01]  /*00e0*/  S2R R10, SR_CTAID.X ;  /* 0x00000000000a7919 */ /* 0x000e620000002500 */
[----:B------:R-:W-:Y:S02]  /*00f0*/  MOV R31, RZ ;  /* 0x000000ff001f7202 */ /* 0x000fe40000000f00 */
[----:B------:R-:W-:Y:S01]  /*0100*/  CS2R R28, SRZ ;  /* 0x00000000001c7805 */ /* 0x000fe2000001ff00 */
[----:B------:R-:W5:Y:S01]  /*0110*/  LDC R15, c[0x0][0x3b8] ;  /* 0x0000ee00ff0f7b82 */ /* 0x000f620000000800 */
[----:B------:R-:W-:Y:S01]  /*0120*/  MOV R21, RZ ;  /* 0x000000ff00157202 */ /* 0x000fe20000000f00 */
[----:B------:R-:W0:Y:S01]  /*0130*/  LDCU.64 UR8, c[0x0][0x358] ;  /* 0x00006b00ff0877ac */ /* 0x000e220008000a00 */
[----:B--2---:R-:W-:Y:S01]  /*0140*/  UIMAD UR7, UR4, UR4, URZ ;  /* 0x00000004040772a4 */ /* 0x004fe2000f8e02ff */
[----:B0-----:R-:W-:Y:S01]  /*0150*/  SHF.R.S32.HI R3, RZ, 0x1f, R16 ;  /* 0x0000001fff037819 */ /* 0x001fe20000011410 */
[----:B------:R-:W-:-:S03]  /*0160*/  UISETP.NE.AND UP0, UPT, UR4, URZ, UPT ;  /* 0x000000ff0400728c */ /* 0x000fc6000bf05270 */
[----:B------:R-:W-:-:S04]  /*0170*/  LEA.HI R3, R3, R16, RZ, 0x5 ;  /* 0x0000001003037211 */ /* 0x000fc800078f28ff */
[----:B------:R-:W-:-:S04]  /*0180*/  SHF.R.S32.HI R0, RZ, 0x5, R3 ;  /* 0x00000005ff007819 */ /* 0x000fc80000011403 */
[----:B------:R-:W0:Y:S01]  /*0190*/  I2F.U32.RP R4, R0 ;  /* 0x0000000000047306 */ /* 0x000e220000209000 */
[----:B------:R-:W-:Y:S02]  /*01a0*/  IADD3 R7, PT, PT, RZ, -R0, RZ ;  /* 0x80000000ff077210 */ /* 0x000fe40007ffe0ff */
[----:B------:R-:W-:Y:S02]  /*01b0*/  ISETP.NE.U32.AND P0, PT, R0, RZ, PT ;  /* 0x000000ff0000720c */ /* 0x000fe40003f05070 */
[----:B----4-:R-:W-:Y:S02]  /*01c0*/  LOP3.LUT R6, R17, 0x1f, RZ, 0xc0, !PT ;  /* 0x0000001f11067812 */ /* 0x010fe400078ec0ff */
[----:B-1----:R-:W-:Y:S01]  /*01d0*/  LEA R10, R10, R17, 0x6 ;  /* 0x000000110a0a7211 */ /* 0x002fe200078e30ff */
[----:B0-----:R-:W0:Y:S02]  /*01e0*/  MUFU.RCP R4, R4 ;  /* 0x0000000400047308 */ /* 0x001e240000001000 */
[----:B0-----:R-:W-:-:S06]  /*01f0*/  IADD3 R2, PT, PT, R4, 0xffffffe, RZ ;  /* 0x0ffffffe04027810 */ /* 0x001fcc0007ffe0ff */
[----:B------:R0:W1:Y:S02]  /*0200*/  F2I.FTZ.U32.TRUNC.NTZ R3, R2 ;  /* 0x0000000200037305 */ /* 0x000064000021f000 */
[----:B0-----:R-:W-:Y:S02]  /*0210*/  HFMA2 R2, -RZ, RZ, 0, 0 ;  /* 0x00000000ff027431 */ /* 0x001fe400000001ff */
[----:B-1----:R-:W-:-:S04]  /*0220*/  IMAD R7, R7, R3, RZ ;  /* 0x0000000307077224 */ /* 0x002fc800078e02ff */
[----:B------:R-:W-:Y:S01]  /*0230*/  IMAD.HI.U32 R3, R3, R7, R2 ;  /* 0x0000000703037227 */ /* 0x000fe200078e0002 */
[----:B---3--:R-:W-:Y:S01]  /*0240*/  LEA.HI R7, R17, R14, RZ, 0x1b ;  /* 0x0000000e11077211 */ /* 0x008fe200078fd8ff */
[----:B------:R-:W0:Y:S04]  /*0250*/  LDC R2, c[0x0][0x3c8] ;  /* 0x0000f200ff027b82 */ /* 0x000e280000000800 */
[----:B------:R-:W-:-:S05]  /*0260*/  IMAD.HI.U32 R8, R3, R5, RZ ;  /* 0x0000000503087227 */ /* 0x000fca00078e00ff */
[----:B------:R-:W-:-:S05]  /*0270*/  IADD3 R3, PT, PT, -R8, RZ, RZ ;  /* 0x000000ff08037210 */ /* 0x000fca0007ffe1ff */
[----:B------:R-:W-:-:S05]  /*0280*/  IMAD R3, R0, R3, R5 ;  /* 0x0000000300037224 */ /* 0x000fca00078e0205 */
[----:B------:R-:W-:-:S13]  /*0290*/  ISETP.GE.U32.AND P1, PT, R3, R0, PT ;  /* 0x000000000300720c */ /* 0x000fda0003f26070 */
[----:B------:R-:W-:Y:S02]  /*02a0*/  @P1 IADD3 R3, PT, PT, -R0, R3, RZ ;  /* 0x0000000300031210 */ /* 0x000fe40007ffe1ff */
[----:B------:R-:W-:Y:S02]  /*02b0*/  @P1 IADD3 R8, PT, PT, R8, 0x1, RZ ;  /* 0x0000000108081810 */ /* 0x000fe40007ffe0ff */
[----:B------:R-:W-:Y:S02]  /*02c0*/  ISETP.GE.U32.AND P2, PT, R3, R0, PT ;  /* 0x000000000300720c */ /* 0x000fe40003f46070 */
[----:B0-----:R-:W-:-:S11]  /*02d0*/  ISETP.NE.AND P1, PT, R2, RZ, PT ;  /* 0x000000ff0200720c */ /* 0x001fd60003f25270 */
[----:B------:R-:W-:Y:S02]  /*02e0*/  @P2 IADD3 R8, PT, PT, R8, 0x1, RZ ;  /* 0x0000000108082810 */ /* 0x000fe40007ffe0ff */
[----:B------:R-:W-:Y:S01]  /*02f0*/  @!P0 LOP3.LUT R8, RZ, R0, RZ, 0x33, !PT ;  /* 0x00000000ff088212 */ /* 0x000fe200078e33ff */
[----:B------:R-:W-:-:S03]  /*0300*/  @!P1 IMAD R9, R16, UR7, RZ ;  /* 0x0000000710099c24 */ /* 0x000fc6000f8e02ff */
[C---:B------:R-:W-:Y:S01]  /*0310*/  IADD3 R3, PT, PT, -R8.reuse, RZ, RZ ;  /* 0x000000ff08037210 */ /* 0x040fe20007ffe1ff */
[----:B------:R-:W-:-:S04]  /*0320*/  @!P1 IMAD R9, R8, R9, RZ ;  /* 0x0000000908099224 */ /* 0x000fc800078e02ff */
[----:B------:R-:W-:Y:S01]  /*0330*/  IMAD R3, R0, R3, R5 ;  /* 0x0000000300037224 */ /* 0x000fe200078e0205 */
[----:B------:R-:W-:Y:S01]  /*0340*/  @!P1 SHF.L.U32 R9, R9, 0x1, RZ ;  /* 0x0000000109099819 */ /* 0x000fe200000006ff */
[----:B------:R-:W-:-:S05]  /*0350*/  IMAD R0, R7, R16, R6 ;  /* 0x0000001007007224 */ /* 0x000fca00078e0206 */
[C---:B------:R-:W-:Y:S01]  /*0360*/  LEA R5, R3.reuse, R0, 0x5 ;  /* 0x0000000003057211 */ /* 0x040fe200078e28ff */
[----:B------:R-:W-:Y:S01]  /*0370*/  HFMA2 R0, -RZ, RZ, 0, 0 ;  /* 0x00000000ff007431 */ /* 0x000fe200000001ff */
[----:B------:R-:W-:-:S03]  /*0380*/  LEA R3, R3, R14, 0x5 ;  /* 0x0000000e03037211 */ /* 0x000fc600078e28ff */
[----:B-----5:R-:W-:Y:S01]  /*0390*/  IMAD.WIDE R22, R5, 0x4, R22 ;  /* 0x0000000405167825 */ /* 0x020fe200078e0216 */
[----:B------:R-:W-:-:S03]  /*03a0*/  CS2R R4, SRZ ;  /* 0x0000000000047805 */ /* 0x000fc6000001ff00 */
[----:B------:R-:W-:-:S04]  /*03b0*/  @!P1 IMAD.WIDE R22, R9, 0x4, R22 ;  /* 0x0000000409169825 */ /* 0x000fc800078e0216 */
[----:B------:R-:W-:-:S04]  /*03c0*/  IMAD R9, R15, UR5, RZ ;  /* 0x000000050f097c24 */ /* 0x000fc8000f8e02ff */
[----:B------:R-:W-:Y:S01]  /*03d0*/  IMAD R11, R3, R9, R8 ;  /* 0x00000009030b7224 */ /* 0x000fe200078e0208 */
[----:B------:R-:W-:-:S03]  /*03e0*/  CS2R R2, SRZ ;  /* 0x0000000000027805 */ /* 0x000fc6000001ff00 */
        /* <DEDUP_REMOVED lines=27> */
[C---:B------:R-:W-:Y:S01]  /*05a0*/  IMAD R18, R19.reuse, R18, R20 ;  /* 0x0000001213127224 */ /* 0x040fe200078e0214 */
        /* <DEDUP_REMOVED lines=19> */
[----:B------:R-:W-:Y:S02]  /*06e0*/  MOV R8, RZ ;  /* 0x000000ff00087202 */ /* 0x000fe40000000f00 */
[----:B---34-:R-:W-:-:S07]  /*06f0*/  LEA R18, R14, R17, 0x8 ;  /* 0x000000110e127211 */ /* 0x018fce00078e40ff */
.L_x_466:
        /* <DEDUP_REMOVED lines=12> */
.L_x_462:
[----:B------:R1:W-:Y:S04]  /*07c0*/  STS [R20], RZ ;  /* 0x000000ff14007388 */ /* 0x0003e80000000800 */
[----:B------:R1:W-:Y:S02]  /*07d0*/  STS [R20+0x200], RZ ;  /* 0x000200ff14007388 */ /* 0x0003e40000000800 */
.L_x_461:
[----:B------:R-:W-:Y:S05]  /*07e0*/  BSYNC.RECONVERGENT B0 ;  /* 0x0000000000007941 */ /* 0x000fea0003800200 */
.L_x_460:
[----:B------:R-:W-:Y:S01]  /*07f0*/  ISETP.GE.AND P0, PT, R14, UR7, PT ;  /* 0x000000070e007c0c */ /* 0x000fe2000bf06270 */
[----:B------:R-:W-:-:S12]  /*0800*/  BSSY.RECONVERGENT B0, `(.L_x_463) ;  /* 0x0000041000007945 */ /* 0x000fd80003800200 */
[----:B------:R-:W-:Y:S05]  /*0810*/  @P0 BRA `(.L_x_464) ;  /* 0x0000000000fc0947 */ /* 0x000fea0003800000 */
[----:B0-----:R-:W0:Y:S01]  /*0820*/  LDC R35, c[0x0][0x3a8] ;  /* 0x0000ea00ff237b82 */ /* 0x001e220000000800 */
        /* <DEDUP_REMOVED lines=58> */
.L_x_465:
[----:B------:R2:W-:Y:S04]  /*0bd0*/  STS [R18], RZ ;  /* 0x000000ff12007388 */ /* 0x0005e80000000800 */
[----:B------:R2:W-:Y:S04]  /*0be0*/  STS [R18+0x400], RZ ;  /* 0x000400ff12007388 */ /* 0x0005e80000000800 */
[----:B------:R2:W-:Y:S04]  /*0bf0*/  STS [R18+0x80], RZ ;  /* 0x000080ff12007388 */ /* 0x0005e80000000800 */
[----:B------:R2:W-:Y:S02]  /*0c00*/  STS [R18+0x480], RZ ;  /* 0x000480ff12007388 */ /* 0x0005e40000000800 */
.L_x_464:
[----:B------:R-:W-:Y:S05]  /*0c10*/  BSYNC.RECONVERGENT B0 ;  /* 0x0000000000007941 */ /* 0x000fea0003800200 */
.L_x_463:
[----:B------:R-:W-:Y:S01]  /*0c20*/  BAR.SYNC.DEFER_BLOCKING 0x0 ;  /* 0x0000000000007b1d */ /* 0x000fe20000010000 */
[----:B------:R-:W-:Y:S01]  /*0c30*/  UIADD3 UR4, UPT, UPT, UR4, 0x4, URZ ;  /* 0x0000000404047890 */ /* 0x000fe2000fffe0ff */
[----:B------:R-:W-:Y:S02]  /*0c40*/  IADD3 R14, PT, PT, R14, 0x4, RZ ;  /* 0x000000040e0e7810 */ /* 0x000fe40007ffe0ff */
[----:B------:R-:W-:Y:S01]  /*0c50*/  IADD3 R6, PT, PT, R6, 0x4, RZ ;  /* 0x0000000406067810 */ /* 0x000fe20007ffe0ff */
[----:B------:R-:W-:Y:S01]  /*0c60*/  UISETP.GE.U32.AND UP0, UPT, UR4, UR7, UPT ;  /* 0x000000070400728c */ /* 0x000fe2000bf06070 */
[----:B------:R-:W-:Y:S04]  /*0c70*/  LDS R45, [R17] ;  /* 0x00000000112d7984 */ /* 0x000fe80000000800 */
[----:B0-----:R-:W0:Y:S04]  /*0c80*/  LDS R39, [R19+0x10] ;  /* 0x0000100013277984 */ /* 0x001e280000000800 */
[----:B------:R-:W3:Y:S04]  /*0c90*/  LDS R24, [R17+0x80] ;  /* 0x0000800011187984 */ /* 0x000ee80000000800 */
[----:B------:R-:W4:Y:S04]  /*0ca0*/  LDS R34, [R19] ;  /* 0x0000000013227984 */ /* 0x000f280000000800 */
[----:B------:R-:W5:Y:S04]  /*0cb0*/  LDS R38, [R19+0x20] ;  /* 0x0000200013267984 */ /* 0x000f680000000800 */
[----:B------:R-:W1:Y:S04]  /*0cc0*/  LDS R30, [R19+0x30] ;  /* 0x00003000131e7984 */ /* 0x000e680000000800 */
[----:B------:R-:W2:Y:S04]  /*0cd0*/  LDS R35, [R19+0x50] ;  /* 0x0000500013237984 */ /* 0x000ea80000000800 */
[----:B------:R-:W2:Y:S04]  /*0ce0*/  LDS R25, [R19+0x40] ;  /* 0x0000400013197984 */ /* 0x000ea80000000800 */
[----:B------:R-:W2:Y:S01]  /*0cf0*/  LDS R42, [R19+0x60] ;  /* 0x00006000132a7984 */ /* 0x000ea20000000800 */
[----:B0-----:R-:W-:-:S03]  /*0d00*/  FFMA R41, R45, R39, R3 ;  /* 0x000000272d297223 */ /* 0x001fc60000000003 */
[----:B------:R-:W-:Y:S01]  /*0d10*/  LDS R3, [R17+0x180] ;  /* 0x0001800011037984 */ /* 0x000fe20000000800 */
[----:B---3--:R-:W-:-:S03]  /*0d20*/  FFMA R39, R24, R39, R2 ;  /* 0x0000002718277223 */ /* 0x008fc60000000002 */
[----:B------:R-:W0:Y:S01]  /*0d30*/  LDS R2, [R19+0x70] ;  /* 0x0000700013027984 */ /* 0x000e220000000800 */
[C---:B----4-:R-:W-:Y:S01]  /*0d40*/  FFMA R43, R34.reuse, R45, R5 ;  /* 0x0000002d222b7223 */ /* 0x050fe20000000005 */
[----:B------:R-:W-:Y:S01]  /*0d50*/  FFMA R4, R34, R24, R4 ;  /* 0x0000001822047223 */ /* 0x000fe20000000004 */
[CC--:B-----5:R-:W-:Y:S01]  /*0d60*/  FFMA R37, R45.reuse, R38.reuse, R0 ;  /* 0x000000262d257223 */ /* 0x0e0fe20000000000 */
[C---:B------:R-:W-:Y:S01]  /*0d70*/  FFMA R38, R24.reuse, R38, R21 ;  /* 0x0000002618267223 */ /* 0x040fe20000000015 */
[----:B------:R-:W-:Y:S01]  /*0d80*/  LDS R0, [R19+0x80] ;  /* 0x0000800013007984 */ /* 0x000fe20000000800 */
[-C--:B-1----:R-:W-:Y:S01]  /*0d90*/  FFMA R5, R45, R30.reuse, R26 ;  /* 0x0000001e2d057223 */ /* 0x082fe2000000001a */
[C---:B------:R-:W-:Y:S02]  /*0da0*/  FFMA R44, R24.reuse, R30, R44 ;  /* 0x0000001e182c7223 */ /* 0x040fe4000000002c */
[----:B------:R-:W1:Y:S01]  /*0db0*/  LDS R30, [R17+0x100] ;  /* 0x00010000111e7984 */ /* 0x000e620000000800 */
[----:B--2---:R-:W-:-:S03]  /*0dc0*/  FFMA R34, R24, R35, R31 ;  /* 0x0000002318227223 */ /* 0x004fc6000000001f */
[----:B------:R-:W2:Y:S01]  /*0dd0*/  LDS R31, [R19+0xa0] ;  /* 0x0000a000131f7984 */ /* 0x000ea20000000800 */
[CC--:B------:R-:W-:Y:S01]  /*0de0*/  FFMA R26, R24.reuse, R25.reuse, R29 ;  /* 0x00000019181a7223 */ /* 0x0c0fe2000000001d */
[C---:B------:R-:W-:Y:S01]  /*0df0*/  FFMA R21, R45.reuse, R25, R28 ;  /* 0x000000192d157223 */ /* 0x040fe2000000001c */
[C---:B------:R-:W-:Y:S01]  /*0e00*/  FFMA R25, R45.reuse, R35, R32 ;  /* 0x000000232d197223 */ /* 0x040fe20000000020 */
[----:B------:R-:W3:Y:S01]  /*0e10*/  LDS R29, [R19+0x90] ;  /* 0x00009000131d7984 */ /* 0x000ee20000000800 */
[CC--:B------:R-:W-:Y:S01]  /*0e20*/  FFMA R35, R45.reuse, R42.reuse, R36 ;  /* 0x0000002a2d237223 */ /* 0x0c0fe20000000024 */
[C---:B------:R-:W-:Y:S02]  /*0e30*/  FFMA R42, R24.reuse, R42, R33 ;  /* 0x0000002a182a7223 */ /* 0x040fe40000000021 */
[----:B------:R-:W4:Y:S04]  /*0e40*/  LDS R28, [R19+0xb0] ;  /* 0x0000b000131c7984 */ /* 0x000f280000000800 */
[----:B------:R-:W5:Y:S04]  /*0e50*/  LDS R32, [R19+0xc0] ;  /* 0x0000c00013207984 */ /* 0x000f680000000800 */
[----:B------:R-:W5:Y:S04]  /*0e60*/  LDS R36, [R19+0xd0] ;  /* 0x0000d00013247984 */ /* 0x000f680000000800 */
[----:B------:R-:W-:Y:S01]  /*0e70*/  LDS R33, [R19+0xf0] ;  /* 0x0000f00013217984 */ /* 0x000fe20000000800 */
[-C--:B0-----:R-:W-:Y:S01]  /*0e80*/  FFMA R40, R45, R2.reuse, R40 ;  /* 0x000000022d287223 */ /* 0x081fe20000000028 */
[----:B------:R-:W-:-:S02]  /*0e90*/  FFMA R2, R24, R2, R27 ;  /* 0x0000000218027223 */ /* 0x000fc4000000001b */
[----:B------:R-:W0:Y:S01]  /*0ea0*/  LDS R45, [R19+0xe0] ;  /* 0x0000e000132d7984 */ /* 0x000e220000000800 */
[C---:B-1----:R-:W-:Y:S01]  /*0eb0*/  FFMA R24, R0.reuse, R30, R43 ;  /* 0x0000001e00187223 */ /* 0x042fe2000000002b */
[----:B------:R-:W-:Y:S01]  /*0ec0*/  FFMA R43, R0, R3, R4 ;  /* 0x00000003002b7223 */ /* 0x000fe20000000004 */
[CC--:B--2---:R-:W-:Y:S01]  /*0ed0*/  FFMA R0, R30.reuse, R31.reuse, R37 ;  /* 0x0000001f1e007223 */ /* 0x0c4fe20000000025 */
[C---:B------:R-:W-:Y:S01]  /*0ee0*/  FFMA R31, R3.reuse, R31, R38 ;  /* 0x0000001f031f7223 */ /* 0x040fe20000000026 */
[----:B------:R-:W-:Y:S01]  /*0ef0*/  LDS R37, [R19+0x130] ;  /* 0x0001300013257984 */ /* 0x000fe20000000800 */
[CC--:B---3--:R-:W-:Y:S01]  /*0f00*/  FFMA R4, R30.reuse, R29.reuse, R41 ;  /* 0x0000001d1e047223 */ /* 0x0c8fe20000000029 */
[C---:B------:R-:W-:Y:S02]  /*0f10*/  FFMA R39, R3.reuse, R29, R39 ;  /* 0x0000001d03277223 */ /* 0x040fe40000000027 */
[----:B------:R-:W-:Y:S01]  /*0f20*/  LDS R41, [R19+0x120] ;  /* 0x0001200013297984 */ /* 0x000fe20000000800 */
[-C--:B----4-:R-:W-:Y:S01]  /*0f30*/  FFMA R38, R30, R28.reuse, R5 ;  /* 0x0000001c1e267223 */ /* 0x090fe20000000005 */
[----:B------:R-:W-:-:S02]  /*0f40*/  FFMA R29, R3, R28, R44 ;  /* 0x0000001c031d7223 */ /* 0x000fc4000000002c */
[----:B------:R-:W1:Y:S01]  /*0f50*/  LDS R5, [R17+0x200] ;  /* 0x0002000011057984 */ /* 0x000e620000000800 */
[CC--:B-----5:R-:W-:Y:S01]  /*0f60*/  FFMA R28, R30.reuse, R32.reuse, R21 ;  /* 0x000000201e1c7223 */ /* 0x0e0fe20000000015 */
[C---:B------:R-:W-:Y:S02]  /*0f70*/  FFMA R27, R3.reuse, R32, R26 ;  /* 0x00000020031b7223 */ /* 0x040fe4000000001a */
[----:B------:R-:W2:Y:S01]  /*0f80*/  LDS R26, [R17+0x280] ;  /* 0x00028000111a7984 */ /* 0x000ea20000000800 */
[CC--:B------:R-:W-:Y:S01]  /*0f90*/  FFMA R32, R30.reuse, R36.reuse, R25 ;  /* 0x000000241e207223 */ /* 0x0c0fe20000000019 */
[C---:B------:R-:W-:Y:S02]  /*0fa0*/  FFMA R21, R3.reuse, R36, R34 ;  /* 0x0000002403157223 */ /* 0x040fe40000000022 */
[----:B------:R-:W3:Y:S01]  /*0fb0*/  LDS R34, [R19+0x160] ;  /* 0x0001600013227984 */ /* 0x000ee20000000800 */
[CC--:B0-----:R-:W-:Y:S01]  /*0fc0*/  FFMA R36, R30.reuse, R45.reuse, R35 ;  /* 0x0000002d1e247223 */ /* 0x0c1fe20000000023 */
[C---:B------:R-:W-:Y:S01]  /*0fd0*/  FFMA R25, R3.reuse, R45, R42 ;  /* 0x0000002d03197223 */ /* 0x040fe2000000002a */
[-C--:B------:R-:W-:Y:S01]  /*0fe0*/  FFMA R30, R30, R33.reuse, R40 ;  /* 0x000000211e1e7223 */ /* 0x080fe20000000028 */
[----:B------:R-:W-:Y:S01]  /*0ff0*/  FFMA R3, R3, R33, R2 ;  /* 0x0000002103037223 */ /* 0x000fe20000000002 */
[----:B------:R-:W0:Y:S04]  /*1000*/  LDS R40, [R19+0x110] ;  /* 0x0001100013287984 */ /* 0x000e280000000800 */
[----:B------:R-:W4:Y:S04]  /*1010*/  LDS R35, [R19+0x140] ;  /* 0x0001400013237984 */ /* 0x000f280000000800 */
[----:B------:R-:W5:Y:S04]  /*1020*/  LDS R33, [R19+0x150] ;  /* 0x0001500013217984 */ /* 0x000f680000000800 */
[----:B------:R-:W5:Y:S01]  /*1030*/  LDS R45, [R19+0x100] ;  /* 0x00010000132d7984 */ /* 0x000f620000000800 */
[C---:B-1----:R-:W-:Y:S01]  /*1040*/  FFMA R38, R5.reuse, R37, R38 ;  /* 0x0000002505267223 */ /* 0x042fe20000000026 */
[CC--:B------:R-:W-:Y:S01]  /*1050*/  FFMA R0, R5.reuse, R41.reuse, R0 ;  /* 0x0000002905007223 */ /* 0x0c0fe20000000000 */
[C---:B--2---:R-:W-:Y:S01]  /*1060*/  FFMA R44, R26.reuse, R41, R31 ;  /* 0x000000291a2c7223 */ /* 0x044fe2000000001f */
[C---:B------:R-:W-:Y:S01]  /*1070*/  FFMA R2, R26.reuse, R37, R29 ;  /* 0x000000251a027223 */ /* 0x040fe2000000001d */
[----:B------:R-:W-:Y:S01]  /*1080*/  LDS R31, [R19+0x180] ;  /* 0x00018000131f7984 */ /* 0x000fe20000000800 */
[-C--:B---3--:R-:W-:Y:S01]  /*1090*/  FFMA R36, R5, R34.reuse, R36 ;  /* 0x0000002205247223 */ /* 0x088fe20000000024 */
[----:B------:R-:W-:-:S02]  /*10a0*/  FFMA R34, R26, R34, R25 ;  /* 0x000000221a227223 */ /* 0x000fc40000000019 */
[----:B------:R-:W-:Y:S04]  /*10b0*/  LDS R29, [R19+0x190] ;  /* 0x00019000131d7984 */ /* 0x000fe80000000800 */
[----:B------:R-:W-:Y:S01]  /*10c0*/  LDS R37, [R19+0x1a0] ;  /* 0x0001a00013257984 */ /* 0x000fe20000000800 */
[CC--:B0-----:R-:W-:Y:S01]  /*10d0*/  FFMA R4, R5.reuse, R40.reuse, R4 ;  /* 0x0000002805047223 */ /* 0x0c1fe20000000004 */
[C---:B------:R-:W-:Y:S02]  /*10e0*/  FFMA R39, R26.reuse, R40, R39 ;  /* 0x000000281a277223 */ /* 0x040fe40000000027 */
[----:B------:R-:W-:Y:S01]  /*10f0*/  LDS R41, [R19+0x200] ;  /* 0x0002000013297984 */ /* 0x000fe20000000800 */
[-C--:B----4-:R-:W-:Y:S01]  /*1100*/  FFMA R28, R5, R35.reuse, R28 ;  /* 0x00000023051c7223 */ /* 0x090fe2000000001c */
[----:B------:R-:W-:-:S02]  /*1110*/  FFMA R42, R26, R35, R27 ;  /* 0x000000231a2a7223 */ /* 0x000fc4000000001b */
[----:B------:R-:W-:Y:S01]  /*1120*/  LDS R25, [R17+0x400] ;  /* 0x0004000011197984 */ /* 0x000fe20000000800 */
[-C--:B-----5:R-:W-:Y:S01]  /*1130*/  FFMA R32, R5, R33.reuse, R32 ;  /* 0x0000002105207223 */ /* 0x0a0fe20000000020 */
[C---:B------:R-:W-:Y:S02]  /*1140*/  FFMA R40, R26.reuse, R33, R21 ;  /* 0x000000211a287223 */ /* 0x040fe40000000015 */
[----:B------:R-:W0:Y:S01]  /*1150*/  LDS R27, [R17+0x300] ;  /* 0x00030000111b7984 */ /* 0x000e220000000800 */
[C---:B------:R-:W-:Y:S01]  /*1160*/  FFMA R24, R45.reuse, R5, R24 ;  /* 0x000000052d187223 */ /* 0x040fe20000000018 */
[----:B------:R-:W-:Y:S02]  /*1170*/  FFMA R43, R45, R26, R43 ;  /* 0x0000001a2d2b7223 */ /* 0x000fe4000000002b */
[----:B------:R-:W1:Y:S04]  /*1180*/  LDS R33, [R19+0x170] ;  /* 0x0001700013217984 */ /* 0x000e680000000800 */
[----:B------:R-:W2:Y:S04]  /*1190*/  LDS R21, [R17+0x380] ;  /* 0x0003800011157984 */ /* 0x000ea80000000800 */
[----:B------:R-:W3:Y:S04]  /*11a0*/  LDS R35, [R19+0x1b0] ;  /* 0x0001b00013237984 */ /* 0x000ee80000000800 */
[----:B------:R-:W-:Y:S01]  /*11b0*/  LDS R45, [R19+0x250] ;  /* 0x00025000132d7984 */ /* 0x000fe20000000800 */
[----:B0-----:R-:W-:Y:S01]  /*11c0*/  FFMA R24, R31, R27, R24 ;  /* 0x0000001b1f187223 */ /* 0x001fe20000000018 */
[C---:B------:R-:W-:Y:S01]  /*11d0*/  FFMA R4, R27.reuse, R29, R4 ;  /* 0x0000001d1b047223 */ /* 0x040fe20000000004 */
[----:B------:R-:W-:Y:S01]  /*11e0*/  FFMA R0, R27, R37, R0 ;  /* 0x000000251b007223 */ /* 0x000fe20000000000 */
[-C--:B-1----:R-:W-:Y:S01]  /*11f0*/  FFMA R30, R5, R33.reuse, R30 ;  /* 0x00000021051e7223 */ /* 0x082fe2000000001e */
[----:B------:R-:W-:Y:S01]  /*1200*/  FFMA R26, R26, R33, R3 ;  /* 0x000000211a1a7223 */ /* 0x000fe20000000003 */
[----:B------:R-:W-:Y:S01]  /*1210*/  FFMA R5, R41, R25, R24 ;  /* 0x0000001929057223 */ /* 0x000fe20000000018 */
[----:B------:R-:W0:Y:S01]  /*1220*/  LDS R33, [R19+0x1c0] ;  /* 0x0001c00013217984 */ /* 0x000e220000000800 */
[----:B--2---:R-:W-:Y:S01]  /*1230*/  FFMA R43, R31, R21, R43 ;  /* 0x000000151f2b7223 */ /* 0x004fe2000000002b */
[C---:B------:R-:W-:Y:S01]  /*1240*/  FFMA R39, R21.reuse, R29, R39 ;  /* 0x0000001d15277223 */ /* 0x040fe20000000027 */
[----:B------:R-:W-:Y:S01]  /*1250*/  FFMA R37, R21, R37, R44 ;  /* 0x0000002515257223 */ /* 0x000fe2000000002c */
[----:B------:R-:W1:Y:S01]  /*1260*/  LDS R31, [R19+0x1d0] ;  /* 0x0001d000131f7984 */ /* 0x000e620000000800 */
[-C--:B---3--:R-:W-:Y:S01]  /*1270*/  FFMA R38, R27, R35.reuse, R38 ;  /* 0x000000231b267223 */ /* 0x088fe20000000026 */
[----:B------:R-:W-:-:S02]  /*1280*/  FFMA R35, R21, R35, R2 ;  /* 0x0000002315237223 */ /* 0x000fc40000000002 */
[----:B------:R-:W2:Y:S04]  /*1290*/  LDS R29, [R19+0x1e0] ;  /* 0x0001e000131d7984 */ /* 0x000ea80000000800 */
[----:B------:R-:W3:Y:S04]  /*12a0*/  LDS R3, [R19+0x1f0] ;  /* 0x0001f00013037984 */ /* 0x000ee80000000800 */
[----:B------:R-:W4:Y:S04]  /*12b0*/  LDS R2, [R17+0x480] ;  /* 0x0004800011027984 */ /* 0x000f280000000800 */
[----:B------:R-:W5:Y:S01]  /*12c0*/  LDS R24, [R19+0x270] ;  /* 0x0002700013187984 */ /* 0x000f620000000800 */
[-C--:B0-----:R-:W-:Y:S01]  /*12d0*/  FFMA R28, R27, R33.reuse, R28 ;  /* 0x000000211b1c7223 */ /* 0x081fe2000000001c */
[----:B------:R-:W-:-:S02]  /*12e0*/  FFMA R33, R21, R33, R42 ;  /* 0x0000002115217223 */ /* 0x000fc4000000002a */
[----:B------:R-:W0:Y:S01]  /*12f0*/  LDS R42, [R19+0x210] ;  /* 0x00021000132a7984 */ /* 0x000e220000000800 */
[-C--:B-1----:R-:W-:Y:S01]  /*1300*/  FFMA R32, R27, R31.reuse, R32 ;  /* 0x0000001f1b207223 */ /* 0x082fe20000000020 */
[----:B------:R-:W-:Y:S02]  /*1310*/  FFMA R31, R21, R31, R40 ;  /* 0x0000001f151f7223 */ /* 0x000fe40000000028 */
[----:B------:R-:W1:Y:S01]  /*1320*/  LDS R40, [R19+0x220] ;  /* 0x0002200013287984 */ /* 0x000e620000000800 */
[-C--:B--2---:R-:W-:Y:S01]  /*1330*/  FFMA R36, R27, R29.reuse, R36 ;  /* 0x0000001d1b247223 */ /* 0x084fe20000000024 */
[----:B------:R-:W-:Y:S01]  /*1340*/  FFMA R29, R21, R29, R34 ;  /* 0x0000001d151d7223 */ /* 0x000fe20000000022 */
[----:B------:R-:W-:Y:S01]  /*1350*/  FFMA R32, R25, R45, R32 ;  /* 0x0000002d19207223 */ /* 0x000fe20000000020 */
[----:B------:R-:W2:Y:S01]  /*1360*/  LDS R34, [R19+0x230] ;  /* 0x0002300013227984 */ /* 0x000ea20000000800 */
[-C--:B---3--:R-:W-:Y:S01]  /*1370*/  FFMA R27, R27, R3.reuse, R30 ;  /* 0x000000031b1b7223 */ /* 0x088fe2000000001e */
[----:B------:R-:W-:-:S02]  /*1380*/  FFMA R21, R21, R3, R26 ;  /* 0x0000000315157223 */ /* 0x000fc4000000001a */
[----:B------:R-:W3:Y:S01]  /*1390*/  LDS R30, [R19+0x240] ;  /* 0x00024000131e7984 */ /* 0x000ee20000000800 */
[----:B----4-:R-:W-:Y:S01]  /*13a0*/  FFMA R43, R41, R2, R43 ;  /* 0x00000002292b7223 */ /* 0x010fe2000000002b */
[----:B------:R-:W-:Y:S02]  /*13b0*/  FFMA R26, R2, R45, R31 ;  /* 0x0000002d021a7223 */ /* 0x000fe4000000001f */
[----:B------:R-:W4:Y:S01]  /*13c0*/  LDS R41, [R19+0x260] ;  /* 0x0002600013297984 */ /* 0x000f220000000800 */
[----:B-----5:R-:W-:-:S03]  /*13d0*/  FFMA R44, R25, R24, R27 ;  /* 0x00000018192c7223 */ /* 0x020fc6000000001b */
[----:B------:R-:W-:Y:S04]  /*13e0*/  LDS R45, [R17+0x500] ;  /* 0x00050000112d7984 */ /* 0x000fe80000000800 */
[----:B------:R-:W5:Y:S04]  /*13f0*/  LDS R31, [R19+0x2a0] ;  /* 0x0002a000131f7984 */ /* 0x000f680000000800 */
[----:B------:R-:W5:Y:S01]  /*1400*/  LDS R27, [R19+0x280] ;  /* 0x00028000131b7984 */ /* 0x000f620000000800 */
[CC--:B0-----:R-:W-:Y:S01]  /*1410*/  FFMA R3, R25.reuse, R42.reuse, R4 ;  /* 0x0000002a19037223 */ /* 0x0c1fe20000000004 */
[C---:B------:R-:W-:Y:S01]  /*1420*/  FFMA R42, R2.reuse, R42, R39 ;  /* 0x0000002a022a7223 */ /* 0x040fe20000000027 */
[-C--:B-1----:R-:W-:Y:S01]  /*1430*/  FFMA R0, R25, R40.reuse, R0 ;  /* 0x0000002819007223 */ /* 0x082fe20000000000 */
[----:B------:R-:W-:-:S02]  /*1440*/  FFMA R40, R2, R40, R37 ;  /* 0x0000002802287223 */ /* 0x000fc40000000025 */
[----:B------:R-:W0:Y:S01]  /*1450*/  LDS R37, [R19+0x2c0] ;  /* 0x0002c00013257984 */ /* 0x000e220000000800 */
[CC--:B--2---:R-:W-:Y:S01]  /*1460*/  FFMA R38, R25.reuse, R34.reuse, R38 ;  /* 0x0000002219267223 */ /* 0x0c4fe20000000026 */
[C---:B------:R-:W-:Y:S02]  /*1470*/  FFMA R34, R2.reuse, R34, R35 ;  /* 0x0000002202227223 */ /* 0x040fe40000000023 */
[----:B------:R-:W1:Y:S01]  /*1480*/  LDS R35, [R19+0x290] ;  /* 0x0002900013237984 */ /* 0x000e620000000800 */
[CC--:B---3--:R-:W-:Y:S01]  /*1490*/  FFMA R28, R25.reuse, R30.reuse, R28 ;  /* 0x0000001e191c7223 */ /* 0x0c8fe2000000001c */
[C---:B------:R-:W-:Y:S02]  /*14a0*/  FFMA R30, R2.reuse, R30, R33 ;  /* 0x0000001e021e7223 */ /* 0x040fe40000000021 */
[----:B------:R-:W-:Y:S01]  /*14b0*/  LDS R33, [R19+0x320] ;  /* 0x0003200013217984 */ /* 0x000fe20000000800 */
[-C--:B----4-:R-:W-:Y:S01]  /*14c0*/  FFMA R36, R25, R41.reuse, R36 ;  /* 0x0000002919247223 */ /* 0x090fe20000000024 */
[C---:B------:R-:W-:Y:S01]  /*14d0*/  FFMA R4, R2.reuse, R41, R29 ;  /* 0x0000002902047223 */ /* 0x040fe2000000001d */
[----:B------:R-:W-:Y:S01]  /*14e0*/  FFMA R2, R2, R24, R21 ;  /* 0x0000001802027223 */ /* 0x000fe20000000015 */
[----:B------:R-:W2:Y:S04]  /*14f0*/  LDS R25, [R19+0x2b0] ;  /* 0x0002b00013197984 */ /* 0x000ea80000000800 */
[----:B------:R-:W3:Y:S01]  /*1500*/  LDS R29, [R17+0x580] ;  /* 0x00058000111d7984 */ /* 0x000ee20000000800 */
[----:B-----5:R-:W-:-:S03]  /*1510*/  FFMA R0, R45, R31, R0 ;  /* 0x0000001f2d007223 */ /* 0x020fc60000000000 */
[----:B------:R-:W4:Y:S01]  /*1520*/  LDS R41, [R19+0x2d0] ;  /* 0x0002d00013297984 */ /* 0x000f220000000800 */
[----:B------:R-:W-:-:S03]  /*1530*/  FFMA R5, R27, R45, R5 ;  /* 0x0000002d1b057223 */ /* 0x000fc60000000005 */
[----:B------:R-:W5:Y:S01]  /*1540*/  LDS R24, [R19+0x2e0] ;  /* 0x0002e00013187984 */ /* 0x000f620000000800 */
[C---:B0-----:R-:W-:Y:S01]  /*1550*/  FFMA R28, R45.reuse, R37, R28 ;  /* 0x000000252d1c7223 */ /* 0x041fe2000000001c */
[C---:B-1----:R-:W-:Y:S01]  /*1560*/  FFMA R3, R45.reuse, R35, R3 ;  /* 0x000000232d037223 */ /* 0x042fe20000000003 */
[-C--:B--2---:R-:W-:Y:S01]  /*1570*/  FFMA R39, R45, R25.reuse, R38 ;  /* 0x000000192d277223 */ /* 0x084fe20000000026 */
[C---:B---3--:R-:W-:Y:S01]  /*1580*/  FFMA R25, R29.reuse, R25, R34 ;  /* 0x000000191d197223 */ /* 0x048fe20000000022 */
[C---:B------:R-:W-:Y:S01]  /*1590*/  FFMA R35, R29.reuse, R35, R42 ;  /* 0x000000231d237223 */ /* 0x040fe2000000002a */
[----:B------:R-:W0:Y:S01]  /*15a0*/  LDS R34, [R19+0x2f0] ;  /* 0x0002f00013227984 */ /* 0x000e220000000800 */
[----:B------:R-:W-:Y:S01]  /*15b0*/  FFMA R31, R29, R31, R40 ;  /* 0x0000001f1d1f7223 */ /* 0x000fe20000000028 */
[-C--:B----4-:R-:W-:Y:S01]  /*15c0*/  FFMA R32, R45, R41.reuse, R32 ;  /* 0x000000292d207223 */ /* 0x090fe20000000020 */
[C---:B------:R-:W-:Y:S01]  /*15d0*/  FFMA R41, R29.reuse, R41, R26 ;  /* 0x000000291d297223 */ /* 0x040fe2000000001a */
[----:B------:R-:W-:Y:S01]  /*15e0*/  FFMA R37, R29, R37, R30 ;  /* 0x000000251d257223 */ /* 0x000fe2000000001e */
[----:B------:R-:W-:Y:S01]  /*15f0*/  LDS R42, [R17+0x680] ;  /* 0x00068000112a7984 */ /* 0x000fe20000000800 */
[----:B------:R-:W-:Y:S01]  /*1600*/  FFMA R43, R27, R29, R43 ;  /* 0x0000001d1b2b7223 */ /* 0x000fe2000000002b */
[-C--:B-----5:R-:W-:Y:S01]  /*1610*/  FFMA R36, R45, R24.reuse, R36 ;  /* 0x000000182d247223 */ /* 0x0a0fe20000000024 */
[----:B------:R-:W-:Y:S01]  /*1620*/  FFMA R21, R29, R24, R4 ;  /* 0x000000181d157223 */ /* 0x000fe20000000004 */
[----:B------:R-:W1:Y:S04]  /*1630*/  LDS R26, [R19+0x310] ;  /* 0x00031000131a7984 */ /* 0x000e680000000800 */
[----:B------:R-:W2:Y:S04]  /*1640*/  LDS R30, [R19+0x300] ;  /* 0x00030000131e7984 */ /* 0x000ea80000000800 */
[----:B------:R-:W3:Y:S04]  /*1650*/  LDS R40, [R17+0x600] ;  /* 0x0006000011287984 */ /* 0x000ee80000000800 */
[----:B------:R-:W4:Y:S01]  /*1660*/  LDS R27, [R19+0x330] ;  /* 0x00033000131b7984 */ /* 0x000f220000000800 */
[-C--:B0-----:R-:W-:Y:S01]  /*1670*/  FFMA R44, R45, R34.reuse, R44 ;  /* 0x000000222d2c7223 */ /* 0x081fe2000000002c */
[----:B------:R-:W-:-:S02]  /*1680*/  FFMA R29, R29, R34, R2 ;  /* 0x000000221d1d7223 */ /* 0x000fc40000000002 */
[----:B------:R-:W0:Y:S01]  /*1690*/  LDS R45, [R19+0x340] ;  /* 0x00034000132d7984 */ /* 0x000e220000000800 */
[----:B-1----:R-:W-:-:S03]  /*16a0*/  FFMA R2, R42, R26, R35 ;  /* 0x0000001a2a027223 */ /* 0x002fc60000000023 */
[----:B------:R-:W1:Y:S01]  /*16b0*/  LDS R35, [R19+0x360] ;  /* 0x0003600013237984 */ /* 0x000e620000000800 */
[----:B--2---:R-:W-:-:S03]  /*16c0*/  FFMA R4, R30, R42, R43 ;  /* 0x0000002a1e047223 */ /* 0x004fc6000000002b */
[----:B------:R-:W2:Y:S01]  /*16d0*/  LDS R43, [R19+0x350] ;  /* 0x00035000132b7984 */ /* 0x000ea20000000800 */
[C---:B---3--:R-:W-:Y:S01]  /*16e0*/  FFMA R3, R40.reuse, R26, R3 ;  /* 0x0000001a28037223 */ /* 0x048fe20000000003 */
[-C--:B------:R-:W-:Y:S01]  /*16f0*/  FFMA R0, R40, R33.reuse, R0 ;  /* 0x0000002128007223 */ /* 0x080fe20000000000 */
[----:B------:R-:W-:Y:S01]  /*1700*/  FFMA R26, R42, R33, R31 ;  /* 0x000000212a1a7223 */ /* 0x000fe2000000001f */
[----:B------:R-:W-:Y:S01]  /*1710*/  FFMA R5, R30, R40, R5 ;  /* 0x000000281e057223 */ /* 0x000fe20000000005 */
[-C--:B----4-:R-:W-:Y:S01]  /*1720*/  FFMA R39, R40, R27.reuse, R39 ;  /* 0x0000001b28277223 */ /* 0x090fe20000000027 */
[C---:B------:R-:W-:Y:S01]  /*1730*/  FFMA R24, R42.reuse, R27, R25 ;  /* 0x0000001b2a187223 */ /* 0x040fe20000000019 */
[----:B------:R-:W3:Y:S04]  /*1740*/  LDS R33, [R19+0x370] ;  /* 0x0003700013217984 */ /* 0x000ee80000000800 */
[----:B------:R-:W-:Y:S04]  /*1750*/  LDS R31, [R19+0x380] ;  /* 0x00038000131f7984 */ /* 0x000fe80000000800 */
[----:B------:R-:W4:Y:S04]  /*1760*/  LDS R25, [R17+0x700] ;  /* 0x0007000011197984 */ /* 0x000f280000000800 */
[----:B------:R-:W5:Y:S01]  /*1770*/  LDS R27, [R17+0x780] ;  /* 0x00078000111b7984 */ /* 0x000f620000000800 */
[-C--:B0-----:R-:W-:Y:S01]  /*1780*/  FFMA R30, R42, R45.reuse, R37 ;  /* 0x0000002d2a1e7223 */ /* 0x081fe20000000025 */
[----:B------:R-:W-:-:S02]  /*1790*/  FFMA R28, R40, R45, R28 ;  /* 0x0000002d281c7223 */ /* 0x000fc4000000001c */
[----:B------:R-:W0:Y:S01]  /*17a0*/  LDS R37, [R19+0x390] ;  /* 0x0003900013257984 */ /* 0x000e220000000800 */
[-C--:B-1----:R-:W-:Y:S01]  /*17b0*/  FFMA R38, R42, R35.reuse, R21 ;  /* 0x000000232a267223 */ /* 0x082fe20000000015 */
[C---:B------:R-:W-:Y:S02]  /*17c0*/  FFMA R36, R40.reuse, R35, R36 ;  /* 0x0000002328247223 */ /* 0x040fe40000000024 */
[----:B------:R-:W1:Y:S01]  /*17d0*/  LDS R21, [R19+0x3a0] ;  /* 0x0003a00013157984 */ /* 0x000e620000000800 */
[-C--:B--2---:R-:W-:Y:S01]  /*17e0*/  FFMA R32, R40, R43.reuse, R32 ;  /* 0x0000002b28207223 */ /* 0x084fe20000000020 */
[----:B------:R-:W-:Y:S02]  /*17f0*/  FFMA R34, R42, R43, R41 ;  /* 0x0000002b2a227223 */ /* 0x000fe40000000029 */
[----:B------:R-:W2:Y:S01]  /*1800*/  LDS R35, [R19+0x3f0] ;  /* 0x0003f00013237984 */ /* 0x000ea20000000800 */
[-C--:B---3--:R-:W-:Y:S01]  /*1810*/  FFMA R40, R40, R33.reuse, R44 ;  /* 0x0000002128287223 */ /* 0x088fe2000000002c */
[----:B------:R-:W-:-:S02]  /*1820*/  FFMA R42, R42, R33, R29 ;  /* 0x000000212a2a7223 */ /* 0x000fc4000000001d */
[----:B------:R-:W3:Y:S04]  /*1830*/  LDS R44, [R19+0x3b0] ;  /* 0x0003b000132c7984 */ /* 0x000ee80000000800 */
[----:B------:R-:W3:Y:S01]  /*1840*/  LDS R29, [R19+0x3c0] ;  /* 0x0003c000131d7984 */ /* 0x000ee20000000800 */
[----:B----4-:R-:W-:-:S03]  /*1850*/  FFMA R5, R31, R25, R5 ;  /* 0x000000191f057223 */ /* 0x010fc60000000005 */
[----:B------:R-:W4:Y:S01]  /*1860*/  LDS R33, [R19+0x3e0] ;  /* 0x0003e00013217984 */ /* 0x000f220000000800 */
[----:B-----5:R-:W-:-:S03]  /*1870*/  FFMA R4, R31, R27, R4 ;  /* 0x0000001b1f047223 */ /* 0x020fc60000000004 */
[----:B------:R-:W5:Y:S01]  /*1880*/  LDS R31, [R19+0x3d0] ;  /* 0x0003d000131f7984 */ /* 0x000f620000000800 */
[-C--:B0-----:R-:W-:Y:S01]  /*1890*/  FFMA R3, R25, R37.reuse, R3 ;  /* 0x0000002519037223 */ /* 0x081fe20000000003 */
[----:B------:R-:W-:Y:S02]  /*18a0*/  FFMA R2, R27, R37, R2 ;  /* 0x000000251b027223 */ /* 0x000fe40000000002 */
[----:B------:R-:W0:Y:S01]  /*18b0*/  LDC R37, c[0x0][0x39c] ;  /* 0x0000e700ff257b82 */ /* 0x000e220000000800 */
[-C--:B-1----:R-:W-:Y:S01]  /*18c0*/  FFMA R0, R25, R21.reuse, R0 ;  /* 0x0000001519007223 */ /* 0x082fe20000000000 */
[----:B------:R-:W-:Y:S01]  /*18d0*/  FFMA R21, R27, R21, R26 ;  /* 0x000000151b157223 */ /* 0x000fe2000000001a */
[C---:B--2---:R-:W-:Y:S01]  /*18e0*/  FFMA R40, R25.reuse, R35, R40 ;  /* 0x0000002319287223 */ /* 0x044fe20000000028 */
[-C--:B---3--:R-:W-:Y:S01]  /*18f0*/  FFMA R26, R25, R44.reuse, R39 ;  /* 0x0000002c191a7223 */ /* 0x088fe20000000027 */
[----:B------:R-:W-:Y:S01]  /*1900*/  FFMA R44, R27, R44, R24 ;  /* 0x0000002c1b2c7223 */ /* 0x000fe20000000018 */
[-C--:B------:R-:W-:Y:S01]  /*1910*/  FFMA R28, R25, R29.reuse, R28 ;  /* 0x0000001d191c7223 */ /* 0x080fe2000000001c */
[----:B------:R-:W-:Y:S01]  /*1920*/  FFMA R29, R27, R29, R30 ;  /* 0x0000001d1b1d7223 */ /* 0x000fe2000000001e */
[----:B0-----:R-:W-:Y:S01]  /*1930*/  LEA R8, R37, R8, 0x2 ;  /* 0x0000000825087211 */ /* 0x001fe200078e10ff */
[-C--:B----4-:R-:W-:Y:S01]  /*1940*/  FFMA R36, R25, R33.reuse, R36 ;  /* 0x0000002119247223 */ /* 0x090fe20000000024 */
[----:B------:R-:W-:Y:S01]  /*1950*/  FFMA R33, R27, R33, R38 ;  /* 0x000000211b217223 */ /* 0x000fe20000000026 */
[----:B------:R-:W-:Y:S01]  /*1960*/  LEA R16, R37, R16, 0x2 ;  /* 0x0000001025107211 */ /* 0x000fe200078e10ff */
[-C--:B-----5:R-:W-:Y:S01]  /*1970*/  FFMA R32, R25, R31.reuse, R32 ;  /* 0x0000001f19207223 */ /* 0x0a0fe20000000020 */
[C---:B------:R-:W-:Y:S01]  /*1980*/  FFMA R31, R27.reuse, R31, R34 ;  /* 0x0000001f1b1f7223 */ /* 0x040fe20000000022 */
[----:B------:R-:W-:Y:S01]  /*1990*/  FFMA R27, R27, R35, R42 ;  /* 0x000000231b1b7223 */ /* 0x000fe2000000002a */
[----:B------:R-:W-:Y:S06]  /*19a0*/  BAR.SYNC.DEFER_BLOCKING 0x0 ;  /* 0x0000000000007b1d */ /* 0x000fec0000010000 */
[----:B------:R-:W-:Y:S05]  /*19b0*/  BRA.U !UP0, `(.L_x_466) ;  /* 0xffffffed08507547 */ /* 0x000fea000b83ffff */
.L_x_459:
[----:B------:R-:W0:Y:S01]  /*19c0*/  LDC.64 R6, c[0x0][0x390] ;  /* 0x0000e400ff067b82 */ /* 0x000e220000000a00 */
[----:B------:R-:W1:Y:S01]  /*19d0*/  LDCU UR5, c[0x0][0x398] ;  /* 0x00007300ff0577ac */ /* 0x000e620008000800 */
[----:B------:R-:W2:Y:S01]  /*19e0*/  LDCU.64 UR14, c[0x0][0x3c0] ;  /* 0x00007800ff0e77ac */ /* 0x000ea20008000a00 */
[----:B0-----:R-:W-:-:S05]  /*19f0*/  IMAD.WIDE.U32 R6, R11, 0x4, R6 ;  /* 0x000000040b067825 */ /* 0x001fca00078e0006 */
[----:B------:R-:W3:Y:S01]  /*1a00*/  LDG.E R8, desc[UR8][R6.64] ;  /* 0x0000000806087981 */ /* 0x000ee2000c1e1900 */
[----:B-1----:R-:W-:Y:S02]  /*1a10*/  IMAD R14, R9, UR5, RZ ;  /* 0x00000005090e7c24 */ /* 0x002fe4000f8e02ff */
[----:B--2---:R-:W-:-:S03]  /*1a20*/  FMUL R5, R5, UR15 ;  /* 0x0000000f05057c20 */ /* 0x004fc60008400000 */
[----:B------:R-:W-:Y:S01]  /*1a30*/  SHF.L.U32 R9, R14, 0x2, RZ ;  /* 0x000000020e097819 */ /* 0x000fe200000006ff */
[----:B---3--:R-:W-:-:S04]  /*1a40*/  FFMA R5, R8, UR14, R5 ;  /* 0x0000000e08057c23 */ /* 0x008fc80008000005 */
[----:B------:R-:W-:Y:S01]  /*1a50*/  IMAD.WIDE R8, R9, 0x4, R6 ;  /* 0x0000000409087825 */ /* 0x000fe200078e0206 */
[----:B------:R0:W-:Y:S04]  /*1a60*/  STG.E desc[UR8][R6.64], R5 ;  /* 0x0000000506007986 */ /* 0x0001e8000c101908 */
        /* <DEDUP_REMOVED lines=13> */
[----:B0-----:R-:W-:Y:S01]  /*1b40*/  FMUL R5, R26, UR15 ;  /* 0x0000000f1a057c20 */ /* 0x001fe20008400000 */
[----:B------:R-:W-:-:S05]  /*1b50*/  SHF.L.U32 R17, R14, 0x4, RZ ;  /* 0x000000040e117819 */ /* 0x000fca00000006ff */
[----:B------:R-:W-:-:S04]  /*1b60*/  IMAD.WIDE R16, R17, 0x4, R6 ;  /* 0x0000000411107825 */ /* 0x000fc800078e0206 */
[----:B---3--:R-:W-:-:S05]  /*1b70*/  FFMA R5, R0, UR14, R5 ;  /* 0x0000000e00057c23 */ /* 0x008fca0008000005 */
[----:B------:R0:W-:Y:S04]  /*1b80*/  STG.E desc[UR8][R12.64], R5 ;  /* 0x000000050c007986 */ /* 0x0001e8000c101908 */
[----:B------:R-:W3:Y:S01]  /*1b90*/  LDG.E R0, desc[UR8][R16.64] ;  /* 0x0000000810007981 */ /* 0x000ee2000c1e1900 */
[----:B-1----:R-:W-:Y:S01]  /*1ba0*/  FMUL R3, R28, UR15 ;  /* 0x0000000f1c037c20 */ /* 0x002fe20008400000 */
[----:B------:R-:W-:-:S04]  /*1bb0*/  IMAD R19, R14, 0x14, RZ ;  /* 0x000000140e137824 */ /* 0x000fc800078e02ff */
[----:B------:R-:W-:-:S04]  /*1bc0*/  IMAD.WIDE R18, R19, 0x4, R6 ;  /* 0x0000000413127825 */ /* 0x000fc800078e0206 */
[----:B---3--:R-:W-:-:S05]  /*1bd0*/  FFMA R3, R0, UR14, R3 ;  /* 0x0000000e00037c23 */ /* 0x008fca0008000003 */
[----:B------:R1:W-:Y:S04]  /*1be0*/  STG.E desc[UR8][R16.64], R3 ;  /* 0x0000000310007986 */ /* 0x0003e8000c101908 */
[----:B------:R-:W3:Y:S01]  /*1bf0*/  LDG.E R0, desc[UR8][R18.64] ;  /* 0x0000000812007981 */ /* 0x000ee2000c1e1900 */
[----:B--2---:R-:W-:Y:S01]  /*1c00*/  FMUL R15, R32, UR15 ;  /* 0x0000000f200f7c20 */ /* 0x004fe20008400000 */
[----:B------:R-:W-:-:S04]  /*1c10*/  IMAD R23, R14, 0x18, RZ ;  /* 0x000000180e177824 */ /* 0x000fc800078e02ff */
[----:B------:R-:W-:-:S04]  /*1c20*/  IMAD.WIDE R22, R23, 0x4, R6 ;  /* 0x0000000417167825 */ /* 0x000fc800078e0206 */
[----:B---3--:R-:W-:-:S05]  /*1c30*/  FFMA R25, R0, UR14, R15 ;  /* 0x0000000e00197c23 */ /* 0x008fca000800000f */
[----:B------:R2:W-:Y:S04]  /*1c40*/  STG.E desc[UR8][R18.64], R25 ;  /* 0x0000001912007986 */ /* 0x0005e8000c101908 */
[----:B------:R-:W3:Y:S01]  /*1c50*/  LDG.E R0, desc[UR8][R22.64] ;  /* 0x0000000816007981 */ /* 0x000ee2000c1e1900 */
[----:B0-----:R-:W-:Y:S01]  /*1c60*/  FMUL R5, R36, UR15 ;  /* 0x0000000f24057c20 */ /* 0x001fe20008400000 */
[----:B------:R-:W-:-:S04]  /*1c70*/  IMAD R15, R14, 0x1c, RZ ;  /* 0x0000001c0e0f7824 */ /* 0x000fc800078e02ff */
[----:B------:R-:W-:-:S04]  /*1c80*/  IMAD.WIDE R14, R15, 0x4, R6 ;  /* 0x000000040f0e7825 */ /* 0x000fc800078e0206 */
[----:B---3--:R-:W-:-:S05]  /*1c90*/  FFMA R5, R0, UR14, R5 ;  /* 0x0000000e00057c23 */ /* 0x008fca0008000005 */
[----:B------:R-:W-:Y:S04]  /*1ca0*/  STG.E desc[UR8][R22.64], R5 ;  /* 0x0000000516007986 */ /* 0x000fe8000c101908 */
[----:B------:R-:W3:Y:S01]  /*1cb0*/  LDG.E R0, desc[UR8][R14.64] ;  /* 0x000000080e007981 */ /* 0x000ee2000c1e1900 */
[----:B-1----:R-:W-:-:S04]  /*1cc0*/  FMUL R3, R40, UR15 ;  /* 0x0000000f28037c20 */ /* 0x002fc80008400000 */
[----:B---3--:R-:W-:-:S05]  /*1cd0*/  FFMA R3, R0, UR14, R3 ;  /* 0x0000000e00037c23 */ /* 0x008fca0008000003 */
[----:B------:R0:W-:Y:S04]  /*1ce0*/  STG.E desc[UR8][R14.64], R3 ;  /* 0x000000030e007986 */ /* 0x0001e8000c101908 */
[----:B------:R-:W3:Y:S01]  /*1cf0*/  LDG.E R0, desc[UR8][R6.64+0x80] ;  /* 0x0000800806007981 */ /* 0x000ee2000c1e1900 */
[----:B--2---:R-:W-:-:S04]  /*1d00*/  FMUL R25, R4, UR15 ;  /* 0x0000000f04197c20 */ /* 0x004fc80008400000 */
[----:B---3--:R-:W-:-:S05]  /*1d10*/  FFMA R25, R0, UR14, R25 ;  /* 0x0000000e00197c23 */ /* 0x008fca0008000019 */
        /* <DEDUP_REMOVED lines=30> */
.L_x_467:
        /* <DEDUP_REMOVED lines=16> */
.L_x_1062:


//--------------------- .text._Z20filterActs_YxX_colorILi4ELi32ELi2ELi4ELi2ELb1ELb1EEvPfS0_S0_iiiiiiiiiiffi --------------------------
	.section	.text._Z20filterActs_YxX_colorILi4ELi32ELi2ELi4ELi2ELb1ELb1EEvPfS0_S0_iiiiiiiiiiffi,"ax",@progbits
	.align	128
        .global         _Z20filterActs_YxX_colorILi4ELi32ELi2ELi4ELi2ELb1ELb1EEvPfS0_S0_iiiiiiiiiiffi
        .type           _Z20filterActs_YxX_colorILi4ELi32ELi2ELi4ELi2ELb1ELb1EEvPfS0_S0_iiiiiiiiiiffi,@function
        .size           _Z20filterActs_YxX_colorILi4ELi32ELi2ELi4ELi2ELb1ELb1EEvPfS0_S0_iiiiiiiiiiffi,(.L_x_1063 - _Z20filterActs_YxX_colorILi4ELi32ELi2ELi4ELi2ELb1ELb1EEvPfS0_S0_iiiiiiiiiiffi)
        .other          _Z20filterActs_YxX_colorILi4ELi32ELi2ELi4ELi2ELb1ELb1EEvPfS0_S0_iiiiiiiiiiffi,@"STO_CUDA_ENTRY STV_DEFAULT"
_Z20filterActs_YxX_colorILi4ELi32ELi2ELi4ELi2ELb1ELb1EEvPfS0_S0_iiiiiiiiiiffi:
.text._Z20filterActs_YxX_colorILi4ELi32ELi2ELi4ELi2ELb1ELb1EEvPfS0_S0_iiiiiiiiiiffi:
        /* <DEDUP_REMOVED lines=10> */
[----:B------:R-:W3:Y:S01]  /*00a0*/  S2R R11, SR_TID.X ;  /* 0x00000000000b7919 */ /* 0x000ee20000002100 */
[----:B------:R-:W5:Y:S01]  /*00b0*/  LDCU UR6, c[0x0][0x398] ;  /* 0x00007300ff0677ac */ /* 0x000f620008000800 */
[----:B------:R-:W-:Y:S01]  /*00c0*/  HFMA2 R16, -RZ, RZ, 0, 0 ;  /* 0x00000000ff107431 */ /* 0x000fe200000001ff */
[----:B------:R-:W-:Y:S01]  /*00d0*/  MOV R36, RZ ;  /* 0x000000ff00247202 */ /* 0x000fe20000000f00 */
[----:B------:R-:W5:Y:S01]  /*00e0*/  S2R R8, SR_CTAID.X ;  /* 0x0000000000087919 */ /* 0x000f620000002500 */
[----:B------:R-:W-:Y:S01]  /*00f0*/  MOV R25, RZ ;  /* 0x000000ff00197202 */ /* 0x000fe20000000f00 */
[----:B------:R-:W0:Y:S01]  /*0100*/  LDCU.64 UR8, c[0x0][0x358] ;  /* 0x00006b00ff0877ac */ /* 0x000e220008000a00 */
[----:B------:R-:W4:Y:S01]  /*0110*/  LDC R14, c[0x0][0x3b8] ;  /* 0x0000ee00ff0e7b82 */ /* 0x000f220000000800 */
        /* <DEDUP_REMOVED lines=27> */
[----:B------:R-:W-:-:S04]  /*02d0*/  @!P0 LOP3.LUT R7, RZ, R4, RZ, 0x33, !PT ;  /* 0x00000004ff078212 */ /* 0x000fc800078e33ff */
[----:B------:R-:W-:-:S05]  /*02e0*/  IADD3 R6, PT, PT, -R7, RZ, RZ ;  /* 0x000000ff07067210 */ /* 0x000fca0007ffe1ff */
[----:B------:R-:W-:Y:S02]  /*02f0*/  IMAD R5, R4, R6, R5 ;  /* 0x0000000604057224 */ /* 0x000fe400078e0205 */
[----:B------:R-:W-:Y:S02]  /*0300*/  IMAD R4, R0, R12, R3 ;  /* 0x0000000c00047224 */ /* 0x000fe400078e0203 */
[----:B------:R-:W-:-:S03]  /*0310*/  @!P1 IMAD R6, R12, UR7, RZ ;  /* 0x000000070c069c24 */ /* 0x000fc6000f8e02ff */
[----:B------:R-:W-:Y:S01]  /*0320*/  LEA R9, R5, R4, 0x4 ;  /* 0x0000000405097211 */ /* 0x000fe200078e20ff */
[----:B------:R-:W-:Y:S01]  /*0330*/  @!P1 IMAD R6, R7, R6, RZ ;  /* 0x0000000607069224 */ /* 0x000fe200078e02ff */
[----:B------:R-:W-:Y:S01]  /*0340*/  LEA R4, R5, R10, 0x4 ;  /* 0x0000000a05047211 */ /* 0x000fe200078e20ff */
[----:B----4-:R-:W-:Y:S02]  /*0350*/  IMAD R5, R14, UR5, RZ ;  /* 0x000000050e057c24 */ /* 0x010fe4000f8e02ff */
[----:B-----5:R-:W-:Y:S01]  /*0360*/  IMAD.WIDE R18, R9, 0x4, R18 ;  /* 0x0000000409127825 */ /* 0x020fe200078e0212 */
[----:B------:R-:W-:-:S05]  /*0370*/  @!P1 SHF.L.U32 R9, R6, 0x1, RZ ;  /* 0x0000000106099819 */ /* 0x000fca00000006ff */
[----:B------:R-:W-:-:S04]  /*0380*/  @!P1 IMAD.WIDE R18, R9, 0x4, R18 ;  /* 0x0000000409129825 */ /* 0x000fc800078e0212 */
[----:B------:R-:W-:Y:S01]  /*0390*/  IMAD R9, R4, R5, R7 ;  /* 0x0000000504097224 */ /* 0x000fe200078e0207 */
[----:B------:R-:W-:Y:S02]  /*03a0*/  LEA R4, R8, R11, 0x6 ;  /* 0x0000000b08047211 */ /* 0x000fe400078e30ff */
        /* <DEDUP_REMOVED lines=9> */
[----:B------:R-:W-:Y:S01]  /*0440*/  MOV R21, RZ ;  /* 0x000000ff00157202 */ /* 0x000fe20000000f00 */
[----:B------:R-:W-:Y:S01]  /*0450*/  UMOV UR4, 0x400 ;  /* 0x0000040000047882 */ /* 0x000fe20000000000 */
[----:B------:R-:W3:Y:S01]  /*0460*/  LDCU UR14, c[0x0][0x398] ;  /* 0x00007300ff0e77ac */ /* 0x000ee20008000800 */
[----:B------:R-:W-:Y:S01]  /*0470*/  UIADD3 UR5, UPT, UPT, UR4, 0x200, URZ ;  /* 0x0000020004057890 */ /* 0x000fe2000fffe0ff */
[----:B------:R-:W4:Y:S01]  /*0480*/  LDCU UR11, c[0x0][0x3bc] ;  /* 0x00007780ff0b77ac */ /* 0x000f220008000800 */
[----:B------:R-:W1:Y:S01]  /*0490*/  LDCU.64 UR12, c[0x0][0x380] ;  /* 0x00007000ff0c77ac */ /* 0x000e620008000a00 */
        /* <DEDUP_REMOVED lines=20> */
[----:B------:R-:W1:Y:S01]  /*05e0*/  LDC R13, c[0x0][0x3ac] ;  /* 0x0000eb00ff0d7b82 */ /* 0x000e620000000800 */
[----:B------:R-:W-:-:S10]  /*05f0*/  ISETP.NE.AND P2, PT, R14, RZ, PT ;  /* 0x000000ff0e00720c */ /* 0x000fd40003f45270 */
[----:B------:R-:W-:-:S04]  /*0600*/  @P0 IADD3 R9, PT, PT, R9, 0x1, RZ ;  /* 0x0000000109090810 */ /* 0x000fc80007ffe0ff */
[----:B------:R-:W-:Y:S02]  /*0610*/  @!P1 IADD3 R9, PT, PT, -R9, RZ, RZ ;  /* 0x000000ff09099210 */ /* 0x000fe40007ffe1ff */
[----:B------:R-:W-:-:S04]  /*0620*/  @!P2 LOP3.LUT R9, RZ, R14, RZ, 0x33, !PT ;  /* 0x0000000eff09a212 */ /* 0x000fc800078e33ff */
[----:B------:R-:W-:-:S05]  /*0630*/  IADD3 R8, PT, PT, -R9, RZ, RZ ;  /* 0x000000ff09087210 */ /* 0x000fca0007ffe1ff */
[----:B------:R-:W-:Y:S02]  /*0640*/  IMAD R8, R14, R8, R7 ;  /* 0x000000080e087224 */ /* 0x000fe400078e0207 */
[--C-:B-1----:R-:W-:Y:S01]  /*0650*/  IMAD R7, R9, UR10, R13.reuse ;  /* 0x0000000a09077c24 */ /* 0x102fe2000f8e020d */
[----:B------:R-:W-:Y:S01]  /*0660*/  LEA R9, R3, UR4, 0x2 ;  /* 0x0000000403097c11 */ /* 0x000fe2000f8e10ff */
[----:B------:R-:W-:Y:S01]  /*0670*/  IMAD R8, R8, UR10, R13 ;  /* 0x0000000a08087c24 */ /* 0x000fe2000f8e020d */
[----:B------:R-:W-:Y:S02]  /*0680*/  MOV R3, RZ ;  /* 0x000000ff00037202 */ /* 0x000fe40000000f00 */
[----:B------:R-:W-:Y:S02]  /*0690*/  LEA R14, R0, R9, 0x6 ;  /* 0x00000009000e7211 */ /* 0x000fe400078e30ff */
[C---:B------:R-:W-:Y:S02]  /*06a0*/  LEA R9, R10.reuse, R11, 0x8 ;  /* 0x0000000b0a097211 */ /* 0x040fe400078e40ff */
[----:B------:R-:W-:Y:S01]  /*06b0*/  LEA R13, R10, UR4, 0x2 ;  /* 0x000000040a0d7c11 */ /* 0x000fe2000f8e10ff */
[----:B---34-:R-:W-:-:S06]  /*06c0*/  UMOV UR4, URZ ;  /* 0x000000ff00047c82 */ /* 0x018fcc0008000000 */
.L_x_475:
        /* <DEDUP_REMOVED lines=12> */
.L_x_471:
[----:B------:R1:W-:Y:S04]  /*0790*/  STS [R14], RZ ;  /* 0x000000ff0e007388 */ /* 0x0003e80000000800 */
[----:B------:R1:W-:Y:S02]  /*07a0*/  STS [R14+0x100], RZ ;  /* 0x000100ff0e007388 */ /* 0x0003e40000000800 */
.L_x_470:
[----:B------:R-:W-:Y:S05]  /*07b0*/  BSYNC.RECONVERGENT B0 ;  /* 0x0000000000007941 */ /* 0x000fea0003800200 */
.L_x_469:
        /* <DEDUP_REMOVED lines=29> */
[----:B------:R-:W-:-:S05]  /*0990*/  IADD3 R17, PT, PT, -R24, RZ, RZ ;  /* 0x000000ff18117210 */ /* 0x000fca0007ffe1ff */
        /* <DEDUP_REMOVED lines=10> */
[----:B------:R-:W-:Y:S01]  /*0a40*/  IMAD R15, R17, R23, R24 ;  /* 0x00000017110f7224 */ /* 0x000fe200078e0218 */
[----:B------:R-:W-:-:S03]  /*0a50*/  ISETP.GE.AND P0, PT, R4, UR14, PT ;  /* 0x0000000e04007c0c */ /* 0x000fc6000bf06270 */
[----:B------:R-:W-:Y:S01]  /*0a60*/  IMAD R22, R22, R23, R24 ;  /* 0x0000001716167224 */ /* 0x000fe200078e0218 */
[----:B------:R-:W-:Y:S01]  /*0a70*/  SHF.R.S32.HI R24, RZ, 0x1f, R4 ;  /* 0x0000001fff187819 */ /* 0x000fe20000011404 */
        /* <DEDUP_REMOVED lines=10> */
[----:B------:R-:W2:Y:S04]  /*0b20*/  @!P0 LDG.E R24, desc[UR8][R26.64] ;  /* 0x000000081a188981 */ /* 0x000ea8000c1e1900 */
[----:B------:R-:W3:Y:S01]  /*0b30*/  @!P0 LDG.E R28, desc[UR8][R22.64] ;  /* 0x00000008161c8981 */ /* 0x000ee2000c1e1900 */
[----:B------:R-:W-:-:S04]  /*0b40*/  IADD3 R15, PT, PT, R4, 0x20, RZ ;  /* 0x00000020040f7810 */ /* 0x000fc80007ffe0ff */
[----:B------:R-:W-:-:S13]  /*0b50*/  ISETP.GE.AND P1, PT, R15, UR14, PT ;  /* 0x0000000e0f007c0c */ /* 0x000fda000bf26270 */
[----:B------:R4:W-:Y:S04]  /*0b60*/  @P1 STS [R9+0x80], RZ ;  /* 0x000080ff09001388 */ /* 0x0009e80000000800 */
[----:B------:R4:W-:Y:S04]  /*0b70*/  @P1 STS [R9+0x480], RZ ;  /* 0x000480ff09001388 */ /* 0x0009e80000000800 */
[----:B--2---:R4:W-:Y:S04]  /*0b80*/  @!P0 STS [R9], R24 ;  /* 0x0000001809008388 */ /* 0x0049e80000000800 */
[----:B---3--:R4:W-:Y:S04]  /*0b90*/  @!P0 STS [R9+0x400], R28 ;  /* 0x0004001c09008388 */ /* 0x0089e80000000800 */
[----:B------:R4:W-:Y:S04]  /*0ba0*/  @P0 STS [R9], RZ ;  /* 0x000000ff09000388 */ /* 0x0009e80000000800 */
[----:B------:R4:W-:Y:S01]  /*0bb0*/  @P0 STS [R9+0x400], RZ ;  /* 0x000400ff09000388 */ /* 0x0009e20000000800 */
[----:B------:R-:W-:Y:S05]  /*0bc0*/  @P1 BRA `(.L_x_473) ;  /* 0x0000000000241947 */ /* 0x000fea0003800000 */
[----:B------:R-:W2:Y:S04]  /*0bd0*/  LDG.E R26, desc[UR8][R26.64+0x80] ;  /* 0x000080081a1a7981 */ /* 0x000ea8000c1e1900 */
[----:B------:R-:W3:Y:S04]  /*0be0*/  LDG.E R22, desc[UR8][R22.64+0x80] ;  /* 0x0000800816167981 */ /* 0x000ee8000c1e1900 */
[----:B--2---:R0:W-:Y:S04]  /*0bf0*/  STS [R9+0x80], R26 ;  /* 0x0000801a09007388 */ /* 0x0041e80000000800 */
[----:B---3--:R0:W-:Y:S01]  /*0c00*/  STS [R9+0x480], R22 ;  /* 0x0004801609007388 */ /* 0x0081e20000000800 */
[----:B------:R-:W-:Y:S05]  /*0c10*/  BRA `(.L_x_473) ;  /* 0x0000000000107947 */ /* 0x000fea0003800000 */
.L_x_474:
[----:B------:R2:W-:Y:S04]  /*0c20*/  STS [R9], RZ ;  /* 0x000000ff09007388 */ /* 0x0005e80000000800 */
[----:B------:R2:W-:Y:S04]  /*0c30*/  STS [R9+0x400], RZ ;  /* 0x000400ff09007388 */ /* 0x0005e80000000800 */
[----:B------:R2:W-:Y:S04]  /*0c40*/  STS [R9+0x80], RZ ;  /* 0x000080ff09007388 */ /* 0x0005e80000000800 */
[----:B------:R2:W-:Y:S02]  /*0c50*/  STS [R9+0x480], RZ ;  /* 0x000480ff09007388 */ /* 0x0005e40000000800 */
.L_x_473:
[----:B------:R-:W-:Y:S05]  /*0c60*/  BSYNC.RECONVERGENT B0 ;  /* 0x0000000000007941 */ /* 0x000fea0003800200 */
.L_x_472:
[----:B------:R-:W-:Y:S01]  /*0c70*/  BAR.SYNC.DEFER_BLOCKING 0x0 ;  /* 0x0000000000007b1d */ /* 0x000fe20000010000 */
[----:B------:R-:W-:Y:S01]  /*0c80*/  UIADD3 UR4, UPT, UPT, UR4, 0x4, URZ ;  /* 0x0000000404047890 */ /* 0x000fe2000fffe0ff */
[----:B------:R-:W-:Y:S02]  /*0c90*/  IADD3 R10, PT, PT, R10, 0x4, RZ ;  /* 0x000000040a0a7810 */ /* 0x000fe40007ffe0ff */
[----:B------:R-:W-:Y:S01]  /*0ca0*/  IADD3 R0, PT, PT, R0, 0x4, RZ ;  /* 0x0000000400007810 */ /* 0x000fe20007ffe0ff */
[----:B------:R-:W-:Y:S01]  /*0cb0*/  UISETP.GE.U32.AND UP0, UPT, UR4, UR7, UPT ;  /* 0x000000070400728c */ /* 0x000fe2000bf06070 */
[----:B------:R-:W-:Y:S04]  /*0cc0*/  LDS R33, [R13] ;  /* 0x000000000d217984 */ /* 0x000fe80000000800 */
[----:B------:R-:W3:Y:S04]  /*0cd0*/  LDS R15, [R11] ;  /* 0x000000000b0f7984 */ /* 0x000ee80000000800 */
[----:B0-----:R-:W0:Y:S04]  /*0ce0*/  LDS R26, [R11+0x80] ;  /* 0x000080000b1a7984 */ /* 0x001e280000000800 */
[----:B------:R-:W5:Y:S04]  /*0cf0*/  LDS R34, [R13+0x10] ;  /* 0x000010000d227984 */ /* 0x000f680000000800 */
[----:B------:R-:W1:Y:S04]  /*0d00*/  LDS R31, [R13+0x20] ;  /* 0x000020000d1f7984 */ /* 0x000e680000000800 */
[----:B------:R-:W2:Y:S04]  /*0d10*/  LDS R29, [R13+0x30] ;  /* 0x000030000d1d7984 */ /* 0x000ea80000000800 */
[----:B------:R-:W-:Y:S04]  /*0d20*/  LDS R22, [R13+0x40] ;  /* 0x000040000d167984 */ /* 0x000fe80000000800 */
[----:B------:R-:W2:Y:S04]  /*0d30*/  LDS R23, [R11+0x100] ;  /* 0x000100000b177984 */ /* 0x000ea80000000800 */
[----:B------:R-:W2:Y:S04]  /*0d40*/  LDS R27, [R11+0x180] ;  /* 0x000180000b1b7984 */ /* 0x000ea80000000800 */
[----:B----4-:R-:W4:Y:S04]  /*0d50*/  LDS R28, [R13+0x50] ;  /* 0x000050000d1c7984 */ /* 0x010f280000000800 */
[----:B------:R-:W4:Y:S01]  /*0d60*/  LDS R24, [R13+0x60] ;  /* 0x000060000d187984 */ /* 0x000f220000000800 */
[----:B---3--:R-:W-:-:S03]  /*0d70*/  FFMA R17, R33, R15, R16 ;  /* 0x0000000f21117223 */ /* 0x008fc60000000010 */
[----:B------:R-:W-:Y:S01]  /*0d80*/  LDS R35, [R13+0xc0] ;  /* 0x0000c0000d237984 */ /* 0x000fe20000000800 */
[----:B0-----:R-:W-:-:S03]  /*0d90*/  FFMA R5, R33, R26, R5 ;  /* 0x0000001a21057223 */ /* 0x001fc60000000005 */
[----:B------:R-:W0:Y:S01]  /*0da0*/  LDS R16, [R13+0x70] ;  /* 0x000070000d107984 */ /* 0x000e220000000800 */
[CC--:B-----5:R-:W-:Y:S01]  /*0db0*/  FFMA R32, R15.reuse, R34.reuse, R32 ;  /* 0x000000220f207223 */ /* 0x0e0fe20000000020 */
[C---:B------:R-:W-:Y:S01]  /*0dc0*/  FFMA R34, R26.reuse, R34, R25 ;  /* 0x000000221a227223 */ /* 0x040fe20000000019 */
[CC--:B-1----:R-:W-:Y:S01]  /*0dd0*/  FFMA R25, R15.reuse, R31.reuse, R20 ;  /* 0x0000001f0f197223 */ /* 0x0c2fe20000000014 */
[C---:B------:R-:W-:Y:S02]  /*0de0*/  FFMA R31, R26.reuse, R31, R30 ;  /* 0x0000001f1a1f7223 */ /* 0x040fe4000000001e */
[----:B------:R-:W-:Y:S01]  /*0df0*/  LDS R30, [R13+0x90] ;  /* 0x000090000d1e7984 */ /* 0x000fe20000000800 */
[-C--:B--2---:R-:W-:Y:S01]  /*0e00*/  FFMA R15, R15, R29.reuse, R36 ;  /* 0x0000001d0f0f7223 */ /* 0x084fe20000000024 */
[----:B------:R-:W-:Y:S02]  /*0e10*/  FFMA R29, R26, R29, R21 ;  /* 0x0000001d1a1d7223 */ /* 0x000fe40000000015 */
[----:B------:R-:W-:Y:S04]  /*0e20*/  LDS R21, [R13+0x80] ;  /* 0x000080000d157984 */ /* 0x000fe80000000800 */
[----:B------:R-:W-:Y:S01]  /*0e30*/  LDS R26, [R13+0xa0] ;  /* 0x0000a0000d1a7984 */ /* 0x000fe20000000800 */
[----:B------:R-:W-:-:S03]  /*0e40*/  FFMA R20, R22, R23, R17 ;  /* 0x0000001716147223 */ /* 0x000fc60000000011 */
[----:B------:R-:W1:Y:S01]  /*0e50*/  LDS R17, [R11+0x200] ;  /* 0x000200000b117984 */ /* 0x000e620000000800 */
[----:B------:R-:W-:-:S03]  /*0e60*/  FFMA R36, R22, R27, R5 ;  /* 0x0000001b16247223 */ /* 0x000fc60000000005 */
[----:B------:R-:W2:Y:S01]  /*0e70*/  LDS R5, [R11+0x280] ;  /* 0x000280000b057984 */ /* 0x000ea20000000800 */
[-C--:B----4-:R-:W-:Y:S01]  /*0e80*/  FFMA R32, R23, R28.reuse, R32 ;  /* 0x0000001c17207223 */ /* 0x090fe20000000020 */
[----:B------:R-:W-:Y:S02]  /*0e90*/  FFMA R28, R27, R28, R34 ;  /* 0x0000001c1b1c7223 */ /* 0x000fe40000000022 */
[----:B------:R-:W3:Y:S01]  /*0ea0*/  LDS R22, [R13+0xb0] ;  /* 0x0000b0000d167984 */ /* 0x000ee20000000800 */
[-C--:B------:R-:W-:Y:S01]  /*0eb0*/  FFMA R25, R23, R24.reuse, R25 ;  /* 0x0000001817197223 */ /* 0x080fe20000000019 */
[----:B------:R-:W-:Y:S02]  /*0ec0*/  FFMA R24, R27, R24, R31 ;  /* 0x000000181b187223 */ /* 0x000fe4000000001f */
[----:B------:R-:W4:Y:S04]  /*0ed0*/  LDS R34, [R11+0x300] ;  /* 0x000300000b227984 */ /* 0x000f280000000800 */
[----:B------:R-:W5:Y:S01]  /*0ee0*/  LDS R31, [R13+0xe0] ;  /* 0x0000e0000d1f7984 */ /* 0x000f620000000800 */
[-C--:B0-----:R-:W-:Y:S01]  /*0ef0*/  FFMA R23, R23, R16.reuse, R15 ;  /* 0x0000001017177223 */ /* 0x081fe2000000000f */
[----:B------:R-:W-:-:S02]  /*0f00*/  FFMA R16, R27, R16, R29 ;  /* 0x000000101b107223 */ /* 0x000fc4000000001d */
[----:B------:R-:W0:Y:S04]  /*0f10*/  LDS R15, [R11+0x380] ;  /* 0x000380000b0f7984 */ /* 0x000e280000000800 */
[----:B------:R-:W-:Y:S04]  /*0f20*/  LDS R27, [R13+0x100] ;  /* 0x000100000d1b7984 */ /* 0x000fe80000000800 */
[----:B------:R-:W-:Y:S01]  /*0f30*/  LDS R29, [R13+0x120] ;  /* 0x000120000d1d7984 */ /* 0x000fe20000000800 */
[C---:B-1----:R-:W-:Y:S01]  /*0f40*/  FFMA R20, R21.reuse, R17, R20 ;  /* 0x0000001115147223 */ /* 0x042fe20000000014 */
[----:B--2---:R-:W-:Y:S01]  /*0f50*/  FFMA R36, R21, R5, R36 ;  /* 0x0000000515247223 */ /* 0x004fe20000000024 */
[-C--:B------:R-:W-:Y:S01]  /*0f60*/  FFMA R21, R17, R30.reuse, R32 ;  /* 0x0000001e11157223 */ /* 0x080fe20000000020 */
[----:B------:R-:W-:Y:S01]  /*0f70*/  FFMA R30, R5, R30, R28 ;  /* 0x0000001e051e7223 */ /* 0x000fe2000000001c */
[-C--:B------:R-:W-:Y:S01]  /*0f80*/  FFMA R28, R17, R26.reuse, R25 ;  /* 0x0000001a111c7223 */ /* 0x080fe20000000019 */
[----:B------:R-:W-:Y:S01]  /*0f90*/  FFMA R26, R5, R26, R24 ;  /* 0x0000001a051a7223 */ /* 0x000fe20000000018 */
[----:B------:R-:W1:Y:S01]  /*0fa0*/  LDS R25, [R13+0xd0] ;  /* 0x0000d0000d197984 */ /* 0x000e620000000800 */
[-C--:B---3--:R-:W-:Y:S01]  /*0fb0*/  FFMA R24, R17, R22.reuse, R23 ;  /* 0x0000001611187223 */ /* 0x088fe20000000017 */
[----:B------:R-:W-:Y:S01]  /*0fc0*/  FFMA R22, R5, R22, R16 ;  /* 0x0000001605167223 */ /* 0x000fe20000000010 */
[----:B----4-:R-:W-:Y:S01]  /*0fd0*/  FFMA R20, R35, R34, R20 ;  /* 0x0000002223147223 */ /* 0x010fe20000000014 */
[----:B------:R-:W2:Y:S01]  /*0fe0*/  LDS R17, [R13+0xf0] ;  /* 0x0000f0000d117984 */ /* 0x000ea20000000800 */
[----:B-----5:R-:W-:-:S03]  /*0ff0*/  FFMA R33, R34, R31, R28 ;  /* 0x0000001f22217223 */ /* 0x020fc6000000001c */
[----:B------:R-:W3:Y:S01]  /*1000*/  LDS R32, [R11+0x400] ;  /* 0x000400000b207984 */ /* 0x000ee20000000800 */
[----:B0-----:R-:W-:-:S03]  /*1010*/  FFMA R35, R35, R15, R36 ;  /* 0x0000000f23237223 */ /* 0x001fc60000000024 */
[----:B------:R-:W0:Y:S01]  /*1020*/  LDS R16, [R11+0x480] ;  /* 0x000480000b107984 */ /* 0x000e220000000800 */
[----:B------:R-:W-:-:S03]  /*1030*/  FFMA R31, R15, R31, R26 ;  /* 0x0000001f0f1f7223 */ /* 0x000fc6000000001a */
[----:B------:R-:W4:Y:S04]  /*1040*/  LDS R23, [R13+0x110] ;  /* 0x000110000d177984 */ /* 0x000f280000000800 */
[----:B------:R-:W5:Y:S04]  /*1050*/  LDS R5, [R13+0x130] ;  /* 0x000130000d057984 */ /* 0x000f680000000800 */
[----:B------:R-:W-:Y:S04]  /*1060*/  LDS R26, [R11+0x500] ;  /* 0x000500000b1a7984 */ /* 0x000fe80000000800 */
[----:B------:R-:W-:Y:S01]  /*1070*/  LDS R36, [R13+0x190] ;  /* 0x000190000d247984 */ /* 0x000fe20000000800 */
[CC--:B-1----:R-:W-:Y:S01]  /*1080*/  FFMA R21, R34.reuse, R25.reuse, R21 ;  /* 0x0000001922157223 */ /* 0x0c2fe20000000015 */
[C---:B------:R-:W-:Y:S01]  /*1090*/  FFMA R25, R15.reuse, R25, R30 ;  /* 0x000000190f197223 */ /* 0x040fe2000000001e */
[-C--:B--2---:R-:W-:Y:S01]  /*10a0*/  FFMA R34, R34, R17.reuse, R24 ;  /* 0x0000001122227223 */ /* 0x084fe20000000018 */
[----:B------:R-:W-:Y:S01]  /*10b0*/  FFMA R15, R15, R17, R22 ;  /* 0x000000110f0f7223 */ /* 0x000fe20000000016 */
[----:B------:R-:W1:Y:S01]  /*10c0*/  LDS R24, [R13+0x140] ;  /* 0x000140000d187984 */ /* 0x000e620000000800 */
[----:B---3--:R-:W-:Y:S01]  /*10d0*/  FFMA R17, R27, R32, R20 ;  /* 0x000000201b117223 */ /* 0x008fe20000000014 */
[----:B------:R-:W-:-:S02]  /*10e0*/  FFMA R28, R32, R29, R33 ;  /* 0x0000001d201c7223 */ /* 0x000fc40000000021 */
[----:B------:R-:W-:Y:S01]  /*10f0*/  LDS R33, [R11+0x680] ;  /* 0x000680000b217984 */ /* 0x000fe20000000800 */
[----:B0-----:R-:W-:Y:S01]  /*1100*/  FFMA R20, R27, R16, R35 ;  /* 0x000000101b147223 */ /* 0x001fe20000000023 */
[----:B------:R-:W-:Y:S02]  /*1110*/  FFMA R30, R16, R29, R31 ;  /* 0x0000001d101e7223 */ /* 0x000fe4000000001f */
[----:B------:R-:W0:Y:S01]  /*1120*/  LDS R27, [R13+0x160] ;  /* 0x000160000d1b7984 */ /* 0x000e220000000800 */
[-C--:B----4-:R-:W-:Y:S01]  /*1130*/  FFMA R21, R32, R23.reuse, R21 ;  /* 0x0000001720157223 */ /* 0x090fe20000000015 */
[----:B------:R-:W-:Y:S02]  /*1140*/  FFMA R22, R16, R23, R25 ;  /* 0x0000001710167223 */ /* 0x000fe40000000019 */
[----:B------:R-:W2:Y:S01]  /*1150*/  LDS R23, [R11+0x580] ;  /* 0x000580000b177984 */ /* 0x000ea20000000800 */
[-C--:B-----5:R-:W-:Y:S01]  /*1160*/  FFMA R32, R32, R5.reuse, R34 ;  /* 0x0000000520207223 */ /* 0x0a0fe20000000022 */
[----:B------:R-:W-:-:S02]  /*1170*/  FFMA R16, R16, R5, R15 ;  /* 0x0000000510107223 */ /* 0x000fc4000000000f */
[----:B------:R-:W3:Y:S04]  /*1180*/  LDS R25, [R13+0x150] ;  /* 0x000150000d197984 */ /* 0x000ee80000000800 */
[----:B------:R-:W4:Y:S04]  /*1190*/  LDS R29, [R13+0x170] ;  /* 0x000170000d1d7984 */ /* 0x000f280000000800 */
[----:B------:R-:W5:Y:S04]  /*11a0*/  LDS R34, [R13+0x180] ;  /* 0x000180000d227984 */ /* 0x000f680000000800 */
[----:B------:R-:W5:Y:S04]  /*11b0*/  LDS R31, [R11+0x600] ;  /* 0x000600000b1f7984 */ /* 0x000f680000000800 */
[----:B------:R-:W5:Y:S04]  /*11c0*/  LDS R5, [R13+0x1a0] ;  /* 0x0001a0000d057984 */ /* 0x000f680000000800 */
[----:B------:R-:W5:Y:S01]  /*11d0*/  LDS R15, [R13+0x1b0] ;  /* 0x0001b0000d0f7984 */ /* 0x000f620000000800 */
[----:B-1----:R-:W-:Y:S01]  /*11e0*/  FFMA R17, R24, R26, R17 ;  /* 0x0000001a18117223 */ /* 0x002fe20000000011 */
[----:B0-----:R-:W-:Y:S01]  /*11f0*/  FFMA R28, R26, R27, R28 ;  /* 0x0000001b1a1c7223 */ /* 0x001fe2000000001c */
[----:B--2---:R-:W-:Y:S01]  /*1200*/  FFMA R20, R24, R23, R20 ;  /* 0x0000001718147223 */ /* 0x004fe20000000014 */
[----:B------:R-:W-:-:S02]  /*1210*/  FFMA R30, R23, R27, R30 ;  /* 0x0000001b171e7223 */ /* 0x000fc4000000001e */
[----:B------:R-:W-:Y:S01]  /*1220*/  LDS R27, [R13+0x1c0] ;  /* 0x0001c0000d1b7984 */ /* 0x000fe20000000800 */
[CC--:B---3--:R-:W-:Y:S01]  /*1230*/  FFMA R24, R26.reuse, R25.reuse, R21 ;  /* 0x000000191a187223 */ /* 0x0c8fe20000000015 */
[C---:B------:R-:W-:Y:S02]  /*1240*/  FFMA R22, R23.reuse, R25, R22 ;  /* 0x0000001917167223 */ /* 0x040fe40000000016 */
[----:B------:R-:W-:Y:S01]  /*1250*/  LDS R25, [R13+0x1d0] ;  /* 0x0001d0000d197984 */ /* 0x000fe20000000800 */
[-C--:B----4-:R-:W-:Y:S01]  /*1260*/  FFMA R16, R23, R29.reuse, R16 ;  /* 0x0000001d17107223 */ /* 0x090fe20000000010 */
[----:B------:R-:W-:Y:S01]  /*1270*/  FFMA R32, R26, R29, R32 ;  /* 0x0000001d1a207223 */ /* 0x000fe20000000020 */
[-C--:B------:R-:W-:Y:S01]  /*1280*/  FFMA R22, R33, R36.reuse, R22 ;  /* 0x0000002421167223 */ /* 0x080fe20000000016 */
[----:B------:R-:W0:Y:S01]  /*1290*/  LDS R23, [R11+0x700] ;  /* 0x000700000b177984 */ /* 0x000e220000000800 */
[C---:B-----5:R-:W-:Y:S01]  /*12a0*/  FFMA R20, R34.reuse, R33, R20 ;  /* 0x0000002122147223 */ /* 0x060fe20000000014 */
[----:B------:R-:W1:Y:S02]  /*12b0*/  LDC R29, c[0x0][0x39c] ;  /* 0x0000e700ff1d7b82 */ /* 0x000e640000000800 */
[----:B------:R-:W2:Y:S01]  /*12c0*/  LDS R21, [R11+0x780] ;  /* 0x000780000b157984 */ /* 0x000ea20000000800 */
[----:B------:R-:W-:Y:S01]  /*12d0*/  FFMA R17, R34, R31, R17 ;  /* 0x0000001f22117223 */ /* 0x000fe20000000011 */
[----:B------:R-:W-:-:S02]  /*12e0*/  FFMA R24, R31, R36, R24 ;  /* 0x000000241f187223 */ /* 0x000fc40000000018 */
[----:B------:R-:W3:Y:S01]  /*12f0*/  LDS R34, [R13+0x1e0] ;  /* 0x0001e0000d227984 */ /* 0x000ee20000000800 */
[-C--:B------:R-:W-:Y:S01]  /*1300*/  FFMA R35, R31, R5.reuse, R28 ;  /* 0x000000051f237223 */ /* 0x080fe2000000001c */
[----:B------:R-:W-:Y:S02]  /*1310*/  FFMA R30, R33, R5, R30 ;  /* 0x00000005211e7223 */ /* 0x000fe4000000001e */
[----:B------:R-:W4:Y:S01]  /*1320*/  LDS R26, [R13+0x1f0] ;  /* 0x0001f0000d1a7984 */ /* 0x000f220000000800 */
[-C--:B------:R-:W-:Y:S01]  /*1330*/  FFMA R31, R31, R15.reuse, R32 ;  /* 0x0000000f1f1f7223 */ /* 0x080fe20000000020 */
[----:B------:R-:W-:Y:S01]  /*1340*/  FFMA R15, R33, R15, R16 ;  /* 0x0000000f210f7223 */ /* 0x000fe20000000010 */
[C---:B-1----:R-:W-:Y:S02]  /*1350*/  LEA R3, R29.reuse, R3, 0x2 ;  /* 0x000000031d037211 */ /* 0x042fe400078e10ff */
[----:B------:R-:W-:Y:S01]  /*1360*/  LEA R12, R29, R12, 0x2 ;  /* 0x0000000c1d0c7211 */ /* 0x000fe200078e10ff */
[----:B0-----:R-:W-:Y:S01]  /*1370*/  FFMA R32, R23, R25, R24 ;  /* 0x0000001917207223 */ /* 0x001fe20000000018 */
[C---:B------:R-:W-:Y:S01]  /*1380*/  FFMA R16, R27.reuse, R23, R17 ;  /* 0x000000171b107223 */ /* 0x040fe20000000011 */
[----:B--2---:R-:W-:Y:S01]  /*1390*/  FFMA R5, R27, R21, R20 ;  /* 0x000000151b057223 */ /* 0x004fe20000000014 */
[C---:B------:R-:W-:Y:S01]  /*13a0*/  FFMA R25, R21.reuse, R25, R22 ;  /* 0x0000001915197223 */ /* 0x040fe20000000016 */
[-C--:B---3--:R-:W-:Y:S01]  /*13b0*/  FFMA R30, R21, R34.reuse, R30 ;  /* 0x00000022151e7223 */ /* 0x088fe2000000001e */
[C---:B------:R-:W-:Y:S01]  /*13c0*/  FFMA R20, R23.reuse, R34, R35 ;  /* 0x0000002217147223 */ /* 0x040fe20000000023 */
[-C--:B----4-:R-:W-:Y:S01]  /*13d0*/  FFMA R36, R23, R26.reuse, R31 ;  /* 0x0000001a17247223 */ /* 0x090fe2000000001f */
[----:B------:R-:W-:Y:S01]  /*13e0*/  FFMA R21, R21, R26, R15 ;  /* 0x0000001a15157223 */ /* 0x000fe2000000000f */
[----:B------:R-:W-:Y:S06]  /*13f0*/  BAR.SYNC.DEFER_BLOCKING 0x0 ;  /* 0x0000000000007b1d */ /* 0x000fec0000010000 */
[----:B------:R-:W-:Y:S05]  /*1400*/  BRA.U !UP0, `(.L_x_475) ;  /* 0xfffffff108b07547 */ /* 0x000fea000b83ffff */
.L_x_468:
[----:B------:R-:W0:Y:S01]  /*1410*/  LDC R13, c[0x0][0x398] ;  /* 0x0000e600ff0d7b82 */ /* 0x000e220000000800 */
[----:B------:R-:W1:Y:S01]  /*1420*/  LDCU UR5, c[0x0][0x3b8] ;  /* 0x00007700ff0577ac */ /* 0x000e620008000800 */
[----:B------:R-:W1:Y:S06]  /*1430*/  LDCU UR6, c[0x0][0x3b4] ;  /* 0x00007680ff0677ac */ /* 0x000e6c0008000800 */
[----:B------:R-:W2:Y:S01]  /*1440*/  LDC.64 R2, c[0x0][0x390] ;  /* 0x0000e400ff027b82 */ /* 0x000ea20000000a00 */
[----:B0-----:R-:W-:Y:S01]  /*1450*/  ISETP.GE.AND P0, PT, R4, R13, PT ;  /* 0x0000000d0400720c */ /* 0x001fe20003f06270 */
[----:B--2---:R-:W-:-:S12]  /*1460*/  IMAD.WIDE.U32 R6, R6, 0x4, R2 ;  /* 0x0000000406067825 */ /* 0x004fd800078e0002 */
        /* <DEDUP_REMOVED lines=24> */
[----:B------:R-:W-:Y:S01]  /*15f0*/  ISETP.GE.AND P1, PT, R4, R13, PT ;  /* 0x0000000d0400720c */ /* 0x000fe20003f26270 */
        /* <DEDUP_REMOVED lines=21> */
.L_x_476:
        /* <DEDUP_REMOVED lines=11> */
.L_x_1063:


//--------------------- .text._Z20filterActs_YxX_colorILi4ELi32ELi2ELi8ELi2ELb1ELb1EEvPfS0_S0_iiiiiiiiiiffi --------------------------
	.section	.text._Z20filterActs_YxX_colorILi4ELi32ELi2ELi8ELi2ELb1ELb1EEvPfS0_S0_iiiiiiiiiiffi,"ax",@progbits
	.align	128
        .global         _Z20filterActs_YxX_colorILi4ELi32ELi2ELi8ELi2ELb1ELb1EEvPfS0_S0_iiiiiiiiiiffi
        .type           _Z20filterActs_YxX_colorILi4ELi32ELi2ELi8ELi2ELb1ELb1EEvPfS0_S0_iiiiiiiiiiffi,@function
        .size           _Z20filterActs_YxX_colorILi4ELi32ELi2ELi8ELi2ELb1ELb1EEvPfS0_S0_iiiiiiiiiiffi,(.L_x_1064 - _Z20filterActs_YxX_colorILi4ELi32ELi2ELi8ELi2ELb1ELb1EEvPfS0_S0_iiiiiiiiiiffi)
        .other          _Z20filterActs_YxX_colorILi4ELi32ELi2ELi8ELi2ELb1ELb1EEvPfS0_S0_iiiiiiiiiiffi,@"STO_CUDA_ENTRY STV_DEFAULT"
_Z20filterActs_YxX_colorILi4ELi32ELi2ELi8ELi2ELb1ELb1EEvPfS0_S0_iiiiiiiiiiffi:
.text._Z20filterActs_YxX_colorILi4ELi32ELi2ELi8ELi2ELb1ELb1EEvPfS0_S0_iiiiiiiiiiffi:
[----:B------:R-:W-:Y:S08]  /*0000*/  LDC R1, c[0x0][0x37c] ;  /* 0x0000df00ff017b82 */ /* 0x000ff00000000800 */
[----:B------:R-:W0:Y:S01]  /*0010*/  LDC R9, c[0x0][0x39c] ;  /* 0x0000e700ff097b82 */ /* 0x000e220000000800 */
[----:B------:R-:W1:Y:S01]  /*0020*/  S2R R13, SR_CTAID.Y ;  /* 0x00000000000d7919 */ /* 0x000e620000002600 */
[----:B------:R-:W-:Y:S01]  /*0030*/  HFMA2 R2, -RZ, RZ, 0, 0 ;  /* 0x00000000ff027431 */ /* 0x000fe200000001ff */
[----:B------:R-:W2:Y:S01]  /*0040*/  LDCU UR4, c[0x0][0x3a8] ;  /* 0x00007500ff0477ac */ /* 0x000ea20008000800 */
[----:B------:R-:W-:Y:S01]  /*0050*/  HFMA2 R24, -RZ, RZ, 0, 0 ;  /* 0x00000000ff187431 */ /* 0x000fe200000001ff */
[----:B------:R-:W3:Y:S01]  /*0060*/  S2R R11, SR_TID.X ;  /* 0x00000000000b7919 */ /* 0x000ee20000002100 */
[----:B------:R-:W-:Y:S01]  /*0070*/  HFMA2 R32, -RZ, RZ, 0, 0 ;  /* 0x00000000ff207431 */ /* 0x000fe200000001ff */
[----:B------:R-:W4:Y:S01]  /*0080*/  LDCU UR5, c[0x0][0x3b4] ;  /* 0x00007680ff0577ac */ /* 0x000f220008000800 */
[----:B------:R-:W4:Y:S01]  /*0090*/  LDC R8, c[0x0][0x3b8] ;  /* 0x0000ee00ff087b82 */ /* 0x000f220000000800 */
[----:B------:R-:W5:Y:S01]  /*00a0*/  S2R R12, SR_CTAID.X ;  /* 0x00000000000c7919 */ /* 0x000f620000002500 */
[----:B------:R-:W-:Y:S01]  /*00b0*/  HFMA2 R37, -RZ, RZ, 0, 0 ;  /* 0x00000000ff257431 */ /* 0x000fe200000001ff */
[----:B------:R-:W-:-:S02]  /*00c0*/  MOV R31, RZ ;  /* 0x000000ff001f7202 */ /* 0x000fc40000000f00 */
[----:B------:R-:W-:Y:S02]  /*00d0*/  CS2R R26, SRZ ;  /* 0x00000000001a7805 */ /* 0x000fe4000001ff00 */
[----:B------:R-:W-:Y:S02]  /*00e0*/  MOV R28, RZ ;  /* 0x000000ff001c7202 */ /* 0x000fe40000000f00 */
[----:B------:R-:W-:Y:S02]  /*00f0*/  CS2R R20, SRZ ;  /* 0x0000000000147805 */ /* 0x000fe4000001ff00 */
[----:B------:R-:W-:Y:S01]  /*0100*/  CS2R R16, SRZ ;  /* 0x0000000000107805 */ /* 0x000fe2000001ff00 */
[----:B------:R-:W5:Y:S01]  /*0110*/  LDC.64 R22, c[0x0][0x388] ;  /* 0x0000e200ff167b82 */ /* 0x000f620000000a00 */
[----:B------:R-:W-:Y:S02]  /*0120*/  CS2R R14, SRZ ;  /* 0x00000000000e7805 */ /* 0x000fe4000001ff00 */
[----:B------:R-:W-:-:S02]  /*0130*/  MOV R38, RZ ;  /* 0x000000ff00267202 */ /* 0x000fc40000000f00 */
[----:B------:R-:W-:Y:S01]  /*0140*/  CS2R R40, SRZ ;  /* 0x0000000000287805 */ /* 0x000fe2000001ff00 */
[----:B------:R-:W0:Y:S02]  /*0150*/  LDCU.64 UR8, c[0x0][0x358] ;  /* 0x00006b00ff0877ac */ /* 0x000e240008000a00 */
[----:B0-----:R-:W-:Y:S01]  /*0160*/  SHF.R.S32.HI R0, RZ, 0x1f, R9 ;  /* 0x0000001fff007819 */ /* 0x001fe20000011409 */
[----:B--2---:R-:W-:Y:S02]  /*0170*/  UIMAD UR7, UR4, UR4, URZ ;  /* 0x00000004040772a4 */ /* 0x004fe4000f8e02ff */
[----:B------:R-:W-:Y:S01]  /*0180*/  UISETP.NE.AND UP0, UPT, UR4, URZ, UPT ;  /* 0x000000ff0400728c */ /* 0x000fe2000bf05270 */
        /* <DEDUP_REMOVED lines=21> */
[----:B-1----:R-:W-:-:S09]  /*02e0*/  LEA.HI R0, R11, R2, RZ, 0x1b ;  /* 0x000000020b007211 */ /* 0x002fd200078fd8ff */
[----:B------:R-:W-:Y:S02]  /*02f0*/  @P2 IADD3 R5, PT, PT, R5, 0x1, RZ ;  /* 0x0000000105052810 */ /* 0x000fe40007ffe0ff */
[----:B------:R-:W-:Y:S01]  /*0300*/  @!P0 LOP3.LUT R5, RZ, R4, RZ, 0x33, !PT ;  /* 0x00000004ff058212 */ /* 0x000fe200078e33ff */
[----:B------:R-:W-:-:S03]  /*0310*/  @!P1 IMAD R6, R9, UR7, RZ ;  /* 0x0000000709069c24 */ /* 0x000fc6000f8e02ff */
[C---:B------:R-:W-:Y:S01]  /*0320*/  IADD3 R3, PT, PT, -R5.reuse, RZ, RZ ;  /* 0x000000ff05037210 */ /* 0x040fe20007ffe1ff */
[----:B------:R-:W-:-:S04]  /*0330*/  @!P1 IMAD R6, R5, R6, RZ ;  /* 0x0000000605069224 */ /* 0x000fc800078e02ff */
[----:B------:R-:W-:Y:S02]  /*0340*/  IMAD R3, R4, R3, R13 ;  /* 0x0000000304037224 */ /* 0x000fe400078e020d */
[----:B------:R-:W-:-:S05]  /*0350*/  IMAD R4, R0, R9, R10 ;  /* 0x0000000900047224 */ /* 0x000fca00078e020a */
[C---:B------:R-:W-:Y:S02]  /*0360*/  LEA R7, R3.reuse, R4, 0x5 ;  /* 0x0000000403077211 */ /* 0x040fe400078e28ff */
[----:B------:R-:W-:Y:S01]  /*0370*/  LEA R4, R3, R2, 0x5 ;  /* 0x0000000203047211 */ /* 0x000fe200078e28ff */
[----:B----4-:R-:W-:Y:S01]  /*0380*/  IMAD R3, R8, UR5, RZ ;  /* 0x0000000508037c24 */ /* 0x010fe2000f8e02ff */
[----:B------:R-:W0:Y:S01]  /*0390*/  LDCU UR5, c[0x0][0x398] ;  /* 0x00007300ff0577ac */ /* 0x000e220008000800 */
[----:B-----5:R-:W-:Y:S01]  /*03a0*/  IMAD.WIDE R22, R7, 0x4, R22 ;  /* 0x0000000407167825 */ /* 0x020fe200078e0216 */
[----:B------:R-:W-:-:S03]  /*03b0*/  @!P1 SHF.L.U32 R7, R6, 0x1, RZ ;  /* 0x0000000106079819 */ /* 0x000fc600000006ff */
[----:B------:R-:W-:Y:S01]  /*03c0*/  IMAD R4, R4, R3, R5 ;  /* 0x0000000304047224 */ /* 0x000fe200078e0205 */
[----:B------:R-:W-:Y:S01]  /*03d0*/  LEA R3, R12, R11, 0x6 ;  /* 0x0000000b0c037211 */ /* 0x000fe200078e30ff */
[----:B------:R-:W-:-:S04]  /*03e0*/  @!P1 IMAD.WIDE R22, R7, 0x4, R22 ;  /* 0x0000000407169825 */ /* 0x000fc800078e0216 */
[----:B0-----:R-:W-:Y:S01]  /*03f0*/  IMAD R4, R4, UR5, R3 ;  /* 0x0000000504047c24 */ /* 0x001fe2000f8e0203 */
[----:B------:R-:W-:Y:S06]  /*0400*/  BRA.U !UP0, `(.L_x_477) ;  /* 0x00000015088c7547 */ /* 0x000fec000b800000 */
[----:B------:R-:W-:Y:S01]  /*0410*/  IABS R13, R8 ;  /* 0x00000008000d7213 */ /* 0x000fe20000000000 */
[----:B------:R-:W0:Y:S01]  /*0420*/  S2UR UR6, SR_CgaCtaId ;  /* 0x00000000000679c3 */ /* 0x000e220000008800 */
[----:B------:R-:W1:Y:S01]  /*0430*/  LDCU UR10, c[0x0][0x3b0] ;  /* 0x00007600ff0a77ac */ /* 0x000e620008000800 */
[----:B------:R-:W-:Y:S01]  /*0440*/  MOV R31, RZ ;  /* 0x000000ff001f7202 */ /* 0x000fe20000000f00 */
[----:B------:R-:W2:Y:S01]  /*0450*/  I2F.RP R12, R13 ;  /* 0x0000000d000c7306 */ /* 0x000ea20000209400 */
[----:B------:R-:W-:Y:S01]  /*0460*/  UMOV UR4, 0x400 ;  /* 0x0000040000047882 */ /* 0x000fe20000000000 */
[----:B------:R-:W3:Y:S01]  /*0470*/  LDCU UR14, c[0x0][0x398] ;  /* 0x00007300ff0e77ac */ /* 0x000ee20008000800 */
[----:B------:R-:W-:Y:S01]  /*0480*/  UIADD3 UR5, UPT, UPT, UR4, 0x400, URZ ;  /* 0x0000040004057890 */ /* 0x000fe2000fffe0ff */
[----:B------:R-:W4:Y:S01]  /*0490*/  LDCU UR11, c[0x0][0x3bc] ;  /* 0x00007780ff0b77ac */ /* 0x000f220008000800 */
[----:B------:R-:W1:Y:S03]  /*04a0*/  LDCU.64 UR12, c[0x0][0x380] ;  /* 0x00007000ff0c77ac */ /* 0x000e660008000a00 */
        /* <DEDUP_REMOVED lines=19> */
[----:B------:R-:W1:Y:S01]  /*05e0*/  LDC R12, c[0x0][0x3ac] ;  /* 0x0000eb00ff0c7b82 */ /* 0x000e620000000800 */
[----:B------:R-:W-:Y:S02]  /*05f0*/  ISETP.NE.AND P2, PT, R8, RZ, PT ;  /* 0x000000ff0800720c */ /* 0x000fe40003f45270 */
[----:B------:R-:W-:Y:S02]  /*0600*/  LEA R13, R10, UR4, 0x2 ;  /* 0x000000040a0d7c11 */ /* 0x000fe4000f8e10ff */
[----:B------:R-:W-:-:S06]  /*0610*/  MOV R10, R0 ;  /* 0x00000000000a7202 */ /* 0x000fcc0000000f00 */
[----:B------:R-:W-:-:S04]  /*0620*/  @P0 IADD3 R7, PT, PT, R7, 0x1, RZ ;  /* 0x0000000107070810 */ /* 0x000fc80007ffe0ff */
[----:B------:R-:W-:Y:S02]  /*0630*/  @!P1 IADD3 R7, PT, PT, -R7, RZ, RZ ;  /* 0x000000ff07079210 */ /* 0x000fe40007ffe1ff */
[----:B------:R-:W-:-:S04]  /*0640*/  @!P2 LOP3.LUT R7, RZ, R8, RZ, 0x33, !PT ;  /* 0x00000008ff07a212 */ /* 0x000fc800078e33ff */
[----:B------:R-:W-:-:S05]  /*0650*/  IADD3 R6, PT, PT, -R7, RZ, RZ ;  /* 0x000000ff07067210 */ /* 0x000fca0007ffe1ff */
[----:B------:R-:W-:Y:S01]  /*0660*/  IMAD R6, R8, R6, R5 ;  /* 0x0000000608067224 */ /* 0x000fe200078e0205 */
[----:B------:R-:W-:Y:S01]  /*0670*/  MOV R8, RZ ;  /* 0x000000ff00087202 */ /* 0x000fe20000000f00 */
[--C-:B-1----:R-:W-:Y:S02]  /*0680*/  IMAD R5, R7, UR10, R12.reuse ;  /* 0x0000000a07057c24 */ /* 0x102fe4000f8e020c */
[----:B------:R-:W-:Y:S01]  /*0690*/  IMAD R7, R9, UR7, RZ ;  /* 0x0000000709077c24 */ /* 0x000fe2000f8e02ff */
[----:B------:R-:W-:Y:S01]  /*06a0*/  LEA R9, R11, UR5, 0x2 ;  /* 0x000000050b097c11 */ /* 0x000fe2000f8e10ff */
[----:B------:R-:W-:Y:S01]  /*06b0*/  IMAD R6, R6, UR10, R12 ;  /* 0x0000000a06067c24 */ /* 0x000fe2000f8e020c */
[----:B------:R-:W-:Y:S02]  /*06c0*/  LEA R12, R0, R13, 0x7 ;  /* 0x0000000d000c7211 */ /* 0x000fe400078e38ff */
[C---:B------:R-:W-:Y:S02]  /*06d0*/  LEA R13, R2.reuse, R9, 0x8 ;  /* 0x00000009020d7211 */ /* 0x040fe400078e40ff */
[----:B------:R-:W-:Y:S01]  /*06e0*/  LEA R11, R2, UR4, 0x2 ;  /* 0x00000004020b7c11 */ /* 0x000fe2000f8e10ff */
[----:B---34-:R-:W-:-:S06]  /*06f0*/  UMOV UR4, URZ ;  /* 0x000000ff00047c82 */ /* 0x018fcc0008000000 */
.L_x_484:
        /* <DEDUP_REMOVED lines=12> */
.L_x_480:
[----:B------:R1:W-:Y:S04]  /*07c0*/  STS [R12], RZ ;  /* 0x000000ff0c007388 */ /* 0x0003e80000000800 */
[----:B------:R1:W-:Y:S02]  /*07d0*/  STS [R12+0x200], RZ ;  /* 0x000200ff0c007388 */ /* 0x0003e40000000800 */
.L_x_479:
[----:B------:R-:W-:Y:S05]  /*07e0*/  BSYNC.RECONVERGENT B0 ;  /* 0x0000000000007941 */ /* 0x000fea0003800200 */
.L_x_478:
        /* <DEDUP_REMOVED lines=40> */
[-CC-:B------:R-:W-:Y:S01]  /*0a70*/  IMAD R18, R29, R19.reuse, R34.reuse ;  /* 0x000000131d127224 */ /* 0x180fe200078e0222 */
[----:B------:R-:W-:Y:S02]  /*0a80*/  SHF.R.S32.HI R29, RZ, 0x1f, R3 ;  /* 0x0000001fff1d7819 */ /* 0x000fe40000011403 */
[----:B------:R-:W-:Y:S01]  /*0a90*/  ISETP.GE.AND P0, PT, R3, UR14, PT ;  /* 0x0000000e03007c0c */ /* 0x000fe2000bf06270 */
        /* <DEDUP_REMOVED lines=27> */
.L_x_483:
[----:B------:R2:W-:Y:S04]  /*0c50*/  STS [R13], RZ ;  /* 0x000000ff0d007388 */ /* 0x0005e80000000800 */
[----:B------:R2:W-:Y:S04]  /*0c60*/  STS [R13+0x400], RZ ;  /* 0x000400ff0d007388 */ /* 0x0005e80000000800 */
[----:B------:R2:W-:Y:S04]  /*0c70*/  STS [R13+0x80], RZ ;  /* 0x000080ff0d007388 */ /* 0x0005e80000000800 */
[----:B------:R2:W-:Y:S02]  /*0c80*/  STS [R13+0x480], RZ ;  /* 0x000480ff0d007388 */ /* 0x0005e40000000800 */
.L_x_482:
[----:B------:R-:W-:Y:S05]  /*0c90*/  BSYNC.RECONVERGENT B0 ;  /* 0x0000000000007941 */ /* 0x000fea0003800200 */
.L_x_481:
[----:B------:R-:W-:Y:S01]  /*0ca0*/  BAR.SYNC.DEFER_BLOCKING 0x0 ;  /* 0x0000000000007b1d */ /* 0x000fe20000010000 */
[----:B------:R-:W-:Y:S01]  /*0cb0*/  UIADD3 UR4, UPT, UPT, UR4, 0x4, URZ ;  /* 0x0000000404047890 */ /* 0x000fe2000fffe0ff */
[----:B------:R-:W-:Y:S02]  /*0cc0*/  IADD3 R2, PT, PT, R2, 0x4, RZ ;  /* 0x0000000402027810 */ /* 0x000fe40007ffe0ff */
[----:B------:R-:W-:Y:S01]  /*0cd0*/  IADD3 R10, PT, PT, R10, 0x4, RZ ;  /* 0x000000040a0a7810 */ /* 0x000fe20007ffe0ff */
[----:B------:R-:W-:Y:S01]  /*0ce0*/  UISETP.GE.U32.AND UP0, UPT, UR4, UR7, UPT ;  /* 0x000000070400728c */ /* 0x000fe2000bf06070 */
[----:B0-----:R-:W-:Y:S04]  /*0cf0*/  LDS R18, [R11] ;  /* 0x000000000b127984 */ /* 0x001fe80000000800 */
[----:B------:R-:W0:Y:S04]  /*0d00*/  LDS R34, [R9] ;  /* 0x0000000009227984 */ /* 0x000e280000000800 */
[----:B----4-:R-:W3:Y:S04]  /*0d10*/  LDS R30, [R9+0x80] ;  /* 0x00008000091e7984 */ /* 0x010ee80000000800 */
[----:B------:R-:W4:Y:S04]  /*0d20*/  LDS R19, [R11+0x40] ;  /* 0x000040000b137984 */ /* 0x000f280000000800 */
[----:B------:R-:W5:Y:S04]  /*0d30*/  LDS R43, [R11+0x10] ;  /* 0x000010000b2b7984 */ /* 0x000f680000000800 */
[----:B------:R-:W1:Y:S04]  /*0d40*/  LDS R39, [R11+0x20] ;  /* 0x000020000b277984 */ /* 0x000e680000000800 */
[----:B------:R-:W2:Y:S04]  /*0d50*/  LDS R29, [R11+0x50] ;  /* 0x000050000b1d7984 */ /* 0x000ea80000000800 */
[----:B------:R-:W2:Y:S04]  /*0d60*/  LDS R35, [R11+0x60] ;  /* 0x000060000b237984 */ /* 0x000ea80000000800 */
[----:B------:R-:W2:Y:S04]  /*0d70*/  LDS R25, [R11+0x70] ;  /* 0x000070000b197984 */ /* 0x000ea80000000800 */
[----:B------:R-:W2:Y:S04]  /*0d80*/  LDS R33, [R11+0x30] ;  /* 0x000030000b217984 */ /* 0x000ea80000000800 */
[----:B------:R-:W-:Y:S01]  /*0d90*/  LDS R42, [R11+0xa0] ;  /* 0x0000a0000b2a7984 */ /* 0x000fe20000000800 */
[----:B0-----:R-:W-:-:S03]  /*0da0*/  FFMA R37, R18, R34, R37 ;  /* 0x0000002212257223 */ /* 0x001fc60000000025 */
[----:B------:R-:W-:Y:S01]  /*0db0*/  LDS R36, [R11+0xb0] ;  /* 0x0000b0000b247984 */ /* 0x000fe20000000800 */
[----:B---3--:R-:W-:Y:S01]  /*0dc0*/  FFMA R41, R18, R30, R41 ;  /* 0x0000001e12297223 */ /* 0x008fe20000000029 */
        /* <DEDUP_REMOVED lines=8> */
[----:B------:R-:W-:Y:S01]  /*0e50*/  LDS R39, [R11+0x90] ;  /* 0x000090000b277984 */ /* 0x000fe20000000800 */
[-C--:B--2---:R-:W-:Y:S01]  /*0e60*/  FFMA R20, R34, R29.reuse, R20 ;  /* 0x0000001d22147223 */ /* 0x084fe20000000014 */
[----:B------:R-:W-:Y:S02]  /*0e70*/  FFMA R21, R30, R29, R21 ;  /* 0x0000001d1e157223 */ /* 0x000fe40000000015 */
[----:B------:R-:W0:Y:S01]  /*0e80*/  LDS R29, [R9+0x100] ;  /* 0x00010000091d7984 */ /* 0x000e220000000800 */
[-C--:B------:R-:W-:Y:S01]  /*0e90*/  FFMA R27, R34, R35.reuse, R27 ;  /* 0x00000023221b7223 */ /* 0x080fe2000000001b */
[----:B------:R-:W-:Y:S02]  /*0ea0*/  FFMA R28, R30, R35, R28 ;  /* 0x000000231e1c7223 */ /* 0x000fe4000000001c */
[----:B------:R-:W1:Y:S01]  /*0eb0*/  LDS R35, [R11+0xc0] ;  /* 0x0000c0000b237984 */ /* 0x000e620000000800 */
[-C--:B------:R-:W-:Y:S01]  /*0ec0*/  FFMA R26, R34, R25.reuse, R24 ;  /* 0x00000019221a7223 */ /* 0x080fe20000000018 */
[----:B------:R-:W-:-:S02]  /*0ed0*/  FFMA R31, R30, R25, R31 ;  /* 0x000000191e1f7223 */ /* 0x000fc4000000001f */
[----:B------:R-:W2:Y:S01]  /*0ee0*/  LDS R24, [R11+0xe0] ;  /* 0x0000e0000b187984 */ /* 0x000ea20000000800 */
[-C--:B------:R-:W-:Y:S01]  /*0ef0*/  FFMA R16, R34, R33.reuse, R16 ;  /* 0x0000002122107223 */ /* 0x080fe20000000010 */
[----:B------:R-:W-:Y:S02]  /*0f00*/  FFMA R17, R30, R33, R17 ;  /* 0x000000211e117223 */ /* 0x000fe40000000011 */
[----:B------:R-:W3:Y:S04]  /*0f10*/  LDS R33, [R9+0x180] ;  /* 0x0001800009217984 */ /* 0x000ee80000000800 */
[----:B------:R-:W4:Y:S04]  /*0f20*/  LDS R34, [R11+0xf0] ;  /* 0x0000f0000b227984 */ /* 0x000f280000000800 */
[----:B------:R-:W-:Y:S04]  /*0f30*/  LDS R25, [R9+0x200] ;  /* 0x0002000009197984 */ /* 0x000fe80000000800 */
[----:B------:R-:W5:Y:S01]  /*0f40*/  LDS R30, [R11+0x140] ;  /* 0x000140000b1e7984 */ /* 0x000f620000000800 */
[----:B0-----:R-:W-:Y:S01]  /*0f50*/  FFMA R37, R43, R29, R37 ;  /* 0x0000001d2b257223 */ /* 0x001fe20000000025 */
[C---:B------:R-:W-:Y:S01]  /*0f60*/  FFMA R40, R29.reuse, R39, R40 ;  /* 0x000000271d287223 */ /* 0x040fe20000000028 */
[C---:B------:R-:W-:Y:S01]  /*0f70*/  FFMA R14, R29.reuse, R42, R14 ;  /* 0x0000002a1d0e7223 */ /* 0x040fe2000000000e */
[C---:B------:R-:W-:Y:S01]  /*0f80*/  FFMA R16, R29.reuse, R36, R16 ;  /* 0x000000241d107223 */ /* 0x040fe20000000010 */
[C---:B-1----:R-:W-:Y:S01]  /*0f90*/  FFMA R18, R29.reuse, R35, R18 ;  /* 0x000000231d127223 */ /* 0x042fe20000000012 */
[C---:B------:R-:W-:Y:S01]  /*0fa0*/  FFMA R20, R29.reuse, R32, R20 ;  /* 0x000000201d147223 */ /* 0x040fe20000000014 */
[----:B--2---:R-:W-:Y:S01]  /*0fb0*/  FFMA R27, R29, R24, R27 ;  /* 0x000000181d1b7223 */ /* 0x004fe2000000001b */
[----:B---3--:R-:W-:Y:S01]  /*0fc0*/  FFMA R41, R43, R33, R41 ;  /* 0x000000212b297223 */ /* 0x008fe20000000029 */
[C---:B------:R-:W-:Y:S01]  /*0fd0*/  FFMA R38, R33.reuse, R39, R38 ;  /* 0x0000002721267223 */ /* 0x040fe20000000026 */
[C---:B------:R-:W-:Y:S01]  /*0fe0*/  FFMA R15, R33.reuse, R42, R15 ;  /* 0x0000002a210f7223 */ /* 0x040fe2000000000f */
[C---:B------:R-:W-:Y:S01]  /*0ff0*/  FFMA R17, R33.reuse, R36, R17 ;  /* 0x0000002421117223 */ /* 0x040fe20000000011 */
[C---:B------:R-:W-:Y:S01]  /*1000*/  FFMA R19, R33.reuse, R35, R19 ;  /* 0x0000002321137223 */ /* 0x040fe20000000013 */
[C---:B------:R-:W-:Y:S01]  /*1010*/  FFMA R21, R33.reuse, R32, R21 ;  /* 0x0000002021157223 */ /* 0x040fe20000000015 */
[----:B------:R-:W-:Y:S01]  /*1020*/  FFMA R28, R33, R24, R28 ;  /* 0x00000018211c7223 */ /* 0x000fe2000000001c */
[-C--:B----4-:R-:W-:Y:S01]  /*1030*/  FFMA R29, R29, R34.reuse, R26 ;  /* 0x000000221d1d7223 */ /* 0x090fe2000000001a */
[----:B------:R-:W0:Y:S01]  /*1040*/  LDS R42, [R11+0x100] ;  /* 0x000100000b2a7984 */ /* 0x000e220000000800 */
[----:B------:R-:W-:-:S03]  /*1050*/  FFMA R33, R33, R34, R31 ;  /* 0x0000002221217223 */ /* 0x000fc6000000001f */
[----:B------:R-:W1:Y:S01]  /*1060*/  LDS R36, [R11+0x110] ;  /* 0x000110000b247984 */ /* 0x000e620000000800 */
[----:B-----5:R-:W-:-:S03]  /*1070*/  FFMA R18, R25, R30, R18 ;  /* 0x0000001e19127223 */ /* 0x020fc60000000012 */
[----:B------:R-:W2:Y:S04]  /*1080*/  LDS R39, [R11+0x120] ;  /* 0x000120000b277984 */ /* 0x000ea80000000800 */
[----:B------:R-:W3:Y:S04]  /*1090*/  LDS R35, [R11+0x130] ;  /* 0x000130000b237984 */ /* 0x000ee80000000800 */
[----:B------:R-:W4:Y:S04]  /*10a0*/  LDS R24, [R11+0x150] ;  /* 0x000150000b187984 */ /* 0x000f280000000800 */
[----:B------:R-:W5:Y:S04]  /*10b0*/  LDS R26, [R11+0x160] ;  /* 0x000160000b1a7984 */ /* 0x000f680000000800 */
[----:B------:R-:W5:Y:S04]  /*10c0*/  LDS R32, [R9+0x280] ;  /* 0x0002800009207984 */ /* 0x000f680000000800 */
[----:B------:R-:W5:Y:S04]  /*10d0*/  LDS R34, [R11+0x170] ;  /* 0x000170000b227984 */ /* 0x000f680000000800 */
[----:B------:R-:W-:Y:S01]  /*10e0*/  LDS R31, [R9+0x380] ;  /* 0x00038000091f7984 */ /* 0x000fe20000000800 */
[C---:B0-----:R-:W-:Y:S01]  /*10f0*/  FFMA R37, R42.reuse, R25, R37 ;  /* 0x000000192a257223 */ /* 0x041fe20000000025 */
[C---:B-1----:R-:W-:Y:S01]  /*1100*/  FFMA R40, R25.reuse, R36, R40 ;  /* 0x0000002419287223 */ /* 0x042fe20000000028 */
[C---:B--2---:R-:W-:Y:S01]  /*1110*/  FFMA R14, R25.reuse, R39, R14 ;  /* 0x00000027190e7223 */ /* 0x044fe2000000000e */
[C---:B---3--:R-:W-:Y:S01]  /*1120*/  FFMA R16, R25.reuse, R35, R16 ;  /* 0x0000002319107223 */ /* 0x048fe20000000010 */
[C---:B----4-:R-:W-:Y:S01]  /*1130*/  FFMA R20, R25.reuse, R24, R20 ;  /* 0x0000001819147223 */ /* 0x050fe20000000014 */
[C---:B-----5:R-:W-:Y:S01]  /*1140*/  FFMA R27, R25.reuse, R26, R27 ;  /* 0x0000001a191b7223 */ /* 0x060fe2000000001b */
[----:B------:R-:W-:Y:S01]  /*1150*/  FFMA R41, R42, R32, R41 ;  /* 0x000000202a297223 */ /* 0x000fe20000000029 */
[C---:B------:R-:W-:Y:S01]  /*1160*/  FFMA R38, R32.reuse, R36, R38 ;  /* 0x0000002420267223 */ /* 0x040fe20000000026 */
[C---:B------:R-:W-:Y:S01]  /*1170*/  FFMA R15, R32.reuse, R39, R15 ;  /* 0x00000027200f7223 */ /* 0x040fe2000000000f */
[C---:B------:R-:W-:Y:S01]  /*1180*/  FFMA R17, R32.reuse, R35, R17 ;  /* 0x0000002320117223 */ /* 0x040fe20000000011 */
[C---:B------:R-:W-:Y:S01]  /*1190*/  FFMA R19, R32.reuse, R30, R19 ;  /* 0x0000001e20137223 */ /* 0x040fe20000000013 */
[C---:B------:R-:W-:Y:S01]  /*11a0*/  FFMA R21, R32.reuse, R24, R21 ;  /* 0x0000001820157223 */ /* 0x040fe20000000015 */
[C---:B------:R-:W-:Y:S01]  /*11b0*/  FFMA R28, R32.reuse, R26, R28 ;  /* 0x0000001a201c7223 */ /* 0x040fe2000000001c */
[-C--:B------:R-:W-:Y:S01]  /*11c0*/  FFMA R25, R25, R34.reuse, R29 ;  /* 0x0000002219197223 */ /* 0x080fe2000000001d */
[----:B------:R-:W0:Y:S01]  /*11d0*/  LDS R42, [R11+0x180] ;  /* 0x000180000b2a7984 */ /* 0x000e220000000800 */
[----:B------:R-:W-:-:S03]  /*11e0*/  FFMA R32, R32, R34, R33 ;  /* 0x0000002220207223 */ /* 0x000fc60000000021 */
[----:B------:R-:W1:Y:S04]  /*11f0*/  LDS R24, [R9+0x300] ;  /* 0x0003000009187984 */ /* 0x000e680000000800 */
[----:B------:R-:W2:Y:S04]  /*1200*/  LDS R36, [R11+0x190] ;  /* 0x000190000b247984 */ /* 0x000ea80000000800 */
[----:B------:R-:W3:Y:S04]  /*1210*/  LDS R39, [R11+0x1a0] ;  /* 0x0001a0000b277984 */ /* 0x000ee80000000800 */
[----:B------:R-:W4:Y:S04]  /*1220*/  LDS R35, [R11+0x1b0] ;  /* 0x0001b0000b237984 */ /* 0x000f280000000800 */
[----:B------:R-:W5:Y:S04]  /*1230*/  LDS R30, [R11+0x1c0] ;  /* 0x0001c0000b1e7984 */ /* 0x000f680000000800 */
[----:B------:R-:W5:Y:S04]  /*1240*/  LDS R26, [R11+0x1d0] ;  /* 0x0001d0000b1a7984 */ /* 0x000f680000000800 */
[----:B------:R-:W5:Y:S04]  /*1250*/  LDS R29, [R11+0x1e0] ;  /* 0x0001e0000b1d7984 */ /* 0x000f680000000800 */
[----:B------:R-:W5:Y:S04]  /*1260*/  LDS R33, [R11+0x1f0] ;  /* 0x0001f0000b217984 */ /* 0x000f680000000800 */
[----:B------:R-:W-:Y:S01]  /*1270*/  LDS R34, [R9+0x400] ;  /* 0x0004000009227984 */ /* 0x000fe20000000800 */
        /* <DEDUP_REMOVED lines=9> */
[-C--:B----4-:R-:W-:Y:S01]  /*1310*/  FFMA R16, R24, R35.reuse, R16 ;  /* 0x0000002318107223 */ /* 0x090fe20000000010 */
[----:B------:R-:W-:-:S02]  /*1320*/  FFMA R17, R31, R35, R17 ;  /* 0x000000231f117223 */ /* 0x000fc40000000011 */
[----:B------:R-:W3:Y:S01]  /*1330*/  LDS R35, [R11+0x230] ;  /* 0x000230000b237984 */ /* 0x000ee20000000800 */
[CC--:B-----5:R-:W-:Y:S01]  /*1340*/  FFMA R18, R24.reuse, R30.reuse, R18 ;  /* 0x0000001e18127223 */ /* 0x0e0fe20000000012 */
[C---:B------:R-:W-:Y:S02]  /*1350*/  FFMA R19, R31.reuse, R30, R19 ;  /* 0x0000001e1f137223 */ /* 0x040fe40000000013 */
[----:B------:R-:W4:Y:S01]  /*1360*/  LDS R30, [R11+0x240] ;  /* 0x000240000b1e7984 */ /* 0x000f220000000800 */
[CC--:B------:R-:W-:Y:S01]  /*1370*/  FFMA R20, R24.reuse, R26.reuse, R20 ;  /* 0x0000001a18147223 */ /* 0x0c0fe20000000014 */
[C---:B------:R-:W-:Y:S02]  /*1380*/  FFMA R21, R31.reuse, R26, R21 ;  /* 0x0000001a1f157223 */ /* 0x040fe40000000015 */
[----:B------:R-:W5:Y:S01]  /*1390*/  LDS R26, [R9+0x480] ;  /* 0x00048000091a7984 */ /* 0x000f620000000800 */
[-C--:B------:R-:W-:Y:S01]  /*13a0*/  FFMA R27, R24, R29.reuse, R27 ;  /* 0x0000001d181b7223 */ /* 0x080fe2000000001b */
[----:B------:R-:W-:-:S02]  /*13b0*/  FFMA R28, R31, R29, R28 ;  /* 0x0000001d1f1c7223 */ /* 0x000fc4000000001c */
[----:B------:R-:W5:Y:S01]  /*13c0*/  LDS R29, [R11+0x250] ;  /* 0x000250000b1d7984 */ /* 0x000f620000000800 */
[-C--:B------:R-:W-:Y:S01]  /*13d0*/  FFMA R24, R24, R33.reuse, R25 ;  /* 0x0000002118187223 */ /* 0x080fe20000000019 */
[----:B------:R-:W-:Y:S02]  /*13e0*/  FFMA R31, R31, R33, R32 ;  /* 0x000000211f1f7223 */ /* 0x000fe40000000020 */
[----:B------:R-:W5:Y:S04]  /*13f0*/  LDS R25, [R11+0x260] ;  /* 0x000260000b197984 */ /* 0x000f680000000800 */
[----:B------:R-:W5:Y:S04]  /*1400*/  LDS R33, [R11+0x270] ;  /* 0x000270000b217984 */ /* 0x000f680000000800 */
[----:B------:R-:W-:Y:S01]  /*1410*/  LDS R32, [R9+0x580] ;  /* 0x0005800009207984 */ /* 0x000fe20000000800 */
[----:B0-----:R-:W-:Y:S01]  /*1420*/  FFMA R37, R42, R34, R37 ;  /* 0x000000222a257223 */ /* 0x001fe20000000025 */
[C---:B-1----:R-:W-:Y:S01]  /*1430*/  FFMA R40, R34.reuse, R36, R40 ;  /* 0x0000002422287223 */ /* 0x042fe20000000028 */
[C---:B--2---:R-:W-:Y:S01]  /*1440*/  FFMA R14, R34.reuse, R39, R14 ;  /* 0x00000027220e7223 */ /* 0x044fe2000000000e */
[C---:B---3--:R-:W-:Y:S01]  /*1450*/  FFMA R16, R34.reuse, R35, R16 ;  /* 0x0000002322107223 */ /* 0x048fe20000000010 */
[----:B----4-:R-:W-:Y:S01]  /*1460*/  FFMA R18, R34, R30, R18 ;  /* 0x0000001e22127223 */ /* 0x010fe20000000012 */
[----:B-----5:R-:W-:Y:S01]  /*1470*/  FFMA R41, R42, R26, R41 ;  /* 0x0000001a2a297223 */ /* 0x020fe20000000029 */
[C---:B------:R-:W-:Y:S01]  /*1480*/  FFMA R38, R26.reuse, R36, R38 ;  /* 0x000000241a267223 */ /* 0x040fe20000000026 */
[C---:B------:R-:W-:Y:S01]  /*1490*/  FFMA R15, R26.reuse, R39, R15 ;  /* 0x000000271a0f7223 */ /* 0x040fe2000000000f */
[----:B------:R-:W-:Y:S01]  /*14a0*/  FFMA R17, R26, R35, R17 ;  /* 0x000000231a117223 */ /* 0x000fe20000000011 */
[-C--:B------:R-:W-:Y:S01]  /*14b0*/  FFMA R20, R34, R29.reuse, R20 ;  /* 0x0000001d22147223 */ /* 0x080fe20000000014 */
[C---:B------:R-:W-:Y:S01]  /*14c0*/  FFMA R19, R26.reuse, R30, R19 ;  /* 0x0000001e1a137223 */ /* 0x040fe20000000013 */
[----:B------:R-:W-:Y:S01]  /*14d0*/  FFMA R21, R26, R29, R21 ;  /* 0x0000001d1a157223 */ /* 0x000fe20000000015 */
[----:B------:R-:W0:Y:S01]  /*14e0*/  LDS R42, [R11+0x280] ;  /* 0x000280000b2a7984 */ /* 0x000e220000000800 */
[-C--:B------:R-:W-:Y:S01]  /*14f0*/  FFMA R27, R34, R25.reuse, R27 ;  /* 0x00000019221b7223 */ /* 0x080fe2000000001b */
[----:B------:R-:W-:-:S02]  /*1500*/  FFMA R28, R26, R25, R28 ;  /* 0x000000191a1c7223 */ /* 0x000fc4000000001c */
[----:B------:R-:W1:Y:S01]  /*1510*/  LDS R30, [R9+0x500] ;  /* 0x00050000091e7984 */ /* 0x000e620000000800 */
[-C--:B------:R-:W-:Y:S01]  /*1520*/  FFMA R34, R34, R33.reuse, R24 ;  /* 0x0000002122227223 */ /* 0x080fe20000000018 */
[----:B------:R-:W-:Y:S02]  /*1530*/  FFMA R26, R26, R33, R31 ;  /* 0x000000211a1a7223 */ /* 0x000fe4000000001f */
        /* <DEDUP_REMOVED lines=17> */
[-C--:B----4-:R-:W-:Y:S01]  /*1650*/  FFMA R16, R30, R35.reuse, R16 ;  /* 0x000000231e107223 */ /* 0x090fe20000000010 */
[----:B------:R-:W-:-:S02]  /*1660*/  FFMA R17, R32, R35, R17 ;  /* 0x0000002320117223 */ /* 0x000fc40000000011 */
[----:B------:R-:W3:Y:S01]  /*1670*/  LDS R35, [R11+0x330] ;  /* 0x000330000b237984 */ /* 0x000ee20000000800 */
[-C--:B-----5:R-:W-:Y:S01]  /*1680*/  FFMA R18, R30, R29.reuse, R18 ;  /* 0x0000001d1e127223 */ /* 0x0a0fe20000000012 */
[----:B------:R-:W-:Y:S02]  /*1690*/  FFMA R19, R32, R29, R19 ;  /* 0x0000001d20137223 */ /* 0x000fe40000000013 */
[----:B------:R-:W4:Y:S01]  /*16a0*/  LDS R29, [R9+0x600] ;  /* 0x00060000091d7984 */ /* 0x000f220000000800 */
[-C--:B------:R-:W-:Y:S01]  /*16b0*/  FFMA R20, R30, R25.reuse, R20 ;  /* 0x000000191e147223 */ /* 0x080fe20000000014 */
[----:B------:R-:W-:Y:S02]  /*16c0*/  FFMA R21, R32, R25, R21 ;  /* 0x0000001920157223 */ /* 0x000fe40000000015 */
        /* <DEDUP_REMOVED lines=9> */
[C---:B0-----:R-:W-:Y:S01]  /*1760*/  FFMA R41, R42.reuse, R31, R41 ;  /* 0x0000001f2a297223 */ /* 0x041fe20000000029 */
[CC--:B-1----:R-:W-:Y:S01]  /*1770*/  FFMA R38, R31.reuse, R36.reuse, R38 ;  /* 0x000000241f267223 */ /* 0x0c2fe20000000026 */
[C---:B--2---:R-:W-:Y:S01]  /*1780*/  FFMA R15, R31.reuse, R39, R15 ;  /* 0x000000271f0f7223 */ /* 0x044fe2000000000f */
[----:B---3--:R-:W-:Y:S01]  /*1790*/  FFMA R17, R31, R35, R17 ;  /* 0x000000231f117223 */ /* 0x008fe20000000011 */
[----:B----4-:R-:W-:Y:S01]  /*17a0*/  FFMA R37, R42, R29, R37 ;  /* 0x0000001d2a257223 */ /* 0x010fe20000000025 */
[C---:B------:R-:W-:Y:S01]  /*17b0*/  FFMA R40, R29.reuse, R36, R40 ;  /* 0x000000241d287223 */ /* 0x040fe20000000028 */
[C---:B------:R-:W-:Y:S01]  /*17c0*/  FFMA R14, R29.reuse, R39, R14 ;  /* 0x000000271d0e7223 */ /* 0x040fe2000000000e */
[C---:B------:R-:W-:Y:S01]  /*17d0*/  FFMA R16, R29.reuse, R35, R16 ;  /* 0x000000231d107223 */ /* 0x040fe20000000010 */
[-C--:B-----5:R-:W-:Y:S01]  /*17e0*/  FFMA R18, R29, R25.reuse, R18 ;  /* 0x000000191d127223 */ /* 0x0a0fe20000000012 */
[----:B------:R-:W-:Y:S01]  /*17f0*/  FFMA R19, R31, R25, R19 ;  /* 0x000000191f137223 */ /* 0x000fe20000000013 */
[----:B------:R-:W-:Y:S01]  /*1800*/  LDS R42, [R11+0x380] ;  /* 0x000380000b2a7984 */ /* 0x000fe20000000800 */
[----:B------:R-:W0:Y:S01]  /*1810*/  LDC R36, c[0x0][0x39c] ;  /* 0x0000e700ff247b82 */ /* 0x000e220000000800 */
[-C--:B------:R-:W-:Y:S01]  /*1820*/  FFMA R20, R29, R24.reuse, R20 ;  /* 0x000000181d147223 */ /* 0x080fe20000000014 */
[----:B------:R-:W-:Y:S01]  /*1830*/  FFMA R21, R31, R24, R21 ;  /* 0x000000181f157223 */ /* 0x000fe20000000015 */
        /* <DEDUP_REMOVED lines=8> */
[----:B------:R-:W5:Y:S04]  /*18c0*/  LDS R32, [R11+0x3c0] ;  /* 0x0003c0000b207984 */ /* 0x000f680000000800 */
[----:B------:R-:W5:Y:S01]  /*18d0*/  LDS R33, [R11+0x3d0] ;  /* 0x0003d0000b217984 */ /* 0x000f620000000800 */
[----:B0-----:R-:W-:-:S02]  /*18e0*/  LEA R8, R36, R8, 0x2 ;  /* 0x0000000824087211 */ /* 0x001fc400078e10ff */
[----:B------:R-:W-:Y:S01]  /*18f0*/  LEA R7, R36, R7, 0x2 ;  /* 0x0000000724077211 */ /* 0x000fe200078e10ff */
[----:B------:R-:W0:Y:S04]  /*1900*/  LDS R34, [R11+0x3e0] ;  /* 0x0003e0000b227984 */ /* 0x000e280000000800 */
[----:B------:R-:W0:Y:S01]  /*1910*/  LDS R35, [R11+0x3f0] ;  /* 0x0003f0000b237984 */ /* 0x000e220000000800 */
[CC--:B-1----:R-:W-:Y:S01]  /*1920*/  FFMA R15, R25.reuse, R26.reuse, R15 ;  /* 0x0000001a190f7223 */ /* 0x0c2fe2000000000f */
[----:B------:R-:W-:Y:S01]  /*1930*/  FFMA R41, R42, R25, R41 ;  /* 0x000000192a297223 */ /* 0x000fe20000000029 */
[----:B--2---:R-:W-:Y:S01]  /*1940*/  FFMA R14, R24, R26, R14 ;  /* 0x0000001a180e7223 */ /* 0x004fe2000000000e */
[----:B------:R-:W-:Y:S01]  /*1950*/  FFMA R37, R42, R24, R37 ;  /* 0x000000182a257223 */ /* 0x000fe20000000025 */
[CC--:B---3--:R-:W-:Y:S01]  /*1960*/  FFMA R40, R24.reuse, R39.reuse, R40 ;  /* 0x0000002718287223 */ /* 0x0c8fe20000000028 */
[C---:B------:R-:W-:Y:S01]  /*1970*/  FFMA R38, R25.reuse, R39, R38 ;  /* 0x0000002719267223 */ /* 0x040fe20000000026 */
[CC--:B----4-:R-:W-:Y:S01]  /*1980*/  FFMA R16, R24.reuse, R30.reuse, R16 ;  /* 0x0000001e18107223 */ /* 0x0d0fe20000000010 */
[C---:B------:R-:W-:Y:S01]  /*1990*/  FFMA R17, R25.reuse, R30, R17 ;  /* 0x0000001e19117223 */ /* 0x040fe20000000011 */
[CC--:B-----5:R-:W-:Y:S01]  /*19a0*/  FFMA R26, R24.reuse, R32.reuse, R18 ;  /* 0x00000020181a7223 */ /* 0x0e0fe20000000012 */
[C---:B------:R-:W-:Y:S01]  /*19b0*/  FFMA R32, R25.reuse, R32, R19 ;  /* 0x0000002019207223 */ /* 0x040fe20000000013 */
[CC--:B------:R-:W-:Y:S01]  /*19c0*/  FFMA R20, R24.reuse, R33.reuse, R20 ;  /* 0x0000002118147223 */ /* 0x0c0fe20000000014 */
[C---:B------:R-:W-:Y:S01]  /*19d0*/  FFMA R21, R25.reuse, R33, R21 ;  /* 0x0000002119157223 */ /* 0x040fe20000000015 */
[CC--:B0-----:R-:W-:Y:S01]  /*19e0*/  FFMA R27, R24.reuse, R34.reuse, R27 ;  /* 0x00000022181b7223 */ /* 0x0c1fe2000000001b */
[C---:B------:R-:W-:Y:S01]  /*19f0*/  FFMA R28, R25.reuse, R34, R28 ;  /* 0x00000022191c7223 */ /* 0x040fe2000000001c */
[-C--:B------:R-:W-:Y:S01]  /*1a00*/  FFMA R24, R24, R35.reuse, R29 ;  /* 0x0000002318187223 */ /* 0x080fe2000000001d */
[----:B------:R-:W-:Y:S01]  /*1a10*/  FFMA R31, R25, R35, R31 ;  /* 0x00000023191f7223 */ /* 0x000fe2000000001f */
[----:B------:R-:W-:Y:S06]  /*1a20*/  BAR.SYNC.DEFER_BLOCKING 0x0 ;  /* 0x0000000000007b1d */ /* 0x000fec0000010000 */
[----:B------:R-:W-:Y:S05]  /*1a30*/  BRA.U !UP0, `(.L_x_484) ;  /* 0xffffffed08307547 */ /* 0x000fea000b83ffff */
.L_x_477:
[----:B------:R-:W0:Y:S01]  /*1a40*/  LDC R2, c[0x0][0x398] ;  /* 0x0000e600ff027b82 */ /* 0x000e220000000800 */
[----:B------:R-:W1:Y:S01]  /*1a50*/  LDCU UR4, c[0x0][0x3b8] ;  /* 0x00007700ff0477ac */ /* 0x000e620008000800 */
[C---:B------:R-:W-:Y:S01]  /*1a60*/  IADD3 R9, PT, PT, R3.reuse, 0x20, RZ ;  /* 0x0000002003097810 */ /* 0x040fe20007ffe0ff */
[----:B------:R-:W-:Y:S01]  /*1a70*/  BSSY.RECONVERGENT B0, `(.L_x_485) ;  /* 0x0000038000007945 */ /* 0x000fe20003800200 */
[----:B------:R-:W1:Y:S04]  /*1a80*/  LDCU UR5, c[0x0][0x3b4] ;  /* 0x00007680ff0577ac */ /* 0x000e680008000800 */
[----:B------:R-:W2:Y:S01]  /*1a90*/  LDC.64 R6, c[0x0][0x390] ;  /* 0x0000e400ff067b82 */ /* 0x000ea20000000a00 */
[----:B-1----:R-:W-:Y:S01]  /*1aa0*/  UIMAD UR4, UR4, UR5, URZ ;  /* 0x00000005040472a4 */ /* 0x002fe2000f8e02ff */
[----:B0-----:R-:W-:-:S02]  /*1ab0*/  ISETP.GE.AND P0, PT, R3, R2, PT ;  /* 0x000000020300720c */ /* 0x001fc40003f06270 */
[----:B------:R-:W-:-:S03]  /*1ac0*/  ISETP.GE.AND P1, PT, R9, R2, PT ;  /* 0x000000020900720c */ /* 0x000fc60003f26270 */
        /* <DEDUP_REMOVED lines=38> */
[----:B------:R-:W3:Y:S01]  /*1d30*/  LDG.E R0, desc[UR8][R8.64] ;  /* 0x0000000808007981 */ /* 0x000ee2000c1e1900 */
[----:B0-----:R-:W-:-:S04]  /*1d40*/  FMUL R25, R20, UR5 ;  /* 0x0000000514197c20 */ /* 0x001fc80008400000 */
[----:B---3--:R-:W-:-:S05]  /*1d50*/  FFMA R25, R0, UR4, R25 ;  /* 0x0000000400197c23 */ /* 0x008fca0008000019 */
[----:B------:R2:W-:Y:S04]  /*1d60*/  STG.E desc[UR8][R8.64], R25 ;  /* 0x0000001908007986 */ /* 0x0005e8000c101908 */
[----:B------:R-:W3:Y:S01]  /*1d70*/  LDG.E R0, desc[UR8][R10.64] ;  /* 0x000000080a007981 */ /* 0x000ee2000c1e1900 */
[----:B------:R-:W-:-:S04]  /*1d80*/  FMUL R27, R27, UR5 ;  /* 0x000000051b1b7c20 */ /* 0x000fc80008400000 */
[----:B---3--:R-:W-:-:S05]  /*1d90*/  FFMA R27, R0, UR4, R27 ;  /* 0x00000004001b7c23 */ /* 0x008fca000800001b */
[----:B------:R2:W-:Y:S04]  /*1da0*/  STG.E desc[UR8][R10.64], R27 ;  /* 0x0000001b0a007986 */ /* 0x0005e8000c101908 */
[----:B------:R-:W3:Y:S01]  /*1db0*/  LDG.E R0, desc[UR8][R12.64] ;  /* 0x000000080c007981 */ /* 0x000ee2000c1e1900 */
[----:B-1----:R-:W-:-:S04]  /*1dc0*/  FMUL R29, R24, UR5 ;  /* 0x00000005181d7c20 */ /* 0x002fc80008400000 */
[----:B---3--:R-:W-:-:S05]  /*1dd0*/  FFMA R29, R0, UR4, R29 ;  /* 0x00000004001d7c23 */ /* 0x008fca000800001d */
[----:B------:R2:W-:Y:S02]  /*1de0*/  STG.E desc[UR8][R12.64], R29 ;  /* 0x0000001d0c007986 */ /* 0x0005e4000c101908 */
.L_x_486:
[----:B------:R-:W-:Y:S05]  /*1df0*/  BSYNC.RECONVERGENT B0 ;  /* 0x0000000000007941 */ /* 0x000fea0003800200 */
.L_x_485:
[----:B------:R-:W-:Y:S05]  /*1e00*/  @P1 EXIT ;  /* 0x000000000000194d */ /* 0x000fea0003800000 */
[----:B------:R-:W3:Y:S01]  /*1e10*/  LDG.E R0, desc[UR8][R4.64+0x80] ;  /* 0x0000800804007981 */ /* 0x000ee2000c1e1900 */
[----:B------:R-:W0:Y:S02]  /*1e20*/  LDCU.64 UR4, c[0x0][0x3c0] ;  /* 0x00007800ff0477ac */ /* 0x000e240008000a00 */
[----:B0-----:R-:W-:-:S04]  /*1e30*/  FMUL R41, R41, UR5 ;  /* 0x0000000529297c20 */ /* 0x001fc80008400000 */
        /* <DEDUP_REMOVED lines=29> */
[----:B------:R-:W-:Y:S01]  /*2010*/  STG.E desc[UR8][R12.64+0x80], R31 ;  /* 0x0000801f0c007986 */ /* 0x000fe2000c101908 */
[----:B------:R-:W-:Y:S05]  /*2020*/  EXIT ;  /* 0x000000000000794d */ /* 0x000fea0003800000 */
.L_x_487:
        /* <DEDUP_REMOVED lines=13> */
.L_x_1064:


//--------------------- .text._Z20filterActs_YxX_colorILi4ELi32ELi2ELi4ELi1ELb1ELb0EEvPfS0_S0_iiiiiiiiiiffi --------------------------
	.section	.text._Z20filterActs_YxX_colorILi4ELi32ELi2ELi4ELi1ELb1ELb0EEvPfS0_S0_iiiiiiiiiiffi,"ax",@progbits
	.align	128
        .global         _Z20filterActs_YxX_colorILi4ELi32ELi2ELi4ELi1ELb1ELb0EEvPfS0_S0_iiiiiiiiiiffi
        .type           _Z20filterActs_YxX_colorILi4ELi32ELi2ELi4ELi1ELb1ELb0EEvPfS0_S0_iiiiiiiiiiffi,@function
        .size           _Z20filterActs_YxX_colorILi4ELi32ELi2ELi4ELi1ELb1ELb0EEvPfS0_S0_iiiiiiiiiiffi,(.L_x_1065 - _Z20filterActs_YxX_colorILi4ELi32ELi2ELi4ELi1ELb1ELb0EEvPfS0_S0_iiiiiiiiiiffi)
        .other          _Z20filterActs_YxX_colorILi4ELi32ELi2ELi4ELi1ELb1ELb0EEvPfS0_S0_iiiiiiiiiiffi,@"STO_CUDA_ENTRY STV_DEFAULT"
_Z20filterActs_YxX_colorILi4ELi32ELi2ELi4ELi1ELb1ELb0EEvPfS0_S0_iiiiiiiiiiffi:
.text._Z20filterActs_YxX_colorILi4ELi32ELi2ELi4ELi1ELb1ELb0EEvPfS0_S0_iiiiiiiiiiffi:
[----:B------:R-:W-:Y:S01]  /*0000*/  LDC R1, c[0x0][0x37c] ;  /* 0x0000df00ff017b82 */ /* 0x000fe20000000800 */
[----:B------:R-:W0:Y:S07]  /*0010*/  LDCU UR15, c[0x0][0x39c] ;  /* 0x00007380ff0f77ac */ /* 0x000e2e0008000800 */
[----:B------:R-:W1:Y:S01]  /*0020*/  S2UR UR8, SR_CTAID.Y ;  /* 0x00000000000879c3 */ /* 0x000e620000002600 */
[----:B------:R-:W-:Y:S02]  /*0030*/  HFMA2 R20, -RZ, RZ, 0, 0 ;  /* 0x00000000ff147431 */ /* 0x000fe400000001ff */
[----:B------:R-:W-:Y:S01]  /*0040*/  IMAD.MOV.U32 R22, RZ, RZ, RZ ;  /* 0x000000ffff167224 */ /* 0x000fe200078e00ff */
[----:B------:R-:W2:Y:S01]  /*0050*/  LDCU UR9, c[0x0][0x3b8] ;  /* 0x00007700ff0977ac */ /* 0x000ea20008000800 */
[----:B------:R-:W-:-:S02]  /*0060*/  HFMA2 R16, -RZ, RZ, 0, 0 ;  /* 0x00000000ff107431 */ /* 0x000fc400000001ff */
[----:B------:R-:W-:Y:S02]  /*0070*/  IMAD.MOV.U32 R26, RZ, RZ, RZ ;  /* 0x000000ffff1a7224 */ /* 0x000fe400078e00ff */
[----:B------:R-:W-:Y:S01]  /*0080*/  HFMA2 R28, -RZ, RZ, 0, 0 ;  /* 0x00000000ff1c7431 */ /* 0x000fe200000001ff */
[----:B------:R-:W-:Y:S01]  /*0090*/  MOV R18, RZ ;  /* 0x000000ff00127202 */ /* 0x000fe20000000f00 */
[----:B------:R-:W3:Y:S01]  /*00a0*/  LDCU.64 UR16, c[0x0][0x358] ;  /* 0x00006b00ff1077ac */ /* 0x000ee20008000a00 */
[----:B------:R-:W-:Y:S01]  /*00b0*/  MOV R24, RZ ;  /* 0x000000ff00187202 */ /* 0x000fe20000000f00 */
[----:B0-----:R-:W-:-:S04]  /*00c0*/  USHF.R.S32.HI UR4, URZ, 0x1f, UR15 ;  /* 0x0000001fff047899 */ /* 0x001fc8000801140f */
[----:B------:R-:W-:Y:S01]  /*00d0*/  ULEA.HI UR4, UR4, UR15, URZ, 0x4 ;  /* 0x0000000f04047291 */ /* 0x000fe2000f8f20ff */
[----:B--2---:R-:W-:-:S03]  /*00e0*/  MOV R3, UR9 ;  /* 0x0000000900037c02 */ /* 0x004fc60008000f00 */
[----:B------:R-:W-:Y:S01]  /*00f0*/  USHF.R.S32.HI UR6, URZ, 0x4, UR4 ;  /* 0x00000004ff067899 */ /* 0x000fe20008011404 */
[----:B------:R-:W-:Y:S02]  /*0100*/  IABS R5, R3 ;  /* 0x0000000300057213 */ /* 0x000fe40000000000 */
[----:B------:R-:W-:Y:S01]  /*0110*/  UMOV UR4, URZ ;  /* 0x000000ff00047c82 */ /* 0x000fe20008000000 */
[----:B------:R-:W-:Y:S01]  /*0120*/  UIADD3 UR7, UPT, UPT, URZ, -UR6, URZ ;  /* 0x80000006ff077290 */ /* 0x000fe2000fffe0ff */
[----:B------:R-:W0:Y:S01]  /*0130*/  I2F.RP R4, R5 ;  /* 0x0000000500047306 */ /* 0x000e220000209400 */
[----:B------:R-:W-:-:S07]  /*0140*/  UISETP.NE.U32.AND UP2, UPT, UR6, URZ, UPT ;  /* 0x000000ff0600728c */ /* 0x000fce000bf45070 */
[----:B------:R-:W2:Y:S08]  /*0150*/  I2F.U32.RP R0, UR6 ;  /* 0x0000000600007d06 */ /* 0x000eb00008209000 */
[----:B0-----:R-:W-:Y:S08]  /*0160*/  MUFU.RCP R4, R4 ;  /* 0x0000000400047308 */ /* 0x001ff00000001000 */
[----:B--2---:R-:W0:Y:S02]  /*0170*/  MUFU.RCP R0, R0 ;  /* 0x0000000000007308 */ /* 0x004e240000001000 */
[----:B0-----:R-:W-:-:S06]  /*0180*/  IADD3 R2, PT, PT, R0, 0xffffffe, RZ ;  /* 0x0ffffffe00027810 */ /* 0x001fcc0007ffe0ff */
[----:B------:R-:W0:Y:S02]  /*0190*/  F2I.FTZ.U32.TRUNC.NTZ R2, R2 ;  /* 0x0000000200027305 */ /* 0x000e24000021f000 */
[----:B0-----:R-:W-:Y:S02]  /*01a0*/  R2UR UR5, R2 ;  /* 0x00000000020572ca */ /* 0x001fe400000e0000 */
[----:B------:R-:W-:Y:S02]  /*01b0*/  IADD3 R2, PT, PT, R4, 0xffffffe, RZ ;  /* 0x0ffffffe04027810 */ /* 0x000fe40007ffe0ff */
[----:B------:R-:W0:Y:S02]  /*01c0*/  S2R R4, SR_TID.X ;  /* 0x0000000000047919 */ /* 0x000e240000002100 */
[----:B------:R2:W4:Y:S07]  /*01d0*/  F2I.FTZ.U32.TRUNC.NTZ R3, R2 ;  /* 0x0000000200037305 */ /* 0x00052e000021f000 */
[----:B------:R-:W-:Y:S01]  /*01e0*/  UIMAD UR7, UR7, UR5, URZ ;  /* 0x00000005070772a4 */ /* 0x000fe2000f8e02ff */
[----:B--2---:R-:W-:-:S03]  /*01f0*/  IMAD.MOV.U32 R2, RZ, RZ, RZ ;  /* 0x000000ffff027224 */ /* 0x004fc600078e00ff */
[----:B------:R-:W-:-:S04]  /*0200*/  UIMAD.WIDE.U32 UR4, UR5, UR7, UR4 ;  /* 0x00000007050472a5 */ /* 0x000fc8000f8e0004 */
[----:B-1----:R-:W-:Y:S01]  /*0210*/  UIMAD.WIDE.U32 UR4, UR5, UR8, URZ ;  /* 0x00000008050472a5 */ /* 0x002fe2000f8e00ff */
[----:B----4-:R-:W-:-:S06]  /*0220*/  IADD3 R0, PT, PT, RZ, -R3, RZ ;  /* 0x80000003ff007210 */ /* 0x010fcc0007ffe0ff */
        /* <DEDUP_REMOVED lines=13> */
[----:B------:R-:W1:Y:S01]  /*0300*/  S2R R3, SR_TID.Y ;  /* 0x0000000000037919 */ /* 0x000e620000002200 */
[----:B------:R-:W-:Y:S02]  /*0310*/  IABS R0, UR7 ;  /* 0x0000000700007c13 */ /* 0x000fe40008000000 */
[----:B------:R-:W-:Y:S02]  /*0320*/  R2UR UR4, R2 ;  /* 0x00000000020472ca */ /* 0x000fe400000e0000 */
[----:B------:R-:W-:Y:S02]  /*0330*/  R2UR UR10, R0 ;  /* 0x00000000000a72ca */ /* 0x000fe400000e0000 */
[----:B------:R-:W-:-:S11]  /*0340*/  MOV R2, RZ ;  /* 0x000000ff00027202 */ /* 0x000fd60000000f00 */
[----:B------:R-:W-:Y:S02]  /*0350*/  UIMAD.WIDE.U32 UR4, UR4, UR10, URZ ;  /* 0x0000000a040472a5 */ /* 0x000fe4000f8e00ff */
[----:B------:R-:W-:-:S04]  /*0360*/  ULOP3.LUT UR4, UR7, UR9, URZ, 0x3c, !UPT ;  /* 0x0000000907047292 */ /* 0x000fc8000f8e3cff */
[----:B------:R-:W-:-:S05]  /*0370*/  IADD3 R0, PT, PT, RZ, -UR5, RZ ;  /* 0x80000005ff007c10 */ /* 0x000fca000fffe0ff */
[C---:B------:R-:W-:Y:S01]  /*0380*/  IMAD R0, R5.reuse, R0, UR10 ;  /* 0x0000000a05007e24 */ /* 0x040fe2000f8e0200 */
[----:B------:R-:W2:Y:S04]  /*0390*/  LDCU UR10, c[0x0][0x3a8] ;  /* 0x00007500ff0a77ac */ /* 0x000ea80008000800 */
[----:B------:R-:W-:-:S13]  /*03a0*/  ISETP.GT.U32.AND P0, PT, R5, R0, PT ;  /* 0x000000000500720c */ /* 0x000fda0003f04070 */
[----:B------:R-:W-:Y:S01]  /*03b0*/  VOTEU.ANY UP1, P0 ;  /* 0x0000000000ff7886 */ /* 0x000fe20000020100 */
[----:B------:R-:W-:Y:S01]  /*03c0*/  PLOP3.LUT P0, PT, PT, PT, UP1, 0x80, 0x8 ;  /* 0x000000000008781c */ /* 0x000fe20003f0f018 */
[----:B--2---:R-:W-:-:S03]  /*03d0*/  UIMAD UR14, UR10, UR10, URZ ;  /* 0x0000000a0a0e72a4 */ /* 0x004fc6000f8e02ff */
[----:B------:R-:W-:Y:S02]  /*03e0*/  @!UP1 UIADD3 UR5, UPT, UPT, UR5, 0x1, URZ ;  /* 0x0000000105059890 */ /* 0x000fe4000fffe0ff */
[----:B------:R-:W-:Y:S02]  /*03f0*/  UISETP.GE.AND UP1, UPT, UR4, URZ, UPT ;  /* 0x000000ff0400728c */ /* 0x000fe4000bf26270 */
[----:B------:R-:W-:-:S04]  /*0400*/  UIADD3 UR4, UPT, UPT, -UR7, URZ, URZ ;  /* 0x000000ff07047290 */ /* 0x000fc8000fffe1ff */
[----:B------:R-:W-:Y:S01]  /*0410*/  UIMAD UR6, UR6, UR4, UR8 ;  /* 0x00000004060672a4 */ /* 0x000fe2000f8e0208 */
[----:B------:R-:W-:-:S04]  /*0420*/  @!P0 IADD3 R0, PT, PT, R0, -R5, RZ ;  /* 0x8000000500008210 */ /* 0x000fc80007ffe0ff */
[----:B------:R-:W-:Y:S02]  /*0430*/  ISETP.GE.U32.AND P0, PT, R0, R5, PT ;  /* 0x000000050000720c */ /* 0x000fe40003f06070 */
[----:B------:R-:W0:Y:S11]  /*0440*/  S2R R5, SR_CTAID.X ;  /* 0x0000000000057919 */ /* 0x000e360000002500 */
[----:B------:R-:W-:-:S05]  /*0450*/  VOTEU.ANY UP0, P0 ;  /* 0x0000000000ff7886 */ /* 0x000fca0000000100 */
[----:B------:R-:W-:Y:S02]  /*0460*/  @UP0 UIADD3 UR5, UPT, UPT, UR5, 0x1, URZ ;  /* 0x0000000105050890 */ /* 0x000fe4000fffe0ff */
[----:B------:R-:W-:-:S05]  /*0470*/  UISETP.NE.AND UP0, UPT, UR9, URZ, UPT ;  /* 0x000000ff0900728c */ /* 0x000fca000bf05270 */
[----:B------:R-:W-:Y:S02]  /*0480*/  UMOV UR11, UR5 ;  /* 0x00000005000b7c82 */ /* 0x000fe40008000000 */
[----:B------:R-:W-:-:S04]  /*0490*/  @!UP1 UIADD3 UR11, UPT, UPT, -UR11, URZ, URZ ;  /* 0x000000ff0b0b9290 */ /* 0x000fc8000fffe1ff */
[----:B------:R-:W-:Y:S02]  /*04a0*/  @!UP0 ULOP3.LUT UR11, URZ, UR9, URZ, 0x33, !UPT ;  /* 0x00000009ff0b8292 */ /* 0x000fe4000f8e33ff */
[----:B------:R-:W-:Y:S01]  /*04b0*/  UISETP.NE.AND UP0, UPT, UR10, URZ, UPT ;  /* 0x000000ff0a00728c */ /* 0x000fe2000bf05270 */
[----:B0-----:R-:W-:Y:S01]  /*04c0*/  IMAD R6, R5, 0x40, R4 ;  /* 0x0000004005067824 */ /* 0x001fe200078e0204 */
[----:B------:R-:W-:-:S04]  /*04d0*/  UIADD3 UR5, UPT, UPT, -UR11, URZ, URZ ;  /* 0x000000ff0b057290 */ /* 0x000fc8000fffe1ff */
[----:B------:R-:W-:-:S03]  /*04e0*/  UIMAD UR12, UR9, UR5, UR7 ;  /* 0x00000005090c72a4 */ /* 0x000fc6000f8e0207 */
[----:B-1-3--:R-:W-:Y:S09]  /*04f0*/  BRA.U !UP0, `(.L_x_488) ;  /* 0x0000000908b47547 */ /* 0x00aff2000b800000 */
[----:B------:R-:W0:Y:S01]  /*0500*/  S2UR UR8, SR_CgaCtaId ;  /* 0x00000000000879c3 */ /* 0x000e220000008800 */
[----:B------:R-:W1:Y:S01]  /*0510*/  LDCU UR18, c[0x0][0x3c8] ;  /* 0x00007900ff1277ac */ /* 0x000e620008000800 */
[----:B------:R-:W-:Y:S02]  /*0520*/  LEA R7, R3, R4, 0x5 ;  /* 0x0000000403077211 */ /* 0x000fe400078e28ff */
[C---:B------:R-:W-:Y:S01]  /*0530*/  LOP3.LUT R0, R4.reuse, 0xf, RZ, 0xc0, !PT ;  /* 0x0000000f04007812 */ /* 0x040fe200078ec0ff */
[----:B------:R-:W-:Y:S01]  /*0540*/  UIMAD UR5, UR14, UR15, URZ ;  /* 0x0000000f0e0572a4 */ /* 0x000fe2000f8e02ff */
[----:B------:R-:W-:Y:S01]  /*0550*/  SHF.R.U32.HI R13, RZ, 0x4, R7 ;  /* 0x00000004ff0d7819 */ /* 0x000fe20000011607 */
[----:B------:R-:W-:Y:S01]  /*0560*/  UMOV UR4, 0x400 ;  /* 0x0000040000047882 */ /* 0x000fe20000000000 */
[----:B------:R-:W2:Y:S01]  /*0570*/  LDCU UR9, c[0x0][0x3b0] ;  /* 0x00007600ff0977ac */ /* 0x000ea20008000800 */
[----:B------:R-:W-:Y:S02]  /*0580*/  MOV R5, UR6 ;  /* 0x0000000600057c02 */ /* 0x000fe40008000f00 */
[----:B------:R-:W-:Y:S01]  /*0590*/  IMAD R0, R13, UR15, R0 ;  /* 0x0000000f0d007c24 */ /* 0x000fe2000f8e0200 */
[----:B------:R-:W2:Y:S01]  /*05a0*/  LDCU UR10, c[0x0][0x3ac] ;  /* 0x00007580ff0a77ac */ /* 0x000ea20008000800 */
[----:B------:R-:W-:-:S02]  /*05b0*/  SHF.L.U32 R9, R4, 0x2, RZ ;  /* 0x0000000204097819 */ /* 0x000fc400000006ff */
[----:B------:R-:W-:Y:S01]  /*05c0*/  IMAD R10, R5, 0x10, R0 ;  /* 0x00000010050a7824 */ /* 0x000fe200078e0200 */
[----:B------:R-:W-:Y:S01]  /*05d0*/  UIMAD UR5, UR7, UR5, URZ ;  /* 0x00000005070572a4 */ /* 0x000fe2000f8e02ff */
[----:B------:R-:W-:Y:S01]  /*05e0*/  LOP3.LUT R0, R9, 0x3c, RZ, 0xc0, !PT ;  /* 0x0000003c09007812 */ /* 0x000fe200078ec0ff */
[----:B------:R-:W3:Y:S01]  /*05f0*/  LDCU UR26, c[0x0][0x39c] ;  /* 0x00007380ff1a77ac */ /* 0x000ee20008000800 */
[----:B------:R-:W-:Y:S02]  /*0600*/  MOV R22, RZ ;  /* 0x000000ff00167202 */ /* 0x000fe40000000f00 */
[----:B------:R-:W-:Y:S01]  /*0610*/  SHF.R.S32.HI R12, RZ, 0x1f, R10 ;  /* 0x0000001fff0c7819 */ /* 0x000fe2000001140a */
[----:B-1----:R-:W-:Y:S02]  /*0620*/  UISETP.NE.AND UP0, UPT, UR18, URZ, UPT ;  /* 0x000000ff1200728c */ /* 0x002fe4000bf05270 */
[----:B0-----:R-:W-:Y:S02]  /*0630*/  ULEA UR13, UR8, UR4, 0x18 ;  /* 0x00000004080d7291 */ /* 0x001fe4000f8ec0ff */
[----:B------:R-:W-:-:S02]  /*0640*/  UIADD3 UR4, UPT, UPT, UR4, 0x100, URZ ;  /* 0x0000010004047890 */ /* 0x000fc4000fffe0ff */
[----:B------:R-:W-:Y:S02]  /*0650*/  USEL UR5, UR5, URZ, !UP0 ;  /* 0x000000ff05057287 */ /* 0x000fe4000c000000 */
[----:B------:R-:W-:Y:S01]  /*0660*/  ULEA UR8, UR8, UR4, 0x18 ;  /* 0x0000000408087291 */ /* 0x000fe2000f8ec0ff */
[----:B------:R-:W-:Y:S01]  /*0670*/  LEA R11, R13, UR13, 0x6 ;  /* 0x0000000d0d0b7c11 */ /* 0x000fe2000f8e30ff */
[----:B--2---:R-:W-:Y:S01]  /*0680*/  UIMAD UR12, UR12, UR9, UR10 ;  /* 0x000000090c0c72a4 */ /* 0x004fe2000f8e020a */
[----:B------:R-:W-:Y:S01]  /*0690*/  LEA R8, R3, UR13, 0x2 ;  /* 0x0000000d03087c11 */ /* 0x000fe2000f8e10ff */
[----:B------:R-:W0:Y:S01]  /*06a0*/  LDCU UR19, c[0x0][0x3bc] ;  /* 0x00007780ff1377ac */ /* 0x000e220008000800 */
[----:B------:R-:W-:Y:S02]  /*06b0*/  MOV R5, UR5 ;  /* 0x0000000500057c02 */ /* 0x000fe40008000f00 */
[----:B------:R-:W-:Y:S01]  /*06c0*/  IADD3 R10, P0, PT, R10, UR5, RZ ;  /* 0x000000050a0a7c10 */ /* 0x000fe2000ff1e0ff */
[----:B------:R-:W1:Y:S01]  /*06d0*/  LDCU.64 UR20, c[0x0][0x388] ;  /* 0x00007100ff1477ac */ /* 0x000e620008000a00 */
[----:B------:R-:W-:-:S02]  /*06e0*/  IADD3 R14, PT, PT, R9, UR8, RZ ;  /* 0x00000008090e7c10 */ /* 0x000fc4000fffe0ff */
[----:B------:R-:W-:Y:S01]  /*06f0*/  IADD3 R11, PT, PT, R11, R0, RZ ;  /* 0x000000000b0b7210 */ /* 0x000fe20007ffe0ff */
[----:B------:R-:W-:Y:S01]  /*0700*/  IMAD.MOV.U32 R0, RZ, RZ, R3 ;  /* 0x000000ffff007224 */ /* 0x000fe200078e0003 */
[----:B------:R-:W-:Y:S01]  /*0710*/  LEA.HI.X.SX32 R12, R5, R12, 0x1, P0 ;  /* 0x0000000c050c7211 */ /* 0x000fe200000f0eff */
[----:B------:R-:W2:Y:S01]  /*0720*/  LDCU.64 UR22, c[0x0][0x380] ;  /* 0x00007000ff1677ac */ /* 0x000ea20008000a00 */
[----:B------:R-:W-:Y:S01]  /*0730*/  LEA R14, R3, R14, 0x8 ;  /* 0x0000000e030e7211 */ /* 0x000fe200078e40ff */
[----:B------:R-:W-:Y:S01]  /*0740*/  UIMAD UR10, UR11, UR9, UR10 ;  /* 0x000000090b0a72a4 */ /* 0x000fe2000f8e020a */
[----:B------:R-:W-:Y:S01]  /*0750*/  UMOV UR4, URZ ;  /* 0x000000ff00047c82 */ /* 0x000fe20008000000 */
[----:B---3--:R-:W-:-:S10]  /*0760*/  UMOV UR5, URZ ;  /* 0x000000ff00057c82 */ /* 0x008fd40008000000 */
.L_x_495:
        /* <DEDUP_REMOVED lines=9> */
[----:B------:R-:W-:-:S05]  /*0800*/  LEA.HI.X R5, R3, UR21, R5, 0x2, P0 ;  /* 0x0000001503057c11 */ /* 0x000fca00080f1405 */
[----:B------:R-:W3:Y:S04]  /*0810*/  LDG.E R4, desc[UR16][R4.64] ;  /* 0x0000001004047981 */ /* 0x000ee8000c1e1900 */
[----:B---3--:R3:W-:Y:S01]  /*0820*/  STS [R11], R4 ;  /* 0x000000040b007388 */ /* 0x0087e20000000800 */
[----:B------:R-:W-:Y:S05]  /*0830*/  BRA `(.L_x_490) ;  /* 0x0000000000047947 */ /* 0x000fea0003800000 */
.L_x_491:
[----:B------:R4:W-:Y:S02]  /*0840*/  STS [R11], RZ ;  /* 0x000000ff0b007388 */ /* 0x0009e40000000800 */
.L_x_490:
[----:B012---:R-:W-:Y:S05]  /*0850*/  BSYNC.RECONVERGENT B0 ;  /* 0x0000000000007941 */ /* 0x007fea0003800200 */
.L_x_489:
[----:B------:R-:W-:Y:S01]  /*0860*/  ISETP.GE.AND P0, PT, R0, UR14, PT ;  /* 0x0000000e00007c0c */ /* 0x000fe2000bf06270 */
[----:B------:R-:W-:-:S12]  /*0870*/  BSSY.RECONVERGENT B0, `(.L_x_492) ;  /* 0x0000035000007945 */ /* 0x000fd80003800200 */
[----:B------:R-:W-:Y:S05]  /*0880*/  @P0 BRA `(.L_x_493) ;  /* 0x0000000000cc0947 */ /* 0x000fea0003800000 */
[----:B------:R-:W0:Y:S01]  /*0890*/  LDC R3, c[0x0][0x3a8] ;  /* 0x0000ea00ff037b82 */ /* 0x000e220000000800 */
[----:B------:R-:W-:Y:S02]  /*08a0*/  IABS R21, R0 ;  /* 0x0000000000157213 */ /* 0x000fe40000000000 */
[----:B0-----:R-:W-:-:S04]  /*08b0*/  IABS R15, R3 ;  /* 0x00000003000f7213 */ /* 0x001fc80000000000 */
[----:B------:R-:W0:Y:S08]  /*08c0*/  I2F.RP R17, R15 ;  /* 0x0000000f00117306 */ /* 0x000e300000209400 */
[----:B0-----:R-:W3:Y:S02]  /*08d0*/  MUFU.RCP R17, R17 ;  /* 0x0000001100117308 */ /* 0x001ee40000001000 */
[----:B---3--:R-:W-:-:S06]  /*08e0*/  VIADD R4, R17, 0xffffffe ;  /* 0x0ffffffe11047836 */ /* 0x008fcc0000000000 */
[----:B------:R0:W1:Y:S02]  /*08f0*/  F2I.FTZ.U32.TRUNC.NTZ R5, R4 ;  /* 0x0000000400057305 */ /* 0x000064000021f000 */
[----:B0-----:R-:W-:Y:S01]  /*0900*/  HFMA2 R4, -RZ, RZ, 0, 0 ;  /* 0x00000000ff047431 */ /* 0x001fe200000001ff */
[----:B-1----:R-:W-:-:S05]  /*0910*/  IADD3 R19, PT, PT, RZ, -R5, RZ ;  /* 0x80000005ff137210 */ /* 0x002fca0007ffe0ff */
        /* <DEDUP_REMOVED lines=23> */
[----:B------:R-:W-:Y:S02]  /*0a90*/  ISETP.GE.AND P1, PT, R3, R5, PT ;  /* 0x000000050300720c */ /* 0x000fe40003f26270 */
        /* <DEDUP_REMOVED lines=10> */
[----:B------:R-:W-:-:S05]  /*0b40*/  LEA.HI.X R5, R5, UR23, R3, 0x2, P0 ;  /* 0x0000001705057c11 */ /* 0x000fca00080f1403 */
[----:B------:R-:W2:Y:S04]  /*0b50*/  LDG.E R3, desc[UR16][R4.64] ;  /* 0x0000001004037981 */ /* 0x000ea8000c1e1900 */
[----:B------:R-:W3:Y:S04]  /*0b60*/  LDG.E R15, desc[UR16][R4.64+0x80] ;  /* 0x00008010040f7981 */ /* 0x000ee8000c1e1900 */
[----:B--2---:R1:W-:Y:S04]  /*0b70*/  STS [R14], R3 ;  /* 0x000000030e007388 */ /* 0x0043e80000000800 */
[----:B---3--:R1:W-:Y:S01]  /*0b80*/  STS [R14+0x80], R15 ;  /* 0x0000800f0e007388 */ /* 0x0083e20000000800 */
[----:B------:R-:W-:Y:S05]  /*0b90*/  BRA `(.L_x_493) ;  /* 0x0000000000087947 */ /* 0x000fea0003800000 */
.L_x_494:
[----:B------:R0:W-:Y:S04]  /*0ba0*/  STS [R14], RZ ;  /* 0x000000ff0e007388 */ /* 0x0001e80000000800 */
[----:B------:R0:W-:Y:S02]  /*0bb0*/  STS [R14+0x80], RZ ;  /* 0x000080ff0e007388 */ /* 0x0001e40000000800 */
.L_x_493:
[----:B------:R-:W-:Y:S05]  /*0bc0*/  BSYNC.RECONVERGENT B0 ;  /* 0x0000000000007941 */ /* 0x000fea0003800200 */
.L_x_492:
[----:B------:R-:W-:Y:S01]  /*0bd0*/  BAR.SYNC.DEFER_BLOCKING 0x0 ;  /* 0x0000000000007b1d */ /* 0x000fe20000010000 */
[----:B------:R-:W-:Y:S01]  /*0be0*/  UIADD3 UR5, UPT, UPT, UR5, 0x4, URZ ;  /* 0x0000000405057890 */ /* 0x000fe2000fffe0ff */
[----:B------:R-:W-:Y:S01]  /*0bf0*/  IADD3 R0, PT, PT, R0, 0x4, RZ ;  /* 0x0000000400007810 */ /* 0x000fe20007ffe0ff */
[----:B------:R-:W-:Y:S01]  /*0c00*/  ULEA UR4, UR26, UR4, 0x2 ;  /* 0x000000041a047291 */ /* 0x000fe2000f8e10ff */
[----:B------:R-:W-:Y:S01]  /*0c10*/  IADD3 R13, PT, PT, R13, 0x4, RZ ;  /* 0x000000040d0d7810 */ /* 0x000fe20007ffe0ff */
[----:B------:R-:W-:Y:S01]  /*0c20*/  UISETP.GE.U32.AND UP0, UPT, UR5, UR14, UPT ;  /* 0x0000000e0500728c */ /* 0x000fe2000bf06070 */
[----:B------:R-:W-:Y:S04]  /*0c30*/  LDS R19, [R9+UR8] ;  /* 0x0000000809137984 */ /* 0x000fe80008000800 */
[----:B-1----:R-:W3:Y:S04]  /*0c40*/  LDS R3, [R8+0x20] ;  /* 0x0000200008037984 */ /* 0x002ee80000000800 */
[----:B------:R-:W1:Y:S04]  /*0c50*/  LDS R23, [R9+UR8+0x80] ;  /* 0x0000800809177984 */ /* 0x000e680008000800 */
[----:B------:R-:W2:Y:S04]  /*0c60*/  LDS R21, [R8] ;  /* 0x0000000008157984 */ /* 0x000ea80000000800 */
[----:B------:R-:W5:Y:S04]  /*0c70*/  LDS R5, [R8+0x10] ;  /* 0x0000100008057984 */ /* 0x000f680000000800 */
[----:B------:R-:W4:Y:S04]  /*0c80*/  LDS R25, [R8+0x30] ;  /* 0x0000300008197984 */ /* 0x000f280000000800 */
[----:B------:R-:W-:Y:S04]  /*0c90*/  LDS R15, [R9+UR8+0x100] ;  /* 0x00010008090f7984 */ /* 0x000fe80008000800 */
[----:B------:R-:W0:Y:S04]  /*0ca0*/  LDS R17, [R8+0x60] ;  /* 0x0000600008117984 */ /* 0x000e280000000800 */
[----:B------:R-:W0:Y:S01]  /*0cb0*/  LDS R27, [R8+0x40] ;  /* 0x00004000081b7984 */ /* 0x000e220000000800 */
[----:B---3--:R-:W-:-:S03]  /*0cc0*/  FFMA R4, R19, R3, R16 ;  /* 0x0000000313047223 */ /* 0x008fc60000000010 */
[----:B------:R-:W3:Y:S01]  /*0cd0*/  LDS R16, [R8+0x50] ;  /* 0x0000500008107984 */ /* 0x000ee20000000800 */
[----:B-1----:R-:W-:-:S03]  /*0ce0*/  FFMA R3, R23, R3, R2 ;  /* 0x0000000317037223 */ /* 0x002fc60000000002 */
[----:B------:R-:W1:Y:S01]  /*0cf0*/  LDS R2, [R9+UR8+0x180] ;  /* 0x0001800809027984 */ /* 0x000e620008000800 */
[C---:B--2---:R-:W-:Y:S01]  /*0d00*/  FFMA R24, R21.reuse, R19, R24 ;  /* 0x0000001315187223 */ /* 0x044fe20000000018 */
[----:B------:R-:W-:Y:S01]  /*0d10*/  FFMA R21, R21, R23, R28 ;  /* 0x0000001715157223 */ /* 0x000fe2000000001c */
[-C--:B-----5:R-:W-:Y:S01]  /*0d20*/  FFMA R18, R19, R5.reuse, R18 ;  /* 0x0000000513127223 */ /* 0x0a0fe20000000012 */
[----:B------:R-:W-:Y:S02]  /*0d30*/  FFMA R5, R23, R5, R26 ;  /* 0x0000000517057223 */ /* 0x000fe4000000001a */
[----:B------:R-:W-:Y:S01]  /*0d40*/  LDS R26, [R8+0xd0] ;  /* 0x0000d000081a7984 */ /* 0x000fe20000000800 */
[-C--:B----4-:R-:W-:Y:S01]  /*0d50*/  FFMA R20, R19, R25.reuse, R20 ;  /* 0x0000001913147223 */ /* 0x090fe20000000014 */
[----:B------:R-:W-:Y:S02]  /*0d60*/  FFMA R23, R23, R25, R22 ;  /* 0x0000001917177223 */ /* 0x000fe40000000016 */
[----:B------:R-:W2:Y:S04]  /*0d70*/  LDS R19, [R8+0x70] ;  /* 0x0000700008137984 */ /* 0x000ea80000000800 */
[----:B------:R-:W-:Y:S01]  /*0d80*/  LDS R25, [R8+0xa0] ;  /* 0x0000a00008197984 */ /* 0x000fe20000000800 */
[----:B0-----:R-:W-:-:S03]  /*0d90*/  FFMA R4, R15, R17, R4 ;  /* 0x000000110f047223 */ /* 0x001fc60000000004 */
[----:B------:R-:W-:Y:S01]  /*0da0*/  LDS R22, [R8+0x90] ;  /* 0x0000900008167984 */ /* 0x000fe20000000800 */
[----:B------:R-:W-:Y:S01]  /*0db0*/  FFMA R24, R27, R15, R24 ;  /* 0x0000000f1b187223 */ /* 0x000fe20000000018 */
[-C--:B---3--:R-:W-:Y:S01]  /*0dc0*/  FFMA R18, R15, R16.reuse, R18 ;  /* 0x000000100f127223 */ /* 0x088fe20000000012 */
[C---:B-1----:R-:W-:Y:S01]  /*0dd0*/  FFMA R3, R2.reuse, R17, R3 ;  /* 0x0000001102037223 */ /* 0x042fe20000000003 */
[----:B------:R-:W-:Y:S01]  /*0de0*/  FFMA R5, R2, R16, R5 ;  /* 0x0000001002057223 */ /* 0x000fe20000000005 */
[----:B------:R-:W0:Y:S01]  /*0df0*/  LDS R17, [R9+UR8+0x200] ;  /* 0x0002000809117984 */ /* 0x000e220008000800 */
[----:B------:R-:W-:-:S03]  /*0e00*/  FFMA R21, R27, R2, R21 ;  /* 0x000000021b157223 */ /* 0x000fc60000000015 */
[----:B------:R-:W1:Y:S04]  /*0e10*/  LDS R16, [R9+UR8+0x280] ;  /* 0x0002800809107984 */ /* 0x000e680008000800 */
[----:B------:R-:W3:Y:S01]  /*0e20*/  LDS R27, [R8+0x80] ;  /* 0x00008000081b7984 */ /* 0x000ee20000000800 */
[-C--:B--2---:R-:W-:Y:S01]  /*0e30*/  FFMA R20, R15, R19.reuse, R20 ;  /* 0x000000130f147223 */ /* 0x084fe20000000014 */
[----:B------:R-:W-:Y:S02]  /*0e40*/  FFMA R23, R2, R19, R23 ;  /* 0x0000001302177223 */ /* 0x000fe40000000017 */
[----:B------:R-:W2:Y:S04]  /*0e50*/  LDS R15, [R8+0xb0] ;  /* 0x0000b000080f7984 */ /* 0x000ea80000000800 */
[----:B------:R-:W-:Y:S01]  /*0e60*/  LDS R19, [R8+0xe0] ;  /* 0x0000e00008137984 */ /* 0x000fe20000000800 */
[CC--:B0-----:R-:W-:Y:S01]  /*0e70*/  FFMA R4, R17.reuse, R25.reuse, R4 ;  /* 0x0000001911047223 */ /* 0x0c1fe20000000004 */
[-C--:B------:R-:W-:Y:S01]  /*0e80*/  FFMA R18, R17, R22.reuse, R18 ;  /* 0x0000001611127223 */ /* 0x080fe20000000012 */
[C---:B-1----:R-:W-:Y:S01]  /*0e90*/  FFMA R25, R16.reuse, R25, R3 ;  /* 0x0000001910197223 */ /* 0x042fe20000000003 */
[----:B------:R-:W-:Y:S01]  /*0ea0*/  FFMA R5, R16, R22, R5 ;  /* 0x0000001610057223 */ /* 0x000fe20000000005 */
[----:B------:R-:W0:Y:S01]  /*0eb0*/  LDS R3, [R9+UR8+0x300] ;  /* 0x0003000809037984 */ /* 0x000e220008000800 */
[C---:B---3--:R-:W-:Y:S01]  /*0ec0*/  FFMA R24, R27.reuse, R17, R24 ;  /* 0x000000111b187223 */ /* 0x048fe20000000018 */
[----:B------:R-:W-:-:S02]  /*0ed0*/  FFMA R21, R27, R16, R21 ;  /* 0x000000101b157223 */ /* 0x000fc40000000015 */
[----:B------:R-:W1:Y:S01]  /*0ee0*/  LDS R22, [R9+UR8+0x380] ;  /* 0x0003800809167984 */ /* 0x000e620008000800 */
[----:B--2---:R-:W-:-:S03]  /*0ef0*/  FFMA R20, R17, R15, R20 ;  /* 0x0000000f11147223 */ /* 0x004fc60000000014 */
[----:B------:R-:W2:Y:S01]  /*0f00*/  LDS R27, [R8+0xc0] ;  /* 0x0000c000081b7984 */ /* 0x000ea20000000800 */
[----:B------:R-:W-:-:S03]  /*0f10*/  FFMA R23, R16, R15, R23 ;  /* 0x0000000f10177223 */ /* 0x000fc60000000017 */
[----:B------:R-:W3:Y:S01]  /*0f20*/  LDS R17, [R8+0xf0] ;  /* 0x0000f00008117984 */ /* 0x000ee20000000800 */
[CC--:B0-----:R-:W-:Y:S01]  /*0f30*/  FFMA R18, R3.reuse, R26.reuse, R18 ;  /* 0x0000001a03127223 */ /* 0x0c1fe20000000012 */
[-C--:B------:R-:W-:Y:S01]  /*0f40*/  FFMA R16, R3, R19.reuse, R4 ;  /* 0x0000001303107223 */ /* 0x080fe20000000004 */
[C---:B-1----:R-:W-:Y:S01]  /*0f50*/  FFMA R26, R22.reuse, R26, R5 ;  /* 0x0000001a161a7223 */ /* 0x042fe20000000005 */
[C---:B------:R-:W-:Y:S01]  /*0f60*/  FFMA R2, R22.reuse, R19, R25 ;  /* 0x0000001316027223 */ /* 0x040fe20000000019 */
[C---:B--2---:R-:W-:Y:S01]  /*0f70*/  FFMA R28, R27.reuse, R22, R21 ;  /* 0x000000161b1c7223 */ /* 0x044fe20000000015 */
[----:B------:R-:W-:Y:S01]  /*0f80*/  FFMA R24, R27, R3, R24 ;  /* 0x000000031b187223 */ /* 0x000fe20000000018 */
[-C--:B---3--:R-:W-:Y:S01]  /*0f90*/  FFMA R20, R3, R17.reuse, R20 ;  /* 0x0000001103147223 */ /* 0x088fe20000000014 */
[----:B------:R-:W-:Y:S01]  /*0fa0*/  FFMA R22, R22, R17, R23 ;  /* 0x0000001116167223 */ /* 0x000fe20000000017 */
[----:B------:R-:W-:Y:S06]  /*0fb0*/  BAR.SYNC.DEFER_BLOCKING 0x0 ;  /* 0x0000000000007b1d */ /* 0x000fec0000010000 */
[----:B------:R-:W-:Y:S05]  /*0fc0*/  BRA.U !UP0, `(.L_x_495) ;  /* 0xfffffff508e87547 */ /* 0x000fea000b83ffff */
.L_x_488:
[----:B------:R-:W0:Y:S01]  /*0fd0*/  S2R R0, SR_TID.Y ;  /* 0x0000000000007919 */ /* 0x000e220000002200 */
[----:B------:R-:W1:Y:S01]  /*0fe0*/  LDCU UR11, c[0x0][0x3b8] ;  /* 0x00007700ff0b77ac */ /* 0x000e620008000800 */
[----:B------:R-:W2:Y:S01]  /*0ff0*/  LDC R7, c[0x0][0x398] ;  /* 0x0000e600ff077b82 */ /* 0x000ea20000000800 */
[----:B------:R-:W-:Y:S01]  /*1000*/  MOV R3, UR6 ;  /* 0x0000000600037c02 */ /* 0x000fe20008000f00 */
[----:B------:R-:W1:Y:S01]  /*1010*/  LDCU UR9, c[0x0][0x3b4] ;  /* 0x00007680ff0977ac */ /* 0x000e620008000800 */
[----:B------:R-:W3:Y:S05]  /*1020*/  LDCU.64 UR24, c[0x0][0x3c0] ;  /* 0x00007800ff1877ac */ /* 0x000eea0008000a00 */
[----:B------:R-:W4:Y:S01]  /*1030*/  LDC.64 R4, c[0x0][0x390] ;  /* 0x0000e400ff047b82 */ /* 0x000f220000000a00 */
[----:B-1----:R-:W-:Y:S01]  /*1040*/  UIMAD UR9, UR11, UR9, URZ ;  /* 0x000000090b0972a4 */ /* 0x002fe2000f8e02ff */
[----:B0-----:R-:W-:-:S05]  /*1050*/  IMAD R0, R3, 0x10, R0 ;  /* 0x0000001003007824 */ /* 0x001fca00078e0200 */
[----:B------:R-:W-:-:S05]  /*1060*/  MOV R3, UR9 ;  /* 0x0000000900037c02 */ /* 0x000fca0008000f00 */
[----:B------:R-:W-:-:S04]  /*1070*/  IMAD R3, R3, R0, UR7 ;  /* 0x0000000703037e24 */ /* 0x000fc8000f8e0200 */
[----:B--2---:R-:W-:-:S04]  /*1080*/  IMAD R3, R3, R7, R6 ;  /* 0x0000000703037224 */ /* 0x004fc800078e0206 */
[----:B----4-:R-:W-:-:S05]  /*1090*/  IMAD.WIDE.U32 R4, R3, 0x4, R4 ;  /* 0x0000000403047825 */ /* 0x010fca00078e0004 */
[----:B------:R-:W2:Y:S01]  /*10a0*/  LDG.E R3, desc[UR16][R4.64] ;  /* 0x0000001004037981 */ /* 0x000ea2000c1e1900 */
[----:B------:R-:W-:Y:S02]  /*10b0*/  IMAD R0, R7, UR9, RZ ;  /* 0x0000000907007c24 */ /* 0x000fe4000f8e02ff */
[----:B---3--:R-:W-:-:S03]  /*10c0*/  FMUL R24, R24, UR25 ;  /* 0x0000001918187c20 */ /* 0x008fc60008400000 */
[----:B------:R-:W-:-:S05]  /*10d0*/  SHF.L.U32 R7, R0, 0x2, RZ ;  /* 0x0000000200077819 */ /* 0x000fca00000006ff */
[----:B------:R-:W-:-:S04]  /*10e0*/  IMAD.WIDE R6, R7, 0x4, R4 ;  /* 0x0000000407067825 */ /* 0x000fc800078e0204 */
[----:B--2---:R-:W-:-:S05]  /*10f0*/  FFMA R3, R3, UR24, R24 ;  /* 0x0000001803037c23 */ /* 0x004fca0008000018 */
        /* <DEDUP_REMOVED lines=14> */
[----:B0-----:R-:W-:-:S04]  /*11e0*/  FMUL R3, R20, UR25 ;  /* 0x0000001914037c20 */ /* 0x001fc80008400000 */
[----:B---3--:R-:W-:-:S05]  /*11f0*/  FFMA R3, R0, UR24, R3 ;  /* 0x0000001800037c23 */ /* 0x008fca0008000003 */
[----:B------:R0:W-:Y:S04]  /*1200*/  STG.E desc[UR16][R10.64], R3 ;  /* 0x000000030a007986 */ /* 0x0001e8000c101910 */
        /* <DEDUP_REMOVED lines=9> */
[----:B--2---:R-:W-:-:S04]  /*12a0*/  FMUL R15, R2, UR25 ;  /* 0x00000019020f7c20 */ /* 0x004fc80008400000 */
[----:B---3--:R-:W-:-:S05]  /*12b0*/  FFMA R15, R0, UR24, R15 ;  /* 0x00000018000f7c23 */ /* 0x008fca000800000f */
[----:B------:R-:W-:Y:S04]  /*12c0*/  STG.E desc[UR16][R8.64+0x80], R15 ;  /* 0x0000800f08007986 */ /* 0x000fe8000c101910 */
[----:B------:R-:W2:Y:S01]  /*12d0*/  LDG.E R0, desc[UR16][R10.64+0x80] ;  /* 0x000080100a007981 */ /* 0x000ea2000c1e1900 */
[----:B0-----:R-:W-:-:S04]  /*12e0*/  FMUL R3, R22, UR25 ;  /* 0x0000001916037c20 */ /* 0x001fc80008400000 */
[----:B--2---:R-:W-:-:S05]  /*12f0*/  FFMA R3, R0, UR24, R3 ;  /* 0x0000001800037c23 */ /* 0x004fca0008000003 */
[----:B------:R-:W-:Y:S01]  /*1300*/  STG.E desc[UR16][R10.64+0x80], R3 ;  /* 0x000080030a007986 */ /* 0x000fe2000c101910 */
[----:B------:R-:W-:Y:S05]  /*1310*/  EXIT ;  /* 0x000000000000794d */ /* 0x000fea0003800000 */
.L_x_496:
        /* <DEDUP_REMOVED lines=14> */
.L_x_1065:


//--------------------- .text._Z20filterActs_YxX_colorILi4ELi32ELi2ELi8ELi1ELb1ELb0EEvPfS0_S0_iiiiiiiiiiffi --------------------------
	.section	.text._Z20filterActs_YxX_colorILi4ELi32ELi2ELi8ELi1ELb1ELb0EEvPfS0_S0_iiiiiiiiiiffi,"ax",@progbits
	.align	128
        .global         _Z20filterActs_YxX_colorILi4ELi32ELi2ELi8ELi1ELb1ELb0EEvPfS0_S0_iiiiiiiiiiffi
        .type           _Z20filterActs_YxX_colorILi4ELi32ELi2ELi8ELi1ELb1ELb0EEvPfS0_S0_iiiiiiiiiiffi,@function
        .size           _Z20filterActs_YxX_colorILi4ELi32ELi2ELi8ELi1ELb1ELb0EEvPfS0_S0_iiiiiiiiiiffi,(.L_x_1066 - _Z20filterActs_YxX_colorILi4ELi32ELi2ELi8ELi1ELb1ELb0EEvPfS0_S0_iiiiiiiiiiffi)
        .other          _Z20filterActs_YxX_colorILi4ELi32ELi2ELi8ELi1ELb1ELb0EEvPfS0_S0_iiiiiiiiiiffi,@"STO_CUDA_ENTRY STV_DEFAULT"
_Z20filterActs_YxX_colorILi4ELi32ELi2ELi8ELi1ELb1ELb0EEvPfS0_S0_iiiiiiiiiiffi:
.text._Z20filterActs_YxX_colorILi4ELi32ELi2ELi8ELi1ELb1ELb0EEvPfS0_S0_iiiiiiiiiiffi:
[----:B------:R-:W-:Y:S01]  /*0000*/  LDC R1, c[0x0][0x37c] ;  /* 0x0000df00ff017b82 */ /* 0x000fe20000000800 */
[----:B------:R-:W0:Y:S07]  /*0010*/  LDCU UR5, c[0x0][0x39c] ;  /* 0x00007380ff0577ac */ /* 0x000e2e0008000800 */
[----:B------:R-:W1:Y:S01]  /*0020*/  S2UR UR8, SR_CTAID.Y ;  /* 0x00000000000879c3 */ /* 0x000e620000002600 */
[----:B------:R-:W-:Y:S01]  /*0030*/  HFMA2 R30, -RZ, RZ, 0, 0 ;  /* 0x00000000ff1e7431 */ /* 0x000fe200000001ff */
[----:B------:R-:W-:Y:S01]  /*0040*/  CS2R R20, SRZ ;  /* 0x0000000000147805 */ /* 0x000fe2000001ff00 */
[----:B------:R-:W2:Y:S01]  /*0050*/  LDCU UR9, c[0x0][0x3b8] ;  /* 0x00007700ff0977ac */ /* 0x000ea20008000800 */
[----:B------:R-:W-:Y:S01]  /*0060*/  HFMA2 R11, -RZ, RZ, 0, 0 ;  /* 0x00000000ff0b7431 */ /* 0x000fe200000001ff */
[----:B------:R-:W-:-:S02]  /*0070*/  CS2R R18, SRZ ;  /* 0x0000000000127805 */ /* 0x000fc4000001ff00 */
[----:B------:R-:W-:Y:S02]  /*0080*/  CS2R R22, SRZ ;  /* 0x0000000000167805 */ /* 0x000fe4000001ff00 */
[----:B------:R-:W-:Y:S02]  /*0090*/  CS2R R16, SRZ ;  /* 0x0000000000107805 */ /* 0x000fe4000001ff00 */
[----:B------:R-:W-:Y:S02]  /*00a0*/  MOV R28, RZ ;  /* 0x000000ff001c7202 */ /* 0x000fe40000000f00 */
[----:B------:R-:W-:Y:S02]  /*00b0*/  CS2R R12, SRZ ;  /* 0x00000000000c7805 */ /* 0x000fe4000001ff00 */
[----:B------:R-:W-:Y:S02]  /*00c0*/  CS2R R24, SRZ ;  /* 0x0000000000187805 */ /* 0x000fe4000001ff00 */
[----:B------:R-:W-:Y:S01]  /*00d0*/  MOV R26, RZ ;  /* 0x000000ff001a7202 */ /* 0x000fe20000000f00 */
[----:B------:R-:W3:Y:S01]  /*00e0*/  LDCU.64 UR14, c[0x0][0x358] ;  /* 0x00006b00ff0e77ac */ /* 0x000ee20008000a00 */
        /* <DEDUP_REMOVED lines=15> */
[----:B------:R-:W-:-:S04]  /*01e0*/  IADD3 R2, PT, PT, R4, 0xffffffe, RZ ;  /* 0x0ffffffe04027810 */ /* 0x000fc80007ffe0ff */
[----:B------:R0:W2:Y:S07]  /*01f0*/  F2I.FTZ.U32.TRUNC.NTZ R3, R2 ;  /* 0x0000000200037305 */ /* 0x0000ae000021f000 */
[----:B------:R-:W-:Y:S01]  /*0200*/  UIMAD UR7, UR7, UR5, URZ ;  /* 0x00000005070772a4 */ /* 0x000fe2000f8e02ff */
[----:B0-----:R-:W-:-:S03]  /*0210*/  HFMA2 R2, -RZ, RZ, 0, 0 ;  /* 0x00000000ff027431 */ /* 0x001fc600000001ff */
[----:B------:R-:W-:-:S04]  /*0220*/  UIMAD.WIDE.U32 UR4, UR5, UR7, UR4 ;  /* 0x00000007050472a5 */ /* 0x000fc8000f8e0004 */
[----:B-1----:R-:W-:Y:S01]  /*0230*/  UIMAD.WIDE.U32 UR4, UR5, UR8, URZ ;  /* 0x00000008050472a5 */ /* 0x002fe2000f8e00ff */
[----:B--2---:R-:W-:-:S06]  /*0240*/  IADD3 R0, PT, PT, RZ, -R3, RZ ;  /* 0x80000003ff007210 */ /* 0x004fcc0007ffe0ff */
        /* <DEDUP_REMOVED lines=13> */
[----:B------:R-:W0:Y:S01]  /*0320*/  S2R R3, SR_TID.X ;  /* 0x0000000000037919 */ /* 0x000e220000002100 */
[----:B------:R-:W-:Y:S02]  /*0330*/  IABS R0, UR7 ;  /* 0x0000000700007c13 */ /* 0x000fe40008000000 */
[----:B------:R-:W-:Y:S02]  /*0340*/  R2UR UR4, R2 ;  /* 0x00000000020472ca */ /* 0x000fe400000e0000 */
[----:B------:R-:W-:Y:S01]  /*0350*/  R2UR UR10, R0 ;  /* 0x00000000000a72ca */ /* 0x000fe200000e0000 */
[----:B------:R-:W1:-:S12]  /*0360*/  S2R R2, SR_TID.Y ;  /* 0x0000000000027919 */ /* 0x000e580000002200 */
        /* <DEDUP_REMOVED lines=23> */
[----:B0-----:R-:W-:Y:S01]  /*04e0*/  LEA R0, R0, R3, 0x6 ;  /* 0x0000000300007211 */ /* 0x001fe200078e30ff */
[----:B------:R-:W-:-:S04]  /*04f0*/  UIADD3 UR5, UPT, UPT, -UR11, URZ, URZ ;  /* 0x000000ff0b057290 */ /* 0x000fc8000fffe1ff */
[----:B------:R-:W-:-:S03]  /*0500*/  UIMAD UR12, UR9, UR5, UR7 ;  /* 0x00000005090c72a4 */ /* 0x000fc6000f8e0207 */
[----:B-1-3--:R-:W-:Y:S09]  /*0510*/  BRA.U !UP0, `(.L_x_497) ;  /* 0x0000000d087c7547 */ /* 0x00aff2000b800000 */
[----:B------:R-:W0:Y:S01]  /*0520*/  S2R R4, SR_TID.X ;  /* 0x0000000000047919 */ /* 0x000e220000002100 */
[----:B------:R-:W1:Y:S01]  /*0530*/  S2UR UR8, SR_CgaCtaId ;  /* 0x00000000000879c3 */ /* 0x000e620000008800 */
[----:B------:R-:W2:Y:S01]  /*0540*/  LDCU UR22, c[0x0][0x39c] ;  /* 0x00007380ff1677ac */ /* 0x000ea20008000800 */
[C---:B------:R-:W-:Y:S01]  /*0550*/  LEA.HI R2, R3.reuse, R2, RZ, 0x1b ;  /* 0x0000000203027211 */ /* 0x040fe200078fd8ff */
[----:B------:R-:W3:Y:S01]  /*0560*/  S2R R10, SR_TID.Y ;  /* 0x00000000000a7919 */ /* 0x000ee20000002200 */
[----:B------:R-:W-:Y:S01]  /*0570*/  SHF.L.U32 R3, R3, 0x2, RZ ;  /* 0x0000000203037819 */ /* 0x000fe200000006ff */
[----:B------:R-:W4:Y:S01]  /*0580*/  LDCU UR17, c[0x0][0x3c8] ;  /* 0x00007900ff1177ac */ /* 0x000f220008000800 */
[----:B------:R-:W-:Y:S02]  /*0590*/  MOV R20, RZ ;  /* 0x000000ff00147202 */ /* 0x000fe40000000f00 */
[----:B------:R-:W-:Y:S01]  /*05a0*/  LOP3.LUT R6, R3, 0x7c, RZ, 0xc0, !PT ;  /* 0x0000007c03067812 */ /* 0x000fe200078ec0ff */
[----:B------:R-:W-:Y:S01]  /*05b0*/  UMOV UR4, 0x400 ;  /* 0x0000040000047882 */ /* 0x000fe20000000000 */
[----:B------:R-:W5:Y:S01]  /*05c0*/  LDCU UR9, c[0x0][0x3b0] ;  /* 0x00007600ff0977ac */ /* 0x000f620008000800 */
[----:B------:R-:W5:Y:S01]  /*05d0*/  LDCU UR10, c[0x0][0x3ac] ;  /* 0x00007580ff0a77ac */ /* 0x000f620008000800 */
[----:B------:R-:W0:Y:S01]  /*05e0*/  LDCU UR21, c[0x0][0x39c] ;  /* 0x00007380ff1577ac */ /* 0x000e220008000800 */
[----:B--2---:R-:W-:-:S02]  /*05f0*/  UIMAD UR5, UR16, UR22, URZ ;  /* 0x00000016100572a4 */ /* 0x004fc4000f8e02ff */
[----:B-1----:R-:W-:Y:S02]  /*0600*/  ULEA UR13, UR8, UR4, 0x18 ;  /* 0x00000004080d7291 */ /* 0x002fe4000f8ec0ff */
[----:B----4-:R-:W-:Y:S02]  /*0610*/  UISETP.NE.AND UP0, UPT, UR17, URZ, UPT ;  /* 0x000000ff1100728c */ /* 0x010fe4000bf05270 */
[----:B------:R-:W-:Y:S02]  /*0620*/  UIMAD UR5, UR7, UR5, URZ ;  /* 0x00000005070572a4 */ /* 0x000fe4000f8e02ff */
[----:B------:R-:W-:Y:S01]  /*0630*/  UIADD3 UR4, UPT, UPT, UR4, 0x200, URZ ;  /* 0x0000020004047890 */ /* 0x000fe2000fffe0ff */
[----:B0-----:R-:W-:Y:S01]  /*0640*/  LOP3.LUT R5, R4, 0x1f, RZ, 0xc0, !PT ;  /* 0x0000001f04057812 */ /* 0x001fe200078ec0ff */
[----:B------:R-:W-:Y:S02]  /*0650*/  USEL UR5, UR5, URZ, !UP0 ;  /* 0x000000ff05057287 */ /* 0x000fe4000c000000 */
[----:B------:R-:W-:-:S02]  /*0660*/  ULEA UR8, UR8, UR4, 0x18 ;  /* 0x0000000408087291 */ /* 0x000fc4000f8ec0ff */
[C---:B------:R-:W-:Y:S01]  /*0670*/  IMAD R4, R2.reuse, UR22, R5 ;  /* 0x0000001602047c24 */ /* 0x040fe2000f8e0205 */
[----:B------:R-:W-:Y:S01]  /*0680*/  MOV R5, UR6 ;  /* 0x0000000600057c02 */ /* 0x000fe20008000f00 */
[----:B-----5:R-:W-:Y:S01]  /*0690*/  UIMAD UR12, UR12, UR9, UR10 ;  /* 0x000000090c0c72a4 */ /* 0x020fe2000f8e020a */
[----:B------:R-:W-:Y:S01]  /*06a0*/  MOV R8, UR5 ;  /* 0x0000000500087c02 */ /* 0x000fe20008000f00 */
[----:B------:R-:W0:Y:S01]  /*06b0*/  LDCU UR20, c[0x0][0x3bc] ;  /* 0x00007780ff1477ac */ /* 0x000e220008000800 */
[----:B------:R-:W-:Y:S02]  /*06c0*/  LEA R4, R5, R4, 0x5 ;  /* 0x0000000405047211 */ /* 0x000fe400078e28ff */
[----:B------:R-:W-:Y:S01]  /*06d0*/  LEA R5, R2, UR13, 0x7 ;  /* 0x0000000d02057c11 */ /* 0x000fe2000f8e38ff */
[----:B------:R-:W1:Y:S01]  /*06e0*/  LDCU.64 UR18, c[0x0][0x388] ;  /* 0x00007100ff1277ac */ /* 0x000e620008000a00 */
[----:B------:R-:W-:Y:S02]  /*06f0*/  SHF.R.S32.HI R7, RZ, 0x1f, R4 ;  /* 0x0000001fff077819 */ /* 0x000fe40000011404 */
[----:B------:R-:W-:Y:S01]  /*0700*/  IADD3 R4, P0, PT, R4, UR5, RZ ;  /* 0x0000000504047c10 */ /* 0x000fe2000ff1e0ff */
[----:B------:R-:W2:Y:S01]  /*0710*/  LDCU.64 UR22, c[0x0][0x380] ;  /* 0x00007000ff1677ac */ /* 0x000ea20008000a00 */
[----:B------:R-:W-:-:S02]  /*0720*/  IADD3 R9, PT, PT, R3, UR8, RZ ;  /* 0x0000000803097c10 */ /* 0x000fc4000fffe0ff */
[----:B------:R-:W-:Y:S01]  /*0730*/  IADD3 R5, PT, PT, R5, R6, RZ ;  /* 0x0000000605057210 */ /* 0x000fe20007ffe0ff */
[----:B------:R-:W-:Y:S01]  /*0740*/  UIMAD UR10, UR11, UR9, UR10 ;  /* 0x000000090b0a72a4 */ /* 0x000fe2000f8e020a */
[----:B------:R-:W-:Y:S01]  /*0750*/  LEA.HI.X.SX32 R6, R8, R7, 0x1, P0 ;  /* 0x0000000708067211 */ /* 0x000fe200000f0eff */
[----:B------:R-:W-:Y:S01]  /*0760*/  UMOV UR4, URZ ;  /* 0x000000ff00047c82 */ /* 0x000fe20008000000 */
[----:B---3--:R-:W-:Y:S01]  /*0770*/  MOV R7, R10 ;  /* 0x0000000a00077202 */ /* 0x008fe20000000f00 */
[----:B------:R-:W-:Y:S01]  /*0780*/  UMOV UR5, URZ ;  /* 0x000000ff00057c82 */ /* 0x000fe20008000000 */
[C---:B------:R-:W-:Y:S02]  /*0790*/  LEA R9, R10.reuse, R9, 0x8 ;  /* 0x000000090a097211 */ /* 0x040fe400078e40ff */
[----:B------:R-:W-:Y:S02]  /*07a0*/  MOV R8, R2 ;  /* 0x0000000200087202 */ /* 0x000fe40000000f00 */
[----:B0-----:R-:W-:-:S07]  /*07b0*/  LEA R10, R10, UR13, 0x2 ;  /* 0x0000000d0a0a7c11 */ /* 0x001fce000f8e10ff */
.L_x_504:
        /* <DEDUP_REMOVED lines=13> */
.L_x_500:
[----:B------:R3:W-:Y:S02]  /*0890*/  STS [R5], RZ ;  /* 0x000000ff05007388 */ /* 0x0007e40000000800 */
.L_x_499:
[----:B-12---:R-:W-:Y:S05]  /*08a0*/  BSYNC.RECONVERGENT B0 ;  /* 0x0000000000007941 */ /* 0x006fea0003800200 */
.L_x_498:
[----:B------:R-:W-:Y:S01]  /*08b0*/  ISETP.GE.AND P0, PT, R7, UR16, PT ;  /* 0x0000001007007c0c */ /* 0x000fe2000bf06270 */
[----:B------:R-:W-:-:S12]  /*08c0*/  BSSY.RECONVERGENT B0, `(.L_x_501) ;  /* 0x0000034000007945 */ /* 0x000fd80003800200 */
[----:B------:R-:W-:Y:S05]  /*08d0*/  @P0 BRA `(.L_x_502) ;  /* 0x0000000000c80947 */ /* 0x000fea0003800000 */
[----:B------:R-:W1:Y:S02]  /*08e0*/  LDC R32, c[0x0][0x3a8] ;  /* 0x0000ea00ff207b82 */ /* 0x000e640000000800 */
[----:B-1----:R-:W-:-:S04]  /*08f0*/  IABS R27, R32 ;  /* 0x00000020001b7213 */ /* 0x002fc80000000000 */
[----:B------:R-:W1:Y:S08]  /*0900*/  I2F.RP R29, R27 ;  /* 0x0000001b001d7306 */ /* 0x000e700000209400 */
[----:B-1----:R-:W0:Y:S02]  /*0910*/  MUFU.RCP R29, R29 ;  /* 0x0000001d001d7308 */ /* 0x002e240000001000 */
        /* <DEDUP_REMOVED lines=40> */
[----:B------:R-:W4:Y:S04]  /*0ba0*/  LDG.E R34, desc[UR14][R14.64+0x80] ;  /* 0x0000800e0e227981 */ /* 0x000f28000c1e1900 */
[----:B--2---:R2:W-:Y:S04]  /*0bb0*/  STS [R9], R32 ;  /* 0x0000002009007388 */ /* 0x0045e80000000800 */
[----:B----4-:R2:W-:Y:S01]  /*0bc0*/  STS [R9+0x80], R34 ;  /* 0x0000802209007388 */ /* 0x0105e20000000800 */
[----:B------:R-:W-:Y:S05]  /*0bd0*/  BRA `(.L_x_502) ;  /* 0x0000000000087947 */ /* 0x000fea0003800000 */
.L_x_503:
[----:B------:R1:W-:Y:S04]  /*0be0*/  STS [R9], RZ ;  /* 0x000000ff09007388 */ /* 0x0003e80000000800 */
[----:B------:R1:W-:Y:S02]  /*0bf0*/  STS [R9+0x80], RZ ;  /* 0x000080ff09007388 */ /* 0x0003e40000000800 */
.L_x_502:
[----:B------:R-:W-:Y:S05]  /*0c00*/  BSYNC.RECONVERGENT B0 ;  /* 0x0000000000007941 */ /* 0x000fea0003800200 */
.L_x_501:
[----:B------:R-:W-:Y:S01]  /*0c10*/  BAR.SYNC.DEFER_BLOCKING 0x0 ;  /* 0x0000000000007b1d */ /* 0x000fe20000010000 */
[----:B------:R-:W-:Y:S01]  /*0c20*/  UIADD3 UR5, UPT, UPT, UR5, 0x4, URZ ;  /* 0x0000000405057890 */ /* 0x000fe2000fffe0ff */
[----:B------:R-:W-:Y:S01]  /*0c30*/  IADD3 R7, PT, PT, R7, 0x4, RZ ;  /* 0x0000000407077810 */ /* 0x000fe20007ffe0ff */
[----:B------:R-:W-:Y:S01]  /*0c40*/  ULEA UR4, UR21, UR4, 0x2 ;  /* 0x0000000415047291 */ /* 0x000fe2000f8e10ff */
[----:B------:R-:W-:Y:S01]  /*0c50*/  IADD3 R8, PT, PT, R8, 0x4, RZ ;  /* 0x0000000408087810 */ /* 0x000fe20007ffe0ff */
[----:B------:R-:W-:Y:S01]  /*0c60*/  UISETP.GE.U32.AND UP0, UPT, UR5, UR16, UPT ;  /* 0x000000100500728c */ /* 0x000fe2000bf06070 */
[----:B------:R-:W-:Y:S04]  /*0c70*/  LDS R33, [R10] ;  /* 0x000000000a217984 */ /* 0x000fe80000000800 */
[----:B------:R-:W4:Y:S04]  /*0c80*/  LDS R15, [R3+UR8] ;  /* 0x00000008030f7984 */ /* 0x000f280008000800 */
[----:B0-----:R-:W0:Y:S04]  /*0c90*/  LDS R14, [R3+UR8+0x80] ;  /* 0x00008008030e7984 */ /* 0x001e280008000800 */
[----:B--2---:R-:W2:Y:S04]  /*0ca0*/  LDS R34, [R10+0x10] ;  /* 0x000010000a227984 */ /* 0x004ea80000000800 */
[----:B------:R-:W5:Y:S04]  /*0cb0*/  LDS R32, [R10+0x20] ;  /* 0x000020000a207984 */ /* 0x000f680000000800 */
[----:B------:R-:W3:Y:S04]  /*0cc0*/  LDS R29, [R10+0x40] ;  /* 0x000040000a1d7984 */ /* 0x000ee80000000800 */
[----:B------:R-:W1:Y:S04]  /*0cd0*/  LDS R27, [R10+0x50] ;  /* 0x000050000a1b7984 */ /* 0x000e680000000800 */
[----:B------:R-:W1:Y:S04]  /*0ce0*/  LDS R31, [R10+0x30] ;  /* 0x000030000a1f7984 */ /* 0x000e680000000800 */
[----:B------:R-:W-:Y:S01]  /*0cf0*/  LDS R35, [R10+0x110] ;  /* 0x000110000a237984 */ /* 0x000fe20000000800 */
[C---:B----4-:R-:W-:Y:S01]  /*0d00*/  FFMA R26, R33.reuse, R15, R26 ;  /* 0x0000000f211a7223 */ /* 0x050fe2000000001a */
[----:B0-----:R-:W-:-:S02]  /*0d10*/  FFMA R25, R33, R14, R25 ;  /* 0x0000000e21197223 */ /* 0x001fc40000000019 */
[----:B------:R-:W0:Y:S01]  /*0d20*/  LDS R33, [R10+0x60] ;  /* 0x000060000a217984 */ /* 0x000e220000000800 */
[CC--:B--2---:R-:W-:Y:S01]  /*0d30*/  FFMA R24, R15.reuse, R34.reuse, R24 ;  /* 0x000000220f187223 */ /* 0x0c4fe20000000018 */
[C---:B------:R-:W-:Y:S02]  /*0d40*/  FFMA R23, R14.reuse, R34, R23 ;  /* 0x000000220e177223 */ /* 0x040fe40000000017 */
[----:B------:R-:W2:Y:S01]  /*0d50*/  LDS R34, [R10+0x70] ;  /* 0x000070000a227984 */ /* 0x000ea20000000800 */
[CC--:B-----5:R-:W-:Y:S01]  /*0d60*/  FFMA R11, R15.reuse, R32.reuse, R11 ;  /* 0x000000200f0b7223 */ /* 0x0e0fe2000000000b */
[C---:B------:R-:W-:Y:S02]  /*0d70*/  FFMA R12, R14.reuse, R32, R12 ;  /* 0x000000200e0c7223 */ /* 0x040fe4000000000c */
[----:B------:R-:W-:Y:S01]  /*0d80*/  LDS R32, [R10+0x80] ;  /* 0x000080000a207984 */ /* 0x000fe20000000800 */
[-C--:B---3--:R-:W-:Y:S01]  /*0d90*/  FFMA R30, R15, R29.reuse, R30 ;  /* 0x0000001d0f1e7223 */ /* 0x088fe2000000001e */
[----:B------:R-:W-:-:S02]  /*0da0*/  FFMA R16, R14, R29, R16 ;  /* 0x0000001d0e107223 */ /* 0x000fc40000000010 */
[----:B------:R-:W3:Y:S01]  /*0db0*/  LDS R29, [R3+UR8+0x100] ;  /* 0x00010008031d7984 */ /* 0x000ee20008000800 */
[CC--:B-1----:R-:W-:Y:S01]  /*0dc0*/  FFMA R17, R15.reuse, R27.reuse, R17 ;  /* 0x0000001b0f117223 */ /* 0x0c2fe20000000011 */
[C---:B------:R-:W-:Y:S02]  /*0dd0*/  FFMA R18, R14.reuse, R27, R18 ;  /* 0x0000001b0e127223 */ /* 0x040fe40000000012 */
[----:B------:R-:W1:Y:S01]  /*0de0*/  LDS R27, [R3+UR8+0x180] ;  /* 0x00018008031b7984 */ /* 0x000e620008000800 */
[CC--:B------:R-:W-:Y:S01]  /*0df0*/  FFMA R13, R15.reuse, R31.reuse, R13 ;  /* 0x0000001f0f0d7223 */ /* 0x0c0fe2000000000d */
[C---:B------:R-:W-:Y:S02]  /*0e00*/  FFMA R28, R14.reuse, R31, R28 ;  /* 0x0000001f0e1c7223 */ /* 0x040fe4000000001c */
[----:B------:R-:W4:Y:S01]  /*0e10*/  LDS R31, [R10+0x90] ;  /* 0x000090000a1f7984 */ /* 0x000f220000000800 */
[-C--:B0-----:R-:W-:Y:S01]  /*0e20*/  FFMA R21, R15, R33.reuse, R21 ;  /* 0x000000210f157223 */ /* 0x081fe20000000015 */
[----:B------:R-:W-:-:S02]  /*0e30*/  FFMA R22, R14, R33, R22 ;  /* 0x000000210e167223 */ /* 0x000fc40000000016 */
[----:B------:R-:W0:Y:S01]  /*0e40*/  LDS R33, [R10+0xd0] ;  /* 0x0000d0000a217984 */ /* 0x000e220000000800 */
[-C--:B--2---:R-:W-:Y:S01]  /*0e50*/  FFMA R19, R15, R34.reuse, R19 ;  /* 0x000000220f137223 */ /* 0x084fe20000000013 */
[----:B------:R-:W-:Y:S02]  /*0e60*/  FFMA R20, R14, R34, R20 ;  /* 0x000000220e147223 */ /* 0x000fe40000000014 */
[----:B------:R-:W2:Y:S04]  /*0e70*/  LDS R15, [R10+0xa0] ;  /* 0x0000a0000a0f7984 */ /* 0x000ea80000000800 */
[----:B------:R-:W5:Y:S01]  /*0e80*/  LDS R14, [R10+0xb0] ;  /* 0x0000b0000a0e7984 */ /* 0x000f620000000800 */
[----:B---3--:R-:W-:-:S03]  /*0e90*/  FFMA R26, R32, R29, R26 ;  /* 0x0000001d201a7223 */ /* 0x008fc6000000001a */
[----:B------:R-:W3:Y:S01]  /*0ea0*/  LDS R34, [R10+0xc0] ;  /* 0x0000c0000a227984 */ /* 0x000ee20000000800 */
[----:B-1----:R-:W-:-:S03]  /*0eb0*/  FFMA R25, R32, R27, R25 ;  /* 0x0000001b20197223 */ /* 0x002fc60000000019 */
[----:B------:R-:W1:Y:S01]  /*0ec0*/  LDS R32, [R10+0xe0] ;  /* 0x0000e0000a207984 */ /* 0x000e620000000800 */
[-C--:B----4-:R-:W-:Y:S01]  /*0ed0*/  FFMA R24, R29, R31.reuse, R24 ;  /* 0x0000001f1d187223 */ /* 0x090fe20000000018 */
[----:B------:R-:W-:Y:S02]  /*0ee0*/  FFMA R23, R27, R31, R23 ;  /* 0x0000001f1b177223 */ /* 0x000fe40000000017 */
[----:B------:R-:W4:Y:S01]  /*0ef0*/  LDS R31, [R10+0xf0] ;  /* 0x0000f0000a1f7984 */ /* 0x000f220000000800 */
[-C--:B0-----:R-:W-:Y:S01]  /*0f00*/  FFMA R17, R29, R33.reuse, R17 ;  /* 0x000000211d117223 */ /* 0x081fe20000000011 */
[----:B------:R-:W-:Y:S02]  /*0f10*/  FFMA R18, R27, R33, R18 ;  /* 0x000000211b127223 */ /* 0x000fe40000000012 */
[----:B------:R-:W-:Y:S01]  /*0f20*/  LDS R33, [R10+0x100] ;  /* 0x000100000a217984 */ /* 0x000fe20000000800 */
[-C--:B--2---:R-:W-:Y:S01]  /*0f30*/  FFMA R11, R29, R15.reuse, R11 ;  /* 0x0000000f1d0b7223 */ /* 0x084fe2000000000b */
[----:B------:R-:W-:Y:S01]  /*0f40*/  FFMA R12, R27, R15, R12 ;  /* 0x0000000f1b0c7223 */ /* 0x000fe2000000000c */
[-C--:B-----5:R-:W-:Y:S01]  /*0f50*/  FFMA R13, R29, R14.reuse, R13 ;  /* 0x0000000e1d0d7223 */ /* 0x0a0fe2000000000d */
[----:B------:R-:W-:-:S02]  /*0f60*/  FFMA R14, R27, R14, R28 ;  /* 0x0000000e1b0e7223 */ /* 0x000fc4000000001c */
[----:B------:R-:W0:Y:S01]  /*0f70*/  LDS R28, [R3+UR8+0x280] ;  /* 0x00028008031c7984 */ /* 0x000e220008000800 */
[-C--:B---3--:R-:W-:Y:S01]  /*0f80*/  FFMA R15, R29, R34.reuse, R30 ;  /* 0x000000221d0f7223 */ /* 0x088fe2000000001e */
[----:B------:R-:W-:Y:S02]  /*0f90*/  FFMA R16, R27, R34, R16 ;  /* 0x000000221b107223 */ /* 0x000fe40000000010 */
[----:B------:R-:W2:Y:S01]  /*0fa0*/  LDS R30, [R3+UR8+0x200] ;  /* 0x00020008031e7984 */ /* 0x000ea20008000800 */
[-C--:B-1----:R-:W-:Y:S01]  /*0fb0*/  FFMA R21, R29, R32.reuse, R21 ;  /* 0x000000201d157223 */ /* 0x082fe20000000015 */
[----:B------:R-:W-:Y:S02]  /*0fc0*/  FFMA R22, R27, R32, R22 ;  /* 0x000000201b167223 */ /* 0x000fe40000000016 */
[----:B------:R-:W1:Y:S01]  /*0fd0*/  LDS R32, [R10+0x120] ;  /* 0x000120000a207984 */ /* 0x000e620000000800 */
[-C--:B----4-:R-:W-:Y:S01]  /*0fe0*/  FFMA R29, R29, R31.reuse, R19 ;  /* 0x0000001f1d1d7223 */ /* 0x090fe20000000013 */
[----:B------:R-:W-:-:S02]  /*0ff0*/  FFMA R27, R27, R31, R20 ;  /* 0x0000001f1b1b7223 */ /* 0x000fc40000000014 */
[----:B------:R-:W3:Y:S04]  /*1000*/  LDS R19, [R10+0x150] ;  /* 0x000150000a137984 */ /* 0x000ee80000000800 */
[----:B------:R-:W4:Y:S04]  /*1010*/  LDS R20, [R10+0x140] ;  /* 0x000140000a147984 */ /* 0x000f280000000800 */
[----:B------:R-:W5:Y:S04]  /*1020*/  LDS R31, [R10+0x130] ;  /* 0x000130000a1f7984 */ /* 0x000f680000000800 */
[----:B------:R-:W5:Y:S01]  /*1030*/  LDS R34, [R10+0x160] ;  /* 0x000160000a227984 */ /* 0x000f620000000800 */
[C---:B0-----:R-:W-:Y:S01]  /*1040*/  FFMA R25, R33.reuse, R28, R25 ;  /* 0x0000001c21197223 */ /* 0x041fe20000000019 */
[-C--:B------:R-:W-:Y:S01]  /*1050*/  FFMA R23, R28, R35.reuse, R23 ;  /* 0x000000231c177223 */ /* 0x080fe20000000017 */
[----:B--2---:R-:W-:Y:S01]  /*1060*/  FFMA R26, R33, R30, R26 ;  /* 0x0000001e211a7223 */ /* 0x004fe2000000001a */
[C---:B------:R-:W-:Y:S01]  /*1070*/  FFMA R24, R30.reuse, R35, R24 ;  /* 0x000000231e187223 */ /* 0x040fe20000000018 */
[----:B------:R-:W-:Y:S01]  /*1080*/  LDS R33, [R10+0x180] ;  /* 0x000180000a217984 */ /* 0x000fe20000000800 */
[-C--:B-1----:R-:W-:Y:S01]  /*1090*/  FFMA R11, R30, R32.reuse, R11 ;  /* 0x000000201e0b7223 */ /* 0x082fe2000000000b */
[----:B------:R-:W-:-:S02]  /*10a0*/  FFMA R12, R28, R32, R12 ;  /* 0x000000201c0c7223 */ /* 0x000fc4000000000c */
[----:B------:R-:W0:Y:S01]  /*10b0*/  LDS R32, [R10+0x170] ;  /* 0x000170000a207984 */ /* 0x000e220000000800 */
[-C--:B---3--:R-:W-:Y:S01]  /*10c0*/  FFMA R17, R30, R19.reuse, R17 ;  /* 0x000000131e117223 */ /* 0x088fe20000000011 */
[----:B------:R-:W-:Y:S02]  /*10d0*/  FFMA R18, R28, R19, R18 ;  /* 0x000000131c127223 */ /* 0x000fe40000000012 */
[----:B------:R-:W1:Y:S01]  /*10e0*/  LDS R19, [R3+UR8+0x300] ;  /* 0x0003000803137984 */ /* 0x000e620008000800 */
[-C--:B----4-:R-:W-:Y:S01]  /*10f0*/  FFMA R15, R30, R20.reuse, R15 ;  /* 0x000000141e0f7223 */ /* 0x090fe2000000000f */
[----:B------:R-:W-:Y:S02]  /*1100*/  FFMA R16, R28, R20, R16 ;  /* 0x000000141c107223 */ /* 0x000fe40000000010 */
[----:B------:R-:W2:Y:S01]  /*1110*/  LDS R20, [R3+UR8+0x380] ;  /* 0x0003800803147984 */ /* 0x000ea20008000800 */
[-C--:B-----5:R-:W-:Y:S01]  /*1120*/  FFMA R13, R30, R31.reuse, R13 ;  /* 0x0000001f1e0d7223 */ /* 0x0a0fe2000000000d */
[----:B------:R-:W-:-:S02]  /*1130*/  FFMA R14, R28, R31, R14 ;  /* 0x0000001f1c0e7223 */ /* 0x000fc4000000000e */
[----:B------:R-:W3:Y:S01]  /*1140*/  LDS R31, [R10+0x190] ;  /* 0x000190000a1f7984 */ /* 0x000ee20000000800 */
[-C--:B------:R-:W-:Y:S01]  /*1150*/  FFMA R21, R30, R34.reuse, R21 ;  /* 0x000000221e157223 */ /* 0x080fe20000000015 */
[----:B------:R-:W-:Y:S02]  /*1160*/  FFMA R22, R28, R34, R22 ;  /* 0x000000221c167223 */ /* 0x000fe40000000016 */
[----:B------:R-:W4:Y:S01]  /*1170*/  LDS R34, [R10+0x1c0] ;  /* 0x0001c0000a227984 */ /* 0x000f220000000800 */
[-C--:B0-----:R-:W-:Y:S01]  /*1180*/  FFMA R29, R30, R32.reuse, R29 ;  /* 0x000000201e1d7223 */ /* 0x081fe2000000001d */
[----:B------:R-:W-:Y:S02]  /*1190*/  FFMA R27, R28, R32, R27 ;  /* 0x000000201c1b7223 */ /* 0x000fe4000000001b */
[----:B------:R-:W0:Y:S01]  /*11a0*/  LDS R30, [R10+0x1a0] ;  /* 0x0001a0000a1e7984 */ /* 0x000e220000000800 */
[----:B-1----:R-:W-:-:S03]  /*11b0*/  FFMA R26, R33, R19, R26 ;  /* 0x00000013211a7223 */ /* 0x002fc6000000001a */
[----:B------:R-:W1:Y:S01]  /*11c0*/  LDS R28, [R10+0x1b0] ;  /* 0x0001b0000a1c7984 */ /* 0x000e620000000800 */
[----:B--2---:R-:W-:-:S03]  /*11d0*/  FFMA R25, R33, R20, R25 ;  /* 0x0000001421197223 */ /* 0x004fc60000000019 */
[----:B------:R-:W2:Y:S01]  /*11e0*/  LDS R33, [R10+0x1d0] ;  /* 0x0001d0000a217984 */ /* 0x000ea20000000800 */
[-C--:B---3--:R-:W-:Y:S01]  /*11f0*/  FFMA R24, R19, R31.reuse, R24 ;  /* 0x0000001f13187223 */ /* 0x088fe20000000018 */
[C---:B------:R-:W-:Y:S02]  /*1200*/  FFMA R23, R20.reuse, R31, R23 ;  /* 0x0000001f14177223 */ /* 0x040fe40000000017 */
[----:B------:R-:W3:Y:S01]  /*1210*/  LDS R32, [R10+0x1e0] ;  /* 0x0001e0000a207984 */ /* 0x000ee20000000800 */
[----:B----4-:R-:W-:-:S03]  /*1220*/  FFMA R16, R20, R34, R16 ;  /* 0x0000002214107223 */ /* 0x010fc60000000010 */
[----:B------:R-:W4:Y:S01]  /*1230*/  LDS R31, [R10+0x1f0] ;  /* 0x0001f0000a1f7984 */ /* 0x000f220000000800 */
[CC--:B0-----:R-:W-:Y:S01]  /*1240*/  FFMA R11, R19.reuse, R30.reuse, R11 ;  /* 0x0000001e130b7223 */ /* 0x0c1fe2000000000b */
[C---:B------:R-:W-:Y:S01]  /*1250*/  FFMA R12, R20.reuse, R30, R12 ;  /* 0x0000001e140c7223 */ /* 0x040fe2000000000c */
[C---:B------:R-:W-:Y:S01]  /*1260*/  FFMA R30, R19.reuse, R34, R15 ;  /* 0x00000022131e7223 */ /* 0x040fe2000000000f */
[CC--:B-1----:R-:W-:Y:S01]  /*1270*/  FFMA R13, R19.reuse, R28.reuse, R13 ;  /* 0x0000001c130d7223 */ /* 0x0c2fe2000000000d */
[C---:B------:R-:W-:Y:S01]  /*1280*/  FFMA R28, R20.reuse, R28, R14 ;  /* 0x0000001c141c7223 */ /* 0x040fe2000000000e */
[CC--:B--2---:R-:W-:Y:S01]  /*1290*/  FFMA R17, R19.reuse, R33.reuse, R17 ;  /* 0x0000002113117223 */ /* 0x0c4fe20000000011 */
[C---:B------:R-:W-:Y:S01]  /*12a0*/  FFMA R18, R20.reuse, R33, R18 ;  /* 0x0000002114127223 */ /* 0x040fe20000000012 */
[CC--:B---3--:R-:W-:Y:S01]  /*12b0*/  FFMA R21, R19.reuse, R32.reuse, R21 ;  /* 0x0000002013157223 */ /* 0x0c8fe20000000015 */
[C---:B------:R-:W-:Y:S01]  /*12c0*/  FFMA R22, R20.reuse, R32, R22 ;  /* 0x0000002014167223 */ /* 0x040fe20000000016 */
[-C--:B----4-:R-:W-:Y:S01]  /*12d0*/  FFMA R19, R19, R31.reuse, R29 ;  /* 0x0000001f13137223 */ /* 0x090fe2000000001d */
[----:B------:R-:W-:Y:S01]  /*12e0*/  FFMA R20, R20, R31, R27 ;  /* 0x0000001f14147223 */ /* 0x000fe2000000001b */
[----:B------:R-:W-:Y:S06]  /*12f0*/  BAR.SYNC.DEFER_BLOCKING 0x0 ;  /* 0x0000000000007b1d */ /* 0x000fec0000010000 */
[----:B------:R-:W-:Y:S05]  /*1300*/  BRA.U !UP0, `(.L_x_504) ;  /* 0xfffffff5082c7547 */ /* 0x000fea000b83ffff */
.L_x_497:
        /* <DEDUP_REMOVED lines=30> */
[----:B0-----:R-:W-:-:S04]  /*14f0*/  IMAD.WIDE R8, R29, 0x4, R2 ;  /* 0x000000041d087825 */ /* 0x001fc800078e0202 */
[----:B------:R0:W-:Y:S04]  /*1500*/  STG.E desc[UR14][R6.64], R27 ;  /* 0x0000001b06007986 */ /* 0x0001e8000c10190e */
[----:B------:R-:W2:Y:S01]  /*1510*/  LDG.E R10, desc[UR14][R8.64] ;  /* 0x0000000e080a7981 */ /* 0x000ea2000c1e1900 */
[----:B------:R-:W-:Y:S01]  /*1520*/  FMUL R13, R13, UR25 ;  /* 0x000000190d0d7c20 */ /* 0x000fe20008400000 */
[----:B------:R-:W-:-:S03]  /*1530*/  SHF.L.U32 R11, R0, 0x4, RZ ;  /* 0x00000004000b7819 */ /* 0x000fc600000006ff */
[----:B--2---:R-:W-:Y:S02]  /*1540*/  FFMA R13, R10, UR24, R13 ;  /* 0x000000180a0d7c23 */ /* 0x004fe4000800000d */
[----:B------:R-:W-:-:S03]  /*1550*/  IMAD.WIDE R10, R11, 0x4, R2 ;  /* 0x000000040b0a7825 */ /* 0x000fc600078e0202 */
[----:B------:R2:W-:Y:S04]  /*1560*/  STG.E desc[UR14][R8.64], R13 ;  /* 0x0000000d08007986 */ /* 0x0005e8000c10190e */
[----:B------:R-:W3:Y:S01]  /*1570*/  LDG.E R14, desc[UR14][R10.64] ;  /* 0x0000000e0a0e7981 */ /* 0x000ee2000c1e1900 */
[----:B-1----:R-:W-:Y:S01]  /*1580*/  FMUL R15, R30, UR25 ;  /* 0x000000191e0f7c20 */ /* 0x002fe20008400000 */
[----:B------:R-:W-:-:S03]  /*1590*/  IMAD R31, R0, 0x14, RZ ;  /* 0x00000014001f7824 */ /* 0x000fc600078e02ff */
[----:B---3--:R-:W-:Y:S01]  /*15a0*/  FFMA R29, R14, UR24, R15 ;  /* 0x000000180e1d7c23 */ /* 0x008fe2000800000f */
[----:B------:R-:W-:-:S04]  /*15b0*/  IMAD.WIDE R14, R31, 0x4, R2 ;  /* 0x000000041f0e7825 */ /* 0x000fc800078e0202 */
[----:B------:R-:W-:Y:S04]  /*15c0*/  STG.E desc[UR14][R10.64], R29 ;  /* 0x0000001d0a007986 */ /* 0x000fe8000c10190e */
[----:B------:R-:W3:Y:S01]  /*15d0*/  LDG.E R24, desc[UR14][R14.64] ;  /* 0x0000000e0e187981 */ /* 0x000ee2000c1e1900 */
[----:B------:R-:W-:Y:S01]  /*15e0*/  FMUL R17, R17, UR25 ;  /* 0x0000001911117c20 */ /* 0x000fe20008400000 */
[----:B0-----:R-:W-:-:S04]  /*15f0*/  IMAD R27, R0, 0x18, RZ ;  /* 0x00000018001b7824 */ /* 0x001fc800078e02ff */
[----:B------:R-:W-:-:S04]  /*1600*/  IMAD.WIDE R26, R27, 0x4, R2 ;  /* 0x000000041b1a7825 */ /* 0x000fc800078e0202 */
[----:B---3--:R-:W-:-:S05]  /*1610*/  FFMA R17, R24, UR24, R17 ;  /* 0x0000001818117c23 */ /* 0x008fca0008000011 */
[----:B------:R-:W-:Y:S04]  /*1620*/  STG.E desc[UR14][R14.64], R17 ;  /* 0x000000110e007986 */ /* 0x000fe8000c10190e */
[----:B--2---:R-:W2:Y:S01]  /*1630*/  LDG.E R13, desc[UR14][R26.64] ;  /* 0x0000000e1a0d7981 */ /* 0x004ea2000c1e1900 */
[----:B------:R-:W-:Y:S01]  /*1640*/  FMUL R24, R21, UR25 ;  /* 0x0000001915187c20 */ /* 0x000fe20008400000 */
[----:B------:R-:W-:-:S04]  /*1650*/  IMAD R31, R0, 0x1c, RZ ;  /* 0x0000001c001f7824 */ /* 0x000fc800078e02ff */
[----:B------:R-:W-:-:S04]  /*1660*/  IMAD.WIDE R30, R31, 0x4, R2 ;  /* 0x000000041f1e7825 */ /* 0x000fc800078e0202 */
        /* <DEDUP_REMOVED lines=31> */
[----:B0-----:R-:W-:-:S04]  /*1860*/  FMUL R7, R22, UR25 ;  /* 0x0000001916077c20 */ /* 0x001fc80008400000 */
[----:B--2---:R-:W-:-:S05]  /*1870*/  FFMA R7, R0, UR24, R7 ;  /* 0x0000001800077c23 */ /* 0x004fca0008000007 */
[----:B------:R-:W-:Y:S04]  /*1880*/  STG.E desc[UR14][R26.64+0x80], R7 ;  /* 0x000080071a007986 */ /* 0x000fe8000c10190e */
[----:B------:R-:W2:Y:S01]  /*1890*/  LDG.E R0, desc[UR14][R30.64+0x80] ;  /* 0x0000800e1e007981 */ /* 0x000ea2000c1e1900 */
[----:B---3--:R-:W-:-:S04]  /*18a0*/  FMUL R9, R20, UR25 ;  /* 0x0000001914097c20 */ /* 0x008fc80008400000 */
[----:B--2---:R-:W-:-:S05]  /*18b0*/  FFMA R9, R0, UR24, R9 ;  /* 0x0000001800097c23 */ /* 0x004fca0008000009 */
[----:B------:R-:W-:Y:S01]  /*18c0*/  STG.E desc[UR14][R30.64+0x80], R9 ;  /* 0x000080091e007986 */ /* 0x000fe2000c10190e */
[----:B------:R-:W-:Y:S05]  /*18d0*/  EXIT ;  /* 0x000000000000794d */ /* 0x000fea0003800000 */
.L_x_505:
        /* <DEDUP_REMOVED lines=10> */
.L_x_1066:


//--------------------- .text._Z20filterActs_YxX_colorILi4ELi32ELi2ELi4ELi1ELb1ELb1EEvPfS0_S0_iiiiiiiiiiffi --------------------------
	.section	.text._Z20filterActs_YxX_colorILi4ELi32ELi2ELi4ELi1ELb1ELb1EEvPfS0_S0_iiiiiiiiiiffi,"ax",@progbits
	.align	128
        .global         _Z20filterActs_YxX_colorILi4ELi32ELi2ELi4ELi1ELb1ELb1EEvPfS0_S0_iiiiiiiiiiffi
        .type           _Z20filterActs_YxX_colorILi4ELi32ELi2ELi4ELi1ELb1ELb1EEvPfS0_S0_iiiiiiiiiiffi,@function
        .size           _Z20filterActs_YxX_colorILi4ELi32ELi2ELi4ELi1ELb1ELb1EEvPfS0_S0_iiiiiiiiiiffi,(.L_x_1067 - _Z20filterActs_YxX_colorILi4ELi32ELi2ELi4ELi1ELb1ELb1EEvPfS0_S0_iiiiiiiiiiffi)
        .other          _Z20filterActs_YxX_colorILi4ELi32ELi2ELi4ELi1ELb1ELb1EEvPfS0_S0_iiiiiiiiiiffi,@"STO_CUDA_ENTRY STV_DEFAULT"
_Z20filterActs_YxX_colorILi4ELi32ELi2ELi4ELi1ELb1ELb1EEvPfS0_S0_iiiiiiiiiiffi:
.text._Z20filterActs_YxX_colorILi4ELi32ELi2ELi4ELi1ELb1ELb1EEvPfS0_S0_iiiiiiiiiiffi:
        /* <DEDUP_REMOVED lines=8> */
[----:B------:R-:W-:-:S02]  /*0080*/  HFMA2 R28, -RZ, RZ, 0, 0 ;  /* 0x00000000ff1c7431 */ /* 0x000fc400000001ff */
[----:B------:R-:W-:Y:S01]  /*0090*/  IMAD.MOV.U32 R20, RZ, RZ, RZ ;  /* 0x000000ffff147224 */ /* 0x000fe200078e00ff */
[----:B------:R-:W-:Y:S01]  /*00a0*/  MOV R18, RZ ;  /* 0x000000ff00127202 */ /* 0x000fe20000000f00 */
[----:B------:R-:W-:Y:S01]  /*00b0*/  IMAD.MOV.U32 R26, RZ, RZ, RZ ;  /* 0x000000ffff1a7224 */ /* 0x000fe200078e00ff */
[----:B------:R-:W4:Y:S01]  /*00c0*/  LDCU.64 UR16, c[0x0][0x358] ;  /* 0x00006b00ff1077ac */ /* 0x000f220008000a00 */
[----:B------:R-:W-:Y:S01]  /*00d0*/  IMAD.MOV.U32 R24, RZ, RZ, RZ ;  /* 0x000000ffff187224 */ /* 0x000fe200078e00ff */
[----:B0-----:R-:W-:-:S04]  /*00e0*/  USHF.R.S32.HI UR4, URZ, 0x1f, UR9 ;  /* 0x0000001fff047899 */ /* 0x001fc80008011409 */
[----:B------:R-:W-:-:S04]  /*00f0*/  ULEA.HI UR4, UR4, UR9, URZ, 0x4 ;  /* 0x0000000904047291 */ /* 0x000fc8000f8f20ff */
[----:B------:R-:W-:-:S03]  /*0100*/  USHF.R.S32.HI UR6, URZ, 0x4, UR4 ;  /* 0x00000004ff067899 */ /* 0x000fc60008011404 */
[----:B------:R-:W-:Y:S01]  /*0110*/  UMOV UR4, URZ ;  /* 0x000000ff00047c82 */ /* 0x000fe20008000000 */
[----:B------:R-:W-:Y:S02]  /*0120*/  UIADD3 UR7, UPT, UPT, URZ, -UR6, URZ ;  /* 0x80000006ff077290 */ /* 0x000fe4000fffe0ff */
[----:B------:R-:W-:-:S03]  /*0130*/  UISETP.NE.U32.AND UP2, UPT, UR6, URZ, UPT ;  /* 0x000000ff0600728c */ /* 0x000fc6000bf45070 */
[----:B------:R-:W0:Y:S01]  /*0140*/  I2F.U32.RP R0, UR6 ;  /* 0x0000000600007d06 */ /* 0x000e220008209000 */
[----:B--2---:R-:W-:-:S07]  /*0150*/  LEA R6, R6, R9, 0x6 ;  /* 0x0000000906067211 */ /* 0x004fce00078e30ff */
[----:B0-----:R-:W0:Y:S02]  /*0160*/  MUFU.RCP R0, R0 ;  /* 0x0000000000007308 */ /* 0x001e240000001000 */
[----:B0-----:R-:W-:Y:S02]  /*0170*/  IADD3 R2, PT, PT, R0, 0xffffffe, RZ ;  /* 0x0ffffffe00027810 */ /* 0x001fe40007ffe0ff */
[----:B------:R-:W0:Y:S04]  /*0180*/  S2R R0, SR_TID.Y ;  /* 0x0000000000007919 */ /* 0x000e280000002200 */
[----:B------:R-:W2:Y:S02]  /*0190*/  F2I.FTZ.U32.TRUNC.NTZ R2, R2 ;  /* 0x0000000200027305 */ /* 0x000ea4000021f000 */
[----:B--2---:R-:W-:-:S02]  /*01a0*/  R2UR UR5, R2 ;  /* 0x00000000020572ca */ /* 0x004fc400000e0000 */
[----:B------:R-:W-:-:S11]  /*01b0*/  MOV R2, RZ ;  /* 0x000000ff00027202 */ /* 0x000fd60000000f00 */
        /* <DEDUP_REMOVED lines=19> */
[----:B------:R-:W-:Y:S01]  /*02f0*/  MOV R22, RZ ;  /* 0x000000ff00167202 */ /* 0x000fe20000000f00 */
[----:B------:R-:W2:Y:S01]  /*0300*/  LDCU UR13, c[0x0][0x3c8] ;  /* 0x00007900ff0d77ac */ /* 0x000ea20008000800 */
[----:B------:R-:W-:Y:S01]  /*0310*/  R2UR UR8, R10 ;  /* 0x000000000a0872ca */ /* 0x000fe200000e0000 */
        /* <DEDUP_REMOVED lines=12> */
[----:B----4-:R-:W-:-:S06]  /*03e0*/  IADD3 R4, PT, PT, R3, 0xffffffe, RZ ;  /* 0x0ffffffe03047810 */ /* 0x010fcc0007ffe0ff */
[----:B------:R4:W5:Y:S02]  /*03f0*/  F2I.FTZ.U32.TRUNC.NTZ R5, R4 ;  /* 0x0000000400057305 */ /* 0x000964000021f000 */
[----:B----4-:R-:W-:-:S04]  /*0400*/  MOV R4, RZ ;  /* 0x000000ff00047202 */ /* 0x010fc80000000f00 */
[----:B------:R-:W-:Y:S02]  /*0410*/  R2UR UR4, R4 ;  /* 0x00000000040472ca */ /* 0x000fe400000e0000 */
[----:B-----5:R-:W-:Y:S01]  /*0420*/  R2UR UR5, R5 ;  /* 0x00000000050572ca */ /* 0x020fe200000e0000 */
[----:B------:R-:W-:Y:S01]  /*0430*/  IMAD.MOV R7, RZ, RZ, -R5 ;  /* 0x000000ffff077224 */ /* 0x000fe200078e0a05 */
[----:B------:R-:W-:-:S03]  /*0440*/  LOP3.LUT R4, R9, 0xf, RZ, 0xc0, !PT ;  /* 0x0000000f09047812 */ /* 0x000fc600078ec0ff */
[----:B------:R-:W-:-:S08]  /*0450*/  IMAD R7, R7, R8, RZ ;  /* 0x0000000807077224 */ /* 0x000fd000078e02ff */
[----:B------:R-:W-:-:S04]  /*0460*/  IMAD.HI.U32 R7, R5, R7, UR4 ;  /* 0x0000000405077e27 */ /* 0x000fc8000f8e0007 */
[----:B------:R-:W-:Y:S01]  /*0470*/  IMAD.U32 R5, RZ, RZ, UR6 ;  /* 0x00000006ff057e24 */ /* 0x000fe2000f8e00ff */
[----:B------:R-:W-:Y:S02]  /*0480*/  R2UR UR4, R7 ;  /* 0x00000000070472ca */ /* 0x000fe400000e0000 */
[----:B------:R-:W-:Y:S02]  /*0490*/  LEA R7, R0, R9, 0x5 ;  /* 0x0000000900077211 */ /* 0x000fe400078e28ff */
[----:B------:R-:W-:Y:S02]  /*04a0*/  SHF.L.U32 R9, R9, 0x2, RZ ;  /* 0x0000000209097819 */ /* 0x000fe400000006ff */
[----:B------:R-:W-:-:S05]  /*04b0*/  SHF.R.U32.HI R13, RZ, 0x4, R7 ;  /* 0x00000004ff0d7819 */ /* 0x000fca0000011607 */
[----:B------:R-:W-:Y:S02]  /*04c0*/  IMAD R4, R13, UR9, R4 ;  /* 0x000000090d047c24 */ /* 0x000fe4000f8e0204 */
[----:B------:R-:W-:-:S03]  /*04d0*/  UIMAD.WIDE.U32 UR4, UR4, UR8, URZ ;  /* 0x00000008040472a5 */ /* 0x000fc6000f8e00ff */
[----:B------:R-:W-:-:S03]  /*04e0*/  LEA R4, R5, R4, 0x4 ;  /* 0x0000000405047211 */ /* 0x000fc600078e20ff */
[----:B------:R-:W-:Y:S01]  /*04f0*/  IADD3 R3, PT, PT, RZ, -UR5, RZ ;  /* 0x80000005ff037c10 */ /* 0x000fe2000fffe0ff */
[----:B------:R-:W-:Y:S01]  /*0500*/  UMOV UR4, 0x400 ;  /* 0x0000040000047882 */ /* 0x000fe20000000000 */
[----:B------:R-:W-:Y:S01]  /*0510*/  SHF.R.S32.HI R12, RZ, 0x1f, R4 ;  /* 0x0000001fff0c7819 */ /* 0x000fe20000011404 */
        /* <DEDUP_REMOVED lines=14> */
[----:B------:R-:W-:Y:S02]  /*0600*/  LOP3.LUT R3, R9, 0x3c, RZ, 0xc0, !PT ;  /* 0x0000003c09037812 */ /* 0x000fe400078ec0ff */
[----:B------:R-:W-:Y:S02]  /*0610*/  LEA R8, R0, UR18, 0x2 ;  /* 0x0000001200087c11 */ /* 0x000fe4000f8e10ff */
[----:B------:R-:W-:-:S07]  /*0620*/  IADD3 R10, PT, PT, R10, R3, RZ ;  /* 0x000000030a0a7210 */ /* 0x000fce0007ffe0ff */
[----:B------:R-:W-:-:S05]  /*0630*/  VOTEU.ANY UP1, P0 ;  /* 0x0000000000ff7886 */ /* 0x000fca0000020100 */
[----:B------:R-:W-:Y:S02]  /*0640*/  @UP1 UIADD3 UR5, UPT, UPT, UR5, 0x1, URZ ;  /* 0x0000000105051890 */ /* 0x000fe4000fffe0ff */
[----:B--2---:R-:W-:Y:S02]  /*0650*/  UISETP.NE.AND UP1, UPT, UR13, URZ, UPT ;  /* 0x000000ff0d00728c */ /* 0x004fe4000bf25270 */
[----:B------:R-:W-:Y:S02]  /*0660*/  @!UP2 UIADD3 UR5, UPT, UPT, -UR5, URZ, URZ ;  /* 0x000000ff0505a290 */ /* 0x000fe4000fffe1ff */
[----:B------:R-:W-:Y:S02]  /*0670*/  @!UP0 ULOP3.LUT UR5, URZ, UR12, URZ, 0x33, !UPT ;  /* 0x0000000cff058292 */ /* 0x000fe4000f8e33ff */
[----:B------:R-:W-:Y:S02]  /*0680*/  USEL UR9, UR8, URZ, !UP1 ;  /* 0x000000ff08097287 */ /* 0x000fe4000c800000 */
[----:B------:R-:W-:-:S02]  /*0690*/  ULEA UR8, UR10, UR4, 0x18 ;  /* 0x000000040a087291 */ /* 0x000fc4000f8ec0ff */
[----:B------:R-:W-:Y:S02]  /*06a0*/  UIADD3 UR13, UPT, UPT, -UR5, URZ, URZ ;  /* 0x000000ff050d7290 */ /* 0x000fe4000fffe1ff */
[----:B------:R-:W-:Y:S01]  /*06b0*/  IMAD.U32 R5, RZ, RZ, UR9 ;  /* 0x00000009ff057e24 */ /* 0x000fe2000f8e00ff */
[----:B------:R-:W-:Y:S01]  /*06c0*/  IADD3 R11, P0, PT, R4, UR9, RZ ;  /* 0x00000009040b7c10 */ /* 0x000fe2000ff1e0ff */
[----:B------:R-:W-:Y:S01]  /*06d0*/  UIMAD UR4, UR12, UR13, UR7 ;  /* 0x0000000d0c0472a4 */ /* 0x000fe2000f8e0207 */
[----:B------:R-:W-:Y:S01]  /*06e0*/  IADD3 R3, PT, PT, R9, UR8, RZ ;  /* 0x0000000809037c10 */ /* 0x000fe2000fffe0ff */
[----:B---3--:R-:W-:Y:S01]  /*06f0*/  UIMAD UR10, UR5, UR14, UR15 ;  /* 0x0000000e050a72a4 */ /* 0x008fe2000f8e020f */
[----:B------:R-:W-:Y:S01]  /*0700*/  LEA.HI.X.SX32 R12, R5, R12, 0x1, P0 ;  /* 0x0000000c050c7211 */ /* 0x000fe200000f0eff */
[----:B------:R-:W-:Y:S02]  /*0710*/  UIMAD UR14, UR4, UR14, UR15 ;  /* 0x0000000e040e72a4 */ /* 0x000fe4000f8e020f */
[----:B------:R-:W-:Y:S01]  /*0720*/  IMAD R14, R0, 0x100, R3 ;  /* 0x00000100000e7824 */ /* 0x000fe200078e0203 */
[----:B------:R-:W-:Y:S01]  /*0730*/  UMOV UR4, URZ ;  /* 0x000000ff00047c82 */ /* 0x000fe20008000000 */
[----:B0-----:R-:W-:-:S08]  /*0740*/  UMOV UR5, URZ ;  /* 0x000000ff00057c82 */ /* 0x001fd00008000000 */
.L_x_513:
        /* <DEDUP_REMOVED lines=13> */
.L_x_509:
[----:B------:R1:W-:Y:S02]  /*0820*/  STS [R10], RZ ;  /* 0x000000ff0a007388 */ /* 0x0003e40000000800 */
.L_x_508:
[----:B------:R-:W-:Y:S05]  /*0830*/  BSYNC.RECONVERGENT B0 ;  /* 0x0000000000007941 */ /* 0x000fea0003800200 */
.L_x_507:
        /* <DEDUP_REMOVED lines=25> */
[----:B------:R-:W-:-:S05]  /*09d0*/  @P0 VIADD R5, R5, 0x1 ;  /* 0x0000000105050836 */ /* 0x000fca0000000000 */
        /* <DEDUP_REMOVED lines=8> */
[----:B0-----:R-:W-:Y:S02]  /*0a60*/  ISETP.GE.AND P0, PT, R15, R4, PT ;  /* 0x000000040f00720c */ /* 0x001fe40003f06270 */
[----:B------:R-:W-:Y:S02]  /*0a70*/  ISETP.GE.AND P1, PT, R3, R5, PT ;  /* 0x000000050300720c */ /* 0x000fe40003f26270 */
[----:B------:R-:W-:Y:S02]  /*0a80*/  ISETP.GT.AND P0, PT, R15, -0x1, !P0 ;  /* 0xffffffff0f00780c */ /* 0x000fe40004704270 */
[----:B------:R-:W-:-:S04]  /*0a90*/  ISETP.GT.AND P1, PT, R3, -0x1, !P1 ;  /* 0xffffffff0300780c */ /* 0x000fc80004f24270 */
[----:B------:R-:W-:-:S13]  /*0aa0*/  PLOP3.LUT P0, PT, P0, P1, PT, 0x80, 0x8 ;  /* 0x000000000008781c */ /* 0x000fda0000703070 */
[----:B------:R-:W-:Y:S05]  /*0ab0*/  @!P0 BRA `(.L_x_512) ;  /* 0x0000000000448947 */ /* 0x000fea0003800000 */
[----:B------:R-:W-:Y:S01]  /*0ac0*/  IMAD R5, R15, R5, R3 ;  /* 0x000000050f057224 */ /* 0x000fe200078e0203 */
[C---:B------:R-:W-:Y:S02]  /*0ad0*/  IADD3 R4, PT, PT, R6.reuse, 0x20, RZ ;  /* 0x0000002006047810 */ /* 0x040fe40007ffe0ff */
[----:B------:R-:W-:Y:S01]  /*0ae0*/  ISETP.GE.AND P1, PT, R6, UR19, PT ;  /* 0x0000001306007c0c */ /* 0x000fe2000bf26270 */
[----:B------:R-:W-:Y:S01]  /*0af0*/  IMAD R5, R5, UR22, RZ ;  /* 0x0000001605057c24 */ /* 0x000fe2000f8e02ff */
[----:B------:R-:W-:-:S04]  /*0b00*/  ISETP.GE.AND P0, PT, R4, UR19, PT ;  /* 0x0000001304007c0c */ /* 0x000fc8000bf06270 */
[----:B------:R-:W-:Y:S02]  /*0b10*/  SHF.R.S32.HI R3, RZ, 0x1f, R5 ;  /* 0x0000001fff037819 */ /* 0x000fe40000011405 */
[----:B------:R-:W-:-:S04]  /*0b20*/  IADD3 R5, P2, PT, R6, R5, RZ ;  /* 0x0000000506057210 */ /* 0x000fc80007f5e0ff */
[----:B------:R-:W-:Y:S02]  /*0b30*/  LEA.HI.X.SX32 R3, R6, R3, 0x1, P2 ;  /* 0x0000000306037211 */ /* 0x000fe400010f0eff */
[----:B------:R-:W-:-:S04]  /*0b40*/  LEA R4, P2, R5, UR24, 0x2 ;  /* 0x0000001805047c11 */ /* 0x000fc8000f8410ff */
[----:B------:R-:W-:Y:S01]  /*0b50*/  LEA.HI.X R5, R5, UR25, R3, 0x2, P2 ;  /* 0x0000001905057c11 */ /* 0x000fe200090f1403 */
[----:B------:R-:W-:-:S04]  /*0b60*/  HFMA2 R3, -RZ, RZ, 0, 0 ;  /* 0x00000000ff037431 */ /* 0x000fc800000001ff */
[----:B------:R-:W2:Y:S04]  /*0b70*/  @!P0 LDG.E R15, desc[UR16][R4.64+0x80] ;  /* 0x00008010040f8981 */ /* 0x000ea8000c1e1900 */
[----:B------:R-:W3:Y:S04]  /*0b80*/  @!P1 LDG.E R3, desc[UR16][R4.64] ;  /* 0x0000001004039981 */ /* 0x000ee8000c1e1900 */
[----:B------:R4:W-:Y:S04]  /*0b90*/  @P0 STS [R14+0x80], RZ ;  /* 0x000080ff0e000388 */ /* 0x0009e80000000800 */
[----:B--2---:R4:W-:Y:S04]  /*0ba0*/  @!P0 STS [R14+0x80], R15 ;  /* 0x0000800f0e008388 */ /* 0x0049e80000000800 */
[----:B---3--:R4:W-:Y:S01]  /*0bb0*/  STS [R14], R3 ;  /* 0x000000030e007388 */ /* 0x0089e20000000800 */
[----:B------:R-:W-:Y:S05]  /*0bc0*/  BRA `(.L_x_511) ;  /* 0x0000000000087947 */ /* 0x000fea0003800000 */
.L_x_512:
[----:B------:R2:W-:Y:S04]  /*0bd0*/  STS [R14], RZ ;  /* 0x000000ff0e007388 */ /* 0x0005e80000000800 */
[----:B------:R2:W-:Y:S02]  /*0be0*/  STS [R14+0x80], RZ ;  /* 0x000080ff0e007388 */ /* 0x0005e40000000800 */
.L_x_511:
[----:B------:R-:W-:Y:S05]  /*0bf0*/  BSYNC.RECONVERGENT B0 ;  /* 0x0000000000007941 */ /* 0x000fea0003800200 */
.L_x_510:
[----:B------:R-:W-:Y:S01]  /*0c00*/  BAR.SYNC.DEFER_BLOCKING 0x0 ;  /* 0x0000000000007b1d */ /* 0x000fe20000010000 */
[----:B------:R-:W-:Y:S01]  /*0c10*/  UIADD3 UR5, UPT, UPT, UR5, 0x4, URZ ;  /* 0x0000000405057890 */ /* 0x000fe2000fffe0ff */
[----:B------:R-:W-:Y:S01]  /*0c20*/  VIADD R0, R0, 0x4 ;  /* 0x0000000400007836 */ /* 0x000fe20000000000 */
[----:B------:R-:W-:Y:S01]  /*0c30*/  IADD3 R13, PT, PT, R13, 0x4, RZ ;  /* 0x000000040d0d7810 */ /* 0x000fe20007ffe0ff */
[----:B------:R-:W-:Y:S02]  /*0c40*/  ULEA UR4, UR23, UR4, 0x2 ;  /* 0x0000000417047291 */ /* 0x000fe4000f8e10ff */
[----:B------:R-:W-:Y:S01]  /*0c50*/  UISETP.GE.U32.AND UP0, UPT, UR5, UR11, UPT ;  /* 0x0000000b0500728c */ /* 0x000fe2000bf06070 */
[----:B------:R-:W-:Y:S04]  /*0c60*/  LDS R19, [R9+UR8] ;  /* 0x0000000809137984 */ /* 0x000fe80008000800 */
[----:B----4-:R-:W3:Y:S04]  /*0c70*/  LDS R3, [R8+0x20] ;  /* 0x0000200008037984 */ /* 0x010ee80000000800 */
[----:B------:R-:W4:Y:S04]  /*0c80*/  LDS R23, [R9+UR8+0x80] ;  /* 0x0000800809177984 */ /* 0x000f280008000800 */
[----:B------:R-:W5:Y:S04]  /*0c90*/  LDS R21, [R8] ;  /* 0x0000000008157984 */ /* 0x000f680000000800 */
[----:B0-----:R-:W0:Y:S04]  /*0ca0*/  LDS R5, [R8+0x10] ;  /* 0x0000100008057984 */ /* 0x001e280000000800 */
[----:B------:R-:W1:Y:S04]  /*0cb0*/  LDS R25, [R8+0x30] ;  /* 0x0000300008197984 */ /* 0x000e680000000800 */
[----:B------:R-:W-:Y:S04]  /*0cc0*/  LDS R15, [R9+UR8+0x100] ;  /* 0x00010008090f7984 */ /* 0x000fe80008000800 */
[----:B------:R-:W2:Y:S04]  /*0cd0*/  LDS R17, [R8+0x60] ;  /* 0x0000600008117984 */ /* 0x000ea80000000800 */
[----:B------:R-:W2:Y:S01]  /*0ce0*/  LDS R27, [R8+0x40] ;  /* 0x00004000081b7984 */ /* 0x000ea20000000800 */
[----:B---3--:R-:W-:-:S03]  /*0cf0*/  FFMA R4, R19, R3, R16 ;  /* 0x0000000313047223 */ /* 0x008fc60000000010 */
[----:B------:R-:W3:Y:S01]  /*0d00*/  LDS R16, [R8+0x50] ;  /* 0x0000500008107984 */ /* 0x000ee20000000800 */
[----:B----4-:R-:W-:-:S03]  /*0d10*/  FFMA R3, R23, R3, R2 ;  /* 0x0000000317037223 */ /* 0x010fc60000000002 */
[----:B------:R-:W4:Y:S01]  /*0d20*/  LDS R2, [R9+UR8+0x180] ;  /* 0x0001800809027984 */ /* 0x000f220008000800 */
[C---:B-----5:R-:W-:Y:S01]  /*0d30*/  FFMA R24, R21.reuse, R19, R24 ;  /* 0x0000001315187223 */ /* 0x060fe20000000018 */
[----:B------:R-:W-:Y:S01]  /*0d40*/  FFMA R21, R21, R23, R28 ;  /* 0x0000001715157223 */ /* 0x000fe2000000001c */
[-C--:B0-----:R-:W-:Y:S01]  /*0d50*/  FFMA R18, R19, R5.reuse, R18 ;  /* 0x0000000513127223 */ /* 0x081fe20000000012 */
[----:B------:R-:W-:Y:S02]  /*0d60*/  FFMA R5, R23, R5, R26 ;  /* 0x0000000517057223 */ /* 0x000fe4000000001a */
[----:B------:R-:W-:Y:S01]  /*0d70*/  LDS R26, [R8+0xd0] ;  /* 0x0000d000081a7984 */ /* 0x000fe20000000800 */
[-C--:B-1----:R-:W-:Y:S01]  /*0d80*/  FFMA R20, R19, R25.reuse, R20 ;  /* 0x0000001913147223 */ /* 0x082fe20000000014 */
[----:B------:R-:W-:Y:S02]  /*0d90*/  FFMA R23, R23, R25, R22 ;  /* 0x0000001917177223 */ /* 0x000fe40000000016 */
[----:B------:R-:W0:Y:S04]  /*0da0*/  LDS R19, [R8+0x70] ;  /* 0x0000700008137984 */ /* 0x000e280000000800 */
[----:B------:R-:W-:Y:S01]  /*0db0*/  LDS R25, [R8+0xa0] ;  /* 0x0000a00008197984 */ /* 0x000fe20000000800 */
[----:B--2---:R-:W-:-:S03]  /*0dc0*/  FFMA R4, R15, R17, R4 ;  /* 0x000000110f047223 */ /* 0x004fc60000000004 */
[----:B------:R-:W-:Y:S01]  /*0dd0*/  LDS R22, [R8+0x90] ;  /* 0x0000900008167984 */ /* 0x000fe20000000800 */
[----:B------:R-:W-:Y:S01]  /*0de0*/  FFMA R24, R27, R15, R24 ;  /* 0x0000000f1b187223 */ /* 0x000fe20000000018 */
[-C--:B---3--:R-:W-:Y:S01]  /*0df0*/  FFMA R18, R15, R16.reuse, R18 ;  /* 0x000000100f127223 */ /* 0x088fe20000000012 */
[C---:B----4-:R-:W-:Y:S01]  /*0e00*/  FFMA R3, R2.reuse, R17, R3 ;  /* 0x0000001102037223 */ /* 0x050fe20000000003 */
[----:B------:R-:W-:Y:S01]  /*0e10*/  FFMA R5, R2, R16, R5 ;  /* 0x0000001002057223 */ /* 0x000fe20000000005 */
[----:B------:R-:W1:Y:S01]  /*0e20*/  LDS R17, [R9+UR8+0x200] ;  /* 0x0002000809117984 */ /* 0x000e620008000800 */
[----:B------:R-:W-:-:S03]  /*0e30*/  FFMA R21, R27, R2, R21 ;  /* 0x000000021b157223 */ /* 0x000fc60000000015 */
[----:B------:R-:W2:Y:S04]  /*0e40*/  LDS R16, [R9+UR8+0x280] ;  /* 0x0002800809107984 */ /* 0x000ea80008000800 */
[----:B------:R-:W3:Y:S01]  /*0e50*/  LDS R27, [R8+0x80] ;  /* 0x00008000081b7984 */ /* 0x000ee20000000800 */
[-C--:B0-----:R-:W-:Y:S01]  /*0e60*/  FFMA R20, R15, R19.reuse, R20 ;  /* 0x000000130f147223 */ /* 0x081fe20000000014 */
[----:B------:R-:W-:Y:S02]  /*0e70*/  FFMA R23, R2, R19, R23 ;  /* 0x0000001302177223 */ /* 0x000fe40000000017 */
[----:B------:R-:W0:Y:S04]  /*0e80*/  LDS R15, [R8+0xb0] ;  /* 0x0000b000080f7984 */ /* 0x000e280000000800 */
[----:B------:R-:W-:Y:S01]  /*0e90*/  LDS R19, [R8+0xe0] ;  /* 0x0000e00008137984 */ /* 0x000fe20000000800 */
[CC--:B-1----:R-:W-:Y:S01]  /*0ea0*/  FFMA R4, R17.reuse, R25.reuse, R4 ;  /* 0x0000001911047223 */ /* 0x0c2fe20000000004 */
[-C--:B------:R-:W-:Y:S01]  /*0eb0*/  FFMA R18, R17, R22.reuse, R18 ;  /* 0x0000001611127223 */ /* 0x080fe20000000012 */
[C---:B--2---:R-:W-:Y:S01]  /*0ec0*/  FFMA R25, R16.reuse, R25, R3 ;  /* 0x0000001910197223 */ /* 0x044fe20000000003 */
[----:B------:R-:W-:Y:S01]  /*0ed0*/  FFMA R5, R16, R22, R5 ;  /* 0x0000001610057223 */ /* 0x000fe20000000005 */
[----:B------:R-:W1:Y:S01]  /*0ee0*/  LDS R3, [R9+UR8+0x300] ;  /* 0x0003000809037984 */ /* 0x000e620008000800 */
[C---:B---3--:R-:W-:Y:S01]  /*0ef0*/  FFMA R24, R27.reuse, R17, R24 ;  /* 0x000000111b187223 */ /* 0x048fe20000000018 */
[----:B------:R-:W-:-:S02]  /*0f00*/  FFMA R21, R27, R16, R21 ;  /* 0x000000101b157223 */ /* 0x000fc40000000015 */
[----:B------:R-:W2:Y:S01]  /*0f10*/  LDS R22, [R9+UR8+0x380] ;  /* 0x0003800809167984 */ /* 0x000ea20008000800 */
[----:B0-----:R-:W-:-:S03]  /*0f20*/  FFMA R20, R17, R15, R20 ;  /* 0x0000000f11147223 */ /* 0x001fc60000000014 */
[----:B------:R-:W0:Y:S01]  /*0f30*/  LDS R27, [R8+0xc0] ;  /* 0x0000c000081b7984 */ /* 0x000e220000000800 */
[----:B------:R-:W-:-:S03]  /*0f40*/  FFMA R23, R16, R15, R23 ;  /* 0x0000000f10177223 */ /* 0x000fc60000000017 */
[----:B------:R-:W3:Y:S01]  /*0f50*/  LDS R17, [R8+0xf0] ;  /* 0x0000f00008117984 */ /* 0x000ee20000000800 */
[CC--:B-1----:R-:W-:Y:S01]  /*0f60*/  FFMA R18, R3.reuse, R26.reuse, R18 ;  /* 0x0000001a03127223 */ /* 0x0c2fe20000000012 */
[-C--:B------:R-:W-:Y:S01]  /*0f70*/  FFMA R16, R3, R19.reuse, R4 ;  /* 0x0000001303107223 */ /* 0x080fe20000000004 */
[C---:B--2---:R-:W-:Y:S01]  /*0f80*/  FFMA R26, R22.reuse, R26, R5 ;  /* 0x0000001a161a7223 */ /* 0x044fe20000000005 */
[C---:B------:R-:W-:Y:S01]  /*0f90*/  FFMA R2, R22.reuse, R19, R25 ;  /* 0x0000001316027223 */ /* 0x040fe20000000019 */
[C---:B0-----:R-:W-:Y:S01]  /*0fa0*/  FFMA R28, R27.reuse, R22, R21 ;  /* 0x000000161b1c7223 */ /* 0x041fe20000000015 */
[----:B------:R-:W-:Y:S01]  /*0fb0*/  FFMA R24, R27, R3, R24 ;  /* 0x000000031b187223 */ /* 0x000fe20000000018 */
[-C--:B---3--:R-:W-:Y:S01]  /*0fc0*/  FFMA R20, R3, R17.reuse, R20 ;  /* 0x0000001103147223 */ /* 0x088fe20000000014 */
[----:B------:R-:W-:Y:S01]  /*0fd0*/  FFMA R22, R22, R17, R23 ;  /* 0x0000001116167223 */ /* 0x000fe20000000017 */
[----:B------:R-:W-:Y:S06]  /*0fe0*/  BAR.SYNC.DEFER_BLOCKING 0x0 ;  /* 0x0000000000007b1d */ /* 0x000fec0000010000 */
[----:B------:R-:W-:Y:S05]  /*0ff0*/  BRA.U !UP0, `(.L_x_513) ;  /* 0xfffffff508d47547 */ /* 0x000fea000b83ffff */
.L_x_506:
[----:B------:R-:W0:Y:S01]  /*1000*/  S2R R0, SR_TID.Y ;  /* 0x0000000000007919 */ /* 0x000e220000002200 */
[----:B------:R-:W1:Y:S01]  /*1010*/  LDCU UR12, c[0x0][0x3b8] ;  /* 0x00007700ff0c77ac */ /* 0x000e620008000800 */
[----:B------:R-:W2:Y:S01]  /*1020*/  LDC R3, c[0x0][0x398] ;  /* 0x0000e600ff037b82 */ /* 0x000ea20000000800 */
[----:B------:R-:W-:Y:S01]  /*1030*/  MOV R7, UR6 ;  /* 0x0000000600077c02 */ /* 0x000fe20008000f00 */
[----:B------:R-:W1:Y:S06]  /*1040*/  LDCU UR9, c[0x0][0x3b4] ;  /* 0x00007680ff0977ac */ /* 0x000e6c0008000800 */
[----:B------:R-:W3:Y:S01]  /*1050*/  LDC.64 R4, c[0x0][0x390] ;  /* 0x0000e400ff047b82 */ /* 0x000ee20000000a00 */
[----:B-1----:R-:W-:Y:S01]  /*1060*/  UIMAD UR9, UR12, UR9, URZ ;  /* 0x000000090c0972a4 */ /* 0x002fe2000f8e02ff */
[----:B--2---:R-:W-:-:S02]  /*1070*/  ISETP.GE.AND P0, PT, R6, R3, PT ;  /* 0x000000030600720c */ /* 0x004fc40003f06270 */
[----:B0-----:R-:W-:-:S03]  /*1080*/  LEA R0, R7, R0, 0x4 ;  /* 0x0000000007007211 */ /* 0x001fc600078e20ff */
[----:B------:R-:W-:-:S04]  /*1090*/  IMAD.U32 R7, RZ, RZ, UR9 ;  /* 0x00000009ff077e24 */ /* 0x000fc8000f8e00ff */
[----:B------:R-:W-:-:S04]  /*10a0*/  IMAD R0, R7, R0, UR7 ;  /* 0x0000000707007e24 */ /* 0x000fc8000f8e0200 */
[----:B------:R-:W0:Y:S01]  /*10b0*/  @!P0 LDC.64 R8, c[0x0][0x3c0] ;  /* 0x0000f000ff088b82 */ /* 0x000e220000000a00 */
[----:B------:R-:W-:-:S04]  /*10c0*/  IMAD R7, R0, R3, R6 ;  /* 0x0000000300077224 */ /* 0x000fc800078e0206 */
[----:B---3--:R-:W-:-:S05]  /*10d0*/  IMAD.WIDE.U32 R4, R7, 0x4, R4 ;  /* 0x0000000407047825 */ /* 0x008fca00078e0004 */
[----:B------:R-:W2:Y:S01]  /*10e0*/  @!P0 LDG.E R7, desc[UR16][R4.64] ;  /* 0x0000001004078981 */ /* 0x000ea2000c1e1900 */
        /* <DEDUP_REMOVED lines=43> */
.L_x_514:
        /* <DEDUP_REMOVED lines=14> */
.L_x_1067:


//--------------------- .text._Z20filterActs_YxX_colorILi4ELi32ELi2ELi8ELi1ELb1ELb1EEvPfS0_S0_iiiiiiiiiiffi --------------------------
	.section	.text._Z20filterActs_YxX_colorILi4ELi32ELi2ELi8ELi1ELb1ELb1EEvPfS0_S0_iiiiiiiiiiffi,"ax",@progbits
	.align	128
        .global         _Z20filterActs_YxX_colorILi4ELi32ELi2ELi8ELi1ELb1ELb1EEvPfS0_S0_iiiiiiiiiiffi
        .type           _Z20filterActs_YxX_colorILi4ELi32ELi2ELi8ELi1ELb1ELb1EEvPfS0_S0_iiiiiiiiiiffi,@function
        .size           _Z20filterActs_YxX_colorILi4ELi32ELi2ELi8ELi1ELb1ELb1EEvPfS0_S0_iiiiiiiiiiffi,(.L_x_1068 - _Z20filterActs_YxX_colorILi4ELi32ELi2ELi8ELi1ELb1ELb1EEvPfS0_S0_iiiiiiiiiiffi)
        .other          _Z20filterActs_YxX_colorILi4ELi32ELi2ELi8ELi1ELb1ELb1EEvPfS0_S0_iiiiiiiiiiffi,@"STO_CUDA_ENTRY STV_DEFAULT"
_Z20filterActs_YxX_colorILi4ELi32ELi2ELi8ELi1ELb1ELb1EEvPfS0_S0_iiiiiiiiiiffi:
.text._Z20filterActs_YxX_colorILi4ELi32ELi2ELi8ELi1ELb1ELb1EEvPfS0_S0_iiiiiiiiiiffi:
        /* <DEDUP_REMOVED lines=10> */
[----:B------:R-:W-:Y:S01]  /*00a0*/  CS2R R22, SRZ ;  /* 0x0000000000167805 */ /* 0x000fe2000001ff00 */
[----:B------:R-:W4:Y:S01]  /*00b0*/  S2R R7, SR_TID.Y ;  /* 0x0000000000077919 */ /* 0x000f220000002200 */
[----:B------:R-:W-:Y:S02]  /*00c0*/  CS2R R16, SRZ ;  /* 0x0000000000107805 */ /* 0x000fe4000001ff00 */
[----:B------:R-:W-:Y:S02]  /*00d0*/  MOV R28, RZ ;  /* 0x000000ff001c7202 */ /* 0x000fe40000000f00 */
[----:B------:R-:W-:Y:S02]  /*00e0*/  CS2R R12, SRZ ;  /* 0x00000000000c7805 */ /* 0x000fe4000001ff00 */
[----:B------:R-:W-:-:S02]  /*00f0*/  CS2R R24, SRZ ;  /* 0x0000000000187805 */ /* 0x000fc4000001ff00 */
[----:B------:R-:W-:Y:S01]  /*0100*/  MOV R26, RZ ;  /* 0x000000ff001a7202 */ /* 0x000fe20000000f00 */
[----:B------:R-:W1:Y:S01]  /*0110*/  LDCU.64 UR16, c[0x0][0x358] ;  /* 0x00006b00ff1077ac */ /* 0x000e620008000a00 */
[----:B0-----:R-:W-:-:S04]  /*0120*/  USHF.R.S32.HI UR4, URZ, 0x1f, UR9 ;  /* 0x0000001fff047899 */ /* 0x001fc80008011409 */
[----:B------:R-:W-:-:S04]  /*0130*/  ULEA.HI UR4, UR4, UR9, URZ, 0x5 ;  /* 0x0000000904047291 */ /* 0x000fc8000f8f28ff */
[----:B------:R-:W-:-:S03]  /*0140*/  USHF.R.S32.HI UR6, URZ, 0x5, UR4 ;  /* 0x00000005ff067899 */ /* 0x000fc60008011404 */
[----:B------:R-:W-:Y:S01]  /*0150*/  UMOV UR4, URZ ;  /* 0x000000ff00047c82 */ /* 0x000fe20008000000 */
[----:B------:R-:W-:Y:S02]  /*0160*/  UIADD3 UR7, UPT, UPT, URZ, -UR6, URZ ;  /* 0x80000006ff077290 */ /* 0x000fe4000fffe0ff */
[----:B------:R-:W-:-:S03]  /*0170*/  UISETP.NE.U32.AND UP2, UPT, UR6, URZ, UPT ;  /* 0x000000ff0600728c */ /* 0x000fc6000bf45070 */
[----:B------:R-:W0:Y:S08]  /*0180*/  I2F.U32.RP R0, UR6 ;  /* 0x0000000600007d06 */ /* 0x000e300008209000 */
[----:B0-----:R-:W0:Y:S02]  /*0190*/  MUFU.RCP R0, R0 ;  /* 0x0000000000007308 */ /* 0x001e240000001000 */
[----:B0-----:R-:W-:-:S02]  /*01a0*/  IADD3 R2, PT, PT, R0, 0xffffffe, RZ ;  /* 0x0ffffffe00027810 */ /* 0x001fc40007ffe0ff */
[----:B--2---:R-:W-:-:S04]  /*01b0*/  LEA R0, R3, R4, 0x6 ;  /* 0x0000000403007211 */ /* 0x004fc800078e30ff */
[----:B------:R-:W0:Y:S02]  /*01c0*/  F2I.FTZ.U32.TRUNC.NTZ R2, R2 ;  /* 0x0000000200027305 */ /* 0x000e24000021f000 */
[----:B0-----:R-:W-:-:S13]  /*01d0*/  R2UR UR5, R2 ;  /* 0x00000000020572ca */ /* 0x001fda00000e0000 */
        /* <DEDUP_REMOVED lines=15> */
[----:B----4-:R-:W-:Y:S11]  /*02d0*/  BRA.U !UP0, `(.L_x_515) ;  /* 0x0000001108107547 */ /* 0x010ff6000b800000 */
[----:B------:R-:W0:Y:S01]  /*02e0*/  LDCU UR12, c[0x0][0x3b8] ;  /* 0x00007700ff0c77ac */ /* 0x000e220008000800 */
[----:B------:R-:W-:Y:S01]  /*02f0*/  IABS R8, UR7 ;  /* 0x0000000700087c13 */ /* 0x000fe20008000000 */
[----:B------:R-:W1:Y:S01]  /*0300*/  S2UR UR10, SR_CgaCtaId ;  /* 0x00000000000a79c3 */ /* 0x000e620000008800 */
[----:B------:R-:W-:Y:S01]  /*0310*/  MOV R20, RZ ;  /* 0x000000ff00147202 */ /* 0x000fe20000000f00 */
        /* <DEDUP_REMOVED lines=23> */
[----:B------:R-:W-:Y:S02]  /*0490*/  LOP3.LUT R3, R4, 0x1f, RZ, 0xc0, !PT ;  /* 0x0000001f04037812 */ /* 0x000fe400078ec0ff */
[----:B------:R-:W-:Y:S02]  /*04a0*/  MOV R6, UR6 ;  /* 0x0000000600067c02 */ /* 0x000fe40008000f00 */
[----:B------:R-:W-:-:S13]  /*04b0*/  R2UR UR4, R15 ;  /* 0x000000000f0472ca */ /* 0x000fda00000e0000 */
[----:B------:R-:W-:-:S06]  /*04c0*/  UIMAD.WIDE.U32 UR4, UR4, UR8, URZ ;  /* 0x00000008040472a5 */ /* 0x000fcc000f8e00ff */
[----:B------:R-:W-:Y:S01]  /*04d0*/  IADD3 R2, PT, PT, RZ, -UR5, RZ ;  /* 0x80000005ff027c10 */ /* 0x000fe2000fffe0ff */
[----:B------:R-:W-:Y:S02]  /*04e0*/  UMOV UR4, 0x400 ;  /* 0x0000040000047882 */ /* 0x000fe40000000000 */
[----:B-1----:R-:W-:Y:S02]  /*04f0*/  ULEA UR15, UR10, UR4, 0x18 ;  /* 0x000000040a0f7291 */ /* 0x002fe4000f8ec0ff */
[C---:B------:R-:W-:Y:S01]  /*0500*/  IMAD R2, R9.reuse, R2, UR8 ;  /* 0x0000000809027e24 */ /* 0x040fe2000f8e0202 */
[----:B------:R-:W-:Y:S02]  /*0510*/  ULOP3.LUT UR8, UR7, UR12, URZ, 0x3c, !UPT ;  /* 0x0000000c07087292 */ /* 0x000fe4000f8e3cff */
[----:B------:R-:W-:Y:S02]  /*0520*/  UIADD3 UR4, UPT, UPT, UR4, 0x200, URZ ;  /* 0x0000020004047890 */ /* 0x000fe4000fffe0ff */
[----:B------:R-:W-:-:S13]  /*0530*/  ISETP.GT.U32.AND P0, PT, R9, R2, PT ;  /* 0x000000020900720c */ /* 0x000fda0003f04070 */
        /* <DEDUP_REMOVED lines=8> */
[----:B------:R-:W-:-:S05]  /*05c0*/  LEA.HI R2, R4, R7, RZ, 0x1b ;  /* 0x0000000704027211 */ /* 0x000fca00078fd8ff */
[----:B------:R-:W-:Y:S01]  /*05d0*/  IMAD R5, R2, UR9, R3 ;  /* 0x0000000902057c24 */ /* 0x000fe2000f8e0203 */
[----:B------:R-:W-:-:S04]  /*05e0*/  SHF.L.U32 R3, R4, 0x2, RZ ;  /* 0x0000000204037819 */ /* 0x000fc800000006ff */
[----:B------:R-:W-:Y:S01]  /*05f0*/  LEA R4, R6, R5, 0x5 ;  /* 0x0000000506047211 */ /* 0x000fe200078e28ff */
[----:B------:R-:W-:Y:S01]  /*0600*/  VOTEU.ANY UP1, P0 ;  /* 0x0000000000ff7886 */ /* 0x000fe20000020100 */
[----:B------:R-:W-:Y:S02]  /*0610*/  LOP3.LUT R6, R3, 0x7c, RZ, 0xc0, !PT ;  /* 0x0000007c03067812 */ /* 0x000fe400078ec0ff */
[----:B------:R-:W-:Y:S02]  /*0620*/  LEA R5, R2, UR15, 0x7 ;  /* 0x0000000f02057c11 */ /* 0x000fe4000f8e38ff */
[----:B------:R-:W-:Y:S01]  /*0630*/  @UP1 UIADD3 UR5, UPT, UPT, UR5, 0x1, URZ ;  /* 0x0000000105051890 */ /* 0x000fe2000fffe0ff */
[----:B------:R-:W-:Y:S01]  /*0640*/  SHF.R.S32.HI R8, RZ, 0x1f, R4 ;  /* 0x0000001fff087819 */ /* 0x000fe20000011404 */
[----:B--2---:R-:W-:Y:S01]  /*0650*/  UISETP.NE.AND UP1, UPT, UR18, URZ, UPT ;  /* 0x000000ff1200728c */ /* 0x004fe2000bf25270 */
[----:B------:R-:W-:Y:S01]  /*0660*/  IADD3 R5, PT, PT, R5, R6, RZ ;  /* 0x0000000605057210 */ /* 0x000fe20007ffe0ff */
[----:B------:R-:W-:-:S02]  /*0670*/  @!UP2 UIADD3 UR5, UPT, UPT, -UR5, URZ, URZ ;  /* 0x000000ff0505a290 */ /* 0x000fc4000fffe1ff */
[----:B------:R-:W-:Y:S02]  /*0680*/  USEL UR9, UR8, URZ, !UP1 ;  /* 0x000000ff08097287 */ /* 0x000fe4000c800000 */
[----:B------:R-:W-:Y:S02]  /*0690*/  @!UP0 ULOP3.LUT UR5, URZ, UR12, URZ, 0x33, !UPT ;  /* 0x0000000cff058292 */ /* 0x000fe4000f8e33ff */
[----:B------:R-:W-:Y:S02]  /*06a0*/  ULEA UR8, UR10, UR4, 0x18 ;  /* 0x000000040a087291 */ /* 0x000fe4000f8ec0ff */
[----:B------:R-:W-:Y:S01]  /*06b0*/  UIADD3 UR4, UPT, UPT, -UR5, URZ, URZ ;  /* 0x000000ff05047290 */ /* 0x000fe2000fffe1ff */
[----:B------:R-:W-:Y:S02]  /*06c0*/  IADD3 R4, P0, PT, R4, UR9, RZ ;  /* 0x0000000904047c10 */ /* 0x000fe4000ff1e0ff */
[----:B------:R-:W-:Y:S01]  /*06d0*/  MOV R9, UR9 ;  /* 0x0000000900097c02 */ /* 0x000fe20008000f00 */
[----:B------:R-:W-:Y:S01]  /*06e0*/  UIMAD UR4, UR12, UR4, UR7 ;  /* 0x000000040c0472a4 */ /* 0x000fe2000f8e0207 */
[----:B------:R-:W-:Y:S01]  /*06f0*/  IADD3 R10, PT, PT, R3, UR8, RZ ;  /* 0x00000008030a7c10 */ /* 0x000fe2000fffe0ff */
[----:B---3--:R-:W-:Y:S01]  /*0700*/  UIMAD UR9, UR5, UR13, UR14 ;  /* 0x0000000d050972a4 */ /* 0x008fe2000f8e020e */
[----:B------:R-:W-:Y:S01]  /*0710*/  LEA.HI.X.SX32 R6, R9, R8, 0x1, P0 ;  /* 0x0000000809067211 */ /* 0x000fe200000f0eff */
[----:B------:R-:W-:Y:S01]  /*0720*/  UIMAD UR13, UR4, UR13, UR14 ;  /* 0x0000000d040d72a4 */ /* 0x000fe2000f8e020e */
[C---:B------:R-:W-:Y:S01]  /*0730*/  LEA R9, R7.reuse, R10, 0x8 ;  /* 0x0000000a07097211 */ /* 0x040fe200078e40ff */
[----:B------:R-:W-:Y:S01]  /*0740*/  UMOV UR5, URZ ;  /* 0x000000ff00057c82 */ /* 0x000fe20008000000 */
[----:B------:R-:W-:Y:S01]  /*0750*/  MOV R8, R2 ;  /* 0x0000000200087202 */ /* 0x000fe20000000f00 */
[----:B------:R-:W-:Y:S01]  /*0760*/  UMOV UR4, URZ ;  /* 0x000000ff00047c82 */ /* 0x000fe20008000000 */
[----:B0-----:R-:W-:-:S07]  /*0770*/  LEA R10, R7, UR15, 0x2 ;  /* 0x0000000f070a7c11 */ /* 0x001fce000f8e10ff */
.L_x_522:
        /* <DEDUP_REMOVED lines=9> */
[----:B------:R-:W-:-:S05]  /*0810*/  LEA.HI.X R15, R15, UR21, R32, 0x2, P0 ;  /* 0x000000150f0f7c11 */ /* 0x000fca00080f1420 */
[----:B------:R-:W2:Y:S04]  /*0820*/  LDG.E R14, desc[UR16][R14.64] ;  /* 0x000000100e0e7981 */ /* 0x000ea8000c1e1900 */
[----:B--2---:R0:W-:Y:S01]  /*0830*/  STS [R5], R14 ;  /* 0x0000000e05007388 */ /* 0x0041e20000000800 */
[----:B------:R-:W-:Y:S05]  /*0840*/  BRA `(.L_x_517) ;  /* 0x0000000000047947 */ /* 0x000fea0003800000 */
.L_x_518:
[----:B------:R1:W-:Y:S02]  /*0850*/  STS [R5], RZ ;  /* 0x000000ff05007388 */ /* 0x0003e40000000800 */
.L_x_517:
[----:B------:R-:W-:Y:S05]  /*0860*/  BSYNC.RECONVERGENT B0 ;  /* 0x0000000000007941 */ /* 0x000fea0003800200 */
.L_x_516:
[----:B------:R-:W-:Y:S01]  /*0870*/  ISETP.GE.AND P0, PT, R7, UR11, PT ;  /* 0x0000000b07007c0c */ /* 0x000fe2000bf06270 */
[----:B------:R-:W-:-:S12]  /*0880*/  BSSY.RECONVERGENT B0, `(.L_x_519) ;  /* 0x0000039000007945 */ /* 0x000fd80003800200 */
[----:B------:R-:W-:Y:S05]  /*0890*/  @P0 BRA `(.L_x_520) ;  /* 0x0000000000dc0947 */ /* 0x000fea0003800000 */
[----:B------:R-:W2:Y:S02]  /*08a0*/  LDC R32, c[0x0][0x3a8] ;  /* 0x0000ea00ff207b82 */ /* 0x000ea40000000800 */
[----:B--2---:R-:W-:-:S04]  /*08b0*/  IABS R27, R32 ;  /* 0x00000020001b7213 */ /* 0x004fc80000000000 */
[----:B------:R-:W2:Y:S08]  /*08c0*/  I2F.RP R29, R27 ;  /* 0x0000001b001d7306 */ /* 0x000eb00000209400 */
[----:B--2---:R-:W0:Y:S02]  /*08d0*/  MUFU.RCP R29, R29 ;  /* 0x0000001d001d7308 */ /* 0x004e240000001000 */
[----:B0-----:R-:W-:-:S06]  /*08e0*/  IADD3 R14, PT, PT, R29, 0xffffffe, RZ ;  /* 0x0ffffffe1d0e7810 */ /* 0x001fcc0007ffe0ff */
[----:B------:R0:W2:Y:S02]  /*08f0*/  F2I.FTZ.U32.TRUNC.NTZ R15, R14 ;  /* 0x0000000e000f7305 */ /* 0x0000a4000021f000 */
        /* <DEDUP_REMOVED lines=39> */
[----:B------:R-:W-:Y:S02]  /*0b70*/  LEA.HI.X R15, R15, UR25, R32, 0x2, P2 ;  /* 0x000000190f0f7c11 */ /* 0x000fe400090f1420 */
[----:B------:R-:W-:-:S03]  /*0b80*/  MOV R32, RZ ;  /* 0x000000ff00207202 */ /* 0x000fc60000000f00 */
[----:B------:R-:W2:Y:S04]  /*0b90*/  @!P0 LDG.E R34, desc[UR16][R14.64+0x80] ;  /* 0x000080100e228981 */ /* 0x000ea8000c1e1900 */
[----:B------:R-:W3:Y:S04]  /*0ba0*/  @!P1 LDG.E R32, desc[UR16][R14.64] ;  /* 0x000000100e209981 */ /* 0x000ee8000c1e1900 */
[----:B------:R4:W-:Y:S04]  /*0bb0*/  @P0 STS [R9+0x80], RZ ;  /* 0x000080ff09000388 */ /* 0x0009e80000000800 */
[----:B--2---:R4:W-:Y:S04]  /*0bc0*/  @!P0 STS [R9+0x80], R34 ;  /* 0x0000802209008388 */ /* 0x0049e80000000800 */
[----:B---3--:R4:W-:Y:S01]  /*0bd0*/  STS [R9], R32 ;  /* 0x0000002009007388 */ /* 0x0089e20000000800 */
[----:B------:R-:W-:Y:S05]  /*0be0*/  BRA `(.L_x_520) ;  /* 0x0000000000087947 */ /* 0x000fea0003800000 */
.L_x_521:
[----:B------:R2:W-:Y:S04]  /*0bf0*/  STS [R9], RZ ;  /* 0x000000ff09007388 */ /* 0x0005e80000000800 */
[----:B------:R2:W-:Y:S02]  /*0c00*/  STS [R9+0x80], RZ ;  /* 0x000080ff09007388 */ /* 0x0005e40000000800 */
.L_x_520:
[----:B------:R-:W-:Y:S05]  /*0c10*/  BSYNC.RECONVERGENT B0 ;  /* 0x0000000000007941 */ /* 0x000fea0003800200 */
.L_x_519:
[----:B------:R-:W-:Y:S01]  /*0c20*/  BAR.SYNC.DEFER_BLOCKING 0x0 ;  /* 0x0000000000007b1d */ /* 0x000fe20000010000 */
[----:B------:R-:W-:Y:S01]  /*0c30*/  UIADD3 UR5, UPT, UPT, UR5, 0x4, URZ ;  /* 0x0000000405057890 */ /* 0x000fe2000fffe0ff */
[----:B------:R-:W-:Y:S01]  /*0c40*/  IADD3 R7, PT, PT, R7, 0x4, RZ ;  /* 0x0000000407077810 */ /* 0x000fe20007ffe0ff */
[----:B------:R-:W-:Y:S01]  /*0c50*/  ULEA UR4, UR23, UR4, 0x2 ;  /* 0x0000000417047291 */ /* 0x000fe2000f8e10ff */
[----:B------:R-:W-:Y:S01]  /*0c60*/  IADD3 R8, PT, PT, R8, 0x4, RZ ;  /* 0x0000000408087810 */ /* 0x000fe20007ffe0ff */
[----:B------:R-:W-:Y:S01]  /*0c70*/  UISETP.GE.U32.AND UP0, UPT, UR5, UR11, UPT ;  /* 0x0000000b0500728c */ /* 0x000fe2000bf06070 */
[----:B------:R-:W-:Y:S04]  /*0c80*/  LDS R33, [R10] ;  /* 0x000000000a217984 */ /* 0x000fe80000000800 */
[----:B------:R-:W3:Y:S04]  /*0c90*/  LDS R15, [R3+UR8] ;  /* 0x00000008030f7984 */ /* 0x000ee80008000800 */
[----:B0-----:R-:W0:Y:S04]  /*0ca0*/  LDS R14, [R3+UR8+0x80] ;  /* 0x00008008030e7984 */ /* 0x001e280008000800 */
[----:B----4-:R-:W4:Y:S04]  /*0cb0*/  LDS R34, [R10+0x10] ;  /* 0x000010000a227984 */ /* 0x010f280000000800 */
[----:B------:R-:W5:Y:S04]  /*0cc0*/  LDS R32, [R10+0x20] ;  /* 0x000020000a207984 */ /* 0x000f680000000800 */
[----:B------:R-:W1:Y:S04]  /*0cd0*/  LDS R29, [R10+0x40] ;  /* 0x000040000a1d7984 */ /* 0x000e680000000800 */
[----:B------:R-:W2:Y:S04]  /*0ce0*/  LDS R27, [R10+0x50] ;  /* 0x000050000a1b7984 */ /* 0x000ea80000000800 */
[----:B------:R-:W2:Y:S04]  /*0cf0*/  LDS R31, [R10+0x30] ;  /* 0x000030000a1f7984 */ /* 0x000ea80000000800 */
[----:B------:R-:W-:Y:S01]  /*0d00*/  LDS R35, [R10+0x110] ;  /* 0x000110000a237984 */ /* 0x000fe20000000800 */
[C---:B---3--:R-:W-:Y:S01]  /*0d10*/  FFMA R26, R33.reuse, R15, R26 ;  /* 0x0000000f211a7223 */ /* 0x048fe2000000001a */
[----:B0-----:R-:W-:-:S02]  /*0d20*/  FFMA R25, R33, R14, R25 ;  /* 0x0000000e21197223 */ /* 0x001fc40000000019 */
[----:B------:R-:W0:Y:S01]  /*0d30*/  LDS R33, [R10+0x60] ;  /* 0x000060000a217984 */ /* 0x000e220000000800 */
[CC--:B----4-:R-:W-:Y:S01]  /*0d40*/  FFMA R24, R15.reuse, R34.reuse, R24 ;  /* 0x000000220f187223 */ /* 0x0d0fe20000000018 */
[C---:B------:R-:W-:Y:S02]  /*0d50*/  FFMA R23, R14.reuse, R34, R23 ;  /* 0x000000220e177223 */ /* 0x040fe40000000017 */
[----:B------:R-:W3:Y:S01]  /*0d60*/  LDS R34, [R10+0x70] ;  /* 0x000070000a227984 */ /* 0x000ee20000000800 */
[CC--:B-----5:R-:W-:Y:S01]  /*0d70*/  FFMA R11, R15.reuse, R32.reuse, R11 ;  /* 0x000000200f0b7223 */ /* 0x0e0fe2000000000b */
[C---:B------:R-:W-:Y:S02]  /*0d80*/  FFMA R12, R14.reuse, R32, R12 ;  /* 0x000000200e0c7223 */ /* 0x040fe4000000000c */
[----:B------:R-:W-:Y:S01]  /*0d90*/  LDS R32, [R10+0x80] ;  /* 0x000080000a207984 */ /* 0x000fe20000000800 */
[-C--:B-1----:R-:W-:Y:S01]  /*0da0*/  FFMA R30, R15, R29.reuse, R30 ;  /* 0x0000001d0f1e7223 */ /* 0x082fe2000000001e */
[----:B------:R-:W-:-:S02]  /*0db0*/  FFMA R16, R14, R29, R16 ;  /* 0x0000001d0e107223 */ /* 0x000fc40000000010 */
[----:B------:R-:W1:Y:S01]  /*0dc0*/  LDS R29, [R3+UR8+0x100] ;  /* 0x00010008031d7984 */ /* 0x000e620008000800 */
[CC--:B--2---:R-:W-:Y:S01]  /*0dd0*/  FFMA R17, R15.reuse, R27.reuse, R17 ;  /* 0x0000001b0f117223 */ /* 0x0c4fe20000000011 */
[C---:B------:R-:W-:Y:S02]  /*0de0*/  FFMA R18, R14.reuse, R27, R18 ;  /* 0x0000001b0e127223 */ /* 0x040fe40000000012 */
[----:B------:R-:W2:Y:S01]  /*0df0*/  LDS R27, [R3+UR8+0x180] ;  /* 0x00018008031b7984 */ /* 0x000ea20008000800 */
[CC--:B------:R-:W-:Y:S01]  /*0e00*/  FFMA R13, R15.reuse, R31.reuse, R13 ;  /* 0x0000001f0f0d7223 */ /* 0x0c0fe2000000000d */
[C---:B------:R-:W-:Y:S02]  /*0e10*/  FFMA R28, R14.reuse, R31, R28 ;  /* 0x0000001f0e1c7223 */ /* 0x040fe4000000001c */
[----:B------:R-:W4:Y:S01]  /*0e20*/  LDS R31, [R10+0x90] ;  /* 0x000090000a1f7984 */ /* 0x000f220000000800 */
[-C--:B0-----:R-:W-:Y:S01]  /*0e30*/  FFMA R21, R15, R33.reuse, R21 ;  /* 0x000000210f157223 */ /* 0x081fe20000000015 */
[----:B------:R-:W-:-:S02]  /*0e40*/  FFMA R22, R14, R33, R22 ;  /* 0x000000210e167223 */ /* 0x000fc40000000016 */
[----:B------:R-:W0:Y:S01]  /*0e50*/  LDS R33, [R10+0xd0] ;  /* 0x0000d0000a217984 */ /* 0x000e220000000800 */
[-C--:B---3--:R-:W-:Y:S01]  /*0e60*/  FFMA R19, R15, R34.reuse, R19 ;  /* 0x000000220f137223 */ /* 0x088fe20000000013 */
[----:B------:R-:W-:Y:S02]  /*0e70*/  FFMA R20, R14, R34, R20 ;  /* 0x000000220e147223 */ /* 0x000fe40000000014 */
[----:B------:R-:W3:Y:S04]  /*0e80*/  LDS R15, [R10+0xa0] ;  /* 0x0000a0000a0f7984 */ /* 0x000ee80000000800 */
[----:B------:R-:W5:Y:S01]  /*0e90*/  LDS R14, [R10+0xb0] ;  /* 0x0000b0000a0e7984 */ /* 0x000f620000000800 */
[----:B-1----:R-:W-:-:S03]  /*0ea0*/  FFMA R26, R32, R29, R26 ;  /* 0x0000001d201a7223 */ /* 0x002fc6000000001a */
[----:B------:R-:W1:Y:S01]  /*0eb0*/  LDS R34, [R10+0xc0] ;  /* 0x0000c0000a227984 */ /* 0x000e620000000800 */
[----:B--2---:R-:W-:-:S03]  /*0ec0*/  FFMA R25, R32, R27, R25 ;  /* 0x0000001b20197223 */ /* 0x004fc60000000019 */
[----:B------:R-:W2:Y:S01]  /*0ed0*/  LDS R32, [R10+0xe0] ;  /* 0x0000e0000a207984 */ /* 0x000ea20000000800 */
[-C--:B----4-:R-:W-:Y:S01]  /*0ee0*/  FFMA R24, R29, R31.reuse, R24 ;  /* 0x0000001f1d187223 */ /* 0x090fe20000000018 */
[----:B------:R-:W-:Y:S02]  /*0ef0*/  FFMA R23, R27, R31, R23 ;  /* 0x0000001f1b177223 */ /* 0x000fe40000000017 */
[----:B------:R-:W4:Y:S01]  /*0f00*/  LDS R31, [R10+0xf0] ;  /* 0x0000f0000a1f7984 */ /* 0x000f220000000800 */
[-C--:B0-----:R-:W-:Y:S01]  /*0f10*/  FFMA R17, R29, R33.reuse, R17 ;  /* 0x000000211d117223 */ /* 0x081fe20000000011 */
[----:B------:R-:W-:Y:S02]  /*0f20*/  FFMA R18, R27, R33, R18 ;  /* 0x000000211b127223 */ /* 0x000fe40000000012 */
[----:B------:R-:W-:Y:S01]  /*0f30*/  LDS R33, [R10+0x100] ;  /* 0x000100000a217984 */ /* 0x000fe20000000800 */
[-C--:B---3--:R-:W-:Y:S01]  /*0f40*/  FFMA R11, R29, R15.reuse, R11 ;  /* 0x0000000f1d0b7223 */ /* 0x088fe2000000000b */
[----:B------:R-:W-:Y:S01]  /*0f50*/  FFMA R12, R27, R15, R12 ;  /* 0x0000000f1b0c7223 */ /* 0x000fe2000000000c */
[-C--:B-----5:R-:W-:Y:S01]  /*0f60*/  FFMA R13, R29, R14.reuse, R13 ;  /* 0x0000000e1d0d7223 */ /* 0x0a0fe2000000000d */
[----:B------:R-:W-:-:S02]  /*0f70*/  FFMA R14, R27, R14, R28 ;  /* 0x0000000e1b0e7223 */ /* 0x000fc4000000001c */
[----:B------:R-:W0:Y:S01]  /*0f80*/  LDS R28, [R3+UR8+0x280] ;  /* 0x00028008031c7984 */ /* 0x000e220008000800 */
[-C--:B-1----:R-:W-:Y:S01]  /*0f90*/  FFMA R15, R29, R34.reuse, R30 ;  /* 0x000000221d0f7223 */ /* 0x082fe2000000001e */
[----:B------:R-:W-:Y:S02]  /*0fa0*/  FFMA R16, R27, R34, R16 ;  /* 0x000000221b107223 */ /* 0x000fe40000000010 */
[----:B------:R-:W1:Y:S01]  /*0fb0*/  LDS R30, [R3+UR8+0x200] ;  /* 0x00020008031e7984 */ /* 0x000e620008000800 */
[-C--:B--2---:R-:W-:Y:S01]  /*0fc0*/  FFMA R21, R29, R32.reuse, R21 ;  /* 0x000000201d157223 */ /* 0x084fe20000000015 */
[----:B------:R-:W-:Y:S02]  /*0fd0*/  FFMA R22, R27, R32, R22 ;  /* 0x000000201b167223 */ /* 0x000fe40000000016 */
[----:B------:R-:W2:Y:S01]  /*0fe0*/  LDS R32, [R10+0x120] ;  /* 0x000120000a207984 */ /* 0x000ea20000000800 */
        /* <DEDUP_REMOVED lines=8> */
[----:B-1----:R-:W-:Y:S01]  /*1070*/  FFMA R26, R33, R30, R26 ;  /* 0x0000001e211a7223 */ /* 0x002fe2000000001a */
[C---:B------:R-:W-:Y:S01]  /*1080*/  FFMA R24, R30.reuse, R35, R24 ;  /* 0x000000231e187223 */ /* 0x040fe20000000018 */
[----:B------:R-:W-:Y:S01]  /*1090*/  LDS R33, [R10+0x180] ;  /* 0x000180000a217984 */ /* 0x000fe20000000800 */
[-C--:B--2---:R-:W-:Y:S01]  /*10a0*/  FFMA R11, R30, R32.reuse, R11 ;  /* 0x000000201e0b7223 */ /* 0x084fe2000000000b */
        /* <DEDUP_REMOVED lines=39> */
.L_x_515:
[----:B------:R-:W0:Y:S01]  /*1320*/  S2R R2, SR_TID.Y ;  /* 0x0000000000027919 */ /* 0x000e220000002200 */
[----:B------:R-:W1:Y:S01]  /*1330*/  LDCU UR5, c[0x0][0x3b8] ;  /* 0x00007700ff0577ac */ /* 0x000e620008000800 */
[----:B------:R-:W2:Y:S01]  /*1340*/  LDC R5, c[0x0][0x398] ;  /* 0x0000e600ff057b82 */ /* 0x000ea20000000800 */
[----:B------:R-:W-:Y:S01]  /*1350*/  MOV R3, UR6 ;  /* 0x0000000600037c02 */ /* 0x000fe20008000f00 */
[----:B------:R-:W-:Y:S01]  /*1360*/  BSSY.RECONVERGENT B0, `(.L_x_523) ;  /* 0x000003d000007945 */ /* 0x000fe20003800200 */
[----:B------:R-:W1:Y:S01]  /*1370*/  LDCU UR4, c[0x0][0x3b4] ;  /* 0x00007680ff0477ac */ /* 0x000e620008000800 */
[----:B------:R-:W-:-:S04]  /*1380*/  IADD3 R4, PT, PT, R0, 0x20, RZ ;  /* 0x0000002000047810 */ /* 0x000fc80007ffe0ff */
[----:B------:R-:W3:Y:S01]  /*1390*/  LDC.64 R36, c[0x0][0x390] ;  /* 0x0000e400ff247b82 */ /* 0x000ee20000000a00 */
[----:B-1----:R-:W-:Y:S01]  /*13a0*/  UIMAD UR4, UR5, UR4, URZ ;  /* 0x00000004050472a4 */ /* 0x002fe2000f8e02ff */
[-C--:B--2---:R-:W-:Y:S02]  /*13b0*/  ISETP.GE.AND P0, PT, R0, R5.reuse, PT ;  /* 0x000000050000720c */ /* 0x084fe40003f06270 */
[----:B------:R-:W-:Y:S02]  /*13c0*/  ISETP.GE.AND P1, PT, R4, R5, PT ;  /* 0x000000050400720c */ /* 0x000fe40003f26270 */
[----:B0-----:R-:W-:Y:S02]  /*13d0*/  LEA R2, R3, R2, 0x5 ;  /* 0x0000000203027211 */ /* 0x001fe400078e28ff */
[----:B------:R-:W-:-:S05]  /*13e0*/  MOV R3, UR4 ;  /* 0x0000000400037c02 */ /* 0x000fca0008000f00 */
[----:B------:R-:W-:Y:S02]  /*13f0*/  IMAD R3, R3, R2, UR7 ;  /* 0x0000000703037e24 */ /* 0x000fe4000f8e0202 */
[----:B------:R-:W-:Y:S02]  /*1400*/  IMAD R2, R5, UR4, RZ ;  /* 0x0000000405027c24 */ /* 0x000fe4000f8e02ff */
[----:B------:R-:W-:Y:S02]  /*1410*/  IMAD R3, R3, R5, R0 ;  /* 0x0000000503037224 */ /* 0x000fe400078e0200 */
[C---:B------:R-:W-:Y:S01]  /*1420*/  IMAD R15, R2.reuse, 0xc, RZ ;  /* 0x0000000c020f7824 */ /* 0x040fe200078e02ff */
[C---:B------:R-:W-:Y:S01]  /*1430*/  SHF.L.U32 R35, R2.reuse, 0x2, RZ ;  /* 0x0000000202237819 */ /* 0x040fe200000006ff */
[----:B---3--:R-:W-:Y:S01]  /*1440*/  IMAD.WIDE.U32 R36, R3, 0x4, R36 ;  /* 0x0000000403247825 */ /* 0x008fe200078e0024 */
[C---:B------:R-:W-:Y:S02]  /*1450*/  SHF.L.U32 R33, R2.reuse, 0x3, RZ ;  /* 0x0000000302217819 */ /* 0x040fe400000006ff */
[C---:B------:R-:W-:Y:S01]  /*1460*/  SHF.L.U32 R9, R2.reuse, 0x4, RZ ;  /* 0x0000000402097819 */ /* 0x040fe200000006ff */
[----:B------:R-:W-:-:S02]  /*1470*/  IMAD R7, R2, 0x14, RZ ;  /* 0x0000001402077824 */ /* 0x000fc400078e02ff */
        /* <DEDUP_REMOVED lines=43> */
.L_x_524:
[----:B------:R-:W-:Y:S05]  /*1730*/  BSYNC.RECONVERGENT B0 ;  /* 0x0000000000007941 */ /* 0x000fea0003800200 */
.L_x_523:
        /* <DEDUP_REMOVED lines=31> */
[----:B-1----:R-:W-:-:S04]  /*1930*/  FMUL R13, R20, UR5 ;  /* 0x00000005140d7c20 */ /* 0x002fc80008400000 */
[----:B--2---:R-:W-:-:S05]  /*1940*/  FFMA R13, R0, UR4, R13 ;  /* 0x00000004000d7c23 */ /* 0x004fca000800000d */
[----:B------:R-:W-:Y:S01]  /*1950*/  STG.E desc[UR16][R4.64+0x80], R13 ;  /* 0x0000800d04007986 */ /* 0x000fe2000c101910 */
[----:B------:R-:W-:Y:S05]  /*1960*/  EXIT ;  /* 0x000000000000794d */ /* 0x000fea0003800000 */
.L_x_525:
        /* <DEDUP_REMOVED lines=9> */
.L_x_1068:


//--------------------- .text._Z20filterActs_YxX_colorILi4ELi32ELi2ELi4ELi3ELb0ELb0EEvPfS0_S0_iiiiiiiiiiffi --------------------------
	.section	.text._Z20filterActs_YxX_colorILi4ELi32ELi2ELi4ELi3ELb0ELb0EEvPfS0_S0_iiiiiiiiiiffi,"ax",@progbits
	.align	128
        .global         _Z20filterActs_YxX_colorILi4ELi32ELi2ELi4ELi3ELb0ELb0EEvPfS0_S0_iiiiiiiiiiffi
        .type           _Z20filterActs_YxX_colorILi4ELi32ELi2ELi4ELi3ELb0ELb0EEvPfS0_S0_iiiiiiiiiiffi,@function
        .size           _Z20filterActs_YxX_colorILi4ELi32ELi2ELi4ELi3ELb0ELb0EEvPfS0_S0_iiiiiiiiiiffi,(.L_x_1069 - _Z20filterActs_YxX_colorILi4ELi32ELi2ELi4ELi3ELb0ELb0EEvPfS0_S0_iiiiiiiiiiffi)
        .other          _Z20filterActs_YxX_colorILi4ELi32ELi2ELi4ELi3ELb0ELb0EEvPfS0_S0_iiiiiiiiiiffi,@"STO_CUDA_ENTRY STV_DEFAULT"
_Z20filterActs_YxX_colorILi4ELi32ELi2ELi4ELi3ELb0ELb0EEvPfS0_S0_iiiiiiiiiiffi:
.text._Z20filterActs_YxX_colorILi4ELi32ELi2ELi4ELi3ELb0ELb0EEvPfS0_S0_iiiiiiiiiiffi:
        /* <DEDUP_REMOVED lines=122> */
.L_x_533:
        /* <DEDUP_REMOVED lines=18> */
.L_x_529:
[----:B------:R1:W-:Y:S04]  /*08c0*/  STS [R24], RZ ;  /* 0x000000ff18007388 */ /* 0x0003e80000000800 */
[----:B------:R1:W-:Y:S04]  /*08d0*/  STS [R24+0x100], RZ ;  /* 0x000100ff18007388 */ /* 0x0003e80000000800 */
[----:B------:R1:W-:Y:S02]  /*08e0*/  STS [R24+0x200], RZ ;  /* 0x000200ff18007388 */ /* 0x0003e40000000800 */
.L_x_528:
[----:B------:R-:W-:Y:S05]  /*08f0*/  BSYNC.RECONVERGENT B0 ;  /* 0x0000000000007941 */ /* 0x000fea0003800200 */
.L_x_527:
        /* <DEDUP_REMOVED lines=73> */
.L_x_532:
[----:B------:R2:W-:Y:S04]  /*0d90*/  STS [R25], RZ ;  /* 0x000000ff19007388 */ /* 0x0005e80000000800 */
[----:B------:R2:W-:Y:S04]  /*0da0*/  STS [R25+0x400], RZ ;  /* 0x000400ff19007388 */ /* 0x0005e80000000800 */
[----:B------:R2:W-:Y:S04]  /*0db0*/  STS [R25+0x800], RZ ;  /* 0x000800ff19007388 */ /* 0x0005e80000000800 */
[----:B------:R2:W-:Y:S04]  /*0dc0*/  STS [R25+0x80], RZ ;  /* 0x000080ff19007388 */ /* 0x0005e80000000800 */
[----:B------:R2:W-:Y:S04]  /*0dd0*/  STS [R25+0x480], RZ ;  /* 0x000480ff19007388 */ /* 0x0005e80000000800 */
[----:B------:R2:W-:Y:S02]  /*0de0*/  STS [R25+0x880], RZ ;  /* 0x000880ff19007388 */ /* 0x0005e40000000800 */
.L_x_531:
[----:B------:R-:W-:Y:S05]  /*0df0*/  BSYNC.RECONVERGENT B0 ;  /* 0x0000000000007941 */ /* 0x000fea0003800200 */
.L_x_530:
        /* <DEDUP_REMOVED lines=178> */
.L_x_526:
[----:B------:R-:W0:Y:S01]  /*1920*/  LDCU UR9, c[0x0][0x3b8] ;  /* 0x00007700ff0977ac */ /* 0x000e220008000800 */
[----:B------:R-:W1:Y:S01]  /*1930*/  LDC R0, c[0x0][0x398] ;  /* 0x0000e600ff007b82 */ /* 0x000e620000000800 */
[----:B------:R-:W0:Y:S01]  /*1940*/  LDCU UR10, c[0x0][0x3b4] ;  /* 0x00007680ff0a77ac */ /* 0x000e220008000800 */
[----:B------:R-:W3:Y:S06]  /*1950*/  LDCU UR11, c[0x0][0x3c4] ;  /* 0x00007880ff0b77ac */ /* 0x000eec0008000800 */
[----:B------:R-:W4:Y:S01]  /*1960*/  LDC.64 R12, c[0x0][0x390] ;  /* 0x0000e400ff0c7b82 */ /* 0x000f220000000a00 */
[----:B0-----:R-:W-:Y:S01]  /*1970*/  UIMAD UR9, UR9, UR10, URZ ;  /* 0x0000000a090972a4 */ /* 0x001fe2000f8e02ff */
[----:B---3--:R-:W-:Y:S01]  /*1980*/  FMUL R11, R11, UR11 ;  /* 0x0000000b0b0b7c20 */ /* 0x008fe20008400000 */
[----:B------:R-:W-:-:S04]  /*1990*/  FMUL R17, R9, UR11 ;  /* 0x0000000b09117c20 */ /* 0x000fc80008400000 */
[----:B-1----:R-:W-:Y:S02]  /*19a0*/  IMAD R0, R0, UR9, RZ ;  /* 0x0000000900007c24 */ /* 0x002fe4000f8e02ff */
[----:B------:R-:W-:Y:S01]  /*19b0*/  FMUL R19, R6, UR11 ;  /* 0x0000000b06137c20 */ /* 0x000fe20008400000 */
[----:B------:R-:W-:Y:S01]  /*19c0*/  FMUL R23, R4, UR11 ;  /* 0x0000000b04177c20 */ /* 0x000fe20008400000 */
[----:B------:R-:W-:Y:S01]  /*19d0*/  FMUL R7, R7, UR11 ;  /* 0x0000000b07077c20 */ /* 0x000fe20008400000 */
[C---:B--2---:R-:W-:Y:S01]  /*19e0*/  IMAD R25, R0.reuse, 0xc, RZ ;  /* 0x0000000c00197824 */ /* 0x044fe200078e02ff */
[----:B------:R-:W-:Y:S01]  /*19f0*/  SHF.L.U32 R15, R0, 0x3, RZ ;  /* 0x00000003000f7819 */ /* 0x000fe200000006ff */
[----:B----4-:R-:W-:Y:S01]  /*1a00*/  IMAD.WIDE.U32 R20, R20, 0x4, R12 ;  /* 0x0000000414147825 */ /* 0x010fe200078e000c */
[----:B------:R-:W-:-:S03]  /*1a10*/  SHF.L.U32 R13, R0, 0x2, RZ ;  /* 0x00000002000d7819 */ /* 0x000fc600000006ff */
[----:B------:R-:W-:Y:S01]  /*1a20*/  FMUL R5, R5, UR11 ;  /* 0x0000000b05057c20 */ /* 0x000fe20008400000 */
[----:B------:R-:W-:Y:S01]  /*1a30*/  FMUL R3, R3, UR11 ;  /* 0x0000000b03037c20 */ /* 0x000fe20008400000 */
[----:B------:R-:W-:Y:S01]  /*1a40*/  STG.E desc[UR16][R20.64], R11 ;  /* 0x0000000b14007986 */ /* 0x000fe2000c101910 */
[----:B------:R-:W-:-:S04]  /*1a50*/  IMAD.WIDE R8, R13, 0x4, R20 ;  /* 0x000000040d087825 */ /* 0x000fc800078e0214 */
[--C-:B------:R-:W-:Y:S01]  /*1a60*/  IMAD.WIDE R12, R15, 0x4, R20.reuse ;  /* 0x000000040f0c7825 */ /* 0x100fe200078e0214 */
[----:B------:R-:W-:Y:S03]  /*1a70*/  STG.E desc[UR16][R8.64], R17 ;  /* 0x0000001108007986 */ /* 0x000fe6000c101910 */
[----:B------:R-:W-:-:S04]  /*1a80*/  IMAD.WIDE R14, R25, 0x4, R20 ;  /* 0x00000004190e7825 */ /* 0x000fc800078e0214 */
[----:B------:R-:W-:Y:S01]  /*1a90*/  FMUL R25, R10, UR11 ;  /* 0x0000000b0a197c20 */ /* 0x000fe20008400000 */
[----:B------:R-:W-:Y:S04]  /*1aa0*/  STG.E desc[UR16][R12.64], R19 ;  /* 0x000000130c007986 */ /* 0x000fe8000c101910 */
[----:B------:R-:W-:Y:S04]  /*1ab0*/  STG.E desc[UR16][R14.64], R23 ;  /* 0x000000170e007986 */ /* 0x000fe8000c101910 */
[----:B------:R-:W-:Y:S04]  /*1ac0*/  STG.E desc[UR16][R20.64+0x80], R25 ;  /* 0x0000801914007986 */ /* 0x000fe8000c101910 */
[----:B------:R-:W-:Y:S04]  /*1ad0*/  STG.E desc[UR16][R8.64+0x80], R7 ;  /* 0x0000800708007986 */ /* 0x000fe8000c101910 */
[----:B------:R-:W-:Y:S04]  /*1ae0*/  STG.E desc[UR16][R12.64+0x80], R5 ;  /* 0x000080050c007986 */ /* 0x000fe8000c101910 */
[----:B------:R-:W-:Y:S01]  /*1af0*/  STG.E desc[UR16][R14.64+0x80], R3 ;  /* 0x000080030e007986 */ /* 0x000fe2000c101910 */
[----:B------:R-:W-:Y:S05]  /*1b00*/  EXIT ;  /* 0x000000000000794d */ /* 0x000fea0003800000 */
.L_x_534:
        /* <DEDUP_REMOVED lines=15> */
.L_x_1069:


//--------------------- .text._Z20filterActs_YxX_colorILi4ELi32ELi2ELi8ELi3ELb0ELb0EEvPfS0_S0_iiiiiiiiiiffi --------------------------
	.section	.text._Z20filterActs_YxX_colorILi4ELi32ELi2ELi8ELi3ELb0ELb0EEvPfS0_S0_iiiiiiiiiiffi,"ax",@progbits
	.align	128
        .global         _Z20filterActs_YxX_colorILi4ELi32ELi2ELi8ELi3ELb0ELb0EEvPfS0_S0_iiiiiiiiiiffi
        .type           _Z20filterActs_YxX_colorILi4ELi32ELi2ELi8ELi3ELb0ELb0EEvPfS0_S0_iiiiiiiiiiffi,@function
        .size           _Z20filterActs_YxX_colorILi4ELi32ELi2ELi8ELi3ELb0ELb0EEvPfS0_S0_iiiiiiiiiiffi,(.L_x_1070 - _Z20filterActs_YxX_colorILi4ELi32ELi2ELi8ELi3ELb0ELb0EEvPfS0_S0_iiiiiiiiiiffi)
        .other          _Z20filterActs_YxX_colorILi4ELi32ELi2ELi8ELi3ELb0ELb0EEvPfS0_S0_iiiiiiiiiiffi,@"STO_CUDA_ENTRY STV_DEFAULT"
_Z20filterActs_YxX_colorILi4ELi32ELi2ELi8ELi3ELb0ELb0EEvPfS0_S0_iiiiiiiiiiffi:
.text._Z20filterActs_YxX_colorILi4ELi32ELi2ELi8ELi3ELb0ELb0EEvPfS0_S0_iiiiiiiiiiffi:
        /* <DEDUP_REMOVED lines=126> */
.L_x_542:
        /* <DEDUP_REMOVED lines=18> */
.L_x_538:
[----:B------:R1:W-:Y:S04]  /*0900*/  STS [R16], RZ ;  /* 0x000000ff10007388 */ /* 0x0003e80000000800 */
[----:B------:R1:W-:Y:S04]  /*0910*/  STS [R16+0x200], RZ ;  /* 0x000200ff10007388 */ /* 0x0003e80000000800 */
[----:B------:R1:W-:Y:S02]  /*0920*/  STS [R16+0x400], RZ ;  /* 0x000400ff10007388 */ /* 0x0003e40000000800 */
.L_x_537:
[----:B------:R-:W-:Y:S05]  /*0930*/  BSYNC.RECONVERGENT B0 ;  /* 0x0000000000007941 */ /* 0x000fea0003800200 */
.L_x_536:
        /* <DEDUP_REMOVED lines=73> */
.L_x_541:
[----:B------:R2:W-:Y:S04]  /*0dd0*/  STS [R14], RZ ;  /* 0x000000ff0e007388 */ /* 0x0005e80000000800 */
[----:B------:R2:W-:Y:S04]  /*0de0*/  STS [R14+0x400], RZ ;  /* 0x000400ff0e007388 */ /* 0x0005e80000000800 */
[----:B------:R2:W-:Y:S04]  /*0df0*/  STS [R14+0x800], RZ ;  /* 0x000800ff0e007388 */ /* 0x0005e80000000800 */
[----:B------:R2:W-:Y:S04]  /*0e00*/  STS [R14+0x80], RZ ;  /* 0x000080ff0e007388 */ /* 0x0005e80000000800 */
[----:B------:R2:W-:Y:S04]  /*0e10*/  STS [R14+0x480], RZ ;  /* 0x000480ff0e007388 */ /* 0x0005e80000000800 */
[----:B------:R2:W-:Y:S02]  /*0e20*/  STS [R14+0x880], RZ ;  /* 0x000880ff0e007388 */ /* 0x0005e40000000800 */
.L_x_540:
[----:B------:R-:W-:Y:S05]  /*0e30*/  BSYNC.RECONVERGENT B0 ;  /* 0x0000000000007941 */ /* 0x000fea0003800200 */
.L_x_539:
        /* <DEDUP_REMOVED lines=322> */
.L_x_535:
        /* <DEDUP_REMOVED lines=14> */
[----:B---3--:R-:W-:Y:S01]  /*2340*/  IMAD.WIDE.U32 R12, R12, 0x4, R2 ;  /* 0x000000040c0c7825 */ /* 0x008fe200078e0002 */
[----:B------:R-:W-:-:S03]  /*2350*/  SHF.L.U32 R3, R0, 0x2, RZ ;  /* 0x0000000200037819 */ /* 0x000fc600000006ff */
[----:B------:R-:W-:Y:S01]  /*2360*/  FMUL R23, R23, UR11 ;  /* 0x0000000b17177c20 */ /* 0x000fe20008400000 */
[C---:B------:R-:W-:Y:S01]  /*2370*/  SHF.L.U32 R19, R0.reuse, 0x4, RZ ;  /* 0x0000000400137819 */ /* 0x040fe200000006ff */
[----:B------:R-:W-:Y:S01]  /*2380*/  IMAD R21, R0, 0x18, RZ ;  /* 0x0000001800157824 */ /* 0x000fe200078e02ff */
[----:B------:R0:W-:Y:S01]  /*2390*/  STG.E desc[UR16][R12.64], R27 ;  /* 0x0000001b0c007986 */ /* 0x0001e2000c101910 */
[----:B------:R-:W-:-:S04]  /*23a0*/  IMAD.WIDE R2, R3, 0x4, R12 ;  /* 0x0000000403027825 */ /* 0x000fc800078e020c */
[----:B------:R-:W-:Y:S01]  /*23b0*/  FMUL R5, R5, UR11 ;  /* 0x0000000b05057c20 */ /* 0x000fe20008400000 */
[----:B------:R-:W-:Y:S01]  /*23c0*/  FMUL R17, R17, UR11 ;  /* 0x0000000b11117c20 */ /* 0x000fe20008400000 */
[----:B------:R-:W-:Y:S01]  /*23d0*/  FMUL R35, R24, UR11 ;  /* 0x0000000b18237c20 */ /* 0x000fe20008400000 */
[--C-:B------:R-:W-:Y:S01]  /*23e0*/  IMAD.WIDE R6, R7, 0x4, R12.reuse ;  /* 0x0000000407067825 */ /* 0x100fe200078e020c */
[----:B------:R1:W-:Y:S03]  /*23f0*/  STG.E desc[UR16][R2.64], R25 ;  /* 0x0000001902007986 */ /* 0x0003e6000c101910 */
[--C-:B------:R-:W-:Y:S01]  /*2400*/  IMAD.WIDE R14, R15, 0x4, R12.reuse ;  /* 0x000000040f0e7825 */ /* 0x100fe200078e020c */
[----:B------:R2:W-:Y:S03]  /*2410*/  STG.E desc[UR16][R6.64], R29 ;  /* 0x0000001d06007986 */ /* 0x0005e6000c101910 */
[----:B0-----:R-:W-:Y:S01]  /*2420*/  FMUL R27, R9, UR11 ;  /* 0x0000000b091b7c20 */ /* 0x001fe20008400000 */
[----:B------:R-:W-:Y:S01]  /*2430*/  IMAD R9, R0, 0x14, RZ ;  /* 0x0000001400097824 */ /* 0x000fe200078e02ff */
[----:B------:R0:W-:Y:S01]  /*2440*/  STG.E desc[UR16][R14.64], R33 ;  /* 0x000000210e007986 */ /* 0x0001e2000c101910 */
[----:B------:R-:W-:-:S04]  /*2450*/  IMAD.WIDE R18, R19, 0x4, R12 ;  /* 0x0000000413127825 */ /* 0x000fc800078e020c */
[----:B-1----:R-:W-:Y:S01]  /*2460*/  FMUL R25, R30, UR11 ;  /* 0x0000000b1e197c20 */ /* 0x002fe20008400000 */
[----:B------:R-:W-:Y:S01]  /*2470*/  IMAD R31, R0, 0x1c, RZ ;  /* 0x0000001c001f7824 */ /* 0x000fe200078e02ff */
[----:B------:R1:W-:Y:S01]  /*2480*/  STG.E desc[UR16][R18.64], R11 ;  /* 0x0000000b12007986 */ /* 0x0003e2000c101910 */
[----:B------:R-:W-:-:S04]  /*2490*/  IMAD.WIDE R8, R9, 0x4, R12 ;  /* 0x0000000409087825 */ /* 0x000fc800078e020c */
[----:B--2---:R-:W-:Y:S01]  /*24a0*/  FMUL R29, R26, UR11 ;  /* 0x0000000b1a1d7c20 */ /* 0x004fe20008400000 */
[--C-:B------:R-:W-:Y:S01]  /*24b0*/  IMAD.WIDE R20, R21, 0x4, R12.reuse ;  /* 0x0000000415147825 */ /* 0x100fe200078e020c */
[----:B------:R2:W-:Y:S03]  /*24c0*/  STG.E desc[UR16][R8.64], R27 ;  /* 0x0000001b08007986 */ /* 0x0005e6000c101910 */
[----:B0-----:R-:W-:Y:S01]  /*24d0*/  FMUL R33, R4, UR11 ;  /* 0x0000000b04217c20 */ /* 0x001fe20008400000 */
[----:B------:R-:W-:Y:S01]  /*24e0*/  IMAD.WIDE R30, R31, 0x4, R12 ;  /* 0x000000041f1e7825 */ /* 0x000fe200078e020c */
[----:B------:R0:W-:Y:S03]  /*24f0*/  STG.E desc[UR16][R20.64], R23 ;  /* 0x0000001714007986 */ /* 0x0001e6000c101910 */
[----:B-1----:R-:W-:Y:S01]  /*2500*/  FMUL R11, R22, UR11 ;  /* 0x0000000b160b7c20 */ /* 0x002fe20008400000 */
[----:B------:R-:W-:Y:S04]  /*2510*/  STG.E desc[UR16][R30.64], R25 ;  /* 0x000000191e007986 */ /* 0x000fe8000c101910 */
[----:B------:R-:W-:Y:S01]  /*2520*/  STG.E desc[UR16][R12.64+0x80], R29 ;  /* 0x0000801d0c007986 */ /* 0x000fe2000c101910 */
[----:B--2---:R-:W-:-:S03]  /*2530*/  FMUL R27, R10, UR11 ;  /* 0x0000000b0a1b7c20 */ /* 0x004fc60008400000 */
[----:B------:R-:W-:Y:S01]  /*2540*/  STG.E desc[UR16][R2.64+0x80], R11 ;  /* 0x0000800b02007986 */ /* 0x000fe2000c101910 */
[----:B0-----:R-:W-:-:S03]  /*2550*/  FMUL R23, R28, UR11 ;  /* 0x0000000b1c177c20 */ /* 0x001fc60008400000 */
[----:B------:R-:W-:Y:S04]  /*2560*/  STG.E desc[UR16][R6.64+0x80], R5 ;  /* 0x0000800506007986 */ /* 0x000fe8000c101910 */
[----:B------:R-:W-:Y:S04]  /*2570*/  STG.E desc[UR16][R14.64+0x80], R17 ;  /* 0x000080110e007986 */ /* 0x000fe8000c101910 */
[----:B------:R-:W-:Y:S04]  /*2580*/  STG.E desc[UR16][R18.64+0x80], R33 ;  /* 0x0000802112007986 */ /* 0x000fe8000c101910 */
[----:B------:R-:W-:Y:S04]  /*2590*/  STG.E desc[UR16][R8.64+0x80], R27 ;  /* 0x0000801b08007986 */ /* 0x000fe8000c101910 */
[----:B------:R-:W-:Y:S04]  /*25a0*/  STG.E desc[UR16][R20.64+0x80], R35 ;  /* 0x0000802314007986 */ /* 0x000fe8000c101910 */
[----:B------:R-:W-:Y:S01]  /*25b0*/  STG.E desc[UR16][R30.64+0x80], R23 ;  /* 0x000080171e007986 */ /* 0x000fe2000c101910 */
[----:B------:R-:W-:Y:S05]  /*25c0*/  EXIT ;  /* 0x000000000000794d */ /* 0x000fea0003800000 */
.L_x_543:
        /* <DEDUP_REMOVED lines=11> */
.L_x_1070:


//--------------------- .text._Z20filterActs_YxX_colorILi4ELi32ELi2ELi4ELi3ELb0ELb1EEvPfS0_S0_iiiiiiiiiiffi --------------------------
	.section	.text._Z20filterActs_YxX_colorILi4ELi32ELi2ELi4ELi3ELb0ELb1EEvPfS0_S0_iiiiiiiiiiffi,"ax",@progbits
	.align	128
        .global         _Z20filterActs_YxX_colorILi4ELi32ELi2ELi4ELi3ELb0ELb1EEvPfS0_S0_iiiiiiiiiiffi
        .type           _Z20filterActs_YxX_colorILi4ELi32ELi2ELi4ELi3ELb0ELb1EEvPfS0_S0_iiiiiiiiiiffi,@function
        .size           _Z20filterActs_YxX_colorILi4ELi32ELi2ELi4ELi3ELb0ELb1EEvPfS0_S0_iiiiiiiiiiffi,(.L_x_1071 - _Z20filterActs_YxX_colorILi4ELi32ELi2ELi4ELi3ELb0ELb1EEvPfS0_S0_iiiiiiiiiiffi)
        .other          _Z20filterActs_YxX_colorILi4ELi32ELi2ELi4ELi3ELb0ELb1EEvPfS0_S0_iiiiiiiiiiffi,@"STO_CUDA_ENTRY STV_DEFAULT"
_Z20filterActs_YxX_colorILi4ELi32ELi2ELi4ELi3ELb0ELb1EEvPfS0_S0_iiiiiiiiiiffi:
.text._Z20filterActs_YxX_colorILi4ELi32ELi2ELi4ELi3ELb0ELb1EEvPfS0_S0_iiiiiiiiiiffi:
        /* <DEDUP_REMOVED lines=12> */
[----:B------:R-:W-:-:S02]  /*00c0*/  CS2R R24, SRZ ;  /* 0x0000000000187805 */ /* 0x000fc4000001ff00 */
[----:B------:R-:W-:Y:S01]  /*00d0*/  MOV R29, RZ ;  /* 0x000000ff001d7202 */ /* 0x000fe20000000f00 */
[----:B------:R-:W5:Y:S01]  /*00e0*/  S2R R6, SR_CTAID.X ;  /* 0x0000000000067919 */ /* 0x000f620000002500 */
[----:B------:R-:W-:Y:S01]  /*00f0*/  CS2R R22, SRZ ;  /* 0x0000000000167805 */ /* 0x000fe2000001ff00 */
[----:B------:R-:W0:Y:S01]  /*0100*/  LDCU.64 UR8, c[0x0][0x358] ;  /* 0x00006b00ff0877ac */ /* 0x000e220008000a00 */
[----:B------:R-:W5:Y:S01]  /*0110*/  LDC R8, c[0x0][0x3b8] ;  /* 0x0000ee00ff087b82 */ /* 0x000f620000000800 */
[----:B--2---:R-:W-:Y:S02]  /*0120*/  UIMAD UR7, UR4, UR4, URZ ;  /* 0x00000004040772a4 */ /* 0x004fe4000f8e02ff */
        /* <DEDUP_REMOVED lines=91> */
.L_x_551:
[----:B------:R-:W-:Y:S01]  /*06e0*/  ISETP.GT.U32.AND P0, PT, R0, 0x3f, PT ;  /* 0x0000003f0000780c */ /* 0x000fe20003f04070 */
[----:B------:R-:W-:-:S12]  /*06f0*/  BSSY.RECONVERGENT B0, `(.L_x_545) ;  /* 0x0000011000007945 */ /* 0x000fd80003800200 */
[----:B-1----:R-:W-:Y:S05]  /*0700*/  @P0 BRA `(.L_x_546) ;  /* 0x00000000003c0947 */ /* 0x002fea0003800000 */
        /* <DEDUP_REMOVED lines=12> */
.L_x_547:
[----:B------:R1:W-:Y:S04]  /*07d0*/  STS [R16], RZ ;  /* 0x000000ff10007388 */ /* 0x0003e80000000800 */
[----:B------:R1:W-:Y:S04]  /*07e0*/  STS [R16+0x100], RZ ;  /* 0x000100ff10007388 */ /* 0x0003e80000000800 */
[----:B------:R1:W-:Y:S02]  /*07f0*/  STS [R16+0x200], RZ ;  /* 0x000200ff10007388 */ /* 0x0003e40000000800 */
.L_x_546:
[----:B------:R-:W-:Y:S05]  /*0800*/  BSYNC.RECONVERGENT B0 ;  /* 0x0000000000007941 */ /* 0x000fea0003800200 */
.L_x_545:
        /* <DEDUP_REMOVED lines=46> */
[----:B------:R-:W-:-:S03]  /*0af0*/  IMAD R28, R28, UR11, RZ ;  /* 0x0000000b1c1c7c24 */ /* 0x000fc6000f8e02ff */
[-C--:B------:R-:W-:Y:S01]  /*0b00*/  LEA.HI.X.SX32 R31, R26, R11.reuse, 0x1, P0 ;  /* 0x0000000b1a1f7211 */ /* 0x080fe200000f0eff */
[----:B------:R-:W-:Y:S01]  /*0b10*/  IMAD R26, R21, UR11, RZ ;  /* 0x0000000b151a7c24 */ /* 0x000fe2000f8e02ff */
[C---:B------:R-:W-:Y:S02]  /*0b20*/  LEA R34, P0, R30.reuse, UR12, 0x2 ;  /* 0x0000000c1e227c11 */ /* 0x040fe4000f8010ff */
[----:B------:R-:W-:Y:S02]  /*0b30*/  IADD3 R20, P1, PT, R5, R28, RZ ;  /* 0x0000001c05147210 */ /* 0x000fe40007f3e0ff */
[----:B------:R-:W-:Y:S02]  /*0b40*/  LEA.HI.X R35, R30, UR13, R31, 0x2, P0 ;  /* 0x0000000d1e237c11 */ /* 0x000fe400080f141f */
[----:B------:R-:W-:Y:S02]  /*0b50*/  LEA.HI.X.SX32 R31, R28, R11, 0x1, P1 ;  /* 0x0000000b1c1f7211 */ /* 0x000fe400008f0eff */
[----:B------:R-:W-:-:S02]  /*0b60*/  LEA R30, P1, R20, UR12, 0x2 ;  /* 0x0000000c141e7c11 */ /* 0x000fc4000f8210ff */
[C---:B------:R-:W-:Y:S02]  /*0b70*/  ISETP.GE.AND P0, PT, R5.reuse, UR14, PT ;  /* 0x0000000e05007c0c */ /* 0x040fe4000bf06270 */
[----:B------:R-:W-:Y:S02]  /*0b80*/  IADD3 R21, P2, PT, R5, R26, RZ ;  /* 0x0000001a05157210 */ /* 0x000fe40007f5e0ff */
[----:B------:R-:W-:Y:S02]  /*0b90*/  LEA.HI.X R31, R20, UR13, R31, 0x2, P1 ;  /* 0x0000000d141f7c11 */ /* 0x000fe400088f141f */
[----:B------:R-:W-:Y:S02]  /*0ba0*/  LEA.HI.X.SX32 R26, R26, R11, 0x1, P2 ;  /* 0x0000000b1a1a7211 */ /* 0x000fe400010f0eff */
        /* <DEDUP_REMOVED lines=24> */
.L_x_550:
[----:B------:R2:W-:Y:S04]  /*0d30*/  STS [R9], RZ ;  /* 0x000000ff09007388 */ /* 0x0005e80000000800 */
[----:B------:R2:W-:Y:S04]  /*0d40*/  STS [R9+0x400], RZ ;  /* 0x000400ff09007388 */ /* 0x0005e80000000800 */
[----:B------:R2:W-:Y:S04]  /*0d50*/  STS [R9+0x800], RZ ;  /* 0x000800ff09007388 */ /* 0x0005e80000000800 */
[----:B------:R2:W-:Y:S04]  /*0d60*/  STS [R9+0x80], RZ ;  /* 0x000080ff09007388 */ /* 0x0005e80000000800 */
[----:B------:R2:W-:Y:S04]  /*0d70*/  STS [R9+0x480], RZ ;  /* 0x000480ff09007388 */ /* 0x0005e80000000800 */
[----:B------:R2:W-:Y:S02]  /*0d80*/  STS [R9+0x880], RZ ;  /* 0x000880ff09007388 */ /* 0x0005e40000000800 */
.L_x_549:
[----:B------:R-:W-:Y:S05]  /*0d90*/  BSYNC.RECONVERGENT B0 ;  /* 0x0000000000007941 */ /* 0x000fea0003800200 */
.L_x_548:
[----:B------:R-:W-:Y:S01]  /*0da0*/  BAR.SYNC.DEFER_BLOCKING 0x0 ;  /* 0x0000000000007b1d */ /* 0x000fe20000010000 */
[----:B------:R-:W-:Y:S01]  /*0db0*/  UIADD3 UR4, UPT, UPT, UR4, 0x4, URZ ;  /* 0x0000000404047890 */ /* 0x000fe2000fffe0ff */
[----:B------:R-:W-:Y:S02]  /*0dc0*/  IADD3 R10, PT, PT, R10, 0x4, RZ ;  /* 0x000000040a0a7810 */ /* 0x000fe40007ffe0ff */
[----:B------:R-:W-:Y:S01]  /*0dd0*/  IADD3 R3, PT, PT, R3, 0x4, RZ ;  /* 0x0000000403037810 */ /* 0x000fe20007ffe0ff */
[----:B------:R-:W-:Y:S01]  /*0de0*/  UISETP.GE.U32.AND UP0, UPT, UR4, UR7, UPT ;  /* 0x000000070400728c */ /* 0x000fe2000bf06070 */
[----:B--2---:R-:W-:Y:S04]  /*0df0*/  LDS R30, [R15] ;  /* 0x000000000f1e7984 */ /* 0x004fe80000000800 */
[----:B0-----:R-:W0:Y:S04]  /*0e00*/  LDS R28, [R13] ;  /* 0x000000000d1c7984 */ /* 0x001e280000000800 */
[----:B------:R-:W2:Y:S04]  /*0e10*/  LDS R20, [R13+0x80] ;  /* 0x000080000d147984 */ /* 0x000ea80000000800 */
[----:B------:R-:W3:Y:S04]  /*0e20*/  LDS R31, [R15+0x10] ;  /* 0x000010000f1f7984 */ /* 0x000ee80000000800 */
[----:B------:R-:W4:Y:S04]  /*0e30*/  LDS R33, [R15+0x20] ;  /* 0x000020000f217984 */ /* 0x000f280000000800 */
[----:B------:R-:W5:Y:S04]  /*0e40*/  LDS R26, [R15+0x30] ;  /* 0x000030000f1a7984 */ /* 0x000f680000000800 */
[----:B------:R-:W-:Y:S04]  /*0e50*/  LDS R34, [R15+0x50] ;  /* 0x000050000f227984 */ /* 0x000fe80000000800 */
[----:B------:R-:W-:Y:S04]  /*0e60*/  LDS R35, [R15+0x60] ;  /* 0x000060000f237984 */ /* 0x000fe80000000800 */
[----:B------:R-:W-:Y:S01]  /*0e70*/  LDS R36, [R15+0x80] ;  /* 0x000080000f247984 */ /* 0x000fe20000000800 */
[C---:B0-----:R-:W-:Y:S01]  /*0e80*/  FFMA R21, R30.reuse, R28, R17 ;  /* 0x0000001c1e157223 */ /* 0x041fe20000000011 */
[----:B--2---:R-:W-:Y:S01]  /*0e90*/  FFMA R17, R30, R20, R22 ;  /* 0x000000141e117223 */ /* 0x004fe20000000016 */
[-C--:B---3--:R-:W-:Y:S01]  /*0ea0*/  FFMA R23, R28, R31.reuse, R23 ;  /* 0x0000001f1c177223 */ /* 0x088fe20000000017 */
[----:B------:R-:W-:Y:S01]  /*0eb0*/  FFMA R31, R20, R31, R29 ;  /* 0x0000001f141f7223 */ /* 0x000fe2000000001d */
[-C--:B----4-:R-:W-:Y:S01]  /*0ec0*/  FFMA R30, R28, R33.reuse, R32 ;  /* 0x000000211c1e7223 */ /* 0x090fe20000000020 */
[----:B------:R-:W-:Y:S01]  /*0ed0*/  FFMA R33, R20, R33, R24 ;  /* 0x0000002114217223 */ /* 0x000fe20000000018 */
[----:B------:R-:W-:Y:S01]  /*0ee0*/  LDS R32, [R13+0x180] ;  /* 0x000180000d207984 */ /* 0x000fe20000000800 */
[-C--:B-----5:R-:W-:Y:S01]  /*0ef0*/  FFMA R22, R28, R26.reuse, R25 ;  /* 0x0000001a1c167223 */ /* 0x0a0fe20000000019 */
[----:B------:R-:W-:-:S02]  /*0f00*/  FFMA R29, R20, R26, R27 ;  /* 0x0000001a141d7223 */ /* 0x000fc4000000001b */
[----:B------:R-:W0:Y:S04]  /*0f10*/  LDS R28, [R13+0x100] ;  /* 0x000100000d1c7984 */ /* 0x000e280000000800 */
[----:B------:R-:W2:Y:S04]  /*0f20*/  LDS R24, [R15+0x40] ;  /* 0x000040000f187984 */ /* 0x000ea80000000800 */
[----:B------:R-:W3:Y:S04]  /*0f30*/  LDS R25, [R15+0x70] ;  /* 0x000070000f197984 */ /* 0x000ee80000000800 */
[----:B------:R-:W4:Y:S04]  /*0f40*/  LDS R20, [R13+0x200] ;  /* 0x000200000d147984 */ /* 0x000f280000000800 */
[----:B------:R-:W5:Y:S01]  /*0f50*/  LDS R27, [R15+0xa0] ;  /* 0x0000a0000f1b7984 */ /* 0x000f620000000800 */
[-C--:B0-----:R-:W-:Y:S01]  /*0f60*/  FFMA R23, R28, R34.reuse, R23 ;  /* 0x000000221c177223 */ /* 0x081fe20000000017 */
[----:B------:R-:W-:Y:S01]  /*0f70*/  FFMA R34, R32, R34, R31 ;  /* 0x0000002220227223 */ /* 0x000fe2000000001f */
[-C--:B------:R-:W-:Y:S01]  /*0f80*/  FFMA R30, R28, R35.reuse, R30 ;  /* 0x000000231c1e7223 */ /* 0x080fe2000000001e */
[----:B------:R-:W0:Y:S01]  /*0f90*/  LDS R31, [R13+0x280] ;  /* 0x000280000d1f7984 */ /* 0x000e220000000800 */
[C---:B--2---:R-:W-:Y:S01]  /*0fa0*/  FFMA R21, R24.reuse, R28, R21 ;  /* 0x0000001c18157223 */ /* 0x044fe20000000015 */
[----:B------:R-:W-:Y:S01]  /*0fb0*/  FFMA R26, R24, R32, R17 ;  /* 0x00000020181a7223 */ /* 0x000fe20000000011 */
[----:B------:R-:W-:Y:S01]  /*0fc0*/  FFMA R24, R32, R35, R33 ;  /* 0x0000002320187223 */ /* 0x000fe20000000021 */
[-C--:B---3--:R-:W-:Y:S01]  /*0fd0*/  FFMA R17, R28, R25.reuse, R22 ;  /* 0x000000191c117223 */ /* 0x088fe20000000016 */
[----:B------:R-:W2:Y:S01]  /*0fe0*/  LDS R33, [R15+0x90] ;  /* 0x000090000f217984 */ /* 0x000ea20000000800 */
[----:B------:R-:W-:Y:S01]  /*0ff0*/  FFMA R32, R32, R25, R29 ;  /* 0x0000001920207223 */ /* 0x000fe2000000001d */
[----:B----4-:R-:W-:-:S02]  /*1000*/  FFMA R22, R36, R20, R21 ;  /* 0x0000001424167223 */ /* 0x010fc40000000015 */
[----:B------:R-:W3:Y:S01]  /*1010*/  LDS R28, [R15+0xb0] ;  /* 0x0000b0000f1c7984 */ /* 0x000ee20000000800 */
[----:B-----5:R-:W-:-:S03]  /*1020*/  FFMA R29, R20, R27, R30 ;  /* 0x0000001b141d7223 */ /* 0x020fc6000000001e */
[----:B------:R-:W-:Y:S04]  /*1030*/  LDS R35, [R15+0xc0] ;  /* 0x0000c0000f237984 */ /* 0x000fe80000000800 */
[----:B------:R-:W-:Y:S04]  /*1040*/  LDS R30, [R13+0x380] ;  /* 0x000380000d1e7984 */ /* 0x000fe80000000800 */
[----:B------:R-:W-:Y:S01]  /*1050*/  LDS R25, [R15+0xf0] ;  /* 0x0000f0000f197984 */ /* 0x000fe20000000800 */
[----:B0-----:R-:W-:Y:S01]  /*1060*/  FFMA R21, R36, R31, R26 ;  /* 0x0000001f24157223 */ /* 0x001fe2000000001a */
[----:B------:R-:W-:-:S02]  /*1070*/  FFMA R27, R31, R27, R24 ;  /* 0x0000001b1f1b7223 */ /* 0x000fc40000000018 */
[----:B------:R-:W-:Y:S01]  /*1080*/  LDS R36, [R15+0x100] ;  /* 0x000100000f247984 */ /* 0x000fe20000000800 */
[CC--:B--2---:R-:W-:Y:S01]  /*1090*/  FFMA R26, R20.reuse, R33.reuse, R23 ;  /* 0x00000021141a7223 */ /* 0x0c4fe20000000017 */
[C---:B------:R-:W-:Y:S02]  /*10a0*/  FFMA R33, R31.reuse, R33, R34 ;  /* 0x000000211f217223 */ /* 0x040fe40000000022 */
[----:B------:R-:W-:Y:S01]  /*10b0*/  LDS R24, [R15+0xe0] ;  /* 0x0000e0000f187984 */ /* 0x000fe20000000800 */
[-C--:B---3--:R-:W-:Y:S01]  /*10c0*/  FFMA R20, R20, R28.reuse, R17 ;  /* 0x0000001c14147223 */ /* 0x088fe20000000011 */
[----:B------:R-:W-:Y:S02]  /*10d0*/  FFMA R31, R31, R28, R32 ;  /* 0x0000001c1f1f7223 */ /* 0x000fe40000000020 */
[----:B------:R-:W0:Y:S04]  /*10e0*/  LDS R17, [R13+0x300] ;  /* 0x000300000d117984 */ /* 0x000e280000000800 */
[----:B------:R-:W2:Y:S04]  /*10f0*/  LDS R34, [R15+0xd0] ;  /* 0x0000d0000f227984 */ /* 0x000ea80000000800 */
[----:B------:R-:W-:Y:S01]  /*1100*/  LDS R28, [R15+0x130] ;  /* 0x000130000f1c7984 */ /* 0x000fe20000000800 */
[C---:B0-----:R-:W-:Y:S01]  /*1110*/  FFMA R23, R35.reuse, R17, R22 ;  /* 0x0000001123177223 */ /* 0x041fe20000000016 */
[----:B------:R-:W-:Y:S01]  /*1120*/  FFMA R22, R35, R30, R21 ;  /* 0x0000001e23167223 */ /* 0x000fe20000000015 */
[CC--:B------:R-:W-:Y:S01]  /*1130*/  FFMA R32, R17.reuse, R24.reuse, R29 ;  /* 0x0000001811207223 */ /* 0x0c0fe2000000001d */
[C---:B------:R-:W-:Y:S01]  /*1140*/  FFMA R24, R30.reuse, R24, R27 ;  /* 0x000000181e187223 */ /* 0x040fe2000000001b */
[CC--:B--2---:R-:W-:Y:S01]  /*1150*/  FFMA R21, R17.reuse, R34.reuse, R26 ;  /* 0x0000002211157223 */ /* 0x0c4fe2000000001a */
[-C--:B------:R-:W-:Y:S01]  /*1160*/  FFMA R17, R17, R25.reuse, R20 ;  /* 0x0000001911117223 */ /* 0x080fe20000000014 */
[C---:B------:R-:W-:Y:S01]  /*1170*/  FFMA R34, R30.reuse, R34, R33 ;  /* 0x000000221e227223 */ /* 0x040fe20000000021 */
[----:B------:R-:W0:Y:S01]  /*1180*/  LDS R20, [R13+0x400] ;  /* 0x000400000d147984 */ /* 0x000e220000000800 */
[----:B------:R-:W-:-:S03]  /*1190*/  FFMA R30, R30, R25, R31 ;  /* 0x000000191e1e7223 */ /* 0x000fc6000000001f */
[----:B------:R-:W2:Y:S04]  /*11a0*/  LDS R29, [R13+0x480] ;  /* 0x000480000d1d7984 */ /* 0x000ea80000000800 */
[----:B------:R-:W3:Y:S04]  /*11b0*/  LDS R33, [R15+0x110] ;  /* 0x000110000f217984 */ /* 0x000ee80000000800 */
[----:B------:R-:W4:Y:S04]  /*11c0*/  LDS R27, [R15+0x120] ;  /* 0x000120000f1b7984 */ /* 0x000f280000000800 */
[----:B------:R-:W-:Y:S04]  /*11d0*/  LDS R35, [R15+0x140] ;  /* 0x000140000f237984 */ /* 0x000fe80000000800 */
[----:B------:R-:W-:Y:S01]  /*11e0*/  LDS R25, [R15+0x170] ;  /* 0x000170000f197984 */ /* 0x000fe20000000800 */
[C---:B0-----:R-:W-:Y:S01]  /*11f0*/  FFMA R26, R36.reuse, R20, R23 ;  /* 0x00000014241a7223 */ /* 0x041fe20000000017 */
[----:B--2---:R-:W-:-:S02]  /*1200*/  FFMA R23, R36, R29, R22 ;  /* 0x0000001d24177223 */ /* 0x004fc40000000016 */
[----:B------:R-:W-:Y:S01]  /*1210*/  LDS R36, [R15+0x180] ;  /* 0x000180000f247984 */ /* 0x000fe20000000800 */
[CC--:B---3--:R-:W-:Y:S01]  /*1220*/  FFMA R22, R20.reuse, R33.reuse, R21 ;  /* 0x0000002114167223 */ /* 0x0c8fe20000000015 */
[C---:B------:R-:W-:Y:S02]  /*1230*/  FFMA R33, R29.reuse, R33, R34 ;  /* 0x000000211d217223 */ /* 0x040fe40000000022 */
[----:B------:R-:W-:Y:S01]  /*1240*/  LDS R34, [R15+0x150] ;  /* 0x000150000f227984 */ /* 0x000fe20000000800 */
[CC--:B----4-:R-:W-:Y:S01]  /*1250*/  FFMA R31, R20.reuse, R27.reuse, R32 ;  /* 0x0000001b141f7223 */ /* 0x0d0fe20000000020 */
[-C--:B------:R-:W-:Y:S01]  /*1260*/  FFMA R20, R20, R28.reuse, R17 ;  /* 0x0000001c14147223 */ /* 0x080fe20000000011 */
[C---:B------:R-:W-:Y:S01]  /*1270*/  FFMA R27, R29.reuse, R27, R24 ;  /* 0x0000001b1d1b7223 */ /* 0x040fe20000000018 */
[----:B------:R-:W0:Y:S01]  /*1280*/  LDS R17, [R13+0x500] ;  /* 0x000500000d117984 */ /* 0x000e220000000800 */
[----:B------:R-:W-:-:S03]  /*1290*/  FFMA R29, R29, R28, R30 ;  /* 0x0000001c1d1d7223 */ /* 0x000fc6000000001e */
[----:B------:R-:W2:Y:S04]  /*12a0*/  LDS R32, [R13+0x580] ;  /* 0x000580000d207984 */ /* 0x000ea80000000800 */
[----:B------:R-:W3:Y:S04]  /*12b0*/  LDS R24, [R15+0x160] ;  /* 0x000160000f187984 */ /* 0x000ee80000000800 */
[----:B------:R-:W-:Y:S01]  /*12c0*/  LDS R28, [R15+0x1b0] ;  /* 0x0001b0000f1c7984 */ /* 0x000fe20000000800 */
[C---:B0-----:R-:W-:Y:S01]  /*12d0*/  FFMA R21, R35.reuse, R17, R26 ;  /* 0x0000001123157223 */ /* 0x041fe2000000001a */
[----:B--2---:R-:W-:Y:S01]  /*12e0*/  FFMA R26, R35, R32, R23 ;  /* 0x00000020231a7223 */ /* 0x004fe20000000017 */
[CC--:B------:R-:W-:Y:S01]  /*12f0*/  FFMA R23, R17.reuse, R34.reuse, R22 ;  /* 0x0000002211177223 */ /* 0x0c0fe20000000016 */
[C---:B------:R-:W-:Y:S01]  /*1300*/  FFMA R34, R32.reuse, R34, R33 ;  /* 0x0000002220227223 */ /* 0x040fe20000000021 */
[----:B------:R-:W0:Y:S01]  /*1310*/  LDS R22, [R13+0x600] ;  /* 0x000600000d167984 */ /* 0x000e220000000800 */
[CC--:B---3--:R-:W-:Y:S01]  /*1320*/  FFMA R30, R17.reuse, R24.reuse, R31 ;  /* 0x00000018111e7223 */ /* 0x0c8fe2000000001f */
[C---:B------:R-:W-:Y:S01]  /*1330*/  FFMA R24, R32.reuse, R24, R27 ;  /* 0x0000001820187223 */ /* 0x040fe2000000001b */
[-C--:B------:R-:W-:Y:S01]  /*1340*/  FFMA R17, R17, R25.reuse, R20 ;  /* 0x0000001911117223 */ /* 0x080fe20000000014 */
[----:B------:R-:W2:Y:S01]  /*1350*/  LDS R31, [R13+0x680] ;  /* 0x000680000d1f7984 */ /* 0x000ea20000000800 */
[----:B------:R-:W-:-:S03]  /*1360*/  FFMA R32, R32, R25, R29 ;  /* 0x0000001920207223 */ /* 0x000fc6000000001d */
        /* <DEDUP_REMOVED lines=31> */
[----:B------:R-:W5:Y:S01]  /*1560*/  LDS R25, [R13+0x900] ;  /* 0x000900000d197984 */ /* 0x000f620000000800 */
[C---:B0-----:R-:W-:Y:S01]  /*1570*/  FFMA R22, R36.reuse, R26, R23 ;  /* 0x0000001a24167223 */ /* 0x041fe20000000017 */
[----:B--2---:R-:W-:-:S02]  /*1580*/  FFMA R23, R36, R29, R20 ;  /* 0x0000001d24177223 */ /* 0x004fc40000000014 */
[----:B------:R-:W-:Y:S01]  /*1590*/  LDS R36, [R15+0x280] ;  /* 0x000280000f247984 */ /* 0x000fe20000000800 */
[CC--:B---3--:R-:W-:Y:S01]  /*15a0*/  FFMA R20, R26.reuse, R33.reuse, R21 ;  /* 0x000000211a147223 */ /* 0x0c8fe20000000015 */
[C---:B------:R-:W-:Y:S02]  /*15b0*/  FFMA R33, R29.reuse, R33, R34 ;  /* 0x000000211d217223 */ /* 0x040fe40000000022 */
[----:B------:R-:W-:Y:S01]  /*15c0*/  LDS R21, [R15+0x270] ;  /* 0x000270000f157984 */ /* 0x000fe20000000800 */
[CC--:B----4-:R-:W-:Y:S01]  /*15d0*/  FFMA R31, R26.reuse, R27.reuse, R32 ;  /* 0x0000001b1a1f7223 */ /* 0x0d0fe20000000020 */
[C---:B------:R-:W-:Y:S02]  /*15e0*/  FFMA R27, R29.reuse, R27, R24 ;  /* 0x0000001b1d1b7223 */ /* 0x040fe40000000018 */
[----:B------:R-:W0:Y:S01]  /*15f0*/  LDS R34, [R13+0x980] ;  /* 0x000980000d227984 */ /* 0x000e220000000800 */
[-C--:B------:R-:W-:Y:S01]  /*1600*/  FFMA R26, R26, R28.reuse, R17 ;  /* 0x0000001c1a1a7223 */ /* 0x080fe20000000011 */
[----:B------:R-:W-:-:S02]  /*1610*/  FFMA R29, R29, R28, R30 ;  /* 0x0000001c1d1d7223 */ /* 0x000fc4000000001e */
[----:B------:R-:W2:Y:S01]  /*1620*/  LDS R32, [R15+0x250] ;  /* 0x000250000f207984 */ /* 0x000ea20000000800 */
[----:B-----5:R-:W-:-:S03]  /*1630*/  FFMA R17, R35, R25, R22 ;  /* 0x0000001923117223 */ /* 0x020fc60000000016 */
[----:B------:R-:W3:Y:S04]  /*1640*/  LDS R24, [R15+0x260] ;  /* 0x000260000f187984 */ /* 0x000ee80000000800 */
[----:B------:R-:W-:Y:S01]  /*1650*/  LDS R30, [R15+0x290] ;  /* 0x000290000f1e7984 */ /* 0x000fe20000000800 */
[----:B0-----:R-:W-:Y:S01]  /*1660*/  FFMA R22, R35, R34, R23 ;  /* 0x0000002223167223 */ /* 0x001fe20000000017 */
[CC--:B--2---:R-:W-:Y:S01]  /*1670*/  FFMA R23, R25.reuse, R32.reuse, R20 ;  /* 0x0000002019177223 */ /* 0x0c4fe20000000014 */
[C---:B------:R-:W-:Y:S02]  /*1680*/  FFMA R20, R34.reuse, R32, R33 ;  /* 0x0000002022147223 */ /* 0x040fe40000000021 */
[----:B------:R-:W-:Y:S01]  /*1690*/  LDS R32, [R15+0x2b0] ;  /* 0x0002b0000f207984 */ /* 0x000fe20000000800 */
[CC--:B---3--:R-:W-:Y:S01]  /*16a0*/  FFMA R28, R25.reuse, R24.reuse, R31 ;  /* 0x00000018191c7223 */ /* 0x0c8fe2000000001f */
[C---:B------:R-:W-:Y:S01]  /*16b0*/  FFMA R24, R34.reuse, R24, R27 ;  /* 0x0000001822187223 */ /* 0x040fe2000000001b */
[-C--:B------:R-:W-:Y:S01]  /*16c0*/  FFMA R25, R25, R21.reuse, R26 ;  /* 0x0000001519197223 */ /* 0x080fe2000000001a */
[----:B------:R-:W-:Y:S01]  /*16d0*/  LDS R27, [R15+0x2a0] ;  /* 0x0002a0000f1b7984 */ /* 0x000fe20000000800 */
[----:B------:R-:W-:Y:S01]  /*16e0*/  FFMA R34, R34, R21, R29 ;  /* 0x0000001522227223 */ /* 0x000fe2000000001d */
[----:B------:R-:W0:Y:S02]  /*16f0*/  LDC R33, c[0x0][0x39c] ;  /* 0x0000e700ff217b82 */ /* 0x000e240000000800 */
[----:B------:R-:W2:Y:S04]  /*1700*/  LDS R26, [R13+0xa00] ;  /* 0x000a00000d1a7984 */ /* 0x000ea80000000800 */
[----:B------:R-:W3:Y:S04]  /*1710*/  LDS R31, [R13+0xa80] ;  /* 0x000a80000d1f7984 */ /* 0x000ee80000000800 */
[----:B------:R-:W-:Y:S01]  /*1720*/  LDS R29, [R15+0x2d0] ;  /* 0x0002d0000f1d7984 */ /* 0x000fe20000000800 */
[----:B0-----:R-:W-:-:S02]  /*1730*/  LEA R2, R33, R2, 0x2 ;  /* 0x0000000221027211 */ /* 0x001fc400078e10ff */
[C---:B------:R-:W-:Y:S02]  /*1740*/  LEA R12, R33.reuse, R12, 0x2 ;  /* 0x0000000c210c7211 */ /* 0x040fe400078e10ff */
[----:B------:R-:W-:Y:S01]  /*1750*/  LEA R14, R33, R14, 0x2 ;  /* 0x0000000e210e7211 */ /* 0x000fe200078e10ff */
[----:B--2---:R-:W-:Y:S01]  /*1760*/  FFMA R17, R36, R26, R17 ;  /* 0x0000001a24117223 */ /* 0x004fe20000000011 */
[C---:B------:R-:W-:Y:S01]  /*1770*/  FFMA R23, R26.reuse, R30, R23 ;  /* 0x0000001e1a177223 */ /* 0x040fe20000000017 */
[C---:B------:R-:W-:Y:S01]  /*1780*/  FFMA R21, R26.reuse, R27, R28 ;  /* 0x0000001b1a157223 */ /* 0x040fe2000000001c */
[----:B------:R-:W-:Y:S01]  /*1790*/  FFMA R25, R26, R32, R25 ;  /* 0x000000201a197223 */ /* 0x000fe20000000019 */
[----:B---3--:R-:W-:Y:S01]  /*17a0*/  FFMA R22, R36, R31, R22 ;  /* 0x0000001f24167223 */ /* 0x008fe20000000016 */
[C---:B------:R-:W-:Y:S01]  /*17b0*/  FFMA R24, R31.reuse, R27, R24 ;  /* 0x0000001b1f187223 */ /* 0x040fe20000000018 */
[----:B------:R-:W0:Y:S01]  /*17c0*/  LDS R26, [R13+0xb00] ;  /* 0x000b00000d1a7984 */ /* 0x000e220000000800 */
[C---:B------:R-:W-:Y:S01]  /*17d0*/  FFMA R20, R31.reuse, R30, R20 ;  /* 0x0000001e1f147223 */ /* 0x040fe20000000014 */
[----:B------:R-:W-:-:S02]  /*17e0*/  FFMA R31, R31, R32, R34 ;  /* 0x000000201f1f7223 */ /* 0x000fc40000000022 */
[----:B------:R-:W2:Y:S04]  /*17f0*/  LDS R36, [R15+0x2c0] ;  /* 0x0002c0000f247984 */ /* 0x000ea80000000800 */
[----:B------:R-:W3:Y:S04]  /*1800*/  LDS R27, [R13+0xb80] ;  /* 0x000b80000d1b7984 */ /* 0x000ee80000000800 */
[----:B------:R-:W4:Y:S04]  /*1810*/  LDS R28, [R15+0x2e0] ;  /* 0x0002e0000f1c7984 */ /* 0x000f280000000800 */
[----:B------:R-:W5:Y:S01]  /*1820*/  LDS R30, [R15+0x2f0] ;  /* 0x0002f0000f1e7984 */ /* 0x000f620000000800 */
[----:B0-----:R-:W-:Y:S01]  /*1830*/  FFMA R23, R26, R29, R23 ;  /* 0x0000001d1a177223 */ /* 0x001fe20000000017 */
[C---:B--2---:R-:W-:Y:S01]  /*1840*/  FFMA R17, R36.reuse, R26, R17 ;  /* 0x0000001a24117223 */ /* 0x044fe20000000011 */
[----:B---3--:R-:W-:Y:S01]  /*1850*/  FFMA R22, R36, R27, R22 ;  /* 0x0000001b24167223 */ /* 0x008fe20000000016 */
[C---:B------:R-:W-:Y:S01]  /*1860*/  FFMA R29, R27.reuse, R29, R20 ;  /* 0x0000001d1b1d7223 */ /* 0x040fe20000000014 */
[CC--:B----4-:R-:W-:Y:S01]  /*1870*/  FFMA R24, R27.reuse, R28.reuse, R24 ;  /* 0x0000001c1b187223 */ /* 0x0d0fe20000000018 */
[C---:B------:R-:W-:Y:S01]  /*1880*/  FFMA R32, R26.reuse, R28, R21 ;  /* 0x0000001c1a207223 */ /* 0x040fe20000000015 */
[-C--:B-----5:R-:W-:Y:S01]  /*1890*/  FFMA R25, R26, R30.reuse, R25 ;  /* 0x0000001e1a197223 */ /* 0x0a0fe20000000019 */
[----:B------:R-:W-:Y:S01]  /*18a0*/  FFMA R27, R27, R30, R31 ;  /* 0x0000001e1b1b7223 */ /* 0x000fe2000000001f */
[----:B------:R-:W-:Y:S06]  /*18b0*/  BAR.SYNC.DEFER_BLOCKING 0x0 ;  /* 0x0000000000007b1d */ /* 0x000fec0000010000 */
[----:B------:R-:W-:Y:S05]  /*18c0*/  BRA.U !UP0, `(.L_x_551) ;  /* 0xffffffed08847547 */ /* 0x000fea000b83ffff */
.L_x_544:
[----:B------:R-:W0:Y:S01]  /*18d0*/  LDCU UR5, c[0x0][0x398] ;  /* 0x00007300ff0577ac */ /* 0x000e220008000800 */
[----:B------:R-:W2:Y:S01]  /*18e0*/  LDC.64 R2, c[0x0][0x390] ;  /* 0x0000e400ff027b82 */ /* 0x000ea20000000a00 */
[C---:B------:R-:W-:Y:S01]  /*18f0*/  IADD3 R0, PT, PT, R5.reuse, 0x20, RZ ;  /* 0x0000002005007810 */ /* 0x040fe20007ffe0ff */
[----:B------:R-:W-:Y:S01]  /*1900*/  BSSY.RECONVERGENT B0, `(.L_x_552) ;  /* 0x0000015000007945 */ /* 0x000fe20003800200 */
[----:B0-----:R-:W-:Y:S01]  /*1910*/  ISETP.GE.AND P0, PT, R5, UR5, PT ;  /* 0x0000000505007c0c */ /* 0x001fe2000bf06270 */
[----:B------:R-:W-:Y:S01]  /*1920*/  IMAD R4, R4, UR5, RZ ;  /* 0x0000000504047c24 */ /* 0x000fe2000f8e02ff */
[----:B------:R-:W-:-:S03]  /*1930*/  ISETP.GE.AND P1, PT, R0, UR5, PT ;  /* 0x0000000500007c0c */ /* 0x000fc6000bf26270 */
[C---:B------:R-:W-:Y:S01]  /*1940*/  IMAD R9, R4.reuse, 0xc, RZ ;  /* 0x0000000c04097824 */ /* 0x040fe200078e02ff */
[----:B------:R-:W-:Y:S01]  /*1950*/  SHF.L.U32 R5, R4, 0x3, RZ ;  /* 0x0000000304057819 */ /* 0x000fe200000006ff */
[----:B--2---:R-:W-:Y:S01]  /*1960*/  IMAD.WIDE.U32 R6, R6, 0x4, R2 ;  /* 0x0000000406067825 */ /* 0x004fe200078e0002 */
[----:B------:R-:W-:-:S05]  /*1970*/  SHF.L.U32 R3, R4, 0x2, RZ ;  /* 0x0000000204037819 */ /* 0x000fca00000006ff */
        /* <DEDUP_REMOVED lines=13> */
.L_x_553:
[----:B------:R-:W-:Y:S05]  /*1a50*/  BSYNC.RECONVERGENT B0 ;  /* 0x0000000000007941 */ /* 0x000fea0003800200 */
.L_x_552:
[----:B------:R-:W-:Y:S05]  /*1a60*/  @P1 EXIT ;  /* 0x000000000000194d */ /* 0x000fea0003800000 */
[----:B------:R-:W0:Y:S02]  /*1a70*/  LDCU UR4, c[0x0][0x3c4] ;  /* 0x00007880ff0477ac */ /* 0x000e240008000800 */
[----:B0-----:R-:W-:Y:S01]  /*1a80*/  FMUL R11, R22, UR4 ;  /* 0x00000004160b7c20 */ /* 0x001fe20008400000 */
[----:B------:R-:W-:Y:S01]  /*1a90*/  FMUL R29, R29, UR4 ;  /* 0x000000041d1d7c20 */ /* 0x000fe20008400000 */
[----:B------:R-:W-:Y:S01]  /*1aa0*/  FMUL R13, R24, UR4 ;  /* 0x00000004180d7c20 */ /* 0x000fe20008400000 */
[----:B------:R-:W-:Y:S02]  /*1ab0*/  FMUL R27, R27, UR4 ;  /* 0x000000041b1b7c20 */ /* 0x000fe40008400000 */
[----:B------:R-:W-:Y:S04]  /*1ac0*/  STG.E desc[UR8][R6.64+0x80], R11 ;  /* 0x0000800b06007986 */ /* 0x000fe8000c101908 */
[----:B------:R-:W-:Y:S04]  /*1ad0*/  STG.E desc[UR8][R2.64+0x80], R29 ;  /* 0x0000801d02007986 */ /* 0x000fe8000c101908 */
[----:B------:R-:W-:Y:S04]  /*1ae0*/  STG.E desc[UR8][R4.64+0x80], R13 ;  /* 0x0000800d04007986 */ /* 0x000fe8000c101908 */
[----:B------:R-:W-:Y:S01]  /*1af0*/  STG.E desc[UR8][R8.64+0x80], R27 ;  /* 0x0000801b08007986 */ /* 0x000fe2000c101908 */
[----:B------:R-:W-:Y:S05]  /*1b00*/  EXIT ;  /* 0x000000000000794d */ /* 0x000fea0003800000 */
.L_x_554:
        /* <DEDUP_REMOVED lines=15> */
.L_x_1071:


//--------------------- .text._Z20filterActs_YxX_colorILi4ELi32ELi2ELi8ELi3ELb0ELb1EEvPfS0_S0_iiiiiiiiiiffi --------------------------
	.section	.text._Z20filterActs_YxX_colorILi4ELi32ELi2ELi8ELi3ELb0ELb1EEvPfS0_S0_iiiiiiiiiiffi,"ax",@progbits
	.align	128
        .global         _Z20filterActs_YxX_colorILi4ELi32ELi2ELi8ELi3ELb0ELb1EEvPfS0_S0_iiiiiiiiiiffi
        .type           _Z20filterActs_YxX_colorILi4ELi32ELi2ELi8ELi3ELb0ELb1EEvPfS0_S0_iiiiiiiiiiffi,@function
        .size           _Z20filterActs_YxX_colorILi4ELi32ELi2ELi8ELi3ELb0ELb1EEvPfS0_S0_iiiiiiiiiiffi,(.L_x_1072 - _Z20filterActs_YxX_colorILi4ELi32ELi2ELi8ELi3ELb0ELb1EEvPfS0_S0_iiiiiiiiiiffi)
        .other          _Z20filterActs_YxX_colorILi4ELi32ELi2ELi8ELi3ELb0ELb1EEvPfS0_S0_iiiiiiiiiiffi,@"STO_CUDA_ENTRY STV_DEFAULT"
_Z20filterActs_YxX_colorILi4ELi32ELi2ELi8ELi3ELb0ELb1EEvPfS0_S0_iiiiiiiiiiffi:
.text._Z20filterActs_YxX_colorILi4ELi32ELi2ELi8ELi3ELb0ELb1EEvPfS0_S0_iiiiiiiiiiffi:
        /* <DEDUP_REMOVED lines=114> */
.L_x_562:
        /* <DEDUP_REMOVED lines=15> */
.L_x_558:
[----:B------:R1:W-:Y:S04]  /*0810*/  STS [R24], RZ ;  /* 0x000000ff18007388 */ /* 0x0003e80000000800 */
[----:B------:R1:W-:Y:S04]  /*0820*/  STS [R24+0x200], RZ ;  /* 0x000200ff18007388 */ /* 0x0003e80000000800 */
[----:B------:R1:W-:Y:S02]  /*0830*/  STS [R24+0x400], RZ ;  /* 0x000400ff18007388 */ /* 0x0003e40000000800 */
.L_x_557:
[----:B------:R-:W-:Y:S05]  /*0840*/  BSYNC.RECONVERGENT B0 ;  /* 0x0000000000007941 */ /* 0x000fea0003800200 */
.L_x_556:
        /* <DEDUP_REMOVED lines=82> */
.L_x_561:
[----:B------:R2:W-:Y:S04]  /*0d70*/  STS [R18], RZ ;  /* 0x000000ff12007388 */ /* 0x0005e80000000800 */
[----:B------:R2:W-:Y:S04]  /*0d80*/  STS [R18+0x400], RZ ;  /* 0x000400ff12007388 */ /* 0x0005e80000000800 */
[----:B------:R2:W-:Y:S04]  /*0d90*/  STS [R18+0x800], RZ ;  /* 0x000800ff12007388 */ /* 0x0005e80000000800 */
[----:B------:R2:W-:Y:S04]  /*0da0*/  STS [R18+0x80], RZ ;  /* 0x000080ff12007388 */ /* 0x0005e80000000800 */
[----:B------:R2:W-:Y:S04]  /*0db0*/  STS [R18+0x480], RZ ;  /* 0x000480ff12007388 */ /* 0x0005e80000000800 */
[----:B------:R2:W-:Y:S02]  /*0dc0*/  STS [R18+0x880], RZ ;  /* 0x000880ff12007388 */ /* 0x0005e40000000800 */
.L_x_560:
[----:B------:R-:W-:Y:S05]  /*0dd0*/  BSYNC.RECONVERGENT B0 ;  /* 0x0000000000007941 */ /* 0x000fea0003800200 */
.L_x_559:
        /* <DEDUP_REMOVED lines=323> */
.L_x_555:
        /* <DEDUP_REMOVED lines=27> */
[----:B------:R-:W-:Y:S01]  /*23c0*/  FMUL R27, R27, UR4 ;  /* 0x000000041b1b7c20 */ /* 0x000fe20008400000 */
[----:B------:R-:W-:Y:S01]  /*23d0*/  FMUL R25, R25, UR4 ;  /* 0x0000000419197c20 */ /* 0x000fe20008400000 */
[----:B------:R0:W-:Y:S01]  /*23e0*/  STG.E desc[UR8][R36.64], R9 ;  /* 0x0000000924007986 */ /* 0x0001e2000c101908 */
        /* <DEDUP_REMOVED lines=10> */
.L_x_564:
[----:B------:R-:W-:Y:S05]  /*2490*/  BSYNC.RECONVERGENT B0 ;  /* 0x0000000000007941 */ /* 0x000fea0003800200 */
.L_x_563:
[----:B------:R-:W-:Y:S05]  /*24a0*/  @P1 EXIT ;  /* 0x000000000000194d */ /* 0x000fea0003800000 */
[----:B------:R-:W1:Y:S02]  /*24b0*/  LDCU UR4, c[0x0][0x3c4] ;  /* 0x00007880ff0477ac */ /* 0x000e640008000800 */
[----:B-1----:R-:W-:Y:S01]  /*24c0*/  FMUL R33, R33, UR4 ;  /* 0x0000000421217c20 */ /* 0x002fe20008400000 */
[----:B------:R-:W-:Y:S01]  /*24d0*/  FMUL R11, R11, UR4 ;  /* 0x000000040b0b7c20 */ /* 0x000fe20008400000 */
[----:B0-----:R-:W-:Y:S01]  /*24e0*/  FMUL R3, R26, UR4 ;  /* 0x000000041a037c20 */ /* 0x001fe20008400000 */
        /* <DEDUP_REMOVED lines=14> */
.L_x_565:
        /* <DEDUP_REMOVED lines=11> */
.L_x_1072:


//--------------------- .text._Z20filterActs_YxX_colorILi4ELi32ELi2ELi4ELi2ELb0ELb0EEvPfS0_S0_iiiiiiiiiiffi --------------------------
	.section	.text._Z20filterActs_YxX_colorILi4ELi32ELi2ELi4ELi2ELb0ELb0EEvPfS0_S0_iiiiiiiiiiffi,"ax",@progbits
	.align	128
        .global         _Z20filterActs_YxX_colorILi4ELi32ELi2ELi4ELi2ELb0ELb0EEvPfS0_S0_iiiiiiiiiiffi
        .type           _Z20filterActs_YxX_colorILi4ELi32ELi2ELi4ELi2ELb0ELb0EEvPfS0_S0_iiiiiiiiiiffi,@function
        .size           _Z20filterActs_YxX_colorILi4ELi32ELi2ELi4ELi2ELb0ELb0EEvPfS0_S0_iiiiiiiiiiffi,(.L_x_1073 - _Z20filterActs_YxX_colorILi4ELi32ELi2ELi4ELi2ELb0ELb0EEvPfS0_S0_iiiiiiiiiiffi)
        .other          _Z20filterActs_YxX_colorILi4ELi32ELi2ELi4ELi2ELb0ELb0EEvPfS0_S0_iiiiiiiiiiffi,@"STO_CUDA_ENTRY STV_DEFAULT"
_Z20filterActs_YxX_colorILi4ELi32ELi2ELi4ELi2ELb0ELb0EEvPfS0_S0_iiiiiiiiiiffi:
.text._Z20filterActs_YxX_colorILi4ELi32ELi2ELi4ELi2ELb0ELb0EEvPfS0_S0_iiiiiiiiiiffi:
        /* <DEDUP_REMOVED lines=107> */
.L_x_573:
        /* <DEDUP_REMOVED lines=12> */
.L_x_569:
[----:B------:R1:W-:Y:S04]  /*0770*/  STS [R17], RZ ;  /* 0x000000ff11007388 */ /* 0x0003e80000000800 */
[----:B------:R1:W-:Y:S02]  /*0780*/  STS [R17+0x100], RZ ;  /* 0x000100ff11007388 */ /* 0x0003e40000000800 */
.L_x_568:
[----:B------:R-:W-:Y:S05]  /*0790*/  BSYNC.RECONVERGENT B0 ;  /* 0x0000000000007941 */ /* 0x000fea0003800200 */
.L_x_567:
        /* <DEDUP_REMOVED lines=62> */
.L_x_572:
[----:B------:R2:W-:Y:S04]  /*0b80*/  STS [R11], RZ ;  /* 0x000000ff0b007388 */ /* 0x0005e80000000800 */
[----:B------:R2:W-:Y:S04]  /*0b90*/  STS [R11+0x400], RZ ;  /* 0x000400ff0b007388 */ /* 0x0005e80000000800 */
[----:B------:R2:W-:Y:S04]  /*0ba0*/  STS [R11+0x80], RZ ;  /* 0x000080ff0b007388 */ /* 0x0005e80000000800 */
[----:B------:R2:W-:Y:S02]  /*0bb0*/  STS [R11+0x480], RZ ;  /* 0x000480ff0b007388 */ /* 0x0005e40000000800 */
.L_x_571:
[----:B------:R-:W-:Y:S05]  /*0bc0*/  BSYNC.RECONVERGENT B0 ;  /* 0x0000000000007941 */ /* 0x000fea0003800200 */
.L_x_570:
        /* <DEDUP_REMOVED lines=122> */
.L_x_566:
[----:B------:R-:W0:Y:S01]  /*1370*/  LDC.64 R2, c[0x0][0x390] ;  /* 0x0000e400ff027b82 */ /* 0x000e220000000a00 */
[----:B------:R-:W1:Y:S01]  /*1380*/  LDCU UR6, c[0x0][0x398] ;  /* 0x00007300ff0677ac */ /* 0x000e620008000800 */
[----:B------:R-:W2:Y:S01]  /*1390*/  LDCU UR5, c[0x0][0x3c4] ;  /* 0x00007880ff0577ac */ /* 0x000ea20008000800 */
[----:B-1----:R-:W-:-:S04]  /*13a0*/  IMAD R4, R4, UR6, RZ ;  /* 0x0000000604047c24 */ /* 0x002fc8000f8e02ff */
[C---:B------:R-:W-:Y:S01]  /*13b0*/  IMAD R15, R4.reuse, 0xc, RZ ;  /* 0x0000000c040f7824 */ /* 0x040fe200078e02ff */
[----:B------:R-:W-:Y:S01]  /*13c0*/  SHF.L.U32 R11, R4, 0x3, RZ ;  /* 0x00000003040b7819 */ /* 0x000fe200000006ff */
[----:B0-----:R-:W-:Y:S01]  /*13d0*/  IMAD.WIDE.U32 R8, R8, 0x4, R2 ;  /* 0x0000000408087825 */ /* 0x001fe200078e0002 */
[----:B------:R-:W-:-:S03]  /*13e0*/  SHF.L.U32 R3, R4, 0x2, RZ ;  /* 0x0000000204037819 */ /* 0x000fc600000006ff */
[----:B--2---:R-:W-:Y:S01]  /*13f0*/  FMUL R27, R27, UR5 ;  /* 0x000000051b1b7c20 */ /* 0x004fe20008400000 */
[----:B------:R-:W-:Y:S01]  /*1400*/  FMUL R25, R25, UR5 ;  /* 0x0000000519197c20 */ /* 0x000fe20008400000 */
[----:B------:R-:W-:Y:S01]  /*1410*/  FMUL R23, R23, UR5 ;  /* 0x0000000517177c20 */ /* 0x000fe20008400000 */
[----:B------:R-:W-:Y:S01]  /*1420*/  FMUL R13, R7, UR5 ;  /* 0x00000005070d7c20 */ /* 0x000fe20008400000 */
[--C-:B------:R-:W-:Y:S01]  /*1430*/  IMAD.WIDE R2, R3, 0x4, R8.reuse ;  /* 0x0000000403027825 */ /* 0x100fe200078e0208 */
[----:B------:R-:W-:Y:S03]  /*1440*/  STG.E desc[UR8][R8.64], R27 ;  /* 0x0000001b08007986 */ /* 0x000fe6000c101908 */
[----:B------:R-:W-:Y:S01]  /*1450*/  FMUL R17, R24, UR5 ;  /* 0x0000000518117c20 */ /* 0x000fe20008400000 */
[----:B------:R-:W-:Y:S01]  /*1460*/  FMUL R19, R22, UR5 ;  /* 0x0000000516137c20 */ /* 0x000fe20008400000 */
[--C-:B------:R-:W-:Y:S01]  /*1470*/  IMAD.WIDE R10, R11, 0x4, R8.reuse ;  /* 0x000000040b0a7825 */ /* 0x100fe200078e0208 */
[----:B------:R-:W-:Y:S03]  /*1480*/  STG.E desc[UR8][R2.64], R25 ;  /* 0x0000001902007986 */ /* 0x000fe6000c101908 */
[----:B------:R-:W-:Y:S01]  /*1490*/  FMUL R5, R5, UR5 ;  /* 0x0000000505057c20 */ /* 0x000fe20008400000 */
        /* <DEDUP_REMOVED lines=9> */
.L_x_574:
        /* <DEDUP_REMOVED lines=13> */
.L_x_1073:


//--------------------- .text._Z20filterActs_YxX_colorILi4ELi32ELi2ELi8ELi2ELb0ELb0EEvPfS0_S0_iiiiiiiiiiffi --------------------------
	.section	.text._Z20filterActs_YxX_colorILi4ELi32ELi2ELi8ELi2ELb0ELb0EEvPfS0_S0_iiiiiiiiiiffi,"ax",@progbits
	.align	128
        .global         _Z20filterActs_YxX_colorILi4ELi32ELi2ELi8ELi2ELb0ELb0EEvPfS0_S0_iiiiiiiiiiffi
        .type           _Z20filterActs_YxX_colorILi4ELi32ELi2ELi8ELi2ELb0ELb0EEvPfS0_S0_iiiiiiiiiiffi,@function
        .size           _Z20filterActs_YxX_colorILi4ELi32ELi2ELi8ELi2ELb0ELb0EEvPfS0_S0_iiiiiiiiiiffi,(.L_x_1074 - _Z20filterActs_YxX_colorILi4ELi32ELi2ELi8ELi2ELb0ELb0EEvPfS0_S0_iiiiiiiiiiffi)
        .other          _Z20filterActs_YxX_colorILi4ELi32ELi2ELi8ELi2ELb0ELb0EEvPfS0_S0_iiiiiiiiiiffi,@"STO_CUDA_ENTRY STV_DEFAULT"
_Z20filterActs_YxX_colorILi4ELi32ELi2ELi8ELi2ELb0ELb0EEvPfS0_S0_iiiiiiiiiiffi:
.text._Z20filterActs_YxX_colorILi4ELi32ELi2ELi8ELi2ELb0ELb0EEvPfS0_S0_iiiiiiiiiiffi:
        /* <DEDUP_REMOVED lines=112> */
.L_x_582:
        /* <DEDUP_REMOVED lines=12> */
.L_x_578:
[----:B------:R1:W-:Y:S04]  /*07c0*/  STS [R20], RZ ;  /* 0x000000ff14007388 */ /* 0x0003e80000000800 */
[----:B------:R1:W-:Y:S02]  /*07d0*/  STS [R20+0x200], RZ ;  /* 0x000200ff14007388 */ /* 0x0003e40000000800 */
.L_x_577:
[----:B------:R-:W-:Y:S05]  /*07e0*/  BSYNC.RECONVERGENT B0 ;  /* 0x0000000000007941 */ /* 0x000fea0003800200 */
.L_x_576:
        /* <DEDUP_REMOVED lines=62> */
.L_x_581:
[----:B------:R2:W-:Y:S04]  /*0bd0*/  STS [R18], RZ ;  /* 0x000000ff12007388 */ /* 0x0005e80000000800 */
[----:B------:R2:W-:Y:S04]  /*0be0*/  STS [R18+0x400], RZ ;  /* 0x000400ff12007388 */ /* 0x0005e80000000800 */
[----:B------:R2:W-:Y:S04]  /*0bf0*/  STS [R18+0x80], RZ ;  /* 0x000080ff12007388 */ /* 0x0005e80000000800 */
[----:B------:R2:W-:Y:S02]  /*0c00*/  STS [R18+0x480], RZ ;  /* 0x000480ff12007388 */ /* 0x0005e40000000800 */
.L_x_580:
[----:B------:R-:W-:Y:S05]  /*0c10*/  BSYNC.RECONVERGENT B0 ;  /* 0x0000000000007941 */ /* 0x000fea0003800200 */
.L_x_579:
        /* <DEDUP_REMOVED lines=218> */
.L_x_575:
[----:B------:R-:W0:Y:S01]  /*19c0*/  LDC.64 R6, c[0x0][0x390] ;  /* 0x0000e400ff067b82 */ /* 0x000e220000000a00 */
[----:B------:R-:W1:Y:S01]  /*19d0*/  LDCU UR6, c[0x0][0x398] ;  /* 0x00007300ff0677ac */ /* 0x000e620008000800 */
[----:B------:R-:W2:Y:S01]  /*19e0*/  LDCU UR5, c[0x0][0x3c4] ;  /* 0x00007880ff0577ac */ /* 0x000ea20008000800 */
[----:B-1----:R-:W-:-:S04]  /*19f0*/  IMAD R16, R9, UR6, RZ ;  /* 0x0000000609107c24 */ /* 0x002fc8000f8e02ff */
[C---:B------:R-:W-:Y:S01]  /*1a00*/  IMAD R13, R16.reuse, 0xc, RZ ;  /* 0x0000000c100d7824 */ /* 0x040fe200078e02ff */
[C---:B------:R-:W-:Y:S01]  /*1a10*/  SHF.L.U32 R9, R16.reuse, 0x2, RZ ;  /* 0x0000000210097819 */ /* 0x040fe200000006ff */
[----:B0-----:R-:W-:Y:S01]  /*1a20*/  IMAD.WIDE.U32 R6, R11, 0x4, R6 ;  /* 0x000000040b067825 */ /* 0x001fe200078e0006 */
[----:B------:R-:W-:-:S03]  /*1a30*/  SHF.L.U32 R11, R16, 0x3, RZ ;  /* 0x00000003100b7819 */ /* 0x000fc600000006ff */
[----:B--2---:R-:W-:Y:S01]  /*1a40*/  FMUL R5, R5, UR5 ;  /* 0x0000000505057c20 */ /* 0x004fe20008400000 */
[----:B------:R-:W-:Y:S01]  /*1a50*/  SHF.L.U32 R15, R16, 0x4, RZ ;  /* 0x00000004100f7819 */ /* 0x000fe200000006ff */
[----:B------:R-:W-:Y:S01]  /*1a60*/  FMUL R3, R3, UR5 ;  /* 0x0000000503037c20 */ /* 0x000fe20008400000 */
[----:B------:R-:W-:Y:S01]  /*1a70*/  FMUL R23, R0, UR5 ;  /* 0x0000000500177c20 */ /* 0x000fe20008400000 */
[----:B------:R-:W-:-:S04]  /*1a80*/  IMAD.WIDE R8, R9, 0x4, R6 ;  /* 0x0000000409087825 */ /* 0x000fc800078e0206 */
[----:B------:R-:W-:Y:S01]  /*1a90*/  FMUL R25, R26, UR5 ;  /* 0x000000051a197c20 */ /* 0x000fe20008400000 */
[----:B------:R-:W-:Y:S01]  /*1aa0*/  FMUL R35, R28, UR5 ;  /* 0x000000051c237c20 */ /* 0x000fe20008400000 */
[----:B------:R0:W-:Y:S01]  /*1ab0*/  STG.E desc[UR8][R6.64], R5 ;  /* 0x0000000506007986 */ /* 0x0001e2000c101908 */
[----:B------:R-:W-:-:S04]  /*1ac0*/  IMAD.WIDE R10, R11, 0x4, R6 ;  /* 0x000000040b0a7825 */ /* 0x000fc800078e0206 */
[----:B------:R-:W-:Y:S01]  /*1ad0*/  FMUL R37, R40, UR5 ;  /* 0x0000000528257c20 */ /* 0x000fe20008400000 */
[----:B------:R-:W-:Y:S01]  /*1ae0*/  FMUL R21, R21, UR5 ;  /* 0x0000000515157c20 */ /* 0x000fe20008400000 */
[----:B------:R1:W-:Y:S01]  /*1af0*/  STG.E desc[UR8][R8.64], R3 ;  /* 0x0000000308007986 */ /* 0x0003e2000c101908 */
[C---:B------:R-:W-:Y:S02]  /*1b00*/  IMAD R17, R16.reuse, 0x14, RZ ;  /* 0x0000001410117824 */ /* 0x040fe400078e02ff */
[----:B------:R-:W-:Y:S01]  /*1b10*/  FMUL R29, R29, UR5 ;  /* 0x000000051d1d7c20 */ /* 0x000fe20008400000 */
[----:B------:R-:W-:Y:S01]  /*1b20*/  IMAD.WIDE R12, R13, 0x4, R6 ;  /* 0x000000040d0c7825 */ /* 0x000fe200078e0206 */
[----:B------:R-:W-:Y:S03]  /*1b30*/  STG.E desc[UR8][R10.64], R23 ;  /* 0x000000170a007986 */ /* 0x000fe6000c101908 */
[----:B------:R-:W-:Y:S01]  /*1b40*/  FMUL R31, R31, UR5 ;  /* 0x000000051f1f7c20 */ /* 0x000fe20008400000 */
[----:B------:R-:W-:Y:S01]  /*1b50*/  FMUL R33, R33, UR5 ;  /* 0x0000000521217c20 */ /* 0x000fe20008400000 */
[----:B------:R-:W-:-:S02]  /*1b60*/  IMAD R19, R16, 0x18, RZ ;  /* 0x0000001810137824 */ /* 0x000fc400078e02ff */
[----:B0-----:R-:W-:Y:S01]  /*1b70*/  FMUL R5, R32, UR5 ;  /* 0x0000000520057c20 */ /* 0x001fe20008400000 */
[--C-:B------:R-:W-:Y:S01]  /*1b80*/  IMAD.WIDE R14, R15, 0x4, R6.reuse ;  /* 0x000000040f0e7825 */ /* 0x100fe200078e0206 */
[----:B------:R0:W-:Y:S03]  /*1b90*/  STG.E desc[UR8][R12.64], R25 ;  /* 0x000000190c007986 */ /* 0x0001e6000c101908 */
[----:B------:R-:W-:Y:S01]  /*1ba0*/  FMUL R27, R27, UR5 ;  /* 0x000000051b1b7c20 */ /* 0x000fe20008400000 */
[----:B-1----:R-:W-:Y:S01]  /*1bb0*/  FMUL R3, R36, UR5 ;  /* 0x0000000524037c20 */ /* 0x002fe20008400000 */
[----:B------:R-:W-:Y:S01]  /*1bc0*/  IMAD R39, R16, 0x1c, RZ ;  /* 0x0000001c10277824 */ /* 0x000fe200078e02ff */
[----:B------:R1:W-:Y:S01]  /*1bd0*/  STG.E desc[UR8][R14.64], R35 ;  /* 0x000000230e007986 */ /* 0x0003e2000c101908 */
[----:B------:R-:W-:-:S04]  /*1be0*/  IMAD.WIDE R16, R17, 0x4, R6 ;  /* 0x0000000411107825 */ /* 0x000fc800078e0206 */
[--C-:B------:R-:W-:Y:S01]  /*1bf0*/  IMAD.WIDE R18, R19, 0x4, R6.reuse ;  /* 0x0000000413127825 */ /* 0x100fe200078e0206 */
[----:B------:R-:W-:Y:S03]  /*1c00*/  STG.E desc[UR8][R16.64], R5 ;  /* 0x0000000510007986 */ /* 0x000fe6000c101908 */
[----:B0-----:R-:W-:Y:S01]  /*1c10*/  FMUL R25, R4, UR5 ;  /* 0x0000000504197c20 */ /* 0x001fe20008400000 */
[----:B------:R-:W-:Y:S01]  /*1c20*/  IMAD.WIDE R22, R39, 0x4, R6 ;  /* 0x0000000427167825 */ /* 0x000fe200078e0206 */
[----:B------:R-:W-:Y:S03]  /*1c30*/  STG.E desc[UR8][R18.64], R3 ;  /* 0x0000000312007986 */ /* 0x000fe6000c101908 */
[----:B------:R-:W-:Y:S01]  /*1c40*/  FMUL R39, R44, UR5 ;  /* 0x000000052c277c20 */ /* 0x000fe20008400000 */
[----:B-1----:R-:W-:Y:S01]  /*1c50*/  FMUL R35, R2, UR5 ;  /* 0x0000000502237c20 */ /* 0x002fe20008400000 */
        /* <DEDUP_REMOVED lines=10> */
.L_x_583:
        /* <DEDUP_REMOVED lines=16> */
.L_x_1074:


//--------------------- .text._Z20filterActs_YxX_colorILi4ELi32ELi2ELi4ELi2ELb0ELb1EEvPfS0_S0_iiiiiiiiiiffi --------------------------
	.section	.text._Z20filterActs_YxX_colorILi4ELi32ELi2ELi4ELi2ELb0ELb1EEvPfS0_S0_iiiiiiiiiiffi,"ax",@progbits
	.align	128
        .global         _Z20filterActs_YxX_colorILi4ELi32ELi2ELi4ELi2ELb0ELb1EEvPfS0_S0_iiiiiiiiiiffi
        .type           _Z20filterActs_YxX_colorILi4ELi32ELi2ELi4ELi2ELb0ELb1EEvPfS0_S0_iiiiiiiiiiffi,@function
        .size           _Z20filterActs_YxX_colorILi4ELi32ELi2ELi4ELi2ELb0ELb1EEvPfS0_S0_iiiiiiiiiiffi,(.L_x_1075 - _Z20filterActs_YxX_colorILi4ELi32ELi2ELi4ELi2ELb0ELb1EEvPfS0_S0_iiiiiiiiiiffi)
        .other          _Z20filterActs_YxX_colorILi4ELi32ELi2ELi4ELi2ELb0ELb1EEvPfS0_S0_iiiiiiiiiiffi,@"STO_CUDA_ENTRY STV_DEFAULT"
_Z20filterActs_YxX_colorILi4ELi32ELi2ELi4ELi2ELb0ELb1EEvPfS0_S0_iiiiiiiiiiffi:
.text._Z20filterActs_YxX_colorILi4ELi32ELi2ELi4ELi2ELb0ELb1EEvPfS0_S0_iiiiiiiiiiffi:
        /* <DEDUP_REMOVED lines=15> */
[----:B------:R-:W-:Y:S01]  /*00f0*/  HFMA2 R17, -RZ, RZ, 0, 0 ;  /* 0x00000000ff117431 */ /* 0x000fe200000001ff */
[----:B------:R-:W-:Y:S01]  /*0100*/  MOV R22, RZ ;  /* 0x000000ff00167202 */ /* 0x000fe20000000f00 */
[----:B------:R-:W4:Y:S01]  /*0110*/  LDC R14, c[0x0][0x3b8] ;  /* 0x0000ee00ff0e7b82 */ /* 0x000f220000000800 */
        /* <DEDUP_REMOVED lines=91> */
.L_x_591:
        /* <DEDUP_REMOVED lines=12> */
.L_x_587:
[----:B------:R1:W-:Y:S04]  /*0790*/  STS [R14], RZ ;  /* 0x000000ff0e007388 */ /* 0x0003e80000000800 */
[----:B------:R1:W-:Y:S02]  /*07a0*/  STS [R14+0x100], RZ ;  /* 0x000100ff0e007388 */ /* 0x0003e40000000800 */
.L_x_586:
[----:B------:R-:W-:Y:S05]  /*07b0*/  BSYNC.RECONVERGENT B0 ;  /* 0x0000000000007941 */ /* 0x000fea0003800200 */
.L_x_585:
        /* <DEDUP_REMOVED lines=10> */
[----:B0-----:R-:W-:Y:S02]  /*0860*/  MOV R20, RZ ;  /* 0x000000ff00147202 */ /* 0x001fe40000000f00 */
[----:B--2---:R-:W-:-:S05]  /*0870*/  IADD3 R27, PT, PT, RZ, -R21, RZ ;  /* 0x80000015ff1b7210 */ /* 0x004fca0007ffe0ff */
[----:B------:R-:W-:-:S04]  /*0880*/  IMAD R27, R27, R16, RZ ;  /* 0x000000101b1b7224 */ /* 0x000fc800078e02ff */
[----:B------:R-:W-:Y:S01]  /*0890*/  IMAD.HI.U32 R21, R21, R27, R20 ;  /* 0x0000001b15157227 */ /* 0x000fe200078e0014 */
[----:B------:R-:W-:-:S05]  /*08a0*/  MOV R27, R28 ;  /* 0x0000001c001b7202 */ /* 0x000fca0000000f00 */
        /* <DEDUP_REMOVED lines=28> */
[----:B------:R-:W-:Y:S02]  /*0a70*/  IMAD R20, R20, R21, R24 ;  /* 0x0000001514147224 */ /* 0x000fe400078e0218 */
[----:B------:R-:W-:Y:S02]  /*0a80*/  IMAD R21, R16, UR11, RZ ;  /* 0x0000000b10157c24 */ /* 0x000fe4000f8e02ff */
[----:B------:R-:W-:Y:S01]  /*0a90*/  IMAD R23, R20, UR11, RZ ;  /* 0x0000000b14177c24 */ /* 0x000fe2000f8e02ff */
[----:B------:R-:W-:Y:S02]  /*0aa0*/  SHF.R.S32.HI R20, RZ, 0x1f, R4 ;  /* 0x0000001fff147819 */ /* 0x000fe40000011404 */
[C---:B------:R-:W-:Y:S02]  /*0ab0*/  IADD3 R24, P1, PT, R4.reuse, R21, RZ ;  /* 0x0000001504187210 */ /* 0x040fe40007f3e0ff */
[----:B------:R-:W-:Y:S02]  /*0ac0*/  IADD3 R16, P2, PT, R4, R23, RZ ;  /* 0x0000001704107210 */ /* 0x000fe40007f5e0ff */
[----:B------:R-:W-:-:S02]  /*0ad0*/  LEA.HI.X.SX32 R21, R21, R20, 0x1, P1 ;  /* 0x0000001415157211 */ /* 0x000fc400008f0eff */
[----:B------:R-:W-:Y:S02]  /*0ae0*/  LEA.HI.X.SX32 R23, R23, R20, 0x1, P2 ;  /* 0x0000001417177211 */ /* 0x000fe400010f0eff */
[----:B------:R-:W-:Y:S02]  /*0af0*/  LEA R28, P1, R24, UR12, 0x2 ;  /* 0x0000000c181c7c11 */ /* 0x000fe4000f8210ff */
[----:B------:R-:W-:Y:S02]  /*0b00*/  LEA R20, P2, R16, UR12, 0x2 ;  /* 0x0000000c10147c11 */ /* 0x000fe4000f8410ff */
        /* <DEDUP_REMOVED lines=18> */
.L_x_590:
[----:B------:R2:W-:Y:S04]  /*0c30*/  STS [R9], RZ ;  /* 0x000000ff09007388 */ /* 0x0005e80000000800 */
[----:B------:R2:W-:Y:S04]  /*0c40*/  STS [R9+0x400], RZ ;  /* 0x000400ff09007388 */ /* 0x0005e80000000800 */
[----:B------:R2:W-:Y:S04]  /*0c50*/  STS [R9+0x80], RZ ;  /* 0x000080ff09007388 */ /* 0x0005e80000000800 */
[----:B------:R2:W-:Y:S02]  /*0c60*/  STS [R9+0x480], RZ ;  /* 0x000480ff09007388 */ /* 0x0005e40000000800 */
.L_x_589:
[----:B------:R-:W-:Y:S05]  /*0c70*/  BSYNC.RECONVERGENT B0 ;  /* 0x0000000000007941 */ /* 0x000fea0003800200 */
.L_x_588:
[----:B------:R-:W-:Y:S01]  /*0c80*/  BAR.SYNC.DEFER_BLOCKING 0x0 ;  /* 0x0000000000007b1d */ /* 0x000fe20000010000 */
[----:B------:R-:W-:Y:S01]  /*0c90*/  UIADD3 UR4, UPT, UPT, UR4, 0x4, URZ ;  /* 0x0000000404047890 */ /* 0x000fe2000fffe0ff */
[----:B------:R-:W-:Y:S02]  /*0ca0*/  IADD3 R10, PT, PT, R10, 0x4, RZ ;  /* 0x000000040a0a7810 */ /* 0x000fe40007ffe0ff */
[----:B------:R-:W-:Y:S01]  /*0cb0*/  IADD3 R0, PT, PT, R0, 0x4, RZ ;  /* 0x0000000400007810 */ /* 0x000fe20007ffe0ff */
[----:B------:R-:W-:Y:S01]  /*0cc0*/  UISETP.GE.U32.AND UP0, UPT, UR4, UR7, UPT ;  /* 0x000000070400728c */ /* 0x000fe2000bf06070 */
[----:B----4-:R-:W-:Y:S04]  /*0cd0*/  LDS R16, [R13] ;  /* 0x000000000d107984 */ /* 0x010fe80000000800 */
[----:B0-----:R-:W0:Y:S04]  /*0ce0*/  LDS R21, [R11] ;  /* 0x000000000b157984 */ /* 0x001e280000000800 */
[----:B------:R-:W3:Y:S04]  /*0cf0*/  LDS R29, [R11+0x80] ;  /* 0x000080000b1d7984 */ /* 0x000ee80000000800 */
[----:B------:R-:W4:Y:S04]  /*0d00*/  LDS R34, [R13+0x10] ;  /* 0x000010000d227984 */ /* 0x000f280000000800 */
[----:B------:R-:W5:Y:S04]  /*0d10*/  LDS R31, [R13+0x20] ;  /* 0x000020000d1f7984 */ /* 0x000f680000000800 */
[----:B------:R-:W1:Y:S04]  /*0d20*/  LDS R20, [R13+0x30] ;  /* 0x000030000d147984 */ /* 0x000e680000000800 */
[----:B------:R-:W-:Y:S04]  /*0d30*/  LDS R36, [R13+0x40] ;  /* 0x000040000d247984 */ /* 0x000fe80000000800 */
[----:B------:R-:W2:Y:S04]  /*0d40*/  LDS R23, [R11+0x100] ;  /* 0x000100000b177984 */ /* 0x000ea80000000800 */
[----:B------:R-:W2:Y:S04]  /*0d50*/  LDS R27, [R11+0x180] ;  /* 0x000180000b1b7984 */ /* 0x000ea80000000800 */
[----:B------:R-:W2:Y:S04]  /*0d60*/  LDS R28, [R13+0x50] ;  /* 0x000050000d1c7984 */ /* 0x000ea80000000800 */
[----:B------:R-:W2:Y:S01]  /*0d70*/  LDS R24, [R13+0x60] ;  /* 0x000060000d187984 */ /* 0x000ea20000000800 */
[----:B0-----:R-:W-:-:S03]  /*0d80*/  FFMA R17, R16, R21, R17 ;  /* 0x0000001510117223 */ /* 0x001fc60000000011 */
[----:B------:R-:W-:Y:S01]  /*0d90*/  LDS R35, [R13+0xc0] ;  /* 0x0000c0000d237984 */ /* 0x000fe20000000800 */
[----:B---3--:R-:W-:-:S03]  /*0da0*/  FFMA R5, R16, R29, R5 ;  /* 0x0000001d10057223 */ /* 0x008fc60000000005 */
[----:B------:R-:W0:Y:S01]  /*0db0*/  LDS R16, [R13+0x70] ;  /* 0x000070000d107984 */ /* 0x000e220000000800 */
        /* <DEDUP_REMOVED lines=8> */
[----:B------:R-:W-:Y:S04]  /*0e40*/  LDS R21, [R13+0x80] ;  /* 0x000080000d157984 */ /* 0x000fe80000000800 */
[----:B------:R-:W-:Y:S01]  /*0e50*/  LDS R26, [R13+0xa0] ;  /* 0x0000a0000d1a7984 */ /* 0x000fe20000000800 */
[----:B--2---:R-:W-:-:S03]  /*0e60*/  FFMA R20, R36, R23, R17 ;  /* 0x0000001724147223 */ /* 0x004fc60000000011 */
[----:B------:R-:W1:Y:S01]  /*0e70*/  LDS R17, [R11+0x200] ;  /* 0x000200000b117984 */ /* 0x000e620000000800 */
[----:B------:R-:W-:-:S03]  /*0e80*/  FFMA R36, R36, R27, R5 ;  /* 0x0000001b24247223 */ /* 0x000fc60000000005 */
[----:B------:R-:W2:Y:S01]  /*0e90*/  LDS R5, [R11+0x280] ;  /* 0x000280000b057984 */ /* 0x000ea20000000800 */
[-C--:B------:R-:W-:Y:S01]  /*0ea0*/  FFMA R32, R23, R28.reuse, R32 ;  /* 0x0000001c17207223 */ /* 0x080fe20000000020 */
[----:B------:R-:W-:Y:S02]  /*0eb0*/  FFMA R28, R27, R28, R34 ;  /* 0x0000001c1b1c7223 */ /* 0x000fe40000000022 */
[----:B------:R-:W3:Y:S01]  /*0ec0*/  LDS R34, [R11+0x300] ;  /* 0x000300000b227984 */ /* 0x000ee20000000800 */
[-C--:B------:R-:W-:Y:S01]  /*0ed0*/  FFMA R25, R23, R24.reuse, R25 ;  /* 0x0000001817197223 */ /* 0x080fe20000000019 */
[----:B------:R-:W-:Y:S02]  /*0ee0*/  FFMA R24, R27, R24, R31 ;  /* 0x000000181b187223 */ /* 0x000fe4000000001f */
[----:B------:R-:W4:Y:S01]  /*0ef0*/  LDS R31, [R13+0xe0] ;  /* 0x0000e0000d1f7984 */ /* 0x000f220000000800 */
        /* <DEDUP_REMOVED lines=12> */
[-C--:B------:R-:W-:Y:S01]  /*0fc0*/  FFMA R24, R17, R22.reuse, R23 ;  /* 0x0000001611187223 */ /* 0x080fe20000000017 */
[----:B------:R-:W-:Y:S01]  /*0fd0*/  FFMA R22, R5, R22, R16 ;  /* 0x0000001605167223 */ /* 0x000fe20000000010 */
[----:B---3--:R-:W-:Y:S01]  /*0fe0*/  FFMA R20, R35, R34, R20 ;  /* 0x0000002223147223 */ /* 0x008fe20000000014 */
[----:B------:R-:W2:Y:S01]  /*0ff0*/  LDS R17, [R13+0xf0] ;  /* 0x0000f0000d117984 */ /* 0x000ea20000000800 */
[----:B----4-:R-:W-:-:S03]  /*1000*/  FFMA R33, R34, R31, R28 ;  /* 0x0000001f22217223 */ /* 0x010fc6000000001c */
[----:B------:R-:W3:Y:S04]  /*1010*/  LDS R32, [R11+0x400] ;  /* 0x000400000b207984 */ /* 0x000ee80000000800 */
[----:B------:R-:W4:Y:S01]  /*1020*/  LDS R16, [R11+0x480] ;  /* 0x000480000b107984 */ /* 0x000f220000000800 */
[----:B0-----:R-:W-:Y:S01]  /*1030*/  FFMA R35, R35, R15, R36 ;  /* 0x0000000f23237223 */ /* 0x001fe20000000024 */
[C---:B------:R-:W-:Y:S02]  /*1040*/  FFMA R31, R15.reuse, R31, R26 ;  /* 0x0000001f0f1f7223 */ /* 0x040fe4000000001a */
[----:B------:R-:W0:Y:S04]  /*1050*/  LDS R23, [R13+0x110] ;  /* 0x000110000d177984 */ /* 0x000e280000000800 */
        /* <DEDUP_REMOVED lines=11> */
[----:B----4-:R-:W-:Y:S01]  /*1110*/  FFMA R20, R27, R16, R35 ;  /* 0x000000101b147223 */ /* 0x010fe20000000023 */
[----:B------:R-:W-:Y:S02]  /*1120*/  FFMA R30, R16, R29, R31 ;  /* 0x0000001d101e7223 */ /* 0x000fe4000000001f */
[----:B------:R-:W2:Y:S01]  /*1130*/  LDS R27, [R13+0x160] ;  /* 0x000160000d1b7984 */ /* 0x000ea20000000800 */
[-C--:B0-----:R-:W-:Y:S01]  /*1140*/  FFMA R21, R32, R23.reuse, R21 ;  /* 0x0000001720157223 */ /* 0x081fe20000000015 */
[----:B------:R-:W-:Y:S02]  /*1150*/  FFMA R22, R16, R23, R25 ;  /* 0x0000001710167223 */ /* 0x000fe40000000019 */
[----:B------:R-:W0:Y:S01]  /*1160*/  LDS R23, [R11+0x580] ;  /* 0x000580000b177984 */ /* 0x000e220000000800 */
        /* <DEDUP_REMOVED lines=9> */
[----:B--2---:R-:W-:Y:S01]  /*1200*/  FFMA R28, R26, R27, R28 ;  /* 0x0000001b1a1c7223 */ /* 0x004fe2000000001c */
[----:B0-----:R-:W-:Y:S01]  /*1210*/  FFMA R20, R24, R23, R20 ;  /* 0x0000001718147223 */ /* 0x001fe20000000014 */
[----:B------:R-:W-:-:S02]  /*1220*/  FFMA R30, R23, R27, R30 ;  /* 0x0000001b171e7223 */ /* 0x000fc4000000001e */
[----:B------:R-:W-:Y:S01]  /*1230*/  LDS R27, [R13+0x1c0] ;  /* 0x0001c0000d1b7984 */ /* 0x000fe20000000800 */
[CC--:B---3--:R-:W-:Y:S01]  /*1240*/  FFMA R24, R26.reuse, R25.reuse, R21 ;  /* 0x000000191a187223 */ /* 0x0c8fe20000000015 */
[C---:B------:R-:W-:Y:S02]  /*1250*/  FFMA R22, R23.reuse, R25, R22 ;  /* 0x0000001917167223 */ /* 0x040fe40000000016 */
[----:B------:R-:W0:Y:S01]  /*1260*/  LDS R21, [R11+0x780] ;  /* 0x000780000b157984 */ /* 0x000e220000000800 */
[-C--:B----4-:R-:W-:Y:S01]  /*1270*/  FFMA R32, R26, R29.reuse, R32 ;  /* 0x0000001d1a207223 */ /* 0x090fe20000000020 */
[----:B------:R-:W-:Y:S01]  /*1280*/  FFMA R16, R23, R29, R16 ;  /* 0x0000001d17107223 */ /* 0x000fe20000000010 */
[-C--:B------:R-:W-:Y:S01]  /*1290*/  FFMA R22, R33, R36.reuse, R22 ;  /* 0x0000002421167223 */ /* 0x080fe20000000016 */
[----:B------:R-:W1:Y:S01]  /*12a0*/  LDS R23, [R11+0x700] ;  /* 0x000700000b177984 */ /* 0x000e620000000800 */
[C---:B-----5:R-:W-:Y:S01]  /*12b0*/  FFMA R20, R34.reuse, R33, R20 ;  /* 0x0000002122147223 */ /* 0x060fe20000000014 */
[----:B------:R-:W2:Y:S02]  /*12c0*/  LDC R29, c[0x0][0x39c] ;  /* 0x0000e700ff1d7b82 */ /* 0x000ea40000000800 */
[----:B------:R-:W3:Y:S01]  /*12d0*/  LDS R25, [R13+0x1d0] ;  /* 0x0001d0000d197984 */ /* 0x000ee20000000800 */
[----:B------:R-:W-:Y:S01]  /*12e0*/  FFMA R17, R34, R31, R17 ;  /* 0x0000001f22117223 */ /* 0x000fe20000000011 */
[----:B------:R-:W-:-:S02]  /*12f0*/  FFMA R24, R31, R36, R24 ;  /* 0x000000241f187223 */ /* 0x000fc40000000018 */
[----:B------:R-:W4:Y:S01]  /*1300*/  LDS R26, [R13+0x1f0] ;  /* 0x0001f0000d1a7984 */ /* 0x000f220000000800 */
[-C--:B------:R-:W-:Y:S01]  /*1310*/  FFMA R35, R31, R5.reuse, R28 ;  /* 0x000000051f237223 */ /* 0x080fe2000000001c */
[----:B------:R-:W-:Y:S02]  /*1320*/  FFMA R30, R33, R5, R30 ;  /* 0x00000005211e7223 */ /* 0x000fe4000000001e */
[----:B------:R-:W5:Y:S01]  /*1330*/  LDS R34, [R13+0x1e0] ;  /* 0x0001e0000d227984 */ /* 0x000f620000000800 */
[-C--:B------:R-:W-:Y:S01]  /*1340*/  FFMA R31, R31, R15.reuse, R32 ;  /* 0x0000000f1f1f7223 */ /* 0x080fe20000000020 */
[----:B------:R-:W-:Y:S01]  /*1350*/  FFMA R16, R33, R15, R16 ;  /* 0x0000000f21107223 */ /* 0x000fe20000000010 */
[C---:B--2---:R-:W-:Y:S02]  /*1360*/  LEA R3, R29.reuse, R3, 0x2 ;  /* 0x000000031d037211 */ /* 0x044fe400078e10ff */
[----:B------:R-:W-:Y:S01]  /*1370*/  LEA R12, R29, R12, 0x2 ;  /* 0x0000000c1d0c7211 */ /* 0x000fe200078e10ff */
[C---:B0-----:R-:W-:Y:S01]  /*1380*/  FFMA R5, R27.reuse, R21, R20 ;  /* 0x000000151b057223 */ /* 0x041fe20000000014 */
[----:B-1----:R-:W-:Y:S01]  /*1390*/  FFMA R17, R27, R23, R17 ;  /* 0x000000171b117223 */ /* 0x002fe20000000011 */
[-C--:B---3--:R-:W-:Y:S01]  /*13a0*/  FFMA R32, R23, R25.reuse, R24 ;  /* 0x0000001917207223 */ /* 0x088fe20000000018 */
[----:B------:R-:W-:Y:S01]  /*13b0*/  FFMA R22, R21, R25, R22 ;  /* 0x0000001915167223 */ /* 0x000fe20000000016 */
[-C--:B----4-:R-:W-:Y:S01]  /*13c0*/  FFMA R15, R23, R26.reuse, R31 ;  /* 0x0000001a170f7223 */ /* 0x090fe2000000001f */
[----:B------:R-:W-:Y:S01]  /*13d0*/  FFMA R26, R21, R26, R16 ;  /* 0x0000001a151a7223 */ /* 0x000fe20000000010 */
[-C--:B-----5:R-:W-:Y:S01]  /*13e0*/  FFMA R25, R23, R34.reuse, R35 ;  /* 0x0000002217197223 */ /* 0x0a0fe20000000023 */
[----:B------:R-:W-:Y:S01]  /*13f0*/  FFMA R30, R21, R34, R30 ;  /* 0x00000022151e7223 */ /* 0x000fe2000000001e */
[----:B------:R-:W-:Y:S06]  /*1400*/  BAR.SYNC.DEFER_BLOCKING 0x0 ;  /* 0x0000000000007b1d */ /* 0x000fec0000010000 */
[----:B------:R-:W-:Y:S05]  /*1410*/  BRA.U !UP0, `(.L_x_591) ;  /* 0xfffffff108ac7547 */ /* 0x000fea000b83ffff */
.L_x_584:
        /* <DEDUP_REMOVED lines=27> */
.L_x_593:
[----:B------:R-:W-:Y:S05]  /*15d0*/  BSYNC.RECONVERGENT B0 ;  /* 0x0000000000007941 */ /* 0x000fea0003800200 */
.L_x_592:
        /* <DEDUP_REMOVED lines=11> */
.L_x_594:
        /* <DEDUP_REMOVED lines=15> */
.L_x_1075:


//--------------------- .text._Z20filterActs_YxX_colorILi4ELi32ELi2ELi8ELi2ELb0ELb1EEvPfS0_S0_iiiiiiiiiiffi --------------------------
	.section	.text._Z20filterActs_YxX_colorILi4ELi32ELi2ELi8ELi2ELb0ELb1EEvPfS0_S0_iiiiiiiiiiffi,"ax",@progbits
	.align	128
        .global         _Z20filterActs_YxX_colorILi4ELi32ELi2ELi8ELi2ELb0ELb1EEvPfS0_S0_iiiiiiiiiiffi
        .type           _Z20filterActs_YxX_colorILi4ELi32ELi2ELi8ELi2ELb0ELb1EEvPfS0_S0_iiiiiiiiiiffi,@function
        .size           _Z20filterActs_YxX_colorILi4ELi32ELi2ELi8ELi2ELb0ELb1EEvPfS0_S0_iiiiiiiiiiffi,(.L_x_1076 - _Z20filterActs_YxX_colorILi4ELi32ELi2ELi8ELi2ELb0ELb1EEvPfS0_S0_iiiiiiiiiiffi)
        .other          _Z20filterActs_YxX_colorILi4ELi32ELi2ELi8ELi2ELb0ELb1EEvPfS0_S0_iiiiiiiiiiffi,@"STO_CUDA_ENTRY STV_DEFAULT"
_Z20filterActs_YxX_colorILi4ELi32ELi2ELi8ELi2ELb0ELb1EEvPfS0_S0_iiiiiiiiiiffi:
.text._Z20filterActs_YxX_colorILi4ELi32ELi2ELi8ELi2ELb0ELb1EEvPfS0_S0_iiiiiiiiiiffi:
        /* <DEDUP_REMOVED lines=112> */
.L_x_602:
        /* <DEDUP_REMOVED lines=12> */
.L_x_598:
[----:B------:R1:W-:Y:S04]  /*07c0*/  STS [R12], RZ ;  /* 0x000000ff0c007388 */ /* 0x0003e80000000800 */
[----:B------:R1:W-:Y:S02]  /*07d0*/  STS [R12+0x200], RZ ;  /* 0x000200ff0c007388 */ /* 0x0003e40000000800 */
.L_x_597:
[----:B------:R-:W-:Y:S05]  /*07e0*/  BSYNC.RECONVERGENT B0 ;  /* 0x0000000000007941 */ /* 0x000fea0003800200 */
.L_x_596:
        /* <DEDUP_REMOVED lines=70> */
.L_x_601:
[----:B------:R2:W-:Y:S04]  /*0c50*/  STS [R13], RZ ;  /* 0x000000ff0d007388 */ /* 0x0005e80000000800 */
[----:B------:R2:W-:Y:S04]  /*0c60*/  STS [R13+0x400], RZ ;  /* 0x000400ff0d007388 */ /* 0x0005e80000000800 */
[----:B------:R2:W-:Y:S04]  /*0c70*/  STS [R13+0x80], RZ ;  /* 0x000080ff0d007388 */ /* 0x0005e80000000800 */
[----:B------:R2:W-:Y:S02]  /*0c80*/  STS [R13+0x480], RZ ;  /* 0x000480ff0d007388 */ /* 0x0005e40000000800 */
.L_x_600:
[----:B------:R-:W-:Y:S05]  /*0c90*/  BSYNC.RECONVERGENT B0 ;  /* 0x0000000000007941 */ /* 0x000fea0003800200 */
.L_x_599:
        /* <DEDUP_REMOVED lines=218> */
.L_x_595:
        /* <DEDUP_REMOVED lines=43> */
.L_x_604:
[----:B------:R-:W-:Y:S05]  /*1cf0*/  BSYNC.RECONVERGENT B0 ;  /* 0x0000000000007941 */ /* 0x000fea0003800200 */
.L_x_603:
[----:B------:R-:W-:Y:S05]  /*1d00*/  @P1 EXIT ;  /* 0x000000000000194d */ /* 0x000fea0003800000 */
[----:B------:R-:W1:Y:S02]  /*1d10*/  LDCU UR4, c[0x0][0x3c4] ;  /* 0x00007880ff0477ac */ /* 0x000e640008000800 */
[----:B-1----:R-:W-:Y:S01]  /*1d20*/  FMUL R41, R41, UR4 ;  /* 0x0000000429297c20 */ /* 0x002fe20008400000 */
[----:B0-----:R-:W-:Y:S01]  /*1d30*/  FMUL R25, R38, UR4 ;  /* 0x0000000426197c20 */ /* 0x001fe20008400000 */
        /* <DEDUP_REMOVED lines=15> */
.L_x_605:
        /* <DEDUP_REMOVED lines=13> */
.L_x_1076:


//--------------------- .text._Z20filterActs_YxX_colorILi4ELi32ELi2ELi4ELi1ELb0ELb0EEvPfS0_S0_iiiiiiiiiiffi --------------------------
	.section	.text._Z20filterActs_YxX_colorILi4ELi32ELi2ELi4ELi1ELb0ELb0EEvPfS0_S0_iiiiiiiiiiffi,"ax",@progbits
	.align	128
        .global         _Z20filterActs_YxX_colorILi4ELi32ELi2ELi4ELi1ELb0ELb0EEvPfS0_S0_iiiiiiiiiiffi
        .type           _Z20filterActs_YxX_colorILi4ELi32ELi2ELi4ELi1ELb0ELb0EEvPfS0_S0_iiiiiiiiiiffi,@function
        .size           _Z20filterActs_YxX_colorILi4ELi32ELi2ELi4ELi1ELb0ELb0EEvPfS0_S0_iiiiiiiiiiffi,(.L_x_1077 - _Z20filterActs_YxX_colorILi4ELi32ELi2ELi4ELi1ELb0ELb0EEvPfS0_S0_iiiiiiiiiiffi)
        .other          _Z20filterActs_YxX_colorILi4ELi32ELi2ELi4ELi1ELb0ELb0EEvPfS0_S0_iiiiiiiiiiffi,@"STO_CUDA_ENTRY STV_DEFAULT"
_Z20filterActs_YxX_colorILi4ELi32ELi2ELi4ELi1ELb0ELb0EEvPfS0_S0_iiiiiiiiiiffi:
.text._Z20filterActs_YxX_colorILi4ELi32ELi2ELi4ELi1ELb0ELb0EEvPfS0_S0_iiiiiiiiiiffi:
        /* <DEDUP_REMOVED lines=10> */
[----:B------:R-:W-:Y:S01]  /*00a0*/  IMAD.MOV.U32 R24, RZ, RZ, RZ ;  /* 0x000000ffff187224 */ /* 0x000fe200078e00ff */
        /* <DEDUP_REMOVED lines=15> */
[----:B0-----:R-:W-:Y:S01]  /*01a0*/  R2UR UR5, R2 ;  /* 0x00000000020572ca */ /* 0x001fe200000e0000 */
[----:B------:R-:W-:Y:S02]  /*01b0*/  VIADD R2, R4, 0xffffffe ;  /* 0x0ffffffe04027836 */ /* 0x000fe40000000000 */
[----:B------:R-:W0:Y:S03]  /*01c0*/  S2R R4, SR_TID.X ;  /* 0x0000000000047919 */ /* 0x000e260000002100 */
[----:B------:R2:W4:Y:S07]  /*01d0*/  F2I.FTZ.U32.TRUNC.NTZ R3, R2 ;  /* 0x0000000200037305 */ /* 0x00052e000021f000 */
[----:B------:R-:W-:Y:S01]  /*01e0*/  UIMAD UR7, UR7, UR5, URZ ;  /* 0x00000005070772a4 */ /* 0x000fe2000f8e02ff */
[----:B--2---:R-:W-:-:S03]  /*01f0*/  HFMA2 R2, -RZ, RZ, 0, 0 ;  /* 0x00000000ff027431 */ /* 0x004fc600000001ff */
[----:B------:R-:W-:Y:S01]  /*0200*/  UIMAD.WIDE.U32 UR4, UR5, UR7, UR4 ;  /* 0x00000007050472a5 */ /* 0x000fe2000f8e0004 */
[----:B----4-:R-:W-:-:S03]  /*0210*/  IADD3 R0, PT, PT, RZ, -R3, RZ ;  /* 0x80000003ff007210 */ /* 0x010fc60007ffe0ff */
[----:B-1----:R-:W-:-:S07]  /*0220*/  UIMAD.WIDE.U32 UR4, UR5, UR8, URZ ;  /* 0x00000008050472a5 */ /* 0x002fce000f8e00ff */
        /* <DEDUP_REMOVED lines=20> */
[----:B------:R-:W-:-:S04]  /*0370*/  IMAD R0, RZ, RZ, -UR5 ;  /* 0x80000005ff007e24 */ /* 0x000fc8000f8e02ff */
        /* <DEDUP_REMOVED lines=24> */
[----:B------:R-:W0:Y:S01]  /*0500*/  S2UR UR8, SR_CgaCtaId ;  /* 0x00000000000879c3 */ /* 0x000e220000008800 */
[----:B------:R-:W1:Y:S01]  /*0510*/  LDCU UR18, c[0x0][0x3c8] ;  /* 0x00007900ff1277ac */ /* 0x000e620008000800 */
[----:B------:R-:W-:Y:S01]  /*0520*/  LEA R7, R3, R4, 0x5 ;  /* 0x0000000403077211 */ /* 0x000fe200078e28ff */
[----:B------:R-:W-:Y:S01]  /*0530*/  IMAD.U32 R5, RZ, RZ, UR6 ;  /* 0x00000006ff057e24 */ /* 0x000fe2000f8e00ff */
[C---:B------:R-:W-:Y:S01]  /*0540*/  LOP3.LUT R0, R4.reuse, 0xf, RZ, 0xc0, !PT ;  /* 0x0000000f04007812 */ /* 0x040fe200078ec0ff */
[----:B------:R-:W-:Y:S01]  /*0550*/  UIMAD UR5, UR14, UR15, URZ ;  /* 0x0000000f0e0572a4 */ /* 0x000fe2000f8e02ff */
[----:B------:R-:W-:Y:S01]  /*0560*/  SHF.R.U32.HI R13, RZ, 0x4, R7 ;  /* 0x00000004ff0d7819 */ /* 0x000fe20000011607 */
[----:B------:R-:W-:Y:S01]  /*0570*/  UMOV UR4, 0x400 ;  /* 0x0000040000047882 */ /* 0x000fe20000000000 */
[----:B------:R-:W2:Y:S01]  /*0580*/  LDCU UR9, c[0x0][0x3b0] ;  /* 0x00007600ff0977ac */ /* 0x000ea20008000800 */
[----:B------:R-:W-:Y:S02]  /*0590*/  SHF.L.U32 R9, R4, 0x2, RZ ;  /* 0x0000000204097819 */ /* 0x000fe400000006ff */
[----:B------:R-:W-:Y:S01]  /*05a0*/  IMAD R0, R13, UR15, R0 ;  /* 0x0000000f0d007c24 */ /* 0x000fe2000f8e0200 */
[----:B------:R-:W2:Y:S01]  /*05b0*/  LDCU UR10, c[0x0][0x3ac] ;  /* 0x00007580ff0a77ac */ /* 0x000ea20008000800 */
[----:B------:R-:W-:Y:S01]  /*05c0*/  MOV R22, RZ ;  /* 0x000000ff00167202 */ /* 0x000fe20000000f00 */
[----:B------:R-:W-:-:S02]  /*05d0*/  UIMAD UR5, UR7, UR5, URZ ;  /* 0x00000005070572a4 */ /* 0x000fc4000f8e02ff */
[----:B------:R-:W-:Y:S01]  /*05e0*/  LEA R10, R5, R0, 0x4 ;  /* 0x00000000050a7211 */ /* 0x000fe200078e20ff */
[----:B------:R-:W3:Y:S01]  /*05f0*/  LDCU UR24, c[0x0][0x39c] ;  /* 0x00007380ff1877ac */ /* 0x000ee20008000800 */
[----:B------:R-:W-:Y:S02]  /*0600*/  LOP3.LUT R0, R9, 0x3c, RZ, 0xc0, !PT ;  /* 0x0000003c09007812 */ /* 0x000fe400078ec0ff */
[----:B------:R-:W-:Y:S01]  /*0610*/  SHF.R.S32.HI R12, RZ, 0x1f, R10 ;  /* 0x0000001fff0c7819 */ /* 0x000fe2000001140a */
[----:B-1----:R-:W-:Y:S02]  /*0620*/  UISETP.NE.AND UP0, UPT, UR18, URZ, UPT ;  /* 0x000000ff1200728c */ /* 0x002fe4000bf05270 */
[----:B0-----:R-:W-:Y:S02]  /*0630*/  ULEA UR13, UR8, UR4, 0x18 ;  /* 0x00000004080d7291 */ /* 0x001fe4000f8ec0ff */
[----:B------:R-:W-:Y:S02]  /*0640*/  UIADD3 UR4, UPT, UPT, UR4, 0x100, URZ ;  /* 0x0000010004047890 */ /* 0x000fe4000fffe0ff */
[----:B------:R-:W-:-:S02]  /*0650*/  USEL UR5, UR5, URZ, !UP0 ;  /* 0x000000ff05057287 */ /* 0x000fc4000c000000 */
[----:B------:R-:W-:Y:S01]  /*0660*/  ULEA UR8, UR8, UR4, 0x18 ;  /* 0x0000000408087291 */ /* 0x000fe2000f8ec0ff */
[----:B------:R-:W-:Y:S01]  /*0670*/  LEA R11, R13, UR13, 0x6 ;  /* 0x0000000d0d0b7c11 */ /* 0x000fe2000f8e30ff */
[----:B--2---:R-:W-:Y:S01]  /*0680*/  UIMAD UR12, UR12, UR9, UR10 ;  /* 0x000000090c0c72a4 */ /* 0x004fe2000f8e020a */
[----:B------:R-:W-:Y:S01]  /*0690*/  LEA R8, R3, UR13, 0x2 ;  /* 0x0000000d03087c11 */ /* 0x000fe2000f8e10ff */
[----:B------:R-:W-:Y:S01]  /*06a0*/  IMAD.U32 R5, RZ, RZ, UR5 ;  /* 0x00000005ff057e24 */ /* 0x000fe2000f8e00ff */
[----:B------:R-:W-:Y:S01]  /*06b0*/  IADD3 R10, P0, PT, R10, UR5, RZ ;  /* 0x000000050a0a7c10 */ /* 0x000fe2000ff1e0ff */
[----:B------:R-:W0:Y:S01]  /*06c0*/  LDCU UR19, c[0x0][0x3bc] ;  /* 0x00007780ff1377ac */ /* 0x000e220008000800 */
[----:B------:R-:W-:Y:S02]  /*06d0*/  IADD3 R14, PT, PT, R9, UR8, RZ ;  /* 0x00000008090e7c10 */ /* 0x000fe4000fffe0ff */
[----:B------:R-:W-:Y:S01]  /*06e0*/  IADD3 R11, PT, PT, R11, R0, RZ ;  /* 0x000000000b0b7210 */ /* 0x000fe20007ffe0ff */
[----:B------:R-:W-:Y:S01]  /*06f0*/  IMAD.MOV.U32 R0, RZ, RZ, R3 ;  /* 0x000000ffff007224 */ /* 0x000fe200078e0003 */
[----:B------:R-:W-:Y:S01]  /*0700*/  LEA.HI.X.SX32 R12, R5, R12, 0x1, P0 ;  /* 0x0000000c050c7211 */ /* 0x000fe200000f0eff */
[----:B------:R-:W1:Y:S01]  /*0710*/  LDCU.64 UR20, c[0x0][0x388] ;  /* 0x00007100ff1477ac */ /* 0x000e620008000a00 */
[----:B------:R-:W-:Y:S01]  /*0720*/  LEA R14, R3, R14, 0x8 ;  /* 0x0000000e030e7211 */ /* 0x000fe200078e40ff */
[----:B------:R-:W2:Y:S01]  /*0730*/  LDCU.64 UR22, c[0x0][0x380] ;  /* 0x00007000ff1677ac */ /* 0x000ea20008000a00 */
[----:B------:R-:W-:Y:S01]  /*0740*/  UIMAD UR10, UR11, UR9, UR10 ;  /* 0x000000090b0a72a4 */ /* 0x000fe2000f8e020a */
[----:B------:R-:W-:Y:S01]  /*0750*/  UMOV UR4, URZ ;  /* 0x000000ff00047c82 */ /* 0x000fe20008000000 */
[----:B---3--:R-:W-:-:S10]  /*0760*/  UMOV UR5, URZ ;  /* 0x000000ff00057c82 */ /* 0x008fd40008000000 */
.L_x_613:
[----:B------:R-:W-:Y:S01]  /*0770*/  ISETP.GT.U32.AND P0, PT, R7, 0x3f, PT ;  /* 0x0000003f0700780c */ /* 0x000fe20003f04070 */
[----:B------:R-:W-:-:S12]  /*0780*/  BSSY.RECONVERGENT B0, `(.L_x_607) ;  /* 0x000000d000007945 */ /* 0x000fd80003800200 */
[----:B------:R-:W-:Y:S05]  /*0790*/  @P0 BRA `(.L_x_608) ;  /* 0x00000000002c0947 */ /* 0x000fea0003800000 */
[----:B------:R-:W-:-:S13]  /*07a0*/  ISETP.GE.U32.AND P0, PT, R13, UR14, PT ;  /* 0x0000000e0d007c0c */ /* 0x000fda000bf06070 */
[----:B------:R-:W-:Y:S05]  /*07b0*/  @P0 BRA `(.L_x_609) ;  /* 0x0000000000200947 */ /* 0x000fea0003800000 */
[----:B------:R-:W-:Y:S01]  /*07c0*/  IMAD.U32 R5, RZ, RZ, UR4 ;  /* 0x00000004ff057e24 */ /* 0x000fe2000f8e00ff */
[----:B------:R-:W-:-:S04]  /*07d0*/  IADD3 R3, P0, PT, R10, UR4, RZ ;  /* 0x000000040a037c10 */ /* 0x000fc8000ff1e0ff */
[----:B------:R-:W-:Y:S02]  /*07e0*/  LEA.HI.X.SX32 R5, R5, R12, 0x1, P0 ;  /* 0x0000000c05057211 */ /* 0x000fe400000f0eff */
[----:B-1----:R-:W-:-:S04]  /*07f0*/  LEA R4, P0, R3, UR20, 0x2 ;  /* 0x0000001403047c11 */ /* 0x002fc8000f8010ff */
[----:B------:R-:W-:-:S05]  /*0800*/  LEA.HI.X R5, R3, UR21, R5, 0x2, P0 ;  /* 0x0000001503057c11 */ /* 0x000fca00080f1405 */
[----:B------:R-:W3:Y:S04]  /*0810*/  LDG.E R4, desc[UR16][R4.64] ;  /* 0x0000001004047981 */ /* 0x000ee8000c1e1900 */
[----:B---3--:R3:W-:Y:S01]  /*0820*/  STS [R11], R4 ;  /* 0x000000040b007388 */ /* 0x0087e20000000800 */
[----:B------:R-:W-:Y:S05]  /*0830*/  BRA `(.L_x_608) ;  /* 0x0000000000047947 */ /* 0x000fea0003800000 */
.L_x_609:
[----:B------:R4:W-:Y:S02]  /*0840*/  STS [R11], RZ ;  /* 0x000000ff0b007388 */ /* 0x0009e40000000800 */
.L_x_608:
[----:B012---:R-:W-:Y:S05]  /*0850*/  BSYNC.RECONVERGENT B0 ;  /* 0x0000000000007941 */ /* 0x007fea0003800200 */
.L_x_607:
        /* <DEDUP_REMOVED lines=8> */
[----:B---3--:R-:W-:-:S06]  /*08e0*/  IADD3 R4, PT, PT, R17, 0xffffffe, RZ ;  /* 0x0ffffffe11047810 */ /* 0x008fcc0007ffe0ff */
[----:B------:R0:W1:Y:S02]  /*08f0*/  F2I.FTZ.U32.TRUNC.NTZ R5, R4 ;  /* 0x0000000400057305 */ /* 0x000064000021f000 */
[----:B0-----:R-:W-:Y:S01]  /*0900*/  IMAD.MOV.U32 R4, RZ, RZ, RZ ;  /* 0x000000ffff047224 */ /* 0x001fe200078e00ff */
[----:B-1----:R-:W-:-:S05]  /*0910*/  IADD3 R19, PT, PT, RZ, -R5, RZ ;  /* 0x80000005ff137210 */ /* 0x002fca0007ffe0ff */
        /* <DEDUP_REMOVED lines=40> */
.L_x_612:
[----:B------:R0:W-:Y:S04]  /*0ba0*/  STS [R14], RZ ;  /* 0x000000ff0e007388 */ /* 0x0001e80000000800 */
[----:B------:R0:W-:Y:S02]  /*0bb0*/  STS [R14+0x80], RZ ;  /* 0x000080ff0e007388 */ /* 0x0001e40000000800 */
.L_x_611:
[----:B------:R-:W-:Y:S05]  /*0bc0*/  BSYNC.RECONVERGENT B0 ;  /* 0x0000000000007941 */ /* 0x000fea0003800200 */
.L_x_610:
[----:B------:R-:W-:Y:S01]  /*0bd0*/  BAR.SYNC.DEFER_BLOCKING 0x0 ;  /* 0x0000000000007b1d */ /* 0x000fe20000010000 */
[----:B------:R-:W-:Y:S01]  /*0be0*/  UIADD3 UR5, UPT, UPT, UR5, 0x4, URZ ;  /* 0x0000000405057890 */ /* 0x000fe2000fffe0ff */
[----:B------:R-:W-:Y:S01]  /*0bf0*/  IADD3 R0, PT, PT, R0, 0x4, RZ ;  /* 0x0000000400007810 */ /* 0x000fe20007ffe0ff */
[----:B------:R-:W-:Y:S01]  /*0c00*/  VIADD R13, R13, 0x4 ;  /* 0x000000040d0d7836 */ /* 0x000fe20000000000 */
[----:B------:R-:W-:Y:S02]  /*0c10*/  ULEA UR4, UR24, UR4, 0x2 ;  /* 0x0000000418047291 */ /* 0x000fe4000f8e10ff */
        /* <DEDUP_REMOVED lines=59> */
.L_x_606:
[----:B------:R-:W0:Y:S01]  /*0fd0*/  S2R R0, SR_TID.Y ;  /* 0x0000000000007919 */ /* 0x000e220000002200 */
[----:B------:R-:W1:Y:S01]  /*0fe0*/  LDCU UR11, c[0x0][0x3b8] ;  /* 0x00007700ff0b77ac */ /* 0x000e620008000800 */
[----:B------:R-:W2:Y:S01]  /*0ff0*/  LDC R7, c[0x0][0x398] ;  /* 0x0000e600ff077b82 */ /* 0x000ea20000000800 */
[----:B------:R-:W-:Y:S01]  /*1000*/  MOV R3, UR6 ;  /* 0x0000000600037c02 */ /* 0x000fe20008000f00 */
[----:B------:R-:W1:Y:S06]  /*1010*/  LDCU UR9, c[0x0][0x3b4] ;  /* 0x00007680ff0977ac */ /* 0x000e6c0008000800 */
[----:B------:R-:W3:Y:S01]  /*1020*/  LDC.64 R4, c[0x0][0x390] ;  /* 0x0000e400ff047b82 */ /* 0x000ee20000000a00 */
[----:B-1----:R-:W-:Y:S01]  /*1030*/  UIMAD UR9, UR11, UR9, URZ ;  /* 0x000000090b0972a4 */ /* 0x002fe2000f8e02ff */
[----:B------:R-:W1:Y:S01]  /*1040*/  LDCU UR11, c[0x0][0x3c4] ;  /* 0x00007880ff0b77ac */ /* 0x000e620008000800 */
[----:B0-----:R-:W-:-:S04]  /*1050*/  LEA R0, R3, R0, 0x4 ;  /* 0x0000000003007211 */ /* 0x001fc800078e20ff */
[----:B------:R-:W-:-:S04]  /*1060*/  IMAD.U32 R3, RZ, RZ, UR9 ;  /* 0x00000009ff037e24 */ /* 0x000fc8000f8e00ff */
[----:B------:R-:W-:Y:S02]  /*1070*/  IMAD R3, R3, R0, UR7 ;  /* 0x0000000703037e24 */ /* 0x000fe4000f8e0200 */
[----:B--2---:R-:W-:Y:S02]  /*1080*/  IMAD R0, R7, UR9, RZ ;  /* 0x0000000907007c24 */ /* 0x004fe4000f8e02ff */
[----:B------:R-:W-:Y:S02]  /*1090*/  IMAD R3, R3, R7, R6 ;  /* 0x0000000703037224 */ /* 0x000fe400078e0206 */
[C---:B------:R-:W-:Y:S01]  /*10a0*/  IMAD R11, R0.reuse, 0xc, RZ ;  /* 0x0000000c000b7824 */ /* 0x040fe200078e02ff */
[C---:B------:R-:W-:Y:S01]  /*10b0*/  SHF.L.U32 R7, R0.reuse, 0x2, RZ ;  /* 0x0000000200077819 */ /* 0x040fe200000006ff */
[----:B---3--:R-:W-:Y:S01]  /*10c0*/  IMAD.WIDE.U32 R4, R3, 0x4, R4 ;  /* 0x0000000403047825 */ /* 0x008fe200078e0004 */
[----:B------:R-:W-:-:S03]  /*10d0*/  SHF.L.U32 R9, R0, 0x3, RZ ;  /* 0x0000000300097819 */ /* 0x000fc600000006ff */
[----:B-1----:R-:W-:Y:S01]  /*10e0*/  FMUL R3, R24, UR11 ;  /* 0x0000000b18037c20 */ /* 0x002fe20008400000 */
[----:B------:R-:W-:Y:S01]  /*10f0*/  FMUL R13, R18, UR11 ;  /* 0x0000000b120d7c20 */ /* 0x000fe20008400000 */
[----:B------:R-:W-:Y:S01]  /*1100*/  FMUL R15, R16, UR11 ;  /* 0x0000000b100f7c20 */ /* 0x000fe20008400000 */
[----:B------:R-:W-:Y:S01]  /*1110*/  FMUL R17, R20, UR11 ;  /* 0x0000000b14117c20 */ /* 0x000fe20008400000 */
[----:B------:R-:W-:-:S04]  /*1120*/  IMAD.WIDE R6, R7, 0x4, R4 ;  /* 0x0000000407067825 */ /* 0x000fc800078e0204 */
[----:B------:R-:W-:Y:S01]  /*1130*/  FMUL R19, R28, UR11 ;  /* 0x0000000b1c137c20 */ /* 0x000fe20008400000 */
[----:B------:R-:W-:Y:S01]  /*1140*/  STG.E desc[UR16][R4.64], R3 ;  /* 0x0000000304007986 */ /* 0x000fe2000c101910 */
[----:B------:R-:W-:Y:S01]  /*1150*/  FMUL R21, R26, UR11 ;  /* 0x0000000b1a157c20 */ /* 0x000fe20008400000 */
[----:B------:R-:W-:-:S04]  /*1160*/  IMAD.WIDE R8, R9, 0x4, R4 ;  /* 0x0000000409087825 */ /* 0x000fc800078e0204 */
[----:B------:R-:W-:Y:S01]  /*1170*/  FMUL R23, R2, UR11 ;  /* 0x0000000b02177c20 */ /* 0x000fe20008400000 */
[----:B------:R-:W-:Y:S01]  /*1180*/  STG.E desc[UR16][R6.64], R13 ;  /* 0x0000000d06007986 */ /* 0x000fe2000c101910 */
[----:B------:R-:W-:Y:S01]  /*1190*/  FMUL R25, R22, UR11 ;  /* 0x0000000b16197c20 */ /* 0x000fe20008400000 */
[----:B------:R-:W-:Y:S02]  /*11a0*/  IMAD.WIDE R10, R11, 0x4, R4 ;  /* 0x000000040b0a7825 */ /* 0x000fe400078e0204 */
[----:B------:R-:W-:Y:S04]  /*11b0*/  STG.E desc[UR16][R8.64], R15 ;  /* 0x0000000f08007986 */ /* 0x000fe8000c101910 */
[----:B------:R-:W-:Y:S04]  /*11c0*/  STG.E desc[UR16][R10.64], R17 ;  /* 0x000000110a007986 */ /* 0x000fe8000c101910 */
[----:B------:R-:W-:Y:S04]  /*11d0*/  STG.E desc[UR16][R4.64+0x80], R19 ;  /* 0x0000801304007986 */ /* 0x000fe8000c101910 */
[----:B------:R-:W-:Y:S04]  /*11e0*/  STG.E desc[UR16][R6.64+0x80], R21 ;  /* 0x0000801506007986 */ /* 0x000fe8000c101910 */
[----:B------:R-:W-:Y:S04]  /*11f0*/  STG.E desc[UR16][R8.64+0x80], R23 ;  /* 0x0000801708007986 */ /* 0x000fe8000c101910 */
[----:B------:R-:W-:Y:S01]  /*1200*/  STG.E desc[UR16][R10.64+0x80], R25 ;  /* 0x000080190a007986 */ /* 0x000fe2000c101910 */
[----:B------:R-:W-:Y:S05]  /*1210*/  EXIT ;  /* 0x000000000000794d */ /* 0x000fea0003800000 */
.L_x_614:
        /* <DEDUP_REMOVED lines=14> */
.L_x_1077:


//--------------------- .text._Z20filterActs_YxX_colorILi4ELi32ELi2ELi8ELi1ELb0ELb0EEvPfS0_S0_iiiiiiiiiiffi --------------------------
	.section	.text._Z20filterActs_YxX_colorILi4ELi32ELi2ELi8ELi1ELb0ELb0EEvPfS0_S0_iiiiiiiiiiffi,"ax",@progbits
	.align	128
        .global         _Z20filterActs_YxX_colorILi4ELi32ELi2ELi8ELi1ELb0ELb0EEvPfS0_S0_iiiiiiiiiiffi
        .type           _Z20filterActs_YxX_colorILi4ELi32ELi2ELi8ELi1ELb0ELb0EEvPfS0_S0_iiiiiiiiiiffi,@function
        .size           _Z20filterActs_YxX_colorILi4ELi32ELi2ELi8ELi1ELb0ELb0EEvPfS0_S0_iiiiiiiiiiffi,(.L_x_1078 - _Z20filterActs_YxX_colorILi4ELi32ELi2ELi8ELi1ELb0ELb0EEvPfS0_S0_iiiiiiiiiiffi)
        .other          _Z20filterActs_YxX_colorILi4ELi32ELi2ELi8ELi1ELb0ELb0EEvPfS0_S0_iiiiiiiiiiffi,@"STO_CUDA_ENTRY STV_DEFAULT"
_Z20filterActs_YxX_colorILi4ELi32ELi2ELi8ELi1ELb0ELb0EEvPfS0_S0_iiiiiiiiiiffi:
.text._Z20filterActs_YxX_colorILi4ELi32ELi2ELi8ELi1ELb0ELb0EEvPfS0_S0_iiiiiiiiiiffi:
        /* <DEDUP_REMOVED lines=124> */
.L_x_622:
        /* <DEDUP_REMOVED lines=13> */
.L_x_618:
[----:B------:R3:W-:Y:S02]  /*0890*/  STS [R5], RZ ;  /* 0x000000ff05007388 */ /* 0x0007e40000000800 */
.L_x_617:
[----:B-12---:R-:W-:Y:S05]  /*08a0*/  BSYNC.RECONVERGENT B0 ;  /* 0x0000000000007941 */ /* 0x006fea0003800200 */
.L_x_616:
        /* <DEDUP_REMOVED lines=51> */
.L_x_621:
[----:B------:R1:W-:Y:S04]  /*0be0*/  STS [R9], RZ ;  /* 0x000000ff09007388 */ /* 0x0003e80000000800 */
[----:B------:R1:W-:Y:S02]  /*0bf0*/  STS [R9+0x80], RZ ;  /* 0x000080ff09007388 */ /* 0x0003e40000000800 */
.L_x_620:
[----:B------:R-:W-:Y:S05]  /*0c00*/  BSYNC.RECONVERGENT B0 ;  /* 0x0000000000007941 */ /* 0x000fea0003800200 */
.L_x_619:
        /* <DEDUP_REMOVED lines=112> */
.L_x_615:
        /* <DEDUP_REMOVED lines=14> */
[----:B------:R-:W-:Y:S01]  /*13f0*/  FMUL R17, R17, UR13 ;  /* 0x0000000d11117c20 */ /* 0x000fe20008400000 */
[----:B------:R-:W-:Y:S01]  /*1400*/  MOV R5, UR9 ;  /* 0x0000000900057c02 */ /* 0x000fe20008000f00 */
[----:B------:R-:W-:Y:S01]  /*1410*/  FMUL R21, R21, UR13 ;  /* 0x0000000d15157c20 */ /* 0x000fe20008400000 */
[----:B------:R-:W-:Y:S01]  /*1420*/  FMUL R19, R19, UR13 ;  /* 0x0000000d13137c20 */ /* 0x000fe20008400000 */
[----:B------:R-:W-:Y:S01]  /*1430*/  FMUL R25, R25, UR13 ;  /* 0x0000000d19197c20 */ /* 0x000fe20008400000 */
[----:B------:R-:W-:Y:S01]  /*1440*/  FMUL R23, R23, UR13 ;  /* 0x0000000d17177c20 */ /* 0x000fe20008400000 */
[----:B------:R-:W-:-:S04]  /*1450*/  IMAD R5, R5, R4, UR7 ;  /* 0x0000000705057e24 */ /* 0x000fc8000f8e0204 */
[----:B--2---:R-:W-:Y:S02]  /*1460*/  IMAD R5, R5, R6, R0 ;  /* 0x0000000605057224 */ /* 0x004fe400078e0200 */
[----:B------:R-:W-:Y:S02]  /*1470*/  IMAD R0, R6, UR9, RZ ;  /* 0x0000000906007c24 */ /* 0x000fe4000f8e02ff */
[----:B----4-:R-:W-:-:S03]  /*1480*/  IMAD.WIDE.U32 R2, R5, 0x4, R2 ;  /* 0x0000000405027825 */ /* 0x010fc600078e0002 */
[C---:B------:R-:W-:Y:S01]  /*1490*/  SHF.L.U32 R5, R0.reuse, 0x2, RZ ;  /* 0x0000000200057819 */ /* 0x040fe200000006ff */
[C---:B------:R-:W-:Y:S01]  /*14a0*/  IMAD R7, R0.reuse, 0xc, RZ ;  /* 0x0000000c00077824 */ /* 0x040fe200078e02ff */
[C---:B------:R-:W-:Y:S01]  /*14b0*/  SHF.L.U32 R9, R0.reuse, 0x3, RZ ;  /* 0x0000000300097819 */ /* 0x040fe200000006ff */
[----:B------:R0:W-:Y:S01]  /*14c0*/  STG.E desc[UR14][R2.64], R15 ;  /* 0x0000000f02007986 */ /* 0x0001e2000c10190e */
[----:B------:R-:W-:Y:S01]  /*14d0*/  SHF.L.U32 R11, R0, 0x4, RZ ;  /* 0x00000004000b7819 */ /* 0x000fe200000006ff */
[----:B------:R-:W-:-:S04]  /*14e0*/  IMAD.WIDE R4, R5, 0x4, R2 ;  /* 0x0000000405047825 */ /* 0x000fc800078e0202 */
[--C-:B------:R-:W-:Y:S01]  /*14f0*/  IMAD.WIDE R8, R9, 0x4, R2.reuse ;  /* 0x0000000409087825 */ /* 0x100fe200078e0202 */
[----:B------:R-:W-:Y:S03]  /*1500*/  STG.E desc[UR14][R4.64], R27 ;  /* 0x0000001b04007986 */ /* 0x000fe6000c10190e */
[C---:B------:R-:W-:Y:S01]  /*1510*/  IMAD R31, R0.reuse, 0x18, RZ ;  /* 0x00000018001f7824 */ /* 0x040fe200078e02ff */
[----:B------:R1:W-:Y:S01]  /*1520*/  STG.E desc[UR14][R8.64], R29 ;  /* 0x0000001d08007986 */ /* 0x0003e2000c10190e */
[----:B0-----:R-:W-:Y:S02]  /*1530*/  IMAD R15, R0, 0x14, RZ ;  /* 0x00000014000f7824 */ /* 0x001fe400078e02ff */
[----:B------:R-:W-:-:S04]  /*1540*/  IMAD.WIDE R6, R7, 0x4, R2 ;  /* 0x0000000407067825 */ /* 0x000fc800078e0202 */
[----:B------:R-:W-:Y:S01]  /*1550*/  IMAD R35, R0, 0x1c, RZ ;  /* 0x0000001c00237824 */ /* 0x000fe200078e02ff */
[----:B------:R0:W-:Y:S01]  /*1560*/  STG.E desc[UR14][R6.64], R13 ;  /* 0x0000000d06007986 */ /* 0x0001e2000c10190e */
[----:B------:R-:W-:-:S04]  /*1570*/  IMAD.WIDE R10, R11, 0x4, R2 ;  /* 0x000000040b0a7825 */ /* 0x000fc800078e0202 */
[----:B-1----:R-:W-:Y:S01]  /*1580*/  FMUL R29, R28, UR13 ;  /* 0x0000000d1c1d7c20 */ /* 0x002fe20008400000 */
[--C-:B------:R-:W-:Y:S01]  /*1590*/  IMAD.WIDE R14, R15, 0x4, R2.reuse ;  /* 0x000000040f0e7825 */ /* 0x100fe200078e0202 */
[----:B------:R1:W-:Y:S03]  /*15a0*/  STG.E desc[UR14][R10.64], R33 ;  /* 0x000000210a007986 */ /* 0x0003e6000c10190e */
[--C-:B------:R-:W-:Y:S01]  /*15b0*/  IMAD.WIDE R26, R31, 0x4, R2.reuse ;  /* 0x000000041f1a7825 */ /* 0x100fe200078e0202 */
[----:B------:R2:W-:Y:S03]  /*15c0*/  STG.E desc[UR14][R14.64], R17 ;  /* 0x000000110e007986 */ /* 0x0005e6000c10190e */
[----:B0-----:R-:W-:Y:S01]  /*15d0*/  FMUL R13, R12, UR13 ;  /* 0x0000000d0c0d7c20 */ /* 0x001fe20008400000 */
[----:B------:R-:W-:Y:S01]  /*15e0*/  IMAD.WIDE R30, R35, 0x4, R2 ;  /* 0x00000004231e7825 */ /* 0x000fe200078e0202 */
[----:B------:R0:W-:Y:S03]  /*15f0*/  STG.E desc[UR14][R26.64], R21 ;  /* 0x000000151a007986 */ /* 0x0001e6000c10190e */
[----:B------:R-:W-:Y:S01]  /*1600*/  FMUL R35, R22, UR13 ;  /* 0x0000000d16237c20 */ /* 0x000fe20008400000 */
[----:B------:R-:W-:Y:S01]  /*1610*/  STG.E desc[UR14][R30.64], R19 ;  /* 0x000000131e007986 */ /* 0x000fe2000c10190e */
[----:B-1----:R-:W-:-:S03]  /*1620*/  FMUL R33, R16, UR13 ;  /* 0x0000000d10217c20 */ /* 0x002fc60008400000 */
        /* <DEDUP_REMOVED lines=11> */
.L_x_623:
        /* <DEDUP_REMOVED lines=10> */
.L_x_1078:


//--------------------- .text._Z20filterActs_YxX_colorILi4ELi32ELi2ELi4ELi1ELb0ELb1EEvPfS0_S0_iiiiiiiiiiffi --------------------------
	.section	.text._Z20filterActs_YxX_colorILi4ELi32ELi2ELi4ELi1ELb0ELb1EEvPfS0_S0_iiiiiiiiiiffi,"ax",@progbits
	.align	128
        .global         _Z20filterActs_YxX_colorILi4ELi32ELi2ELi4ELi1ELb0ELb1EEvPfS0_S0_iiiiiiiiiiffi
        .type           _Z20filterActs_YxX_colorILi4ELi32ELi2ELi4ELi1ELb0ELb1EEvPfS0_S0_iiiiiiiiiiffi,@function
        .size           _Z20filterActs_YxX_colorILi4ELi32ELi2ELi4ELi1ELb0ELb1EEvPfS0_S0_iiiiiiiiiiffi,(.L_x_1079 - _Z20filterActs_YxX_colorILi4ELi32ELi2ELi4ELi1ELb0ELb1EEvPfS0_S0_iiiiiiiiiiffi)
        .other          _Z20filterActs_YxX_colorILi4ELi32ELi2ELi4ELi1ELb0ELb1EEvPfS0_S0_iiiiiiiiiiffi,@"STO_CUDA_ENTRY STV_DEFAULT"
_Z20filterActs_YxX_colorILi4ELi32ELi2ELi4ELi1ELb0ELb1EEvPfS0_S0_iiiiiiiiiiffi:
.text._Z20filterActs_YxX_colorILi4ELi32ELi2ELi4ELi1ELb0ELb1EEvPfS0_S0_iiiiiiiiiiffi:
        /* <DEDUP_REMOVED lines=8> */
[----:B------:R-:W-:Y:S01]  /*0080*/  IMAD.MOV.U32 R22, RZ, RZ, RZ ;  /* 0x000000ffff167224 */ /* 0x000fe200078e00ff */
[----:B------:R-:W-:Y:S01]  /*0090*/  MOV R16, RZ ;  /* 0x000000ff00107202 */ /* 0x000fe20000000f00 */
[----:B------:R-:W-:Y:S01]  /*00a0*/  IMAD.MOV.U32 R26, RZ, RZ, RZ ;  /* 0x000000ffff1a7224 */ /* 0x000fe200078e00ff */
[----:B------:R-:W-:Y:S01]  /*00b0*/  MOV R24, RZ ;  /* 0x000000ff00187202 */ /* 0x000fe20000000f00 */
[----:B------:R-:W-:Y:S01]  /*00c0*/  IMAD.MOV.U32 R28, RZ, RZ, RZ ;  /* 0x000000ffff1c7224 */ /* 0x000fe200078e00ff */
        /* <DEDUP_REMOVED lines=13> */
[----:B--2---:R-:W-:Y:S01]  /*01a0*/  R2UR UR5, R2 ;  /* 0x00000000020572ca */ /* 0x004fe200000e0000 */
[----:B------:R-:W-:-:S12]  /*01b0*/  IMAD.MOV.U32 R2, RZ, RZ, RZ ;  /* 0x000000ffff027224 */ /* 0x000fd800078e00ff */
        /* <DEDUP_REMOVED lines=42> */
[----:B------:R-:W-:Y:S01]  /*0460*/  IMAD.HI.U32 R7, R5, R7, UR4 ;  /* 0x0000000405077e27 */ /* 0x000fe2000f8e0007 */
[----:B------:R-:W-:-:S04]  /*0470*/  MOV R5, UR6 ;  /* 0x0000000600057c02 */ /* 0x000fc80008000f00 */
[----:B------:R-:W-:Y:S01]  /*0480*/  R2UR UR4, R7 ;  /* 0x00000000070472ca */ /* 0x000fe200000e0000 */
[----:B------:R-:W-:Y:S01]  /*0490*/  IMAD R7, R0, 0x20, R9 ;  /* 0x0000002000077824 */ /* 0x000fe200078e0209 */
[----:B------:R-:W-:-:S04]  /*04a0*/  SHF.L.U32 R9, R9, 0x2, RZ ;  /* 0x0000000209097819 */ /* 0x000fc800000006ff */
[----:B------:R-:W-:-:S05]  /*04b0*/  SHF.R.U32.HI R13, RZ, 0x4, R7 ;  /* 0x00000004ff0d7819 */ /* 0x000fca0000011607 */
[----:B------:R-:W-:Y:S02]  /*04c0*/  IMAD R4, R13, UR9, R4 ;  /* 0x000000090d047c24 */ /* 0x000fe4000f8e0204 */
[----:B------:R-:W-:Y:S02]  /*04d0*/  UIMAD.WIDE.U32 UR4, UR4, UR8, URZ ;  /* 0x00000008040472a5 */ /* 0x000fe4000f8e00ff */
[----:B------:R-:W-:-:S04]  /*04e0*/  IMAD R4, R5, 0x10, R4 ;  /* 0x0000001005047824 */ /* 0x000fc800078e0204 */
[----:B------:R-:W-:Y:S01]  /*04f0*/  IMAD R3, RZ, RZ, -UR5 ;  /* 0x80000005ff037e24 */ /* 0x000fe2000f8e02ff */
[----:B------:R-:W-:Y:S01]  /*0500*/  UMOV UR4, 0x400 ;  /* 0x0000040000047882 */ /* 0x000fe20000000000 */
[----:B------:R-:W-:Y:S01]  /*0510*/  SHF.R.S32.HI R12, RZ, 0x1f, R4 ;  /* 0x0000001fff0c7819 */ /* 0x000fe20000011404 */
        /* <DEDUP_REMOVED lines=25> */
[----:B------:R-:W-:Y:S02]  /*06b0*/  IADD3 R11, P0, PT, R4, UR9, RZ ;  /* 0x00000009040b7c10 */ /* 0x000fe4000ff1e0ff */
[----:B------:R-:W-:Y:S01]  /*06c0*/  VIADD R3, R9, UR8 ;  /* 0x0000000809037c36 */ /* 0x000fe20008000000 */
[----:B------:R-:W-:Y:S01]  /*06d0*/  UIMAD UR4, UR12, UR13, UR7 ;  /* 0x0000000d0c0472a4 */ /* 0x000fe2000f8e0207 */
[----:B------:R-:W-:Y:S01]  /*06e0*/  MOV R5, UR9 ;  /* 0x0000000900057c02 */ /* 0x000fe20008000f00 */
[----:B---3--:R-:W-:Y:S02]  /*06f0*/  UIMAD UR9, UR5, UR14, UR15 ;  /* 0x0000000e050972a4 */ /* 0x008fe4000f8e020f */
[----:B------:R-:W-:Y:S01]  /*0700*/  LEA R14, R0, R3, 0x8 ;  /* 0x00000003000e7211 */ /* 0x000fe200078e40ff */
[----:B------:R-:W-:Y:S01]  /*0710*/  UIMAD UR14, UR4, UR14, UR15 ;  /* 0x0000000e040e72a4 */ /* 0x000fe2000f8e020f */
[----:B------:R-:W-:Y:S01]  /*0720*/  LEA.HI.X.SX32 R12, R5, R12, 0x1, P0 ;  /* 0x0000000c050c7211 */ /* 0x000fe200000f0eff */
[----:B------:R-:W-:Y:S01]  /*0730*/  UMOV UR5, URZ ;  /* 0x000000ff00057c82 */ /* 0x000fe20008000000 */
[----:B0-----:R-:W-:-:S09]  /*0740*/  UMOV UR4, URZ ;  /* 0x000000ff00047c82 */ /* 0x001fd20008000000 */
.L_x_631:
        /* <DEDUP_REMOVED lines=8> */
[----:B------:R-:W-:-:S04]  /*07d0*/  LEA R4, P0, R3, UR20, 0x2 ;  /* 0x0000001403047c11 */ /* 0x000fc8000f8010ff */
[----:B------:R-:W-:-:S06]  /*07e0*/  LEA.HI.X R5, R3, UR21, R5, 0x2, P0 ;  /* 0x0000001503057c11 */ /* 0x000fcc00080f1405 */
[----:B------:R-:W2:Y:S04]  /*07f0*/  LDG.E R5, desc[UR16][R4.64] ;  /* 0x0000001004057981 */ /* 0x000ea8000c1e1900 */
[----:B--2---:R0:W-:Y:S01]  /*0800*/  STS [R10], R5 ;  /* 0x000000050a007388 */ /* 0x0041e20000000800 */
[----:B------:R-:W-:Y:S05]  /*0810*/  BRA `(.L_x_626) ;  /* 0x0000000000047947 */ /* 0x000fea0003800000 */
.L_x_627:
[----:B------:R1:W-:Y:S02]  /*0820*/  STS [R10], RZ ;  /* 0x000000ff0a007388 */ /* 0x0003e40000000800 */
.L_x_626:
[----:B------:R-:W-:Y:S05]  /*0830*/  BSYNC.RECONVERGENT B0 ;  /* 0x0000000000007941 */ /* 0x000fea0003800200 */
.L_x_625:
        /* <DEDUP_REMOVED lines=10> */
[----:B0-----:R-:W-:Y:S01]  /*08e0*/  IMAD.MOV.U32 R4, RZ, RZ, RZ ;  /* 0x000000ffff047224 */ /* 0x001fe200078e00ff */
        /* <DEDUP_REMOVED lines=39> */
[----:B------:R-:W-:-:S04]  /*0b60*/  IMAD.MOV.U32 R3, RZ, RZ, RZ ;  /* 0x000000ffff037224 */ /* 0x000fc800078e00ff */
[----:B------:R-:W2:Y:S04]  /*0b70*/  @!P0 LDG.E R15, desc[UR16][R4.64+0x80] ;  /* 0x00008010040f8981 */ /* 0x000ea8000c1e1900 */
[----:B------:R-:W3:Y:S04]  /*0b80*/  @!P1 LDG.E R3, desc[UR16][R4.64] ;  /* 0x0000001004039981 */ /* 0x000ee8000c1e1900 */
[----:B------:R4:W-:Y:S04]  /*0b90*/  @P0 STS [R14+0x80], RZ ;  /* 0x000080ff0e000388 */ /* 0x0009e80000000800 */
[----:B--2---:R4:W-:Y:S04]  /*0ba0*/  @!P0 STS [R14+0x80], R15 ;  /* 0x0000800f0e008388 */ /* 0x0049e80000000800 */
[----:B---3--:R4:W-:Y:S01]  /*0bb0*/  STS [R14], R3 ;  /* 0x000000030e007388 */ /* 0x0089e20000000800 */
[----:B------:R-:W-:Y:S05]  /*0bc0*/  BRA `(.L_x_629) ;  /* 0x0000000000087947 */ /* 0x000fea0003800000 */
.L_x_630:
[----:B------:R2:W-:Y:S04]  /*0bd0*/  STS [R14], RZ ;  /* 0x000000ff0e007388 */ /* 0x0005e80000000800 */
[----:B------:R2:W-:Y:S02]  /*0be0*/  STS [R14+0x80], RZ ;  /* 0x000080ff0e007388 */ /* 0x0005e40000000800 */
.L_x_629:
[----:B------:R-:W-:Y:S05]  /*0bf0*/  BSYNC.RECONVERGENT B0 ;  /* 0x0000000000007941 */ /* 0x000fea0003800200 */
.L_x_628:
[----:B------:R-:W-:Y:S01]  /*0c00*/  BAR.SYNC.DEFER_BLOCKING 0x0 ;  /* 0x0000000000007b1d */ /* 0x000fe20000010000 */
[----:B------:R-:W-:Y:S01]  /*0c10*/  UIADD3 UR5, UPT, UPT, UR5, 0x4, URZ ;  /* 0x0000000405057890 */ /* 0x000fe2000fffe0ff */
[----:B------:R-:W-:Y:S01]  /*0c20*/  IADD3 R0, PT, PT, R0, 0x4, RZ ;  /* 0x0000000400007810 */ /* 0x000fe20007ffe0ff */
[----:B------:R-:W-:Y:S01]  /*0c30*/  ULEA UR4, UR23, UR4, 0x2 ;  /* 0x0000000417047291 */ /* 0x000fe2000f8e10ff */
[----:B------:R-:W-:Y:S01]  /*0c40*/  IADD3 R13, PT, PT, R13, 0x4, RZ ;  /* 0x000000040d0d7810 */ /* 0x000fe20007ffe0ff */
        /* <DEDUP_REMOVED lines=59> */
.L_x_624:
[----:B------:R-:W0:Y:S01]  /*1000*/  S2R R0, SR_TID.Y ;  /* 0x0000000000007919 */ /* 0x000e220000002200 */
[----:B------:R-:W1:Y:S01]  /*1010*/  LDCU UR5, c[0x0][0x3b8] ;  /* 0x00007700ff0577ac */ /* 0x000e620008000800 */
[----:B------:R-:W2:Y:S01]  /*1020*/  LDC R7, c[0x0][0x398] ;  /* 0x0000e600ff077b82 */ /* 0x000ea20000000800 */
[----:B------:R-:W-:Y:S01]  /*1030*/  IMAD.U32 R3, RZ, RZ, UR6 ;  /* 0x00000006ff037e24 */ /* 0x000fe2000f8e00ff */
[----:B------:R-:W-:Y:S01]  /*1040*/  BSSY.RECONVERGENT B0, `(.L_x_632) ;  /* 0x000001d000007945 */ /* 0x000fe20003800200 */
[----:B------:R-:W1:Y:S01]  /*1050*/  LDCU UR4, c[0x0][0x3b4] ;  /* 0x00007680ff0477ac */ /* 0x000e620008000800 */
[----:B------:R-:W-:-:S04]  /*1060*/  VIADD R8, R6, 0x20 ;  /* 0x0000002006087836 */ /* 0x000fc80000000000 */
        /* <DEDUP_REMOVED lines=12> */
[----:B------:R-:W-:-:S03]  /*1130*/  SHF.L.U32 R9, R0, 0x3, RZ ;  /* 0x0000000300097819 */ /* 0x000fc600000006ff */
        /* <DEDUP_REMOVED lines=13> */
.L_x_633:
[----:B------:R-:W-:Y:S05]  /*1210*/  BSYNC.RECONVERGENT B0 ;  /* 0x0000000000007941 */ /* 0x000fea0003800200 */
.L_x_632:
        /* <DEDUP_REMOVED lines=11> */
.L_x_634:
        /* <DEDUP_REMOVED lines=11> */
.L_x_1079:


//--------------------- .text._Z20filterActs_YxX_colorILi4ELi32ELi2ELi8ELi1ELb0ELb1EEvPfS0_S0_iiiiiiiiiiffi --------------------------
	.section	.text._Z20filterActs_YxX_colorILi4ELi32ELi2ELi8ELi1ELb0ELb1EEvPfS0_S0_iiiiiiiiiiffi,"ax",@progbits
	.align	128
        .global         _Z20filterActs_YxX_colorILi4ELi32ELi2ELi8ELi1ELb0ELb1EEvPfS0_S0_iiiiiiiiiiffi
        .type           _Z20filterActs_YxX_colorILi4ELi32ELi2ELi8ELi1ELb0ELb1EEvPfS0_S0_iiiiiiiiiiffi,@function
        .size           _Z20filterActs_YxX_colorILi4ELi32ELi2ELi8ELi1ELb0ELb1EEvPfS0_S0_iiiiiiiiiiffi,(.L_x_1080 - _Z20filterActs_YxX_colorILi4ELi32ELi2ELi8ELi1ELb0ELb1EEvPfS0_S0_iiiiiiiiiiffi)
        .other          _Z20filterActs_YxX_colorILi4ELi32ELi2ELi8ELi1ELb0ELb1EEvPfS0_S0_iiiiiiiiiiffi,@"STO_CUDA_ENTRY STV_DEFAULT"
_Z20filterActs_YxX_colorILi4ELi32ELi2ELi8ELi1ELb0ELb1EEvPfS0_S0_iiiiiiiiiiffi:
.text._Z20filterActs_YxX_colorILi4ELi32ELi2ELi8ELi1ELb0ELb1EEvPfS0_S0_iiiiiiiiiiffi:
        /* <DEDUP_REMOVED lines=120> */
.L_x_642:
        /* <DEDUP_REMOVED lines=13> */
.L_x_638:
[----:B------:R1:W-:Y:S02]  /*0850*/  STS [R5], RZ ;  /* 0x000000ff05007388 */ /* 0x0003e40000000800 */
.L_x_637:
[----:B------:R-:W-:Y:S05]  /*0860*/  BSYNC.RECONVERGENT B0 ;  /* 0x0000000000007941 */ /* 0x000fea0003800200 */
.L_x_636:
        /* <DEDUP_REMOVED lines=56> */
.L_x_641:
[----:B------:R2:W-:Y:S04]  /*0bf0*/  STS [R9], RZ ;  /* 0x000000ff09007388 */ /* 0x0005e80000000800 */
[----:B------:R2:W-:Y:S02]  /*0c00*/  STS [R9+0x80], RZ ;  /* 0x000080ff09007388 */ /* 0x0005e40000000800 */
.L_x_640:
[----:B------:R-:W-:Y:S05]  /*0c10*/  BSYNC.RECONVERGENT B0 ;  /* 0x0000000000007941 */ /* 0x000fea0003800200 */
.L_x_639:
        /* <DEDUP_REMOVED lines=112> */
.L_x_635:
        /* <DEDUP_REMOVED lines=49> */
.L_x_644:
[----:B------:R-:W-:Y:S05]  /*1630*/  BSYNC.RECONVERGENT B0 ;  /* 0x0000000000007941 */ /* 0x000fea0003800200 */
.L_x_643:
        /* <DEDUP_REMOVED lines=19> */
.L_x_645:
        /* <DEDUP_REMOVED lines=9> */
.L_x_1080:


//--------------------- .text._Z21filterActs_YxX_sparseILi4ELi32ELi4ELi4ELi2ELb1ELb0EEvPfS0_S0_iiiiiiiiiiiiffi --------------------------
	.section	.text._Z21filterActs_YxX_sparseILi4ELi32ELi4ELi4ELi2ELb1ELb0EEvPfS0_S0_iiiiiiiiiiiiffi,"ax",@progbits
	.align	128
        .global         _Z21filterActs_YxX_sparseILi4ELi32ELi4ELi4ELi2ELb1ELb0EEvPfS0_S0_iiiiiiiiiiiiffi
        .type           _Z21filterActs_YxX_sparseILi4ELi32ELi4ELi4ELi2ELb1ELb0EEvPfS0_S0_iiiiiiiiiiiiffi,@function
        .size           _Z21filterActs_YxX_sparseILi4ELi32ELi4ELi4ELi2ELb1ELb0EEvPfS0_S0_iiiiiiiiiiiiffi,(.L_x_1081 - _Z21filterActs_YxX_sparseILi4ELi32ELi4ELi4ELi2ELb1ELb0EEvPfS0_S0_iiiiiiiiiiiiffi)
        .other          _Z21filterActs_YxX_sparseILi4ELi32ELi4ELi4ELi2ELb1ELb0EEvPfS0_S0_iiiiiiiiiiiiffi,@"STO_CUDA_ENTRY STV_DEFAULT"
_Z21filterActs_YxX_sparseILi4ELi32ELi4ELi4ELi2ELb1ELb0EEvPfS0_S0_iiiiiiiiiiiiffi:
.text._Z21filterActs_YxX_sparseILi4ELi32ELi4ELi4ELi2ELb1ELb0EEvPfS0_S0_iiiiiiiiiiiiffi:
[----:B------:R-:W-:Y:S08]  /*0000*/  LDC R1, c[0x0][0x37c] ;  /* 0x0000df00ff017b82 */ /* 0x000ff00000000800 */
[----:B------:R-:W0:Y:S01]  /*0010*/  LDC.64 R2, c[0x0][0x3c0] ;  /* 0x0000f000ff027b82 */ /* 0x000e220000000a00 */
[----:B------:R-:W1:Y:S01]  /*0020*/  LDCU UR18, c[0x0][0x39c] ;  /* 0x00007380ff1277ac */ /* 0x000e620008000800 */
[----:B------:R-:W2:Y:S01]  /*0030*/  S2R R17, SR_TID.X ;  /* 0x0000000000117919 */ /* 0x000ea20000002100 */
[----:B------:R-:W-:Y:S01]  /*0040*/  HFMA2 R29, -RZ, RZ, 0, 0 ;  /* 0x00000000ff1d7431 */ /* 0x000fe200000001ff */
[----:B------:R-:W-:Y:S01]  /*0050*/  CS2R R24, SRZ ;  /* 0x0000000000187805 */ /* 0x000fe2000001ff00 */
[----:B------:R-:W3:Y:S01]  /*0060*/  LDCU UR13, c[0x0][0x3b8] ;  /* 0x00007700ff0d77ac */ /* 0x000ee20008000800 */
[----:B------:R-:W2:Y:S01]  /*0070*/  S2R R16, SR_CTAID.X ;  /* 0x0000000000107919 */ /* 0x000ea20000002500 */
[----:B------:R-:W-:Y:S01]  /*0080*/  HFMA2 R32, -RZ, RZ, 0, 0 ;  /* 0x00000000ff207431 */ /* 0x000fe200000001ff */
[----:B------:R-:W4:Y:S01]  /*0090*/  S2UR UR9, SR_CTAID.Y ;  /* 0x00000000000979c3 */ /* 0x000f220000002600 */
[----:B------:R-:W5:Y:S01]  /*00a0*/  LDCU.64 UR14, c[0x0][0x3a0] ;  /* 0x00007400ff0e77ac */ /* 0x000f620008000a00 */
[----:B------:R-:W-:-:S02]  /*00b0*/  CS2R R22, SRZ ;  /* 0x0000000000167805 */ /* 0x000fc4000001ff00 */
[----:B------:R-:W-:Y:S02]  /*00c0*/  MOV R34, RZ ;  /* 0x000000ff00227202 */ /* 0x000fe40000000f00 */
[----:B------:R-:W-:Y:S01]  /*00d0*/  CS2R R26, SRZ ;  /* 0x00000000001a7805 */ /* 0x000fe2000001ff00 */
[----:B------:R-:W5:Y:S01]  /*00e0*/  LDCU UR19, c[0x0][0x3d0] ;  /* 0x00007a00ff1377ac */ /* 0x000f620008000800 */
[----:B------:R-:W-:Y:S01]  /*00f0*/  MOV R14, RZ ;  /* 0x000000ff000e7202 */ /* 0x000fe20000000f00 */
[----:B------:R-:W5:Y:S01]  /*0100*/  LDC.64 R18, c[0x0][0x388] ;  /* 0x0000e200ff127b82 */ /* 0x000f620000000a00 */
[----:B------:R-:W5:Y:S01]  /*0110*/  LDCU.64 UR16, c[0x0][0x3a8] ;  /* 0x00007500ff1077ac */ /* 0x000f620008000a00 */
[----:B------:R-:W-:Y:S02]  /*0120*/  MOV R30, RZ ;  /* 0x000000ff001e7202 */ /* 0x000fe40000000f00 */
[----:B-1----:R-:W-:Y:S01]  /*0130*/  MOV R8, UR18 ;  /* 0x0000001200087c02 */ /* 0x002fe20008000f00 */
[----:B------:R-:W-:Y:S01]  /*0140*/  USHF.R.S32.HI UR4, URZ, 0x1f, UR18 ;  /* 0x0000001fff047899 */ /* 0x000fe20008011412 */
[----:B0-----:R-:W-:-:S03]  /*0150*/  IABS R0, R3 ;  /* 0x0000000300007213 */ /* 0x001fc60000000000 */
[----:B------:R-:W-:Y:S01]  /*0160*/  ULEA.HI UR4, UR4, UR18, URZ, 0x4 ;  /* 0x0000001204047291 */ /* 0x000fe2000f8f20ff */
[----:B------:R-:W-:Y:S01]  /*0170*/  IABS R8, R8 ;  /* 0x0000000800087213 */ /* 0x000fe20000000000 */
[----:B------:R-:W0:Y:S02]  /*0180*/  I2F.RP R6, R0 ;  /* 0x0000000000067306 */ /* 0x000e240000209400 */
[----:B------:R-:W-:Y:S01]  /*0190*/  USHF.R.S32.HI UR6, URZ, 0x4, UR4 ;  /* 0x00000004ff067899 */ /* 0x000fe20008011404 */
[----:B------:R-:W-:Y:S02]  /*01a0*/  ISETP.NE.AND P3, PT, R3, RZ, PT ;  /* 0x000000ff0300720c */ /* 0x000fe40003f65270 */
[----:B------:R-:W-:Y:S01]  /*01b0*/  UMOV UR4, URZ ;  /* 0x000000ff00047c82 */ /* 0x000fe20008000000 */
[----:B------:R-:W-:Y:S01]  /*01c0*/  UIADD3 UR7, UPT, UPT, URZ, -UR6, URZ ;  /* 0x80000006ff077290 */ /* 0x000fe2000fffe0ff */
[----:B------:R-:W-:Y:S01]  /*01d0*/  IABS R10, R2 ;  /* 0x00000002000a7213 */ /* 0x000fe20000000000 */
[----:B------:R-:W-:Y:S01]  /*01e0*/  UISETP.NE.U32.AND UP3, UPT, UR6, URZ, UPT ;  /* 0x000000ff0600728c */ /* 0x000fe2000bf65070 */
[----:B------:R-:W-:-:S02]  /*01f0*/  LOP3.LUT R2, R2, R3, RZ, 0x3c, !PT ;  /* 0x0000000302027212 */ /* 0x000fc400078e3cff */
[----:B------:R-:W1:Y:S01]  /*0200*/  I2F.U32.RP R7, UR6 ;  /* 0x0000000600077d06 */ /* 0x000e620008209000 */
[----:B--2---:R-:W-:-:S04]  /*0210*/  LEA R16, R16, R17, 0x7 ;  /* 0x0000001110107211 */ /* 0x004fc800078e38ff */
[----:B------:R-:W-:-:S03]  /*0220*/  VOTEU.ANY UP0, P3 ;  /* 0x0000000000ff7886 */ /* 0x000fc60001800100 */
[----:B0-----:R-:W0:Y:S08]  /*0230*/  MUFU.RCP R6, R6 ;  /* 0x0000000600067308 */ /* 0x001e300000001000 */
[----:B-1----:R-:W1:Y:S01]  /*0240*/  MUFU.RCP R7, R7 ;  /* 0x0000000700077308 */ /* 0x002e620000001000 */
[----:B0-----:R-:W-:-:S07]  /*0250*/  IADD3 R4, PT, PT, R6, 0xffffffe, RZ ;  /* 0x0ffffffe06047810 */ /* 0x001fce0007ffe0ff */
[----:B------:R0:W2:Y:S01]  /*0260*/  F2I.FTZ.U32.TRUNC.NTZ R5, R4 ;  /* 0x0000000400057305 */ /* 0x0000a2000021f000 */
[----:B-1----:R-:W-:Y:S02]  /*0270*/  IADD3 R6, PT, PT, R7, 0xffffffe, RZ ;  /* 0x0ffffffe07067810 */ /* 0x002fe40007ffe0ff */
[----:B---3--:R-:W-:Y:S01]  /*0280*/  MOV R7, UR13 ;  /* 0x0000000d00077c02 */ /* 0x008fe20008000f00 */
[----:B0-----:R-:W-:-:S04]  /*0290*/  HFMA2 R4, -RZ, RZ, 0, 0 ;  /* 0x00000000ff047431 */ /* 0x001fc800000001ff */
[----:B------:R-:W0:Y:S01]  /*02a0*/  F2I.FTZ.U32.TRUNC.NTZ R6, R6 ;  /* 0x0000000600067305 */ /* 0x000e22000021f000 */
[----:B--2---:R-:W-:-:S05]  /*02b0*/  IADD3 R9, PT, PT, RZ, -R5, RZ ;  /* 0x80000005ff097210 */ /* 0x004fca0007ffe0ff */
[----:B------:R-:W-:-:S04]  /*02c0*/  IMAD R9, R9, R0, RZ ;  /* 0x0000000009097224 */ /* 0x000fc800078e02ff */
[----:B------:R-:W-:Y:S01]  /*02d0*/  IMAD.HI.U32 R5, R5, R9, R4 ;  /* 0x0000000905057227 */ /* 0x000fe200078e0004 */
[----:B------:R-:W-:Y:S02]  /*02e0*/  IABS R9, R7 ;  /* 0x0000000700097213 */ /* 0x000fe40000000000 */
[----:B0-----:R-:W-:Y:S02]  /*02f0*/  R2UR UR5, R6 ;  /* 0x00000000060572ca */ /* 0x001fe400000e0000 */
[----:B------:R-:W-:Y:S01]  /*0300*/  R2UR UR12, R9 ;  /* 0x00000000090c72ca */ /* 0x000fe200000e0000 */
[----:B------:R-:W-:-:S05]  /*0310*/  IMAD.HI.U32 R4, R5, R8, RZ ;  /* 0x0000000805047227 */ /* 0x000fca00078e00ff */
[----:B------:R-:W-:-:S05]  /*0320*/  IADD3 R7, PT, PT, -R4, RZ, RZ ;  /* 0x000000ff04077210 */ /* 0x000fca0007ffe1ff */
[C---:B------:R-:W-:Y:S01]  /*0330*/  IMAD R7, R0.reuse, R7, R8 ;  /* 0x0000000700077224 */ /* 0x040fe200078e0208 */
[----:B------:R-:W-:Y:S01]  /*0340*/  UIMAD UR7, UR7, UR5, URZ ;  /* 0x00000005070772a4 */ /* 0x000fe2000f8e02ff */
[----:B------:R-:W0:Y:S01]  /*0350*/  I2F.RP R6, UR12 ;  /* 0x0000000c00067d06 */ /* 0x000e220008209400 */
[----:B------:R-:W-:Y:S02]  /*0360*/  LOP3.LUT R8, RZ, R3, RZ, 0x33, !PT ;  /* 0x00000003ff087212 */ /* 0x000fe400078e33ff */
[----:B------:R-:W-:Y:S01]  /*0370*/  ISETP.GT.U32.AND P2, PT, R0, R7, PT ;  /* 0x000000070000720c */ /* 0x000fe20003f44070 */
[----:B------:R-:W-:Y:S02]  /*0380*/  UIMAD.WIDE.U32 UR4, UR5, UR7, UR4 ;  /* 0x00000007050472a5 */ /* 0x000fe4000f8e0004 */
[----:B------:R-:W-:Y:S02]  /*0390*/  R2UR UR7, R8 ;  /* 0x00000000080772ca */ /* 0x000fe400000e0000 */
[----:B----4-:R-:W-:Y:S01]  /*03a0*/  UIMAD.WIDE.U32 UR4, UR5, UR9, URZ ;  /* 0x00000009050472a5 */ /* 0x010fe2000f8e00ff */
[----:B0-----:R-:W0:Y:S07]  /*03b0*/  MUFU.RCP R6, R6 ;  /* 0x0000000600067308 */ /* 0x001e2e0000001000 */
[-C--:B------:R-:W-:Y:S01]  /*03c0*/  @!P2 IADD3 R7, PT, PT, R7, -R0.reuse, RZ ;  /* 0x800000000707a210 */ /* 0x080fe20007ffe0ff */
[----:B------:R-:W-:Y:S01]  /*03d0*/  UMOV UR8, UR5 ;  /* 0x0000000500087c82 */ /* 0x000fe20008000000 */
[----:B------:R-:W-:Y:S01]  /*03e0*/  @!P2 IADD3 R4, PT, PT, R4, 0x1, RZ ;  /* 0x000000010404a810 */ /* 0x000fe20007ffe0ff */
[----:B------:R-:W-:Y:S01]  /*03f0*/  UIADD3 UR4, UPT, UPT, -UR8, URZ, URZ ;  /* 0x000000ff08047290 */ /* 0x000fe2000fffe1ff */
[----:B------:R-:W-:-:S02]  /*0400*/  ISETP.GE.U32.AND P1, PT, R7, R0, PT ;  /* 0x000000000700720c */ /* 0x000fc40003f26070 */
[----:B------:R-:W-:Y:S01]  /*0410*/  LOP3.LUT R7, R3, UR18, RZ, 0x3c, !PT ;  /* 0x0000001203077c12 */ /* 0x000fe2000f8e3cff */
[----:B------:R-:W-:-:S03]  /*0420*/  UIMAD UR4, UR6, UR4, UR9 ;  /* 0x00000004060472a4 */ /* 0x000fc6000f8e0209 */
[----:B------:R-:W-:Y:S01]  /*0430*/  ISETP.GE.AND P0, PT, R7, RZ, PT ;  /* 0x000000ff0700720c */ /* 0x000fe20003f06270 */
[----:B------:R-:W-:Y:S01]  /*0440*/  UISETP.GE.U32.AND UP1, UPT, UR4, UR6, UPT ;  /* 0x000000060400728c */ /* 0x000fe2000bf26070 */
[----:B------:R-:W-:Y:S02]  /*0450*/  MOV R7, UR7 ;  /* 0x0000000700077c02 */ /* 0x000fe40008000f00 */
[----:B0-----:R-:W-:-:S03]  /*0460*/  IADD3 R9, PT, PT, R6, 0xffffffe, RZ ;  /* 0x0ffffffe06097810 */ /* 0x001fc60007ffe0ff */
[----:B------:R-:W-:Y:S02]  /*0470*/  @P1 IADD3 R4, PT, PT, R4, 0x1, RZ ;  /* 0x0000000104041810 */ /* 0x000fe40007ffe0ff */
[----:B------:R-:W-:Y:S01]  /*0480*/  PLOP3.LUT P1, PT, PT, PT, UP0, 0x80, 0x8 ;  /* 0x000000000008781c */ /* 0x000fe20003f2f008 */
[----:B------:R-:W0:Y:S03]  /*0490*/  F2I.FTZ.U32.TRUNC.NTZ R9, R9 ;  /* 0x0000000900097305 */ /* 0x000e26000021f000 */
[----:B------:R-:W-:Y:S01]  /*04a0*/  @!P0 IADD3 R4, PT, PT, -R4, RZ, RZ ;  /* 0x000000ff04048210 */ /* 0x000fe20007ffe1ff */
[----:B------:R-:W-:Y:S02]  /*04b0*/  @UP1 UIADD3 UR4, UPT, UPT, -UR6, UR4, URZ ;  /* 0x0000000406041290 */ /* 0x000fe4000fffe1ff */
[----:B------:R-:W-:Y:S01]  /*04c0*/  @UP1 UIADD3 UR8, UPT, UPT, UR8, 0x1, URZ ;  /* 0x0000000108081890 */ /* 0x000fe2000fffe0ff */
[----:B------:R-:W-:Y:S01]  /*04d0*/  SEL R4, R7, R4, !P1 ;  /* 0x0000000407047207 */ /* 0x000fe20004800000 */
[----:B------:R-:W-:Y:S01]  /*04e0*/  IMAD.HI.U32 R7, R5, R10, RZ ;  /* 0x0000000a05077227 */ /* 0x000fe200078e00ff */
[----:B------:R-:W-:-:S02]  /*04f0*/  UISETP.GE.U32.AND UP2, UPT, UR4, UR6, UPT ;  /* 0x000000060400728c */ /* 0x000fc4000bf46070 */
[----:B------:R-:W-:Y:S01]  /*0500*/  IABS R6, R4 ;  /* 0x0000000400067213 */ /* 0x000fe20000000000 */
[----:B------:R-:W-:Y:S01]  /*0510*/  UMOV UR4, URZ ;  /* 0x000000ff00047c82 */ /* 0x000fe20008000000 */
[----:B------:R-:W-:Y:S01]  /*0520*/  IADD3 R5, PT, PT, -R7, RZ, RZ ;  /* 0x000000ff07057210 */ /* 0x000fe20007ffe1ff */
[----:B-----5:R-:W-:Y:S01]  /*0530*/  UISETP.NE.AND UP1, UPT, UR19, URZ, UPT ;  /* 0x000000ff1300728c */ /* 0x020fe2000bf25270 */
[----:B------:R-:W1:Y:S01]  /*0540*/  I2F.RP R8, R6 ;  /* 0x0000000600087306 */ /* 0x000e620000209400 */
[----:B0-----:R-:W-:Y:S02]  /*0550*/  R2UR UR5, R9 ;  /* 0x00000000090572ca */ /* 0x001fe400000e0000 */
[C---:B------:R-:W-:Y:S02]  /*0560*/  IMAD R9, R0.reuse, R5, R10 ;  /* 0x0000000500097224 */ /* 0x040fe400078e020a */
[----:B------:R-:W-:Y:S02]  /*0570*/  @UP2 UIADD3 UR8, UPT, UPT, UR8, 0x1, URZ ;  /* 0x0000000108082890 */ /* 0x000fe4000fffe0ff */
[----:B------:R-:W-:Y:S01]  /*0580*/  @!UP3 ULOP3.LUT UR8, URZ, UR6, URZ, 0x33, !UPT ;  /* 0x00000006ff08b292 */ /* 0x000fe2000f8e33ff */
[----:B------:R-:W-:Y:S01]  /*0590*/  ISETP.GT.U32.AND P1, PT, R0, R9, PT ;  /* 0x000000090000720c */ /* 0x000fe20003f24070 */
[----:B------:R-:W-:-:S04]  /*05a0*/  UISETP.NE.AND UP2, UPT, UR13, URZ, UPT ;  /* 0x000000ff0d00728c */ /* 0x000fc8000bf45270 */
[----:B------:R-:W-:Y:S01]  /*05b0*/  MOV R5, UR8 ;  /* 0x0000000800057c02 */ /* 0x000fe20008000f00 */
[----:B-1----:R-:W0:Y:S01]  /*05c0*/  MUFU.RCP R8, R8 ;  /* 0x0000000800087308 */ /* 0x002e220000001000 */
[----:B------:R-:W-:Y:S02]  /*05d0*/  UIADD3 UR10, UPT, UPT, URZ, -UR5, URZ ;  /* 0x80000005ff0a7290 */ /* 0x000fe4000fffe0ff */
[----:B------:R-:W-:Y:S02]  /*05e0*/  IABS R10, R5 ;  /* 0x00000005000a7213 */ /* 0x000fe40000000000 */
[----:B------:R-:W-:Y:S02]  /*05f0*/  UIMAD UR10, UR10, UR12, URZ ;  /* 0x0000000c0a0a72a4 */ /* 0x000fe4000f8e02ff */
[-C--:B------:R-:W-:Y:S02]  /*0600*/  @!P1 IADD3 R9, PT, PT, R9, -R0.reuse, RZ ;  /* 0x8000000009099210 */ /* 0x080fe40007ffe0ff */
[----:B------:R-:W-:Y:S01]  /*0610*/  R2UR UR11, R10 ;  /* 0x000000000a0b72ca */ /* 0x000fe200000e0000 */
[----:B------:R-:W-:Y:S01]  /*0620*/  UIMAD.WIDE.U32 UR4, UR5, UR10, UR4 ;  /* 0x0000000a050472a5 */ /* 0x000fe2000f8e0004 */
[----:B------:R-:W-:Y:S01]  /*0630*/  ISETP.GE.U32.AND P0, PT, R9, R0, PT ;  /* 0x000000000900720c */ /* 0x000fe20003f06070 */
[----:B------:R-:W-:Y:S01]  /*0640*/  UIADD3 UR10, UPT, UPT, -UR8, URZ, URZ ;  /* 0x000000ff080a7290 */ /* 0x000fe2000fffe1ff */
[----:B------:R-:W-:Y:S01]  /*0650*/  @!P1 IADD3 R7, PT, PT, R7, 0x1, RZ ;  /* 0x0000000107079810 */ /* 0x000fe20007ffe0ff */
[----:B------:R-:W1:Y:S01]  /*0660*/  S2R R0, SR_TID.Y ;  /* 0x0000000000007919 */ /* 0x000e620000002200 */
[----:B------:R-:W-:Y:S01]  /*0670*/  IABS R10, R4 ;  /* 0x00000004000a7213 */ /* 0x000fe20000000000 */
[----:B------:R-:W-:Y:S01]  /*0680*/  UIMAD UR9, UR6, UR10, UR9 ;  /* 0x0000000a060972a4 */ /* 0x000fe2000f8e0209 */
[----:B0-----:R-:W-:Y:S01]  /*0690*/  IADD3 R9, PT, PT, R8, 0xffffffe, RZ ;  /* 0x0ffffffe08097810 */ /* 0x001fe20007ffe0ff */
[----:B------:R-:W-:-:S02]  /*06a0*/  HFMA2 R8, -RZ, RZ, 0, 0 ;  /* 0x00000000ff087431 */ /* 0x000fc400000001ff */
[----:B------:R-:W-:Y:S02]  /*06b0*/  USHF.L.U32 UR9, UR9, 0x4, URZ ;  /* 0x0000000409097899 */ /* 0x000fe400080006ff */
[----:B------:R-:W-:Y:S01]  /*06c0*/  UIMAD.WIDE.U32 UR4, UR5, UR11, URZ ;  /* 0x0000000b050472a5 */ /* 0x000fe2000f8e00ff */
[----:B------:R-:W0:Y:S01]  /*06d0*/  F2I.FTZ.U32.TRUNC.NTZ R9, R9 ;  /* 0x0000000900097305 */ /* 0x000e22000021f000 */
[----:B------:R-:W-:Y:S02]  /*06e0*/  @P0 IADD3 R7, PT, PT, R7, 0x1, RZ ;  /* 0x0000000107070810 */ /* 0x000fe40007ffe0ff */
[----:B------:R-:W-:Y:S01]  /*06f0*/  UIADD3 UR4, UPT, UPT, -UR5, URZ, URZ ;  /* 0x000000ff05047290 */ /* 0x000fe2000fffe1ff */
[----:B------:R-:W-:Y:S01]  /*0700*/  ISETP.GE.AND P0, PT, R2, RZ, PT ;  /* 0x000000ff0200720c */ /* 0x000fe20003f06270 */
[----:B------:R-:W-:Y:S01]  /*0710*/  UIMAD UR10, UR15, UR14, URZ ;  /* 0x0000000e0f0a72a4 */ /* 0x000fe2000f8e02ff */
[----:B------:R-:W-:Y:S01]  /*0720*/  R2UR UR6, R7 ;  /* 0x00000000070672ca */ /* 0x000fe200000e0000 */
[----:B------:R-:W-:Y:S01]  /*0730*/  UIMAD UR4, UR12, UR4, UR11 ;  /* 0x000000040c0472a4 */ /* 0x000fe2000f8e020b */
[----:B------:R-:W-:Y:S01]  /*0740*/  MOV R2, UR9 ;  /* 0x0000000900027c02 */ /* 0x000fe20008000f00 */
[----:B------:R-:W2:Y:S03]  /*0750*/  LDCU.64 UR14, c[0x0][0x3b0] ;  /* 0x00007600ff0e77ac */ /* 0x000ea60008000a00 */
[----:B------:R-:W-:Y:S01]  /*0760*/  IABS R7, R2 ;  /* 0x0000000200077213 */ /* 0x000fe20000000000 */
[----:B------:R-:W-:Y:S01]  /*0770*/  UISETP.GT.U32.AND UP4, UPT, UR12, UR4, UPT ;  /* 0x000000040c00728c */ /* 0x000fe2000bf84070 */
[----:B------:R-:W-:Y:S01]  /*0780*/  IADD3 R2, PT, PT, RZ, -R10, RZ ;  /* 0x8000000aff027210 */ /* 0x000fe20007ffe0ff */
[----:B------:R-:W-:Y:S01]  /*0790*/  UIMAD UR11, UR16, UR16, URZ ;  /* 0x00000010100b72a4 */ /* 0x000fe2000f8e02ff */
[----:B0-----:R-:W-:-:S02]  /*07a0*/  IADD3 R3, PT, PT, RZ, -R9, RZ ;  /* 0x80000009ff037210 */ /* 0x001fc40007ffe0ff */
[----:B------:R-:W-:-:S03]  /*07b0*/  LOP3.LUT R10, R17, 0xf, RZ, 0xc0, !PT ;  /* 0x0000000f110a7812 */ /* 0x000fc600078ec0ff */
[----:B------:R-:W-:-:S03]  /*07c0*/  IMAD R3, R3, R6, RZ ;  /* 0x0000000603037224 */ /* 0x000fc600078e02ff */
[----:B------:R-:W-:Y:S01]  /*07d0*/  @!UP4 UIADD3 UR4, UPT, UPT, UR4, -UR12, URZ ;  /* 0x8000000c0404c290 */ /* 0x000fe2000fffe0ff */
[----:B------:R-:W-:Y:S01]  /*07e0*/  IMAD.HI.U32 R8, R9, R3, R8 ;  /* 0x0000000309087227 */ /* 0x000fe200078e0008 */
[----:B------:R-:W-:Y:S01]  /*07f0*/  @!P0 IADD3 R3, PT, PT, RZ, -UR6, RZ ;  /* 0x80000006ff038c10 */ /* 0x000fe2000fffe0ff */
[----:B------:R-:W-:Y:S02]  /*0800*/  @!UP4 UIADD3 UR5, UPT, UPT, UR5, 0x1, URZ ;  /* 0x000000010505c890 */ /* 0x000fe4000fffe0ff */
[----:B------:R-:W-:Y:S01]  /*0810*/  UISETP.GE.U32.AND UP3, UPT, UR4, UR12, UPT ;  /* 0x0000000c0400728c */ /* 0x000fe2000bf66070 */
[----:B------:R-:W-:Y:S01]  /*0820*/  @!P0 R2UR UR6, R3 ;  /* 0x00000000030682ca */ /* 0x000fe200000e0000 */
[----:B------:R-:W-:Y:S01]  /*0830*/  IMAD.HI.U32 R8, R8, R7, RZ ;  /* 0x0000000708087227 */ /* 0x000fe200078e00ff */
[----:B------:R-:W-:Y:S01]  /*0840*/  ULOP3.LUT UR4, UR8, UR13, URZ, 0x3c, !UPT ;  /* 0x0000000d08047292 */ /* 0x000fe2000f8e3cff */
[----:B------:R-:W-:Y:S01]  /*0850*/  PLOP3.LUT P0, PT, PT, PT, UP1, 0x80, 0x8 ;  /* 0x000000000008781c */ /* 0x000fe20003f0f018 */
[----:B--2---:R-:W-:Y:S01]  /*0860*/  UIMAD UR12, UR13, UR15, URZ ;  /* 0x0000000f0d0c72a4 */ /* 0x004fe2000f8e02ff */
[----:B------:R-:W-:Y:S01]  /*0870*/  IMAD R7, R8, R2, R7 ;  /* 0x0000000208077224 */ /* 0x000fe200078e0207 */
[----:B------:R-:W-:Y:S01]  /*0880*/  LOP3.LUT R2, R4, UR9, RZ, 0x3c, !PT ;  /* 0x0000000904027c12 */ /* 0x000fe2000f8e3cff */
[----:B------:R-:W-:-:S02]  /*0890*/  UISETP.GE.AND UP4, UPT, UR4, URZ, UPT ;  /* 0x000000ff0400728c */ /* 0x000fc4000bf86270 */
[----:B------:R-:W-:Y:S01]  /*08a0*/  @!UP1 UIMAD UR4, UR11, UR18, URZ ;  /* 0x000000120b0492a4 */ /* 0x000fe2000f8e02ff */
[----:B------:R-:W-:Y:S01]  /*08b0*/  ISETP.GT.U32.AND P3, PT, R6, R7, PT ;  /* 0x000000070600720c */ /* 0x000fe20003f64070 */
[----:B------:R-:W-:Y:S01]  /*08c0*/  @UP3 UIADD3 UR5, UPT, UPT, UR5, 0x1, URZ ;  /* 0x0000000105053890 */ /* 0x000fe2000fffe0ff */
[----:B------:R-:W-:Y:S01]  /*08d0*/  ISETP.GE.AND P1, PT, R2, RZ, PT ;  /* 0x000000ff0200720c */ /* 0x000fe20003f26270 */
[----:B------:R-:W-:Y:S01]  /*08e0*/  USEL UR15, UR7, UR6, !UP0 ;  /* 0x00000006070f7287 */ /* 0x000fe2000c000000 */
[----:B-1----:R-:W-:-:S03]  /*08f0*/  LEA R2, R0, R17, 0x5 ;  /* 0x0000001100027211 */ /* 0x002fc600078e28ff */
[----:B------:R-:W-:Y:S01]  /*0900*/  @!UP1 UIMAD UR4, UR15, UR4, URZ ;  /* 0x000000040f0492a4 */ /* 0x000fe2000f8e02ff */
[----:B------:R-:W-:Y:S01]  /*0910*/  SHF.R.U32.HI R3, RZ, 0x4, R2 ;  /* 0x00000004ff037819 */ /* 0x000fe20000011602 */
[----:B------:R-:W-:Y:S02]  /*0920*/  @!UP4 UIADD3 UR5, UPT, UPT, -UR5, URZ, URZ ;  /* 0x000000ff0505c290 */ /* 0x000fe4000fffe1ff */
[----:B------:R-:W-:Y:S02]  /*0930*/  @!UP1 UIMAD UR4, UR8, UR4, URZ ;  /* 0x00000004080492a4 */ /* 0x000fe4000f8e02ff */
[-C--:B------:R-:W-:Y:S01]  /*0940*/  @!P3 IADD3 R7, PT, PT, R7, -R6.reuse, RZ ;  /* 0x800000060707b210 */ /* 0x080fe20007ffe0ff */
[----:B------:R-:W-:Y:S01]  /*0950*/  IMAD R10, R3, UR18, R10 ;  /* 0x00000012030a7c24 */ /* 0x000fe2000f8e020a */
[----:B------:R-:W-:Y:S01]  /*0960*/  @!P3 IADD3 R8, PT, PT, R8, 0x1, RZ ;  /* 0x000000010808b810 */ /* 0x000fe20007ffe0ff */
[----:B------:R-:W-:Y:S01]  /*0970*/  UISETP.GE.AND UP0, UPT, UR15, 0x1, UPT ;  /* 0x000000010f00788c */ /* 0x000fe2000bf06270 */
[----:B------:R-:W-:Y:S01]  /*0980*/  ISETP.GE.U32.AND P2, PT, R7, R6, PT ;  /* 0x000000060700720c */ /* 0x000fe20003f46070 */
[----:B------:R-:W-:Y:S01]  /*0990*/  @!UP2 ULOP3.LUT UR5, URZ, UR13, URZ, 0x33, !UPT ;  /* 0x0000000dff05a292 */ /* 0x000fe2000f8e33ff */
[----:B------:R-:W-:-:S02]  /*09a0*/  IADD3 R7, PT, PT, R10, UR9, RZ ;  /* 0x000000090a077c10 */ /* 0x000fc4000fffe0ff */
[----:B------:R-:W-:Y:S02]  /*09b0*/  CS2R R10, SRZ ;  /* 0x00000000000a7805 */ /* 0x000fe4000001ff00 */
[----:B------:R-:W-:Y:S01]  /*09c0*/  ISETP.NE.AND P3, PT, R4, RZ, PT ;  /* 0x000000ff0400720c */ /* 0x000fe20003f65270 */
[----:B------:R-:W-:Y:S01]  /*09d0*/  UIADD3 UR6, UPT, UPT, -UR5, URZ, URZ ;  /* 0x000000ff05067290 */ /* 0x000fe2000fffe1ff */
[----:B------:R-:W-:Y:S01]  /*09e0*/  IADD3 R6, PT, PT, R0, UR9, RZ ;  /* 0x0000000900067c10 */ /* 0x000fe2000fffe0ff */
[----:B------:R-:W-:Y:S01]  /*09f0*/  IMAD.WIDE R18, R7, 0x4, R18 ;  /* 0x0000000407127825 */ /* 0x000fe200078e0212 */
[----:B------:R-:W-:Y:S01]  /*0a00*/  MOV R7, UR4 ;  /* 0x0000000400077c02 */ /* 0x000fe20008000f00 */
[----:B------:R-:W0:Y:S02]  /*0a10*/  LDCU UR4, c[0x0][0x398] ;  /* 0x00007300ff0477ac */ /* 0x000e240008000800 */
[----:B------:R-:W-:Y:S02]  /*0a20*/  IMAD R15, R6, UR12, R5 ;  /* 0x0000000c060f7c24 */ /* 0x000fe4000f8e0205 */
[----:B------:R-:W-:Y:S01]  /*0a30*/  HFMA2 R5, -RZ, RZ, 0, 0 ;  /* 0x00000000ff057431 */ /* 0x000fe200000001ff */
[----:B------:R-:W-:Y:S01]  /*0a40*/  @P2 IADD3 R8, PT, PT, R8, 0x1, RZ ;  /* 0x0000000108082810 */ /* 0x000fe20007ffe0ff */
[----:B------:R-:W-:Y:S01]  /*0a50*/  UIMAD UR8, UR13, UR6, UR8 ;  /* 0x000000060d0872a4 */ /* 0x000fe2000f8e0208 */
[----:B------:R-:W-:Y:S01]  /*0a60*/  @!P0 IMAD.WIDE R18, R7, 0x4, R18 ;  /* 0x0000000407128825 */ /* 0x000fe200078e0212 */
[----:B------:R-:W-:-:S02]  /*0a70*/  CS2R R6, SRZ ;  /* 0x0000000000067805 */ /* 0x000fc4000001ff00 */
[----:B------:R-:W-:Y:S01]  /*0a80*/  @!P1 IADD3 R8, PT, PT, -R8, RZ, RZ ;  /* 0x000000ff08089210 */ /* 0x000fe20007ffe1ff */
[----:B------:R-:W-:Y:S01]  /*0a90*/  UIMAD UR13, UR5, UR14, UR17 ;  /* 0x0000000e050d72a4 */ /* 0x000fe2000f8e0211 */
[----:B------:R-:W-:Y:S01]  /*0aa0*/  @!P3 LOP3.LUT R8, RZ, R4, RZ, 0x33, !PT ;  /* 0x00000004ff08b212 */ /* 0x000fe200078e33ff */
[----:B------:R-:W-:Y:S01]  /*0ab0*/  UIMAD UR8, UR8, UR14, UR17 ;  /* 0x0000000e080872a4 */ /* 0x000fe2000f8e0211 */
[----:B------:R-:W1:Y:S01]  /*0ac0*/  LDCU.64 UR16, c[0x0][0x358] ;  /* 0x00006b00ff1077ac */ /* 0x000e620008000a00 */
[----:B0-----:R-:W-:Y:S01]  /*0ad0*/  IMAD R15, R15, UR4, R16 ;  /* 0x000000040f0f7c24 */ /* 0x001fe2000f8e0210 */
[----:B------:R-:W-:Y:S09]  /*0ae0*/  BRA.U !UP0, `(.L_x_646) ;  /* 0x0000001508347547 */ /* 0x000ff2000b800000 */
[----:B------:R-:W0:Y:S01]  /*0af0*/  S2UR UR5, SR_CgaCtaId ;  /* 0x00000000000579c3 */ /* 0x000e220000008800 */
[----:B------:R-:W2:Y:S01]  /*0b00*/  LDCU UR7, c[0x0][0x3bc] ;  /* 0x00007780ff0777ac */ /* 0x000ea20008000800 */
[----:B------:R-:W-:Y:S01]  /*0b10*/  MOV R25, RZ ;  /* 0x000000ff00197202 */ /* 0x000fe20000000f00 */
[----:B------:R-:W-:Y:S02]  /*0b20*/  UMOV UR4, 0x400 ;  /* 0x0000040000047882 */ /* 0x000fe40000000000 */
[----:B------:R-:W-:Y:S02]  /*0b30*/  UIADD3 UR4, UPT, UPT, UR4, 0x200, URZ ;  /* 0x0000020004047890 */ /* 0x000fe4000fffe0ff */
[----:B--2---:R-:W-:-:S04]  /*0b40*/  UIMAD UR7, UR10, UR7, URZ ;  /* 0x000000070a0772a4 */ /* 0x004fc8000f8e02ff */
[----:B------:R-:W-:Y:S02]  /*0b50*/  UIMAD UR6, UR15, UR7, URZ ;  /* 0x000000070f0672a4 */ /* 0x000fe4000f8e02ff */
[----:B0-----:R-:W-:-:S04]  /*0b60*/  ULEA UR4, UR5, UR4, 0x18 ;  /* 0x0000000405047291 */ /* 0x001fc8000f8ec0ff */
[----:B------:R-:W-:Y:S02]  /*0b70*/  IMAD R16, R8, UR6, R16 ;  /* 0x0000000608107c24 */ /* 0x000fe4000f8e0210 */
[----:B------:R-:W-:Y:S01]  /*0b80*/  LEA R17, R17, UR4, 0x2 ;  /* 0x0000000411117c11 */ /* 0x000fe2000f8e10ff */
[----:B------:R-:W-:-:S06]  /*0b90*/  UMOV UR4, URZ ;  /* 0x000000ff00047c82 */ /* 0x000fcc0008000000 */
.L_x_654:
[----:B------:R-:W0:Y:S02]  /*0ba0*/  LDCU UR5, c[0x0][0x3a8] ;  /* 0x00007500ff0577ac */ /* 0x000e240008000800 */
[----:B0-----:R-:W-:-:S09]  /*0bb0*/  UISETP.NE.AND UP0, UPT, UR5, URZ, UPT ;  /* 0x000000ff0500728c */ /* 0x001fd2000bf05270 */
[----:B------:R-:W-:Y:S05]  /*0bc0*/  BRA.U !UP0, `(.L_x_647) ;  /* 0x0000001108f07547 */ /* 0x000fea000b800000 */
[----:B------:R-:W0:Y:S01]  /*0bd0*/  S2UR UR9, SR_CgaCtaId ;  /* 0x00000000000979c3 */ /* 0x000e220000008800 */
[----:B------:R-:W2:Y:S01]  /*0be0*/  LDCU UR5, c[0x0][0x39c] ;  /* 0x00007380ff0577ac */ /* 0x000ea20008000800 */
[----:B------:R-:W-:Y:S02]  /*0bf0*/  MOV R21, R3 ;  /* 0x0000000300157202 */ /* 0x000fe40000000f00 */
[----:B------:R-:W-:Y:S01]  /*0c00*/  MOV R4, R0 ;  /* 0x0000000000047202 */ /* 0x000fe20000000f00 */
[----:B------:R-:W3:Y:S01]  /*0c10*/  LDCU UR21, c[0x0][0x39c] ;  /* 0x00007380ff1577ac */ /* 0x000ee20008000800 */
[----:B------:R-:W4:Y:S01]  /*0c20*/  LDCU UR20, c[0x0][0x3bc] ;  /* 0x00007780ff1477ac */ /* 0x000f220008000800 */
[----:B------:R-:W0:Y:S01]  /*0c30*/  LDCU.64 UR18, c[0x0][0x380] ;  /* 0x00007000ff1277ac */ /* 0x000e220008000a00 */
[----:B--2---:R-:W-:-:S03]  /*0c40*/  UIMAD UR6, UR11, UR5, URZ ;  /* 0x000000050b0672a4 */ /* 0x004fc6000f8e02ff */
[----:B------:R-:W-:Y:S01]  /*0c50*/  UMOV UR5, 0x400 ;  /* 0x0000040000057882 */ /* 0x000fe20000000000 */
[----:B------:R-:W-:Y:S02]  /*0c60*/  UIMAD UR14, UR6, UR4, URZ ;  /* 0x00000004060e72a4 */ /* 0x000fe4000f8e02ff */
[----:B0-----:R-:W-:Y:S02]  /*0c70*/  ULEA UR5, UR9, UR5, 0x18 ;  /* 0x0000000509057291 */ /* 0x001fe4000f8ec0ff */
[----:B------:R-:W-:-:S04]  /*0c80*/  UIADD3 UR6, UPT, UPT, UR6, UR14, URZ ;  /* 0x0000000e06067290 */ /* 0x000fc8000fffe0ff */
[----:B------:R-:W-:Y:S01]  /*0c90*/  LEA R20, R0, UR5, 0x2 ;  /* 0x0000000500147c11 */ /* 0x000fe2000f8e10ff */
[----:B---34-:R-:W-:-:S07]  /*0ca0*/  UMOV UR5, URZ ;  /* 0x000000ff00057c82 */ /* 0x018fce0008000000 */
.L_x_653:
        /* <DEDUP_REMOVED lines=9> */
[----:B-1----:R-:W2:Y:S04]  /*0d40*/  @!P0 LDG.E R12, desc[UR16][R12.64] ;  /* 0x000000100c0c8981 */ /* 0x002ea8000c1e1900 */
        /* <DEDUP_REMOVED lines=13> */
.L_x_649:
[----:B-1----:R-:W-:Y:S05]  /*0e20*/  BSYNC.RECONVERGENT B0 ;  /* 0x0000000000007941 */ /* 0x002fea0003800200 */
.L_x_648:
[----:B------:R-:W-:Y:S04]  /*0e30*/  BSSY.RECONVERGENT B0, `(.L_x_650) ;  /* 0x000004c000007945 */ /* 0x000fe80003800200 */
[----:B------:R-:W-:Y:S05]  /*0e40*/  @P1 BRA `(.L_x_651) ;  /* 0x0000000400281947 */ /* 0x000fea0003800000 */
[----:B------:R-:W0:Y:S02]  /*0e50*/  LDC R13, c[0x0][0x3a8] ;  /* 0x0000ea00ff0d7b82 */ /* 0x000e240000000800 */
        /* <DEDUP_REMOVED lines=43> */
[----:B------:R-:W-:-:S05]  /*1110*/  LEA.HI.X R13, R13, UR19, R8, 0x2, P0 ;  /* 0x000000130d0d7c11 */ /* 0x000fca00080f1408 */
[----:B------:R-:W2:Y:S01]  /*1120*/  LDG.E R31, desc[UR16][R12.64] ;  /* 0x000000100c1f7981 */ /* 0x000ea2000c1e1900 */
[----:B------:R-:W-:Y:S02]  /*1130*/  MOV R9, UR7 ;  /* 0x0000000700097c02 */ /* 0x000fe40008000f00 */
[----:B------:R-:W-:Y:S01]  /*1140*/  LEA R28, R0, R17, 0x9 ;  /* 0x00000011001c7211 */ /* 0x000fe200078e48ff */
[----:B------:R-:W3:Y:S02]  /*1150*/  LDG.E R35, desc[UR16][R12.64+0x80] ;  /* 0x000080100c237981 */ /* 0x000ee4000c1e1900 */
[----:B------:R-:W-:Y:S02]  /*1160*/  IMAD.WIDE R8, R9, 0x4, R12 ;  /* 0x0000000409087825 */ /* 0x000fe400078e020c */
[----:B------:R-:W4:Y:S04]  /*1170*/  LDG.E R36, desc[UR16][R12.64+0x100] ;  /* 0x000100100c247981 */ /* 0x000f28000c1e1900 */
[----:B------:R-:W5:Y:S04]  /*1180*/  LDG.E R33, desc[UR16][R8.64] ;  /* 0x0000001008217981 */ /* 0x000f68000c1e1900 */
[----:B------:R-:W5:Y:S04]  /*1190*/  LDG.E R37, desc[UR16][R8.64+0x80] ;  /* 0x0000801008257981 */ /* 0x000f68000c1e1900 */
[----:B------:R-:W5:Y:S04]  /*11a0*/  LDG.E R13, desc[UR16][R12.64+0x180] ;  /* 0x000180100c0d7981 */ /* 0x000f68000c1e1900 */
[----:B------:R-:W5:Y:S04]  /*11b0*/  LDG.E R12, desc[UR16][R8.64+0x180] ;  /* 0x00018010080c7981 */ /* 0x000f68000c1e1900 */
[----:B--2---:R0:W-:Y:S04]  /*11c0*/  STS [R28], R31 ;  /* 0x0000001f1c007388 */ /* 0x0041e80000000800 */
[----:B0-----:R-:W2:Y:S04]  /*11d0*/  LDG.E R31, desc[UR16][R8.64+0x100] ;  /* 0x00010010081f7981 */ /* 0x001ea8000c1e1900 */
[----:B---3--:R3:W-:Y:S04]  /*11e0*/  STS [R28+0x80], R35 ;  /* 0x000080231c007388 */ /* 0x0087e80000000800 */
[----:B----4-:R3:W-:Y:S04]  /*11f0*/  STS [R28+0x100], R36 ;  /* 0x000100241c007388 */ /* 0x0107e80000000800 */
[----:B-----5:R3:W-:Y:S04]  /*1200*/  STS [R28+0x180], R13 ;  /* 0x0001800d1c007388 */ /* 0x0207e80000000800 */
[----:B------:R3:W-:Y:S04]  /*1210*/  STS [R28+0x800], R33 ;  /* 0x000800211c007388 */ /* 0x0007e80000000800 */
[----:B------:R3:W-:Y:S04]  /*1220*/  STS [R28+0x880], R37 ;  /* 0x000880251c007388 */ /* 0x0007e80000000800 */
[----:B------:R3:W-:Y:S04]  /*1230*/  STS [R28+0x980], R12 ;  /* 0x0009800c1c007388 */ /* 0x0007e80000000800 */
[----:B--2---:R3:W-:Y:S01]  /*1240*/  STS [R28+0x900], R31 ;  /* 0x0009001f1c007388 */ /* 0x0047e20000000800 */
[----:B------:R-:W-:Y:S05]  /*1250*/  BRA `(.L_x_651) ;  /* 0x0000000000247947 */ /* 0x000fea0003800000 */
.L_x_652:
[----:B------:R-:W-:-:S05]  /*1260*/  LEA R8, R0, R17, 0x9 ;  /* 0x0000001100087211 */ /* 0x000fca00078e48ff */
[----:B------:R1:W-:Y:S04]  /*1270*/  STS [R8], RZ ;  /* 0x000000ff08007388 */ /* 0x0003e80000000800 */
[----:B------:R1:W-:Y:S04]  /*1280*/  STS [R8+0x800], RZ ;  /* 0x000800ff08007388 */ /* 0x0003e80000000800 */
[----:B------:R1:W-:Y:S04]  /*1290*/  STS [R8+0x80], RZ ;  /* 0x000080ff08007388 */ /* 0x0003e80000000800 */
[----:B------:R1:W-:Y:S04]  /*12a0*/  STS [R8+0x880], RZ ;  /* 0x000880ff08007388 */ /* 0x0003e80000000800 */
[----:B------:R1:W-:Y:S04]  /*12b0*/  STS [R8+0x100], RZ ;  /* 0x000100ff08007388 */ /* 0x0003e80000000800 */
[----:B------:R1:W-:Y:S04]  /*12c0*/  STS [R8+0x900], RZ ;  /* 0x000900ff08007388 */ /* 0x0003e80000000800 */
[----:B------:R1:W-:Y:S04]  /*12d0*/  STS [R8+0x180], RZ ;  /* 0x000180ff08007388 */ /* 0x0003e80000000800 */
[----:B------:R1:W-:Y:S02]  /*12e0*/  STS [R8+0x980], RZ ;  /* 0x000980ff08007388 */ /* 0x0003e40000000800 */
.L_x_651:
[----:B------:R-:W-:Y:S05]  /*12f0*/  BSYNC.RECONVERGENT B0 ;  /* 0x0000000000007941 */ /* 0x000fea0003800200 */
.L_x_650:
        /* <DEDUP_REMOVED lines=8> */
[----:B------:R-:W2:Y:S04]  /*1380*/  LDS R9, [R17+0x80] ;  /* 0x0000800011097984 */ /* 0x000ea80000000800 */
[----:B------:R-:W3:Y:S04]  /*1390*/  LDS R35, [R17] ;  /* 0x0000000011237984 */ /* 0x000ee80000000800 */
[----:B01----:R-:W0:Y:S04]  /*13a0*/  LDS R8, [R17+0x100] ;  /* 0x0001000011087984 */ /* 0x003e280000000800 */
[----:B------:R-:W1:Y:S04]  /*13b0*/  LDS R28, [R17+0x180] ;  /* 0x00018000111c7984 */ /* 0x000e680000000800 */
[----:B------:R-:W4:Y:S04]  /*13c0*/  LDS R12, [R20+0x10] ;  /* 0x00001000140c7984 */ /* 0x000f280000000800 */
[----:B------:R-:W5:Y:S04]  /*13d0*/  LDS R37, [R20+0x20] ;  /* 0x0000200014257984 */ /* 0x000f680000000800 */
[----:B------:R-:W5:Y:S01]  /*13e0*/  LDS R33, [R20+0x30] ;  /* 0x0000300014217984 */ /* 0x000f620000000800 */
[C---:B--2---:R-:W-:Y:S01]  /*13f0*/  FFMA R31, R13.reuse, R9, R27 ;  /* 0x000000090d1f7223 */ /* 0x044fe2000000001b */
[C---:B---3--:R-:W-:Y:S01]  /*1400*/  FFMA R32, R13.reuse, R35, R32 ;  /* 0x000000230d207223 */ /* 0x048fe20000000020 */
[C---:B0-----:R-:W-:Y:S01]  /*1410*/  FFMA R30, R13.reuse, R8, R30 ;  /* 0x000000080d1e7223 */ /* 0x041fe2000000001e */
[----:B-1----:R-:W-:Y:S01]  /*1420*/  FFMA R27, R13, R28, R29 ;  /* 0x0000001c0d1b7223 */ /* 0x002fe2000000001d */
[-C--:B----4-:R-:W-:Y:S01]  /*1430*/  FFMA R26, R35, R12.reuse, R26 ;  /* 0x0000000c231a7223 */ /* 0x090fe2000000001a */
[CC--:B------:R-:W-:Y:S01]  /*1440*/  FFMA R13, R9.reuse, R12.reuse, R7 ;  /* 0x0000000c090d7223 */ /* 0x0c0fe20000000007 */
[-C--:B------:R-:W-:Y:S01]  /*1450*/  FFMA R6, R8, R12.reuse, R6 ;  /* 0x0000000c08067223 */ /* 0x080fe20000000006 */
[----:B------:R-:W-:Y:S01]  /*1460*/  FFMA R29, R28, R12, R22 ;  /* 0x0000000c1c1d7223 */ /* 0x000fe20000000016 */
[CC--:B-----5:R-:W-:Y:S01]  /*1470*/  FFMA R12, R9.reuse, R37.reuse, R5 ;  /* 0x00000025090c7223 */ /* 0x0e0fe20000000005 */
[-C--:B------:R-:W-:Y:S01]  /*1480*/  FFMA R36, R8, R37.reuse, R11 ;  /* 0x0000002508247223 */ /* 0x080fe2000000000b */
[----:B------:R-:W-:Y:S01]  /*1490*/  LDS R22, [R20+0x40] ;  /* 0x0000400014167984 */ /* 0x000fe20000000800 */
[----:B------:R-:W-:Y:S01]  /*14a0*/  FFMA R34, R28, R37, R34 ;  /* 0x000000251c227223 */ /* 0x000fe20000000022 */
[-C--:B------:R-:W-:Y:S01]  /*14b0*/  FFMA R24, R9, R33.reuse, R24 ;  /* 0x0000002109187223 */ /* 0x080fe20000000018 */
[-C--:B------:R-:W-:Y:S01]  /*14c0*/  FFMA R8, R8, R33.reuse, R23 ;  /* 0x0000002108087223 */ /* 0x080fe20000000017 */
[----:B------:R-:W0:Y:S01]  /*14d0*/  LDS R9, [R17+0x280] ;  /* 0x0002800011097984 */ /* 0x000e220000000800 */
[CC--:B------:R-:W-:Y:S01]  /*14e0*/  FFMA R10, R35.reuse, R33.reuse, R10 ;  /* 0x00000021230a7223 */ /* 0x0c0fe2000000000a */
[----:B------:R-:W-:Y:S01]  /*14f0*/  FFMA R25, R28, R33, R25 ;  /* 0x000000211c197223 */ /* 0x000fe20000000019 */
[----:B------:R-:W-:Y:S01]  /*1500*/  FFMA R14, R35, R37, R14 ;  /* 0x00000025230e7223 */ /* 0x000fe2000000000e */
[----:B------:R-:W1:Y:S04]  /*1510*/  LDS R11, [R17+0x380] ;  /* 0x00038000110b7984 */ /* 0x000e680000000800 */
[----:B------:R-:W2:Y:S04]  /*1520*/  LDS R23, [R17+0x200] ;  /* 0x0002000011177984 */ /* 0x000ea80000000800 */
[----:B------:R-:W3:Y:S04]  /*1530*/  LDS R5, [R17+0x300] ;  /* 0x0003000011057984 */ /* 0x000ee80000000800 */
[----:B------:R-:W4:Y:S04]  /*1540*/  LDS R33, [R20+0x50] ;  /* 0x0000500014217984 */ /* 0x000f280000000800 */
[----:B------:R-:W-:Y:S01]  /*1550*/  LDS R35, [R20+0x140] ;  /* 0x0001400014237984 */ /* 0x000fe20000000800 */
[----:B0-----:R-:W-:-:S03]  /*1560*/  FFMA R28, R22, R9, R31 ;  /* 0x00000009161c7223 */ /* 0x001fc6000000001f */
[----:B------:R-:W0:Y:S01]  /*1570*/  LDS R31, [R20+0x60] ;  /* 0x00006000141f7984 */ /* 0x000e220000000800 */
[----:B-1----:R-:W-:-:S03]  /*1580*/  FFMA R7, R22, R11, R27 ;  /* 0x0000000b16077223 */ /* 0x002fc6000000001b */
[----:B------:R-:W1:Y:S01]  /*1590*/  LDS R27, [R20+0x70] ;  /* 0x00007000141b7984 */ /* 0x000e620000000800 */
[C---:B--2---:R-:W-:Y:S01]  /*15a0*/  FFMA R32, R22.reuse, R23, R32 ;  /* 0x0000001716207223 */ /* 0x044fe20000000020 */
[----:B---3--:R-:W-:Y:S01]  /*15b0*/  FFMA R30, R22, R5, R30 ;  /* 0x00000005161e7223 */ /* 0x008fe2000000001e */
[-C--:B----4-:R-:W-:Y:S01]  /*15c0*/  FFMA R22, R9, R33.reuse, R13 ;  /* 0x0000002109167223 */ /* 0x090fe2000000000d */
[-C--:B------:R-:W-:Y:S01]  /*15d0*/  FFMA R13, R11, R33.reuse, R29 ;  /* 0x000000210b0d7223 */ /* 0x080fe2000000001d */
[-C--:B------:R-:W-:Y:S01]  /*15e0*/  FFMA R26, R23, R33.reuse, R26 ;  /* 0x00000021171a7223 */ /* 0x080fe2000000001a */
[----:B------:R-:W-:Y:S02]  /*15f0*/  FFMA R6, R5, R33, R6 ;  /* 0x0000002105067223 */ /* 0x000fe40000000006 */
[----:B------:R-:W-:Y:S01]  /*1600*/  LDS R33, [R20+0x90] ;  /* 0x0000900014217984 */ /* 0x000fe20000000800 */
[-C--:B0-----:R-:W-:Y:S01]  /*1610*/  FFMA R14, R23, R31.reuse, R14 ;  /* 0x0000001f170e7223 */ /* 0x081fe2000000000e */
[-C--:B------:R-:W-:Y:S01]  /*1620*/  FFMA R12, R9, R31.reuse, R12 ;  /* 0x0000001f090c7223 */ /* 0x080fe2000000000c */
[-C--:B------:R-:W-:Y:S01]  /*1630*/  FFMA R36, R5, R31.reuse, R36 ;  /* 0x0000001f05247223 */ /* 0x080fe20000000024 */
[----:B------:R-:W-:Y:S01]  /*1640*/  FFMA R29, R11, R31, R34 ;  /* 0x0000001f0b1d7223 */ /* 0x000fe20000000022 */
[-C--:B-1----:R-:W-:Y:S01]  /*1650*/  FFMA R24, R9, R27.reuse, R24 ;  /* 0x0000001b09187223 */ /* 0x082fe20000000018 */
[-C--:B------:R-:W-:Y:S01]  /*1660*/  FFMA R10, R23, R27.reuse, R10 ;  /* 0x0000001b170a7223 */ /* 0x080fe2000000000a */
[-C--:B------:R-:W-:Y:S01]  /*1670*/  FFMA R8, R5, R27.reuse, R8 ;  /* 0x0000001b05087223 */ /* 0x080fe20000000008 */
[----:B------:R-:W-:Y:S01]  /*1680*/  LDS R31, [R20+0x80] ;  /* 0x00008000141f7984 */ /* 0x000fe20000000800 */
[----:B------:R-:W-:-:S03]  /*1690*/  FFMA R11, R11, R27, R25 ;  /* 0x0000001b0b0b7223 */ /* 0x000fc60000000019 */
[----:B------:R-:W0:Y:S04]  /*16a0*/  LDS R9, [R17+0x480] ;  /* 0x0004800011097984 */ /* 0x000e280000000800 */
[----:B------:R-:W1:Y:S04]  /*16b0*/  LDS R23, [R17+0x400] ;  /* 0x0004000011177984 */ /* 0x000e680000000800 */
[----:B------:R-:W2:Y:S04]  /*16c0*/  LDS R5, [R17+0x500] ;  /* 0x0005000011057984 */ /* 0x000ea80000000800 */
[----:B------:R-:W3:Y:S04]  /*16d0*/  LDS R34, [R17+0x580] ;  /* 0x0005800011227984 */ /* 0x000ee80000000800 */
[----:B------:R-:W4:Y:S01]  /*16e0*/  LDS R25, [R20+0xb0] ;  /* 0x0000b00014197984 */ /* 0x000f220000000800 */
[C---:B0-----:R-:W-:Y:S01]  /*16f0*/  FFMA R27, R31.reuse, R9, R28 ;  /* 0x000000091f1b7223 */ /* 0x041fe2000000001c */
[----:B-1----:R-:W-:Y:S01]  /*1700*/  FFMA R32, R31, R23, R32 ;  /* 0x000000171f207223 */ /* 0x002fe20000000020 */
[----:B------:R-:W-:Y:S01]  /*1710*/  FFMA R26, R23, R33, R26 ;  /* 0x00000021171a7223 */ /* 0x000fe2000000001a */
[----:B--2---:R-:W-:Y:S01]  /*1720*/  FFMA R30, R31, R5, R30 ;  /* 0x000000051f1e7223 */ /* 0x004fe2000000001e */
[-C--:B------:R-:W-:Y:S01]  /*1730*/  FFMA R6, R5, R33.reuse, R6 ;  /* 0x0000002105067223 */ /* 0x080fe20000000006 */
[----:B---3--:R-:W-:Y:S01]  /*1740*/  FFMA R28, R31, R34, R7 ;  /* 0x000000221f1c7223 */ /* 0x008fe20000000007 */
[-C--:B------:R-:W-:Y:S01]  /*1750*/  FFMA R7, R9, R33.reuse, R22 ;  /* 0x0000002109077223 */ /* 0x080fe20000000016 */
[----:B------:R-:W0:Y:S01]  /*1760*/  LDS R31, [R20+0xa0] ;  /* 0x0000a000141f7984 */ /* 0x000e220000000800 */
[C---:B------:R-:W-:Y:S01]  /*1770*/  FFMA R22, R34.reuse, R33, R13 ;  /* 0x0000002122167223 */ /* 0x040fe2000000000d */
[-C--:B----4-:R-:W-:Y:S01]  /*1780*/  FFMA R10, R23, R25.reuse, R10 ;  /* 0x00000019170a7223 */ /* 0x090fe2000000000a */
[-C--:B------:R-:W-:Y:S01]  /*1790*/  FFMA R24, R9, R25.reuse, R24 ;  /* 0x0000001909187223 */ /* 0x080fe20000000018 */
[----:B------:R-:W-:Y:S01]  /*17a0*/  FFMA R8, R5, R25, R8 ;  /* 0x0000001905087223 */ /* 0x000fe20000000008 */
[----:B------:R-:W-:Y:S01]  /*17b0*/  LDS R33, [R20+0x100] ;  /* 0x0001000014217984 */ /* 0x000fe20000000800 */
[-C--:B0-----:R-:W-:Y:S01]  /*17c0*/  FFMA R13, R9, R31.reuse, R12 ;  /* 0x0000001f090d7223 */ /* 0x081fe2000000000c */
[-C--:B------:R-:W-:Y:S01]  /*17d0*/  FFMA R14, R23, R31.reuse, R14 ;  /* 0x0000001f170e7223 */ /* 0x080fe2000000000e */
[-C--:B------:R-:W-:Y:S01]  /*17e0*/  FFMA R36, R5, R31.reuse, R36 ;  /* 0x0000001f05247223 */ /* 0x080fe20000000024 */
[C---:B------:R-:W-:Y:S01]  /*17f0*/  FFMA R12, R34.reuse, R31, R29 ;  /* 0x0000001f220c7223 */ /* 0x040fe2000000001d */
[----:B------:R-:W-:Y:S01]  /*1800*/  LDS R23, [R17+0x600] ;  /* 0x0006000011177984 */ /* 0x000fe20000000800 */
[----:B------:R-:W-:-:S03]  /*1810*/  FFMA R34, R34, R25, R11 ;  /* 0x0000001922227223 */ /* 0x000fc6000000000b */
[----:B------:R-:W0:Y:S04]  /*1820*/  LDS R31, [R20+0xc0] ;  /* 0x0000c000141f7984 */ /* 0x000e280000000800 */
[----:B------:R-:W1:Y:S04]  /*1830*/  LDS R9, [R17+0x680] ;  /* 0x0006800011097984 */ /* 0x000e680000000800 */
[----:B------:R-:W2:Y:S04]  /*1840*/  LDS R5, [R17+0x700] ;  /* 0x0007000011057984 */ /* 0x000ea80000000800 */
[----:B------:R-:W3:Y:S04]  /*1850*/  LDS R29, [R17+0x780] ;  /* 0x00078000111d7984 */ /* 0x000ee80000000800 */
[----:B------:R-:W4:Y:S04]  /*1860*/  LDS R11, [R20+0xd0] ;  /* 0x0000d000140b7984 */ /* 0x000f280000000800 */
[----:B------:R-:W5:Y:S01]  /*1870*/  LDS R25, [R20+0xe0] ;  /* 0x0000e00014197984 */ /* 0x000f620000000800 */
[C---:B0-----:R-:W-:Y:S01]  /*1880*/  FFMA R32, R31.reuse, R23, R32 ;  /* 0x000000171f207223 */ /* 0x041fe20000000020 */
[C---:B-1----:R-:W-:Y:S01]  /*1890*/  FFMA R27, R31.reuse, R9, R27 ;  /* 0x000000091f1b7223 */ /* 0x042fe2000000001b */
[C---:B--2---:R-:W-:Y:S01]  /*18a0*/  FFMA R30, R31.reuse, R5, R30 ;  /* 0x000000051f1e7223 */ /* 0x044fe2000000001e */
[----:B---3--:R-:W-:-:S02]  /*18b0*/  FFMA R28, R31, R29, R28 ;  /* 0x0000001d1f1c7223 */ /* 0x008fc4000000001c */
[----:B------:R-:W0:Y:S01]  /*18c0*/  LDS R31, [R20+0xf0] ;  /* 0x0000f000141f7984 */ /* 0x000e220000000800 */
[-C--:B----4-:R-:W-:Y:S01]  /*18d0*/  FFMA R26, R23, R11.reuse, R26 ;  /* 0x0000000b171a7223 */ /* 0x090fe2000000001a */
[-C--:B------:R-:W-:Y:S01]  /*18e0*/  FFMA R7, R9, R11.reuse, R7 ;  /* 0x0000000b09077223 */ /* 0x080fe20000000007 */
[-C--:B------:R-:W-:Y:S01]  /*18f0*/  FFMA R6, R5, R11.reuse, R6 ;  /* 0x0000000b05067223 */ /* 0x080fe20000000006 */
[----:B------:R-:W-:Y:S01]  /*1900*/  FFMA R22, R29, R11, R22 ;  /* 0x0000000b1d167223 */ /* 0x000fe20000000016 */
[-C--:B-----5:R-:W-:Y:S01]  /*1910*/  FFMA R11, R5, R25.reuse, R36 ;  /* 0x00000019050b7223 */ /* 0x0a0fe20000000024 */
[-C--:B------:R-:W-:Y:S01]  /*1920*/  FFMA R13, R9, R25.reuse, R13 ;  /* 0x00000019090d7223 */ /* 0x080fe2000000000d */
[-C--:B------:R-:W-:Y:S01]  /*1930*/  FFMA R12, R29, R25.reuse, R12 ;  /* 0x000000191d0c7223 */ /* 0x080fe2000000000c */
[----:B------:R-:W-:Y:S01]  /*1940*/  FFMA R14, R23, R25, R14 ;  /* 0x00000019170e7223 */ /* 0x000fe2000000000e */
[----:B------:R-:W-:Y:S04]  /*1950*/  LDS R36, [R20+0x120] ;  /* 0x0001200014247984 */ /* 0x000fe80000000800 */
[----:B------:R-:W1:Y:S01]  /*1960*/  LDS R25, [R17+0x800] ;  /* 0x0008000011197984 */ /* 0x000e620000000800 */
[-C--:B0-----:R-:W-:Y:S01]  /*1970*/  FFMA R8, R5, R31.reuse, R8 ;  /* 0x0000001f05087223 */ /* 0x081fe20000000008 */
[----:B------:R-:W-:-:S02]  /*1980*/  FFMA R34, R29, R31, R34 ;  /* 0x0000001f1d227223 */ /* 0x000fc40000000022 */
[----:B------:R-:W0:Y:S01]  /*1990*/  LDS R5, [R17+0x980] ;  /* 0x0009800011057984 */ /* 0x000e220000000800 */
[-C--:B------:R-:W-:Y:S01]  /*19a0*/  FFMA R10, R23, R31.reuse, R10 ;  /* 0x0000001f170a7223 */ /* 0x080fe2000000000a */
[----:B------:R-:W-:Y:S02]  /*19b0*/  FFMA R9, R9, R31, R24 ;  /* 0x0000001f09097223 */ /* 0x000fe40000000018 */
[----:B------:R-:W2:Y:S04]  /*19c0*/  LDS R24, [R17+0x880] ;  /* 0x0008800011187984 */ /* 0x000ea80000000800 */
[----:B------:R-:W3:Y:S04]  /*19d0*/  LDS R23, [R17+0x900] ;  /* 0x0009000011177984 */ /* 0x000ee80000000800 */
[----:B------:R-:W4:Y:S01]  /*19e0*/  LDS R31, [R20+0x110] ;  /* 0x00011000141f7984 */ /* 0x000f220000000800 */
[----:B-1----:R-:W-:Y:S01]  /*19f0*/  FFMA R32, R33, R25, R32 ;  /* 0x0000001921207223 */ /* 0x002fe20000000020 */
[-C--:B------:R-:W-:Y:S01]  /*1a00*/  FFMA R14, R25, R36.reuse, R14 ;  /* 0x00000024190e7223 */ /* 0x080fe2000000000e */
[----:B0-----:R-:W-:Y:S01]  /*1a10*/  FFMA R29, R33, R5, R28 ;  /* 0x00000005211d7223 */ /* 0x001fe2000000001c */
[----:B------:R-:W-:Y:S01]  /*1a20*/  FFMA R12, R5, R36, R12 ;  /* 0x00000024050c7223 */ /* 0x000fe2000000000c */
[----:B------:R-:W0:Y:S01]  /*1a30*/  LDS R28, [R20+0x130] ;  /* 0x00013000141c7984 */ /* 0x000e220000000800 */
[C---:B--2---:R-:W-:Y:S01]  /*1a40*/  FFMA R27, R33.reuse, R24, R27 ;  /* 0x00000018211b7223 */ /* 0x044fe2000000001b */
[CC--:B------:R-:W-:Y:S01]  /*1a50*/  FFMA R13, R24.reuse, R36.reuse, R13 ;  /* 0x00000024180d7223 */ /* 0x0c0fe2000000000d */
[----:B---3--:R-:W-:Y:S01]  /*1a60*/  FFMA R30, R33, R23, R30 ;  /* 0x00000017211e7223 */ /* 0x008fe2000000001e */
[----:B------:R-:W-:Y:S01]  /*1a70*/  FFMA R11, R23, R36, R11 ;  /* 0x00000024170b7223 */ /* 0x000fe2000000000b */
[----:B------:R-:W-:Y:S01]  /*1a80*/  LDS R33, [R20+0x150] ;  /* 0x0001500014217984 */ /* 0x000fe20000000800 */
[-C--:B----4-:R-:W-:Y:S01]  /*1a90*/  FFMA R26, R25, R31.reuse, R26 ;  /* 0x0000001f191a7223 */ /* 0x090fe2000000001a */
[-C--:B------:R-:W-:Y:S01]  /*1aa0*/  FFMA R7, R24, R31.reuse, R7 ;  /* 0x0000001f18077223 */ /* 0x080fe20000000007 */
[-C--:B------:R-:W-:Y:S01]  /*1ab0*/  FFMA R6, R23, R31.reuse, R6 ;  /* 0x0000001f17067223 */ /* 0x080fe20000000006 */
[----:B------:R-:W-:-:S02]  /*1ac0*/  FFMA R22, R5, R31, R22 ;  /* 0x0000001f05167223 */ /* 0x000fc40000000016 */
[----:B------:R-:W1:Y:S01]  /*1ad0*/  LDS R31, [R17+0xa00] ;  /* 0x000a0000111f7984 */ /* 0x000e620000000800 */
[-C--:B0-----:R-:W-:Y:S01]  /*1ae0*/  FFMA R10, R25, R28.reuse, R10 ;  /* 0x0000001c190a7223 */ /* 0x081fe2000000000a */
[-C--:B------:R-:W-:Y:S01]  /*1af0*/  FFMA R9, R24, R28.reuse, R9 ;  /* 0x0000001c18097223 */ /* 0x080fe20000000009 */
[-C--:B------:R-:W-:Y:S01]  /*1b00*/  FFMA R8, R23, R28.reuse, R8 ;  /* 0x0000001c17087223 */ /* 0x080fe20000000008 */
[----:B------:R-:W-:Y:S01]  /*1b10*/  FFMA R34, R5, R28, R34 ;  /* 0x0000001c05227223 */ /* 0x000fe20000000022 */
[----:B------:R-:W0:Y:S04]  /*1b20*/  LDS R24, [R17+0xa80] ;  /* 0x000a800011187984 */ /* 0x000e280000000800 */
[----:B------:R-:W2:Y:S04]  /*1b30*/  LDS R25, [R17+0xb00] ;  /* 0x000b000011197984 */ /* 0x000ea80000000800 */
[----:B------:R-:W3:Y:S01]  /*1b40*/  LDS R23, [R17+0xb80] ;  /* 0x000b800011177984 */ /* 0x000ee20000000800 */
[----:B-1----:R-:W-:-:S03]  /*1b50*/  FFMA R32, R35, R31, R32 ;  /* 0x0000001f23207223 */ /* 0x002fc60000000020 */
[----:B------:R-:W1:Y:S01]  /*1b60*/  LDS R28, [R20+0x160] ;  /* 0x00016000141c7984 */ /* 0x000e620000000800 */
[----:B------:R-:W-:-:S03]  /*1b70*/  FFMA R26, R31, R33, R26 ;  /* 0x000000211f1a7223 */ /* 0x000fc6000000001a */
[----:B------:R-:W4:Y:S01]  /*1b80*/  LDS R5, [R20+0x170] ;  /* 0x0001700014057984 */ /* 0x000f220000000800 */
[C---:B0-----:R-:W-:Y:S01]  /*1b90*/  FFMA R27, R35.reuse, R24, R27 ;  /* 0x00000018231b7223 */ /* 0x041fe2000000001b */
[C---:B------:R-:W-:Y:S01]  /*1ba0*/  FFMA R7, R24.reuse, R33, R7 ;  /* 0x0000002118077223 */ /* 0x040fe20000000007 */
[----:B--2---:R-:W-:Y:S01]  /*1bb0*/  FFMA R30, R35, R25, R30 ;  /* 0x00000019231e7223 */ /* 0x004fe2000000001e */
[-C--:B------:R-:W-:Y:S01]  /*1bc0*/  FFMA R6, R25, R33.reuse, R6 ;  /* 0x0000002119067223 */ /* 0x080fe20000000006 */
[----:B---3--:R-:W-:Y:S01]  /*1bd0*/  FFMA R22, R23, R33, R22 ;  /* 0x0000002117167223 */ /* 0x008fe20000000016 */
[----:B------:R-:W-:Y:S01]  /*1be0*/  FFMA R29, R35, R23, R29 ;  /* 0x00000017231d7223 */ /* 0x000fe2000000001d */
[----:B------:R-:W-:Y:S01]  /*1bf0*/  LDS R33, [R17+0xc00] ;  /* 0x000c000011217984 */ /* 0x000fe20000000800 */
[-C--:B-1----:R-:W-:Y:S01]  /*1c00*/  FFMA R14, R31, R28.reuse, R14 ;  /* 0x0000001c1f0e7223 */ /* 0x082fe2000000000e */
[CC--:B------:R-:W-:Y:S01]  /*1c10*/  FFMA R13, R24.reuse, R28.reuse, R13 ;  /* 0x0000001c180d7223 */ /* 0x0c0fe2000000000d */
[-C--:B------:R-:W-:Y:S01]  /*1c20*/  FFMA R11, R25, R28.reuse, R11 ;  /* 0x0000001c190b7223 */ /* 0x080fe2000000000b */
[----:B------:R-:W-:Y:S01]  /*1c30*/  FFMA R12, R23, R28, R12 ;  /* 0x0000001c170c7223 */ /* 0x000fe2000000000c */
[-C--:B----4-:R-:W-:Y:S01]  /*1c40*/  FFMA R10, R31, R5.reuse, R10 ;  /* 0x000000051f0a7223 */ /* 0x090fe2000000000a */
[-C--:B------:R-:W-:Y:S01]  /*1c50*/  FFMA R9, R24, R5.reuse, R9 ;  /* 0x0000000518097223 */ /* 0x080fe20000000009 */
        /* <DEDUP_REMOVED lines=8> */
[----:B------:R-:W-:Y:S01]  /*1ce0*/  LDS R35, [R20+0x1c0] ;  /* 0x0001c00014237984 */ /* 0x000fe20000000800 */
[C---:B0-----:R-:W-:Y:S01]  /*1cf0*/  FFMA R32, R28.reuse, R33, R32 ;  /* 0x000000211c207223 */ /* 0x041fe20000000020 */
[C---:B-1----:R-:W-:Y:S01]  /*1d00*/  FFMA R27, R28.reuse, R24, R27 ;  /* 0x000000181c1b7223 */ /* 0x042fe2000000001b */
[C---:B--2---:R-:W-:Y:S01]  /*1d10*/  FFMA R30, R28.reuse, R31, R30 ;  /* 0x0000001f1c1e7223 */ /* 0x044fe2000000001e */
[----:B---3--:R-:W-:-:S02]  /*1d20*/  FFMA R29, R28, R25, R29 ;  /* 0x000000191c1d7223 */ /* 0x008fc4000000001d */
[----:B------:R-:W0:Y:S01]  /*1d30*/  LDS R28, [R20+0x1a0] ;  /* 0x0001a000141c7984 */ /* 0x000e220000000800 */
[-C--:B----4-:R-:W-:Y:S01]  /*1d40*/  FFMA R26, R33, R23.reuse, R26 ;  /* 0x00000017211a7223 */ /* 0x090fe2000000001a */
[CC--:B------:R-:W-:Y:S01]  /*1d50*/  FFMA R7, R24.reuse, R23.reuse, R7 ;  /* 0x0000001718077223 */ /* 0x0c0fe20000000007 */
[-C--:B------:R-:W-:Y:S01]  /*1d60*/  FFMA R6, R31, R23.reuse, R6 ;  /* 0x000000171f067223 */ /* 0x080fe20000000006 */
[----:B------:R-:W-:Y:S01]  /*1d70*/  FFMA R22, R25, R23, R22 ;  /* 0x0000001719167223 */ /* 0x000fe20000000016 */
[-C--:B-----5:R-:W-:Y:S01]  /*1d80*/  FFMA R10, R33, R5.reuse, R10 ;  /* 0x00000005210a7223 */ /* 0x0a0fe2000000000a */
[CC--:B------:R-:W-:Y:S01]  /*1d90*/  FFMA R9, R24.reuse, R5.reuse, R9 ;  /* 0x0000000518097223 */ /* 0x0c0fe20000000009 */
[-C--:B------:R-:W-:Y:S01]  /*1da0*/  FFMA R8, R31, R5.reuse, R8 ;  /* 0x000000051f087223 */ /* 0x080fe20000000008 */
[----:B------:R-:W1:Y:S01]  /*1db0*/  LDS R23, [R17+0xe00] ;  /* 0x000e000011177984 */ /* 0x000e620000000800 */
[-C--:B0-----:R-:W-:Y:S01]  /*1dc0*/  FFMA R14, R33, R28.reuse, R14 ;  /* 0x0000001c210e7223 */ /* 0x081fe2000000000e */
[-C--:B------:R-:W-:Y:S01]  /*1dd0*/  FFMA R13, R24, R28.reuse, R13 ;  /* 0x0000001c180d7223 */ /* 0x080fe2000000000d */
[-C--:B------:R-:W-:Y:S01]  /*1de0*/  FFMA R11, R31, R28.reuse, R11 ;  /* 0x0000001c1f0b7223 */ /* 0x080fe2000000000b */
[C---:B------:R-:W-:Y:S01]  /*1df0*/  FFMA R12, R25.reuse, R28, R12 ;  /* 0x0000001c190c7223 */ /* 0x040fe2000000000c */
[----:B------:R-:W-:Y:S01]  /*1e00*/  FFMA R28, R25, R5, R34 ;  /* 0x00000005191c7223 */ /* 0x000fe20000000022 */
[----:B------:R-:W0:Y:S04]  /*1e10*/  LDS R24, [R17+0xe80] ;  /* 0x000e800011187984 */ /* 0x000e280000000800 */
[----:B------:R-:W2:Y:S01]  /*1e20*/  LDS R31, [R17+0xf00] ;  /* 0x000f0000111f7984 */ /* 0x000ea20000000800 */
[----:B-1----:R-:W-:-:S03]  /*1e30*/  FFMA R32, R35, R23, R32 ;  /* 0x0000001723207223 */ /* 0x002fc60000000020 */
[----:B------:R-:W1:Y:S04]  /*1e40*/  LDS R33, [R17+0xf80] ;  /* 0x000f800011217984 */ /* 0x000e680000000800 */
[----:B------:R-:W3:Y:S04]  /*1e50*/  LDS R5, [R20+0x1d0] ;  /* 0x0001d00014057984 */ /* 0x000ee80000000800 */
[----:B------:R-:W4:Y:S04]  /*1e60*/  LDS R34, [R20+0x1e0] ;  /* 0x0001e00014227984 */ /* 0x000f280000000800 */
[----:B------:R-:W5:Y:S01]  /*1e70*/  LDS R25, [R20+0x1f0] ;  /* 0x0001f00014197984 */ /* 0x000f620000000800 */
[C---:B0-----:R-:W-:Y:S01]  /*1e80*/  FFMA R27, R35.reuse, R24, R27 ;  /* 0x00000018231b7223 */ /* 0x041fe2000000001b */
[C---:B--2---:R-:W-:Y:S01]  /*1e90*/  FFMA R30, R35.reuse, R31, R30 ;  /* 0x0000001f231e7223 */ /* 0x044fe2000000001e */
[----:B-1----:R-:W-:Y:S01]  /*1ea0*/  FFMA R29, R35, R33, R29 ;  /* 0x00000021231d7223 */ /* 0x002fe2000000001d */
[-C--:B---3--:R-:W-:Y:S01]  /*1eb0*/  FFMA R26, R23, R5.reuse, R26 ;  /* 0x00000005171a7223 */ /* 0x088fe2000000001a */
[CC--:B------:R-:W-:Y:S01]  /*1ec0*/  FFMA R7, R24.reuse, R5.reuse, R7 ;  /* 0x0000000518077223 */ /* 0x0c0fe20000000007 */
[-C--:B------:R-:W-:Y:S01]  /*1ed0*/  FFMA R6, R31, R5.reuse, R6 ;  /* 0x000000051f067223 */ /* 0x080fe20000000006 */
[----:B------:R-:W-:Y:S01]  /*1ee0*/  FFMA R22, R33, R5, R22 ;  /* 0x0000000521167223 */ /* 0x000fe20000000016 */
[-C--:B----4-:R-:W-:Y:S01]  /*1ef0*/  FFMA R14, R23, R34.reuse, R14 ;  /* 0x00000022170e7223 */ /* 0x090fe2000000000e */
[CC--:B------:R-:W-:Y:S01]  /*1f00*/  FFMA R5, R24.reuse, R34.reuse, R13 ;  /* 0x0000002218057223 */ /* 0x0c0fe2000000000d */
[-C--:B------:R-:W-:Y:S01]  /*1f10*/  FFMA R11, R31, R34.reuse, R11 ;  /* 0x000000221f0b7223 */ /* 0x080fe2000000000b */
[----:B------:R-:W-:Y:S01]  /*1f20*/  FFMA R34, R33, R34, R12 ;  /* 0x0000002221227223 */ /* 0x000fe2000000000c */
[-C--:B-----5:R-:W-:Y:S01]  /*1f30*/  FFMA R10, R23, R25.reuse, R10 ;  /* 0x00000019170a7223 */ /* 0x0a0fe2000000000a */
[-C--:B------:R-:W-:Y:S01]  /*1f40*/  FFMA R24, R24, R25.reuse, R9 ;  /* 0x0000001918187223 */ /* 0x080fe20000000009 */
[-C--:B------:R-:W-:Y:S01]  /*1f50*/  FFMA R23, R31, R25.reuse, R8 ;  /* 0x000000191f177223 */ /* 0x080fe20000000008 */
[----:B------:R-:W-:Y:S01]  /*1f60*/  FFMA R25, R33, R25, R28 ;  /* 0x0000001921197223 */ /* 0x000fe2000000001c */
[----:B------:R-:W-:Y:S06]  /*1f70*/  BAR.SYNC.DEFER_BLOCKING 0x0 ;  /* 0x0000000000007b1d */ /* 0x000fec0000010000 */
[----:B------:R-:W-:Y:S05]  /*1f80*/  BRA.U !UP0, `(.L_x_653) ;  /* 0xffffffed08487547 */ /* 0x000fea000b83ffff */
.L_x_647:
[----:B------:R-:W-:-:S04]  /*1f90*/  UIADD3 UR4, UPT, UPT, UR4, 0x2, URZ ;  /* 0x0000000204047890 */ /* 0x000fc8000fffe0ff */
[----:B------:R-:W-:-:S09]  /*1fa0*/  UISETP.GE.AND UP0, UPT, UR4, UR15, UPT ;  /* 0x0000000f0400728c */ /* 0x000fd2000bf06270 */
[----:B------:R-:W-:Y:S05]  /*1fb0*/  BRA.U !UP0, `(.L_x_654) ;  /* 0xffffffe908f87547 */ /* 0x000fea000b83ffff */
.L_x_646:
[----:B------:R-:W0:Y:S01]  /*1fc0*/  LDC.64 R2, c[0x0][0x390] ;  /* 0x0000e400ff027b82 */ /* 0x000e220000000a00 */
[----:B------:R-:W2:Y:S01]  /*1fd0*/  LDCU UR5, c[0x0][0x3b8] ;  /* 0x00007700ff0577ac */ /* 0x000ea20008000800 */
[----:B------:R-:W2:Y:S06]  /*1fe0*/  LDCU UR6, c[0x0][0x3b4] ;  /* 0x00007680ff0677ac */ /* 0x000eac0008000800 */
[----:B------:R-:W3:Y:S01]  /*1ff0*/  LDC R0, c[0x0][0x398] ;  /* 0x0000e600ff007b82 */ /* 0x000ee20000000800 */
[----:B------:R-:W4:Y:S01]  /*2000*/  LDCU.64 UR18, c[0x0][0x3c8] ;  /* 0x00007900ff1277ac */ /* 0x000f220008000a00 */
[----:B0-----:R-:W-:-:S05]  /*2010*/  IMAD.WIDE.U32 R2, R15, 0x4, R2 ;  /* 0x000000040f027825 */ /* 0x001fca00078e0002 */
[----:B-1----:R-:W5:Y:S01]  /*2020*/  LDG.E R4, desc[UR16][R2.64] ;  /* 0x0000001002047981 */ /* 0x002f62000c1e1900 */
[----:B--2---:R-:W-:Y:S01]  /*2030*/  UIMAD UR5, UR5, UR6, URZ ;  /* 0x00000006050572a4 */ /* 0x004fe2000f8e02ff */
[----:B----4-:R-:W-:-:S05]  /*2040*/  FMUL R13, R32, UR19 ;  /* 0x00000013200d7c20 */ /* 0x010fca0008400000 */
[----:B---3--:R-:W-:-:S05]  /*2050*/  IMAD R0, R0, UR5, RZ ;  /* 0x0000000500007c24 */ /* 0x008fca000f8e02ff */
[----:B------:R-:W-:-:S05]  /*2060*/  SHF.L.U32 R9, R0, 0x2, RZ ;  /* 0x0000000200097819 */ /* 0x000fca00000006ff */
[----:B------:R-:W-:-:S04]  /*2070*/  IMAD.WIDE R8, R9, 0x4, R2 ;  /* 0x0000000409087825 */ /* 0x000fc800078e0202 */
[----:B-----5:R-:W-:-:S05]  /*2080*/  FFMA R15, R4, UR18, R13 ;  /* 0x00000012040f7c23 */ /* 0x020fca000800000d */
        /* <DEDUP_REMOVED lines=9> */
[----:B------:R-:W-:-:S04]  /*2120*/  IMAD R21, R0, 0xc, RZ ;  /* 0x0000000c00157824 */ /* 0x000fc800078e02ff */
[----:B0-----:R-:W-:-:S04]  /*2130*/  IMAD.WIDE R14, R21, 0x4, R2 ;  /* 0x00000004150e7825 */ /* 0x001fc800078e0202 */
        /* <DEDUP_REMOVED lines=23> */
[----:B0-----:R-:W-:-:S04]  /*22b0*/  FMUL R19, R30, UR19 ;  /* 0x000000131e137c20 */ /* 0x001fc80008400000 */
[----:B----4-:R-:W-:-:S05]  /*22c0*/  FFMA R19, R0, UR18, R19 ;  /* 0x0000001200137c23 */ /* 0x010fca0008000013 */
[----:B------:R-:W-:Y:S04]  /*22d0*/  STG.E desc[UR16][R2.64+0x100], R19 ;  /* 0x0001001302007986 */ /* 0x000fe8000c101910 */
[----:B------:R-:W4:Y:S01]  /*22e0*/  LDG.E R0, desc[UR16][R8.64+0x100] ;  /* 0x0001001008007981 */ /* 0x000f22000c1e1900 */
[----:B--2---:R-:W-:-:S04]  /*22f0*/  FMUL R7, R6, UR19 ;  /* 0x0000001306077c20 */ /* 0x004fc80008400000 */
[----:B----4-:R-:W-:-:S05]  /*2300*/  FFMA R7, R0, UR18, R7 ;  /* 0x0000001200077c23 */ /* 0x010fca0008000007 */
        /* <DEDUP_REMOVED lines=14> */
[----:B---3--:R-:W-:-:S04]  /*23f0*/  FMUL R5, R22, UR19 ;  /* 0x0000001316057c20 */ /* 0x008fc80008400000 */
        /* <DEDUP_REMOVED lines=11> */
.L_x_655:
        /* <DEDUP_REMOVED lines=13> */
.L_x_1081:


//--------------------- .text._Z21filterActs_YxX_sparseILi4ELi32ELi4ELi8ELi2ELb1ELb0EEvPfS0_S0_iiiiiiiiiiiiffi --------------------------
	.section	.text._Z21filterActs_YxX_sparseILi4ELi32ELi4ELi8ELi2ELb1ELb0EEvPfS0_S0_iiiiiiiiiiiiffi,"ax",@progbits
	.align	128
        .global         _Z21filterActs_YxX_sparseILi4ELi32ELi4ELi8ELi2ELb1ELb0EEvPfS0_S0_iiiiiiiiiiiiffi
        .type           _Z21filterActs_YxX_sparseILi4ELi32ELi4ELi8ELi2ELb1ELb0EEvPfS0_S0_iiiiiiiiiiiiffi,@function
        .size           _Z21filterActs_YxX_sparseILi4ELi32ELi4ELi8ELi2ELb1ELb0EEvPfS0_S0_iiiiiiiiiiiiffi,(.L_x_1082 - _Z21filterActs_YxX_sparseILi4ELi32ELi4ELi8ELi2ELb1ELb0EEvPfS0_S0_iiiiiiiiiiiiffi)
        .other          _Z21filterActs_YxX_sparseILi4ELi32ELi4ELi8ELi2ELb1ELb0EEvPfS0_S0_iiiiiiiiiiiiffi,@"STO_CUDA_ENTRY STV_DEFAULT"
_Z21filterActs_YxX_sparseILi4ELi32ELi4ELi8ELi2ELb1ELb0EEvPfS0_S0_iiiiiiiiiiiiffi:
.text._Z21filterActs_YxX_sparseILi4ELi32ELi4ELi8ELi2ELb1ELb0EEvPfS0_S0_iiiiiiiiiiiiffi:
[----:B------:R-:W-:Y:S08]  /*0000*/  LDC R1, c[0x0][0x37c] ;  /* 0x0000df00ff017b82 */ /* 0x000ff00000000800 */
[----:B------:R-:W0:Y:S01]  /*0010*/  LDC.64 R2, c[0x0][0x3c0] ;  /* 0x0000f000ff027b82 */ /* 0x000e220000000a00 */
[----:B------:R-:W1:Y:S01]  /*0020*/  LDCU UR18, c[0x0][0x39c] ;  /* 0x00007380ff1277ac */ /* 0x000e620008000800 */
[----:B------:R-:W2:Y:S01]  /*0030*/  S2R R24, SR_TID.Y ;  /* 0x0000000000187919 */ /* 0x000ea20000002200 */
[----:B------:R-:W-:Y:S01]  /*0040*/  HFMA2 R46, -RZ, RZ, 0, 0 ;  /* 0x00000000ff2e7431 */ /* 0x000fe200000001ff */
[----:B------:R-:W-:Y:S01]  /*0050*/  CS2R R42, SRZ ;  /* 0x00000000002a7805 */ /* 0x000fe2000001ff00 */
[----:B------:R-:W3:Y:S01]  /*0060*/  LDCU UR13, c[0x0][0x3b8] ;  /* 0x00007700ff0d77ac */ /* 0x000ee20008000800 */
[----:B------:R-:W2:Y:S01]  /*0070*/  S2R R29, SR_TID.X ;  /* 0x00000000001d7919 */ /* 0x000ea20000002100 */
[----:B------:R-:W-:Y:S01]  /*0080*/  HFMA2 R37, -RZ, RZ, 0, 0 ;  /* 0x00000000ff257431 */ /* 0x000fe200000001ff */
[----:B------:R-:W4:Y:S01]  /*0090*/  S2UR UR9, SR_CTAID.Y ;  /* 0x00000000000979c3 */ /* 0x000f220000002600 */
[----:B------:R-:W5:Y:S01]  /*00a0*/  LDCU UR20, c[0x0][0x3d0] ;  /* 0x00007a00ff1477ac */ /* 0x000f620008000800 */
[----:B------:R-:W3:Y:S01]  /*00b0*/  S2R R32, SR_CTAID.X ;  /* 0x0000000000207919 */ /* 0x000ee20000002500 */
[----:B------:R-:W-:-:S02]  /*00c0*/  MOV R44, RZ ;  /* 0x000000ff002c7202 */ /* 0x000fc40000000f00 */
[----:B------:R-:W-:Y:S01]  /*00d0*/  CS2R R40, SRZ ;  /* 0x0000000000287805 */ /* 0x000fe2000001ff00 */
[----:B------:R-:W5:Y:S01]  /*00e0*/  LDCU.64 UR16, c[0x0][0x3a8] ;  /* 0x00007500ff1077ac */ /* 0x000f620008000a00 */
[----:B------:R-:W-:Y:S02]  /*00f0*/  CS2R R38, SRZ ;  /* 0x0000000000267805 */ /* 0x000fe4000001ff00 */
[----:B------:R-:W-:Y:S01]  /*0100*/  CS2R R12, SRZ ;  /* 0x00000000000c7805 */ /* 0x000fe2000001ff00 */
[----:B------:R-:W5:Y:S01]  /*0110*/  LDC.64 R26, c[0x0][0x388] ;  /* 0x0000e200ff1a7b82 */ /* 0x000f620000000a00 */
[----:B------:R-:W5:Y:S01]  /*0120*/  LDCU.64 UR14, c[0x0][0x3b0] ;  /* 0x00007600ff0e77ac */ /* 0x000f620008000a00 */
[----:B------:R-:W-:Y:S02]  /*0130*/  CS2R R14, SRZ ;  /* 0x00000000000e7805 */ /* 0x000fe4000001ff00 */
[----:B-1----:R-:W-:Y:S02]  /*0140*/  MOV R9, UR18 ;  /* 0x0000001200097c02 */ /* 0x002fe40008000f00 */
[----:B------:R-:W-:Y:S01]  /*0150*/  CS2R R16, SRZ ;  /* 0x0000000000107805 */ /* 0x000fe2000001ff00 */
[----:B------:R-:W-:Y:S01]  /*0160*/  USHF.R.S32.HI UR4, URZ, 0x1f, UR18 ;  /* 0x0000001fff047899 */ /* 0x000fe20008011412 */
[----:B------:R-:W-:-:S02]  /*0170*/  CS2R R18, SRZ ;  /* 0x0000000000127805 */ /* 0x000fc4000001ff00 */
[----:B------:R-:W-:Y:S02]  /*0180*/  IABS R9, R9 ;  /* 0x0000000900097213 */ /* 0x000fe40000000000 */
[----:B------:R-:W-:Y:S02]  /*0190*/  CS2R R20, SRZ ;  /* 0x0000000000147805 */ /* 0x000fe4000001ff00 */
[----:B0-----:R-:W-:Y:S01]  /*01a0*/  IABS R8, R3 ;  /* 0x0000000300087213 */ /* 0x001fe20000000000 */
[----:B------:R-:W-:Y:S01]  /*01b0*/  ULEA.HI UR4, UR4, UR18, URZ, 0x5 ;  /* 0x0000001204047291 */ /* 0x000fe2000f8f28ff */
[----:B------:R-:W-:Y:S02]  /*01c0*/  ISETP.NE.AND P3, PT, R3, RZ, PT ;  /* 0x000000ff0300720c */ /* 0x000fe40003f65270 */
[----:B------:R-:W-:Y:S01]  /*01d0*/  CS2R R22, SRZ ;  /* 0x0000000000167805 */ /* 0x000fe2000001ff00 */
[----:B------:R-:W0:Y:S01]  /*01e0*/  I2F.RP R0, R8 ;  /* 0x0000000800007306 */ /* 0x000e220000209400 */
[----:B------:R-:W-:-:S03]  /*01f0*/  USHF.R.S32.HI UR7, URZ, 0x5, UR4 ;  /* 0x00000005ff077899 */ /* 0x000fc60008011404 */
[----:B------:R-:W-:Y:S01]  /*0200*/  UMOV UR4, URZ ;  /* 0x000000ff00047c82 */ /* 0x000fe20008000000 */
[----:B------:R-:W-:Y:S02]  /*0210*/  UIADD3 UR8, UPT, UPT, URZ, -UR7, URZ ;  /* 0x80000007ff087290 */ /* 0x000fe4000fffe0ff */
[----:B------:R-:W-:Y:S01]  /*0220*/  UISETP.NE.U32.AND UP3, UPT, UR7, URZ, UPT ;  /* 0x000000ff0700728c */ /* 0x000fe2000bf65070 */
[C---:B--2---:R-:W-:Y:S02]  /*0230*/  LEA.HI R25, R29.reuse, R24, RZ, 0x1b ;  /* 0x000000181d197211 */ /* 0x044fe400078fd8ff */
[----:B------:R-:W1:Y:S01]  /*0240*/  I2F.U32.RP R6, UR7 ;  /* 0x0000000700067d06 */ /* 0x000e620008209000 */
[----:B------:R-:W-:Y:S01]  /*0250*/  VOTEU.ANY UP0, P3 ;  /* 0x0000000000ff7886 */ /* 0x000fe20001800100 */
[----:B------:R-:W-:Y:S02]  /*0260*/  LOP3.LUT R28, R29, 0x1f, RZ, 0xc0, !PT ;  /* 0x0000001f1d1c7812 */ /* 0x000fe400078ec0ff */
[----:B---3--:R-:W-:-:S04]  /*0270*/  LEA R32, R32, R29, 0x7 ;  /* 0x0000001d20207211 */ /* 0x008fc800078e38ff */
[----:B0-----:R-:W0:Y:S08]  /*0280*/  MUFU.RCP R0, R0 ;  /* 0x0000000000007308 */ /* 0x001e300000001000 */
[----:B-1----:R-:W1:Y:S01]  /*0290*/  MUFU.RCP R6, R6 ;  /* 0x0000000600067308 */ /* 0x002e620000001000 */
[----:B0-----:R-:W-:-:S07]  /*02a0*/  IADD3 R4, PT, PT, R0, 0xffffffe, RZ ;  /* 0x0ffffffe00047810 */ /* 0x001fce0007ffe0ff */
[----:B------:R0:W2:Y:S01]  /*02b0*/  F2I.FTZ.U32.TRUNC.NTZ R5, R4 ;  /* 0x0000000400057305 */ /* 0x0000a2000021f000 */
[----:B-1----:R-:W-:Y:S01]  /*02c0*/  IADD3 R0, PT, PT, R6, 0xffffffe, RZ ;  /* 0x0ffffffe06007810 */ /* 0x002fe20007ffe0ff */
[----:B0-----:R-:W-:-:S06]  /*02d0*/  HFMA2 R4, -RZ, RZ, 0, 0 ;  /* 0x00000000ff047431 */ /* 0x001fcc00000001ff */
[----:B------:R-:W0:Y:S01]  /*02e0*/  F2I.FTZ.U32.TRUNC.NTZ R0, R0 ;  /* 0x0000000000007305 */ /* 0x000e22000021f000 */
[----:B--2---:R-:W-:-:S05]  /*02f0*/  IADD3 R7, PT, PT, RZ, -R5, RZ ;  /* 0x80000005ff077210 */ /* 0x004fca0007ffe0ff */
[----:B------:R-:W-:-:S04]  /*0300*/  IMAD R7, R7, R8, RZ ;  /* 0x0000000807077224 */ /* 0x000fc800078e02ff */
[----:B------:R-:W-:Y:S01]  /*0310*/  IMAD.HI.U32 R5, R5, R7, R4 ;  /* 0x0000000705057227 */ /* 0x000fe200078e0004 */
[----:B------:R-:W-:Y:S02]  /*0320*/  MOV R7, R9 ;  /* 0x0000000900077202 */ /* 0x000fe40000000f00 */
[----:B0-----:R-:W-:Y:S02]  /*0330*/  R2UR UR5, R0 ;  /* 0x00000000000572ca */ /* 0x001fe400000e0000 */
[----:B------:R-:W-:Y:S01]  /*0340*/  LOP3.LUT R0, R3, UR18, RZ, 0x3c, !PT ;  /* 0x0000001203007c12 */ /* 0x000fe2000f8e3cff */
[----:B------:R-:W-:-:S03]  /*0350*/  IMAD.HI.U32 R4, R5, R7, RZ ;  /* 0x0000000705047227 */ /* 0x000fc600078e00ff */
[----:B------:R-:W-:Y:S02]  /*0360*/  ISETP.GE.AND P0, PT, R0, RZ, PT ;  /* 0x000000ff0000720c */ /* 0x000fe40003f06270 */
[----:B------:R-:W-:-:S05]  /*0370*/  IADD3 R9, PT, PT, -R4, RZ, RZ ;  /* 0x000000ff04097210 */ /* 0x000fca0007ffe1ff */
[----:B------:R-:W-:Y:S01]  /*0380*/  IMAD R7, R8, R9, R7 ;  /* 0x0000000908077224 */ /* 0x000fe200078e0207 */
[----:B------:R-:W-:Y:S01]  /*0390*/  MOV R9, UR13 ;  /* 0x0000000d00097c02 */ /* 0x000fe20008000f00 */
[----:B------:R-:W-:-:S03]  /*03a0*/  UIMAD UR8, UR8, UR5, URZ ;  /* 0x00000005080872a4 */ /* 0x000fc6000f8e02ff */
[----:B------:R-:W-:Y:S01]  /*03b0*/  IABS R6, R9 ;  /* 0x0000000900067213 */ /* 0x000fe20000000000 */
[----:B------:R-:W-:Y:S01]  /*03c0*/  UIMAD.WIDE.U32 UR4, UR5, UR8, UR4 ;  /* 0x00000008050472a5 */ /* 0x000fe2000f8e0004 */
[----:B------:R-:W-:Y:S02]  /*03d0*/  ISETP.GT.U32.AND P2, PT, R8, R7, PT ;  /* 0x000000070800720c */ /* 0x000fe40003f44070 */
[----:B------:R-:W-:Y:S01]  /*03e0*/  R2UR UR19, R6 ;  /* 0x00000000061372ca */ /* 0x000fe200000e0000 */
[----:B----4-:R-:W-:Y:S01]  /*03f0*/  UIMAD.WIDE.U32 UR4, UR5, UR9, URZ ;  /* 0x00000009050472a5 */ /* 0x010fe2000f8e00ff */
[----:B------:R-:W-:-:S04]  /*0400*/  LOP3.LUT R6, RZ, R3, RZ, 0x33, !PT ;  /* 0x00000003ff067212 */ /* 0x000fc800078e33ff */
[----:B------:R-:W-:Y:S02]  /*0410*/  R2UR UR6, R6 ;  /* 0x00000000060672ca */ /* 0x000fe400000e0000 */
[----:B------:R-:W-:Y:S02]  /*0420*/  UMOV UR8, UR5 ;  /* 0x0000000500087c82 */ /* 0x000fe40008000000 */
[----:B------:R-:W-:Y:S01]  /*0430*/  UIADD3 UR4, UPT, UPT, -UR8, URZ, URZ ;  /* 0x000000ff08047290 */ /* 0x000fe2000fffe1ff */
[-C--:B------:R-:W-:Y:S02]  /*0440*/  @!P2 IADD3 R7, PT, PT, R7, -R8.reuse, RZ ;  /* 0x800000080707a210 */ /* 0x080fe40007ffe0ff */
[----:B------:R-:W0:Y:S01]  /*0450*/  I2F.RP R0, UR19 ;  /* 0x0000001300007d06 */ /* 0x000e220008209400 */
[----:B------:R-:W-:Y:S01]  /*0460*/  @!P2 IADD3 R4, PT, PT, R4, 0x1, RZ ;  /* 0x000000010404a810 */ /* 0x000fe20007ffe0ff */
[----:B------:R-:W-:Y:S01]  /*0470*/  UIMAD UR4, UR7, UR4, UR9 ;  /* 0x00000004070472a4 */ /* 0x000fe2000f8e0209 */
[----:B------:R-:W-:-:S03]  /*0480*/  ISETP.GE.U32.AND P1, PT, R7, R8, PT ;  /* 0x000000080700720c */ /* 0x000fc60003f26070 */
[----:B------:R-:W-:Y:S01]  /*0490*/  MOV R7, UR6 ;  /* 0x0000000600077c02 */ /* 0x000fe20008000f00 */
[----:B------:R-:W-:Y:S01]  /*04a0*/  UISETP.GE.U32.AND UP1, UPT, UR4, UR7, UPT ;  /* 0x000000070400728c */ /* 0x000fe2000bf26070 */
[----:B0-----:R-:W0:Y:S08]  /*04b0*/  MUFU.RCP R0, R0 ;  /* 0x0000000000007308 */ /* 0x001e300000001000 */
[----:B------:R-:W-:-:S02]  /*04c0*/  @P1 IADD3 R4, PT, PT, R4, 0x1, RZ ;  /* 0x0000000104041810 */ /* 0x000fc40007ffe0ff */
[----:B------:R-:W-:Y:S01]  /*04d0*/  PLOP3.LUT P1, PT, PT, PT, UP0, 0x80, 0x8 ;  /* 0x000000000008781c */ /* 0x000fe20003f2f008 */
[----:B------:R-:W-:Y:S01]  /*04e0*/  @UP1 UIADD3 UR4, UPT, UPT, -UR7, UR4, URZ ;  /* 0x0000000407041290 */ /* 0x000fe2000fffe1ff */
[----:B------:R-:W-:Y:S01]  /*04f0*/  @!P0 IADD3 R4, PT, PT, -R4, RZ, RZ ;  /* 0x000000ff04048210 */ /* 0x000fe20007ffe1ff */
[----:B------:R-:W-:Y:S02]  /*0500*/  @UP1 UIADD3 UR8, UPT, UPT, UR8, 0x1, URZ ;  /* 0x0000000108081890 */ /* 0x000fe4000fffe0ff */
[----:B------:R-:W-:Y:S01]  /*0510*/  UISETP.GE.U32.AND UP2, UPT, UR4, UR7, UPT ;  /* 0x000000070400728c */ /* 0x000fe2000bf46070 */
[----:B------:R-:W-:Y:S01]  /*0520*/  SEL R10, R7, R4, !P1 ;  /* 0x00000004070a7207 */ /* 0x000fe20004800000 */
[----:B-----5:R-:W-:Y:S01]  /*0530*/  UISETP.NE.AND UP1, UPT, UR20, URZ, UPT ;  /* 0x000000ff1400728c */ /* 0x020fe2000bf25270 */
[----:B------:R-:W-:Y:S01]  /*0540*/  IABS R7, R2 ;  /* 0x0000000200077213 */ /* 0x000fe20000000000 */
[----:B------:R-:W-:Y:S01]  /*0550*/  UMOV UR4, URZ ;  /* 0x000000ff00047c82 */ /* 0x000fe20008000000 */
[----:B------:R-:W-:-:S02]  /*0560*/  IABS R9, R10 ;  /* 0x0000000a00097213 */ /* 0x000fc40000000000 */
[----:B------:R-:W-:Y:S02]  /*0570*/  LOP3.LUT R2, R2, R3, RZ, 0x3c, !PT ;  /* 0x0000000302027212 */ /* 0x000fe400078e3cff */
[----:B------:R-:W1:Y:S01]  /*0580*/  I2F.RP R6, R9 ;  /* 0x0000000900067306 */ /* 0x000e620000209400 */
[----:B0-----:R-:W-:Y:S01]  /*0590*/  IADD3 R4, PT, PT, R0, 0xffffffe, RZ ;  /* 0x0ffffffe00047810 */ /* 0x001fe20007ffe0ff */
[----:B------:R-:W-:Y:S01]  /*05a0*/  IMAD.HI.U32 R0, R5, R7, RZ ;  /* 0x0000000705007227 */ /* 0x000fe200078e00ff */
[----:B------:R-:W-:Y:S01]  /*05b0*/  @UP2 UIADD3 UR8, UPT, UPT, UR8, 0x1, URZ ;  /* 0x0000000108082890 */ /* 0x000fe2000fffe0ff */
[----:B------:R-:W-:Y:S01]  /*05c0*/  ISETP.GE.AND P2, PT, R2, RZ, PT ;  /* 0x000000ff0200720c */ /* 0x000fe20003f46270 */
[----:B------:R-:W-:Y:S02]  /*05d0*/  @!UP3 ULOP3.LUT UR8, URZ, UR7, URZ, 0x33, !UPT ;  /* 0x00000007ff08b292 */ /* 0x000fe4000f8e33ff */
[----:B------:R-:W-:Y:S01]  /*05e0*/  UISETP.NE.AND UP2, UPT, UR13, URZ, UPT ;  /* 0x000000ff0d00728c */ /* 0x000fe2000bf45270 */
[----:B------:R-:W0:Y:S01]  /*05f0*/  F2I.FTZ.U32.TRUNC.NTZ R4, R4 ;  /* 0x0000000400047305 */ /* 0x000e22000021f000 */
[----:B------:R-:W-:-:S02]  /*0600*/  UIADD3 UR10, UPT, UPT, -UR8, URZ, URZ ;  /* 0x000000ff080a7290 */ /* 0x000fc4000fffe1ff */
[----:B------:R-:W-:Y:S02]  /*0610*/  MOV R31, UR8 ;  /* 0x00000008001f7c02 */ /* 0x000fe40008000f00 */
[----:B------:R-:W-:-:S03]  /*0620*/  UIMAD UR7, UR7, UR10, UR9 ;  /* 0x0000000a070772a4 */ /* 0x000fc6000f8e0209 */
[----:B-1----:R-:W1:Y:S01]  /*0630*/  MUFU.RCP R6, R6 ;  /* 0x0000000600067308 */ /* 0x002e620000001000 */
[----:B------:R-:W-:Y:S01]  /*0640*/  USHF.L.U32 UR7, UR7, 0x5, URZ ;  /* 0x0000000507077899 */ /* 0x000fe200080006ff */
[----:B0-----:R-:W-:Y:S02]  /*0650*/  R2UR UR5, R4 ;  /* 0x00000000040572ca */ /* 0x001fe400000e0000 */
[----:B------:R-:W-:-:S03]  /*0660*/  IADD3 R4, PT, PT, -R0, RZ, RZ ;  /* 0x000000ff00047210 */ /* 0x000fc60007ffe1ff */
[----:B------:R-:W-:Y:S02]  /*0670*/  MOV R2, UR7 ;  /* 0x0000000700027c02 */ /* 0x000fe40008000f00 */
[----:B------:R-:W-:Y:S01]  /*0680*/  IMAD R4, R8, R4, R7 ;  /* 0x0000000408047224 */ /* 0x000fe200078e0207 */
[----:B-1----:R-:W-:Y:S02]  /*0690*/  IADD3 R5, PT, PT, R6, 0xffffffe, RZ ;  /* 0x0ffffffe06057810 */ /* 0x002fe40007ffe0ff */
[----:B------:R-:W-:-:S03]  /*06a0*/  IABS R6, R31 ;  /* 0x0000001f00067213 */ /* 0x000fc60000000000 */
[----:B------:R-:W-:Y:S01]  /*06b0*/  UIADD3 UR11, UPT, UPT, URZ, -UR5, URZ ;  /* 0x80000005ff0b7290 */ /* 0x000fe2000fffe0ff */
[----:B------:R-:W-:Y:S02]  /*06c0*/  ISETP.GT.U32.AND P1, PT, R8, R4, PT ;  /* 0x000000040800720c */ /* 0x000fe40003f24070 */
[----:B------:R-:W-:Y:S01]  /*06d0*/  R2UR UR12, R6 ;  /* 0x00000000060c72ca */ /* 0x000fe200000e0000 */
[----:B------:R-:W-:Y:S01]  /*06e0*/  UIMAD UR11, UR11, UR19, URZ ;  /* 0x000000130b0b72a4 */ /* 0x000fe2000f8e02ff */
[----:B------:R-:W0:Y:S03]  /*06f0*/  F2I.FTZ.U32.TRUNC.NTZ R5, R5 ;  /* 0x0000000500057305 */ /* 0x000e26000021f000 */
[----:B------:R-:W-:-:S06]  /*0700*/  UIMAD.WIDE.U32 UR4, UR5, UR11, UR4 ;  /* 0x0000000b050472a5 */ /* 0x000fcc000f8e0004 */
[-C--:B------:R-:W-:Y:S01]  /*0710*/  @!P1 IADD3 R4, PT, PT, R4, -R8.reuse, RZ ;  /* 0x8000000804049210 */ /* 0x080fe20007ffe0ff */
[----:B------:R-:W1:Y:S01]  /*0720*/  LDCU.64 UR10, c[0x0][0x3a0] ;  /* 0x00007400ff0a77ac */ /* 0x000e620008000a00 */
[----:B------:R-:W-:Y:S02]  /*0730*/  @!P1 IADD3 R0, PT, PT, R0, 0x1, RZ ;  /* 0x0000000100009810 */ /* 0x000fe40007ffe0ff */
[----:B------:R-:W-:Y:S01]  /*0740*/  ISETP.GE.U32.AND P0, PT, R4, R8, PT ;  /* 0x000000080400720c */ /* 0x000fe20003f06070 */
[----:B------:R-:W-:Y:S01]  /*0750*/  UIMAD.WIDE.U32 UR4, UR5, UR12, URZ ;  /* 0x0000000c050472a5 */ /* 0x000fe2000f8e00ff */
[----:B------:R-:W-:Y:S01]  /*0760*/  HFMA2 R4, -RZ, RZ, 0, 0 ;  /* 0x00000000ff047431 */ /* 0x000fe200000001ff */
[----:B0-----:R-:W-:Y:S02]  /*0770*/  IADD3 R6, PT, PT, RZ, -R5, RZ ;  /* 0x80000005ff067210 */ /* 0x001fe40007ffe0ff */
[----:B------:R-:W-:-:S03]  /*0780*/  UIADD3 UR9, UPT, UPT, -UR5, URZ, URZ ;  /* 0x000000ff05097290 */ /* 0x000fc6000fffe1ff */
[----:B------:R-:W-:Y:S01]  /*0790*/  IMAD R3, R6, R9, RZ ;  /* 0x0000000906037224 */ /* 0x000fe200078e02ff */
[----:B------:R-:W-:Y:S01]  /*07a0*/  UIMAD UR9, UR19, UR9, UR12 ;  /* 0x00000009130972a4 */ /* 0x000fe2000f8e020c */
[----:B------:R-:W-:Y:S01]  /*07b0*/  CS2R R6, SRZ ;  /* 0x0000000000067805 */ /* 0x000fe2000001ff00 */
[----:B------:R-:W-:Y:S01]  /*07c0*/  UIMAD UR12, UR13, UR15, URZ ;  /* 0x0000000f0d0c72a4 */ /* 0x000fe2000f8e02ff */
[----:B------:R-:W-:Y:S01]  /*07d0*/  IMAD.HI.U32 R4, R5, R3, R4 ;  /* 0x0000000305047227 */ /* 0x000fe200078e0004 */
[----:B------:R-:W-:Y:S01]  /*07e0*/  UISETP.GT.U32.AND UP4, UPT, UR19, UR9, UPT ;  /* 0x000000091300728c */ /* 0x000fe2000bf84070 */
[----:B------:R-:W-:Y:S01]  /*07f0*/  @P0 IADD3 R0, PT, PT, R0, 0x1, RZ ;  /* 0x0000000100000810 */ /* 0x000fe20007ffe0ff */
[----:B-1----:R-:W-:Y:S01]  /*0800*/  UIMAD UR10, UR11, UR10, URZ ;  /* 0x0000000a0b0a72a4 */ /* 0x002fe2000f8e02ff */
[----:B------:R-:W-:Y:S01]  /*0810*/  IABS R5, R10 ;  /* 0x0000000a00057213 */ /* 0x000fe20000000000 */
[----:B------:R-:W-:Y:S01]  /*0820*/  UIMAD UR11, UR16, UR16, URZ ;  /* 0x00000010100b72a4 */ /* 0x000fe2000f8e02ff */
[----:B------:R-:W-:-:S02]  /*0830*/  R2UR UR4, R0 ;  /* 0x00000000000472ca */ /* 0x000fc400000e0000 */
[----:B------:R-:W-:Y:S02]  /*0840*/  IABS R3, R2 ;  /* 0x0000000200037213 */ /* 0x000fe40000000000 */
[----:B------:R-:W-:Y:S02]  /*0850*/  IADD3 R2, PT, PT, RZ, -R5, RZ ;  /* 0x80000005ff027210 */ /* 0x000fe40007ffe0ff */
[----:B------:R-:W-:Y:S01]  /*0860*/  @!UP4 UIADD3 UR9, UPT, UPT, UR9, -UR19, URZ ;  /* 0x800000130909c290 */ /* 0x000fe2000fffe0ff */
[----:B------:R-:W-:Y:S01]  /*0870*/  IMAD.HI.U32 R4, R4, R3, RZ ;  /* 0x0000000304047227 */ /* 0x000fe200078e00ff */
[----:B------:R-:W-:Y:S01]  /*0880*/  @!UP4 UIADD3 UR5, UPT, UPT, UR5, 0x1, URZ ;  /* 0x000000010505c890 */ /* 0x000fe2000fffe0ff */
[----:B------:R-:W-:Y:S01]  /*0890*/  PLOP3.LUT P0, PT, PT, PT, UP1, 0x80, 0x8 ;  /* 0x000000000008781c */ /* 0x000fe20003f0f018 */
[----:B------:R-:W-:Y:S01]  /*08a0*/  UISETP.GE.U32.AND UP3, UPT, UR9, UR19, UPT ;  /* 0x000000130900728c */ /* 0x000fe2000bf66070 */
[----:B------:R-:W-:Y:S01]  /*08b0*/  IMAD R0, R4, R2, R3 ;  /* 0x0000000204007224 */ /* 0x000fe200078e0203 */
[----:B------:R-:W-:Y:S01]  /*08c0*/  ULOP3.LUT UR9, UR8, UR13, URZ, 0x3c, !UPT ;  /* 0x0000000d08097292 */ /* 0x000fe2000f8e3cff */
[----:B------:R-:W-:-:S03]  /*08d0*/  @!P2 IADD3 R2, PT, PT, RZ, -UR4, RZ ;  /* 0x80000004ff02ac10 */ /* 0x000fc6000fffe0ff */
[----:B------:R-:W-:Y:S01]  /*08e0*/  UISETP.GE.AND UP4, UPT, UR9, URZ, UPT ;  /* 0x000000ff0900728c */ /* 0x000fe2000bf86270 */
[----:B------:R-:W-:Y:S01]  /*08f0*/  @!P2 R2UR UR4, R2 ;  /* 0x000000000204a2ca */ /* 0x000fe200000e0000 */
[----:B------:R-:W-:Y:S01]  /*0900*/  @!UP1 UIMAD UR9, UR11, UR18, URZ ;  /* 0x000000120b0992a4 */ /* 0x000fe2000f8e02ff */
[----:B------:R-:W-:Y:S02]  /*0910*/  ISETP.GT.U32.AND P3, PT, R9, R0, PT ;  /* 0x000000000900720c */ /* 0x000fe40003f64070 */
[----:B------:R-:W-:-:S06]  /*0920*/  @UP3 UIADD3 UR5, UPT, UPT, UR5, 0x1, URZ ;  /* 0x0000000105053890 */ /* 0x000fcc000fffe0ff */
[----:B------:R-:W-:Y:S02]  /*0930*/  @!UP4 UIADD3 UR5, UPT, UPT, -UR5, URZ, URZ ;  /* 0x000000ff0505c290 */ /* 0x000fe4000fffe1ff */
[----:B------:R-:W-:Y:S02]  /*0940*/  @!UP2 ULOP3.LUT UR5, URZ, UR13, URZ, 0x33, !UPT ;  /* 0x0000000dff05a292 */ /* 0x000fe4000f8e33ff */
[----:B------:R-:W-:Y:S01]  /*0950*/  USEL UR15, UR6, UR4, !UP0 ;  /* 0x00000004060f7287 */ /* 0x000fe2000c000000 */
[-C--:B------:R-:W-:Y:S01]  /*0960*/  @!P3 IADD3 R0, PT, PT, R0, -R9.reuse, RZ ;  /* 0x800000090000b210 */ /* 0x080fe20007ffe0ff */
[----:B------:R-:W-:Y:S01]  /*0970*/  UIADD3 UR4, UPT, UPT, -UR5, URZ, URZ ;  /* 0x000000ff05047290 */ /* 0x000fe2000fffe1ff */
[----:B------:R-:W-:Y:S01]  /*0980*/  @!P3 IADD3 R4, PT, PT, R4, 0x1, RZ ;  /* 0x000000010404b810 */ /* 0x000fe20007ffe0ff */
[----:B------:R-:W-:Y:S01]  /*0990*/  @!UP1 UIMAD UR9, UR15, UR9, URZ ;  /* 0x000000090f0992a4 */ /* 0x000fe2000f8e02ff */
[----:B------:R-:W-:Y:S01]  /*09a0*/  ISETP.GE.U32.AND P2, PT, R0, R9, PT ;  /* 0x000000090000720c */ /* 0x000fe20003f46070 */
[----:B------:R-:W-:Y:S01]  /*09b0*/  UISETP.GE.AND UP0, UPT, UR15, 0x1, UPT ;  /* 0x000000010f00788c */ /* 0x000fe2000bf06270 */
[C---:B------:R-:W-:Y:S01]  /*09c0*/  LOP3.LUT R0, R10.reuse, UR7, RZ, 0x3c, !PT ;  /* 0x000000070a007c12 */ /* 0x040fe2000f8e3cff */
[----:B------:R-:W-:Y:S01]  /*09d0*/  @!UP1 UIMAD UR9, UR8, UR9, URZ ;  /* 0x00000009080992a4 */ /* 0x000fe2000f8e02ff */
[----:B------:R-:W-:Y:S01]  /*09e0*/  ISETP.NE.AND P3, PT, R10, RZ, PT ;  /* 0x000000ff0a00720c */ /* 0x000fe20003f65270 */
[----:B------:R-:W-:Y:S01]  /*09f0*/  UIMAD UR8, UR13, UR4, UR8 ;  /* 0x000000040d0872a4 */ /* 0x000fe2000f8e0208 */
[----:B------:R-:W-:Y:S01]  /*0a00*/  ISETP.GE.AND P1, PT, R0, RZ, PT ;  /* 0x000000ff0000720c */ /* 0x000fe20003f26270 */
[----:B------:R-:W-:Y:S01]  /*0a10*/  IMAD R0, R25, UR18, R28 ;  /* 0x0000001219007c24 */ /* 0x000fe2000f8e021c */
[----:B------:R-:W0:Y:S01]  /*0a20*/  LDCU UR4, c[0x0][0x398] ;  /* 0x00007300ff0477ac */ /* 0x000e220008000800 */
[----:B------:R-:W-:-:S03]  /*0a30*/  CS2R R8, SRZ ;  /* 0x0000000000087805 */ /* 0x000fc6000001ff00 */
[----:B------:R-:W-:Y:S01]  /*0a40*/  IADD3 R3, PT, PT, R0, UR7, RZ ;  /* 0x0000000700037c10 */ /* 0x000fe2000fffe0ff */
[----:B------:R-:W-:Y:S01]  /*0a50*/  UIMAD UR13, UR5, UR14, UR17 ;  /* 0x0000000e050d72a4 */ /* 0x000fe2000f8e0211 */
[----:B------:R-:W-:Y:S01]  /*0a60*/  @P2 IADD3 R4, PT, PT, R4, 0x1, RZ ;  /* 0x0000000104042810 */ /* 0x000fe20007ffe0ff */
[----:B------:R-:W-:Y:S01]  /*0a70*/  UIMAD UR8, UR8, UR14, UR17 ;  /* 0x0000000e080872a4 */ /* 0x000fe2000f8e0211 */
[----:B------:R-:W-:Y:S01]  /*0a80*/  IADD3 R0, PT, PT, R24, UR7, RZ ;  /* 0x0000000718007c10 */ /* 0x000fe2000fffe0ff */
[----:B------:R-:W-:Y:S01]  /*0a90*/  IMAD.WIDE R26, R3, 0x4, R26 ;  /* 0x00000004031a7825 */ /* 0x000fe200078e021a */
[----:B------:R-:W-:Y:S02]  /*0aa0*/  MOV R33, R4 ;  /* 0x0000000400217202 */ /* 0x000fe40000000f00 */
[----:B------:R-:W-:Y:S02]  /*0ab0*/  CS2R R4, SRZ ;  /* 0x0000000000047805 */ /* 0x000fe4000001ff00 */
[----:B------:R-:W-:Y:S01]  /*0ac0*/  MOV R3, UR9 ;  /* 0x0000000900037c02 */ /* 0x000fe20008000f00 */
[----:B------:R-:W-:Y:S01]  /*0ad0*/  IMAD R31, R0, UR12, R31 ;  /* 0x0000000c001f7c24 */ /* 0x000fe2000f8e021f */
[----:B------:R-:W-:Y:S01]  /*0ae0*/  @!P1 IADD3 R33, PT, PT, -R33, RZ, RZ ;  /* 0x000000ff21219210 */ /* 0x000fe20007ffe1ff */
[----:B------:R-:W1:Y:S01]  /*0af0*/  LDCU.64 UR16, c[0x0][0x358] ;  /* 0x00006b00ff1077ac */ /* 0x000e620008000a00 */
[----:B------:R-:W-:Y:S01]  /*0b00*/  @!P3 LOP3.LUT R33, RZ, R10, RZ, 0x33, !PT ;  /* 0x0000000aff21b212 */ /* 0x000fe200078e33ff */
[----:B------:R-:W-:Y:S01]  /*0b10*/  @!P0 IMAD.WIDE R26, R3, 0x4, R26 ;  /* 0x00000004031a8825 */ /* 0x000fe200078e021a */
[----:B------:R-:W-:-:S02]  /*0b20*/  MOV R0, RZ ;  /* 0x000000ff00007202 */ /* 0x000fc40000000f00 */
[----:B------:R-:W-:Y:S02]  /*0b30*/  CS2R R2, SRZ ;  /* 0x0000000000027805 */ /* 0x000fe4000001ff00 */
[----:B------:R-:W-:Y:S01]  /*0b40*/  CS2R R10, SRZ ;  /* 0x00000000000a7805 */ /* 0x000fe2000001ff00 */
[----:B0-----:R-:W-:Y:S01]  /*0b50*/  IMAD R31, R31, UR4, R32 ;  /* 0x000000041f1f7c24 */ /* 0x001fe2000f8e0220 */
[----:B------:R-:W-:Y:S06]  /*0b60*/  BRA.U !UP0, `(.L_x_656) ;  /* 0x0000001d08a87547 */ /* 0x000fec000b800000 */
        /* <DEDUP_REMOVED lines=14> */
.L_x_665:
        /* <DEDUP_REMOVED lines=17> */
.L_x_664:
        /* <DEDUP_REMOVED lines=14> */
.L_x_660:
[----:B------:R1:W-:Y:S04]  /*0e40*/  STS [R33], RZ ;  /* 0x000000ff21007388 */ /* 0x0003e80000000800 */
[----:B------:R1:W-:Y:S02]  /*0e50*/  STS [R33+0x200], RZ ;  /* 0x000200ff21007388 */ /* 0x0003e40000000800 */
.L_x_659:
[----:B------:R-:W-:Y:S05]  /*0e60*/  BSYNC.RECONVERGENT B0 ;  /* 0x0000000000007941 */ /* 0x000fea0003800200 */
.L_x_658:
[----:B------:R-:W-:Y:S01]  /*0e70*/  ISETP.GE.AND P0, PT, R30, UR11, PT ;  /* 0x0000000b1e007c0c */ /* 0x000fe2000bf06270 */
[----:B------:R-:W-:-:S12]  /*0e80*/  BSSY.RECONVERGENT B0, `(.L_x_661) ;  /* 0x000004c000007945 */ /* 0x000fd80003800200 */
[----:B------:R-:W-:Y:S05]  /*0e90*/  @P0 BRA `(.L_x_662) ;  /* 0x0000000400280947 */ /* 0x000fea0003800000 */
[----:B------:R-:W2:Y:S02]  /*0ea0*/  LDC R45, c[0x0][0x3a8] ;  /* 0x0000ea00ff2d7b82 */ /* 0x000ea40000000800 */
[----:B--2---:R-:W-:-:S04]  /*0eb0*/  IABS R47, R45 ;  /* 0x0000002d002f7213 */ /* 0x004fc80000000000 */
[----:B0-----:R-:W0:Y:S08]  /*0ec0*/  I2F.RP R48, R47 ;  /* 0x0000002f00307306 */ /* 0x001e300000209400 */
[----:B0-----:R-:W0:Y:S02]  /*0ed0*/  MUFU.RCP R48, R48 ;  /* 0x0000003000307308 */ /* 0x001e240000001000 */
        /* <DEDUP_REMOVED lines=61> */
.L_x_663:
        /* <DEDUP_REMOVED lines=9> */
.L_x_662:
[----:B------:R-:W-:Y:S05]  /*1340*/  BSYNC.RECONVERGENT B0 ;  /* 0x0000000000007941 */ /* 0x000fea0003800200 */
.L_x_661:
        /* <DEDUP_REMOVED lines=8> */
[----:B0-2---:R-:W0:Y:S04]  /*13d0*/  LDS R28, [R34] ;  /* 0x00000000221c7984 */ /* 0x005e280000000800 */
[----:B------:R-:W2:Y:S04]  /*13e0*/  LDS R29, [R34+0x80] ;  /* 0x00008000221d7984 */ /* 0x000ea80000000800 */
[----:B------:R-:W3:Y:S04]  /*13f0*/  LDS R45, [R34+0x100] ;  /* 0x00010000222d7984 */ /* 0x000ee80000000800 */
[----:B------:R-:W4:Y:S04]  /*1400*/  LDS R47, [R34+0x180] ;  /* 0x00018000222f7984 */ /* 0x000f280000000800 */
[----:B------:R-:W5:Y:S04]  /*1410*/  LDS R48, [R35+0x10] ;  /* 0x0000100023307984 */ /* 0x000f680000000800 */
[----:B------:R-:W1:Y:S01]  /*1420*/  LDS R49, [R35+0x30] ;  /* 0x0000300023317984 */ /* 0x000e620000000800 */
[C---:B0-----:R-:W-:Y:S01]  /*1430*/  FFMA R23, R50.reuse, R28, R23 ;  /* 0x0000001c32177223 */ /* 0x041fe20000000017 */
[C---:B--2---:R-:W-:Y:S01]  /*1440*/  FFMA R22, R50.reuse, R29, R22 ;  /* 0x0000001d32167223 */ /* 0x044fe20000000016 */
[C---:B---3--:R-:W-:Y:S01]  /*1450*/  FFMA R21, R50.reuse, R45, R21 ;  /* 0x0000002d32157223 */ /* 0x048fe20000000015 */
[----:B----4-:R-:W-:-:S02]  /*1460*/  FFMA R20, R50, R47, R20 ;  /* 0x0000002f32147223 */ /* 0x010fc40000000014 */
[----:B------:R-:W0:Y:S01]  /*1470*/  LDS R50, [R35+0x20] ;  /* 0x0000200023327984 */ /* 0x000e220000000800 */
[CC--:B-----5:R-:W-:Y:S01]  /*1480*/  FFMA R19, R28.reuse, R48.reuse, R19 ;  /* 0x000000301c137223 */ /* 0x0e0fe20000000013 */
[-C--:B------:R-:W-:Y:S01]  /*1490*/  FFMA R18, R29, R48.reuse, R18 ;  /* 0x000000301d127223 */ /* 0x080fe20000000012 */
[-C--:B------:R-:W-:Y:S01]  /*14a0*/  FFMA R17, R45, R48.reuse, R17 ;  /* 0x000000302d117223 */ /* 0x080fe20000000011 */
[----:B------:R-:W-:Y:S01]  /*14b0*/  FFMA R16, R47, R48, R16 ;  /* 0x000000302f107223 */ /* 0x000fe20000000010 */
[CC--:B-1----:R-:W-:Y:S01]  /*14c0*/  FFMA R11, R28.reuse, R49.reuse, R11 ;  /* 0x000000311c0b7223 */ /* 0x0c2fe2000000000b */
[----:B------:R-:W1:Y:S01]  /*14d0*/  LDS R48, [R35+0x40] ;  /* 0x0000400023307984 */ /* 0x000e620000000800 */
[-C--:B------:R-:W-:Y:S01]  /*14e0*/  FFMA R10, R29, R49.reuse, R10 ;  /* 0x000000311d0a7223 */ /* 0x080fe2000000000a */
[-C--:B------:R-:W-:Y:S01]  /*14f0*/  FFMA R9, R45, R49.reuse, R9 ;  /* 0x000000312d097223 */ /* 0x080fe20000000009 */
[----:B------:R-:W-:Y:S02]  /*1500*/  FFMA R8, R47, R49, R8 ;  /* 0x000000312f087223 */ /* 0x000fe40000000008 */
[----:B------:R-:W2:Y:S01]  /*1510*/  LDS R49, [R35+0x60] ;  /* 0x0000600023317984 */ /* 0x000ea20000000800 */
[-C--:B0-----:R-:W-:Y:S01]  /*1520*/  FFMA R15, R28, R50.reuse, R15 ;  /* 0x000000321c0f7223 */ /* 0x081fe2000000000f */
[-C--:B------:R-:W-:Y:S01]  /*1530*/  FFMA R14, R29, R50.reuse, R14 ;  /* 0x000000321d0e7223 */ /* 0x080fe2000000000e */
[-C--:B------:R-:W-:Y:S01]  /*1540*/  FFMA R13, R45, R50.reuse, R13 ;  /* 0x000000322d0d7223 */ /* 0x080fe2000000000d */
[----:B------:R-:W-:-:S02]  /*1550*/  FFMA R12, R47, R50, R12 ;  /* 0x000000322f0c7223 */ /* 0x000fc4000000000c */
[----:B------:R-:W0:Y:S01]  /*1560*/  LDS R50, [R35+0x50] ;  /* 0x0000500023327984 */ /* 0x000e220000000800 */
[CC--:B-1----:R-:W-:Y:S01]  /*1570*/  FFMA R7, R28.reuse, R48.reuse, R7 ;  /* 0x000000301c077223 */ /* 0x0c2fe20000000007 */
[-C--:B------:R-:W-:Y:S01]  /*1580*/  FFMA R6, R29, R48.reuse, R6 ;  /* 0x000000301d067223 */ /* 0x080fe20000000006 */
[-C--:B------:R-:W-:Y:S01]  /*1590*/  FFMA R5, R45, R48.reuse, R5 ;  /* 0x000000302d057223 */ /* 0x080fe20000000005 */
[----:B------:R-:W-:Y:S02]  /*15a0*/  FFMA R4, R47, R48, R4 ;  /* 0x000000302f047223 */ /* 0x000fe40000000004 */
[----:B------:R-:W1:Y:S01]  /*15b0*/  LDS R48, [R35+0x70] ;  /* 0x0000700023307984 */ /* 0x000e620000000800 */
[-C--:B--2---:R-:W-:Y:S01]  /*15c0*/  FFMA R38, R28, R49.reuse, R38 ;  /* 0x000000311c267223 */ /* 0x084fe20000000026 */
[-C--:B------:R-:W-:Y:S01]  /*15d0*/  FFMA R39, R29, R49.reuse, R39 ;  /* 0x000000311d277223 */ /* 0x080fe20000000027 */
[-C--:B------:R-:W-:Y:S01]  /*15e0*/  FFMA R41, R47, R49.reuse, R41 ;  /* 0x000000312f297223 */ /* 0x080fe20000000029 */
[----:B------:R-:W-:-:S02]  /*15f0*/  FFMA R40, R45, R49, R40 ;  /* 0x000000312d287223 */ /* 0x000fc40000000028 */
[----:B------:R-:W-:Y:S01]  /*1600*/  LDS R49, [R35+0xb0] ;  /* 0x0000b00023317984 */ /* 0x000fe20000000800 */
[CC--:B0-----:R-:W-:Y:S01]  /*1610*/  FFMA R3, R28.reuse, R50.reuse, R3 ;  /* 0x000000321c037223 */ /* 0x0c1fe20000000003 */
[-C--:B------:R-:W-:Y:S01]  /*1620*/  FFMA R2, R29, R50.reuse, R2 ;  /* 0x000000321d027223 */ /* 0x080fe20000000002 */
[-C--:B------:R-:W-:Y:S01]  /*1630*/  FFMA R37, R47, R50.reuse, R37 ;  /* 0x000000322f257223 */ /* 0x080fe20000000025 */
[----:B------:R-:W-:Y:S02]  /*1640*/  FFMA R0, R45, R50, R0 ;  /* 0x000000322d007223 */ /* 0x000fe40000000000 */
[----:B------:R-:W-:Y:S01]  /*1650*/  LDS R50, [R35+0x80] ;  /* 0x0000800023327984 */ /* 0x000fe20000000800 */
[-C--:B-1----:R-:W-:Y:S01]  /*1660*/  FFMA R28, R28, R48.reuse, R43 ;  /* 0x000000301c1c7223 */ /* 0x082fe2000000002b */
[-C--:B------:R-:W-:Y:S01]  /*1670*/  FFMA R29, R29, R48.reuse, R44 ;  /* 0x000000301d1d7223 */ /* 0x080fe2000000002c */
[-C--:B------:R-:W-:Y:S01]  /*1680*/  FFMA R42, R45, R48.reuse, R42 ;  /* 0x000000302d2a7223 */ /* 0x080fe2000000002a */
[----:B------:R-:W-:Y:S01]  /*1690*/  FFMA R47, R47, R48, R46 ;  /* 0x000000302f2f7223 */ /* 0x000fe2000000002e */
[----:B------:R-:W0:Y:S04]  /*16a0*/  LDS R45, [R34+0x280] ;  /* 0x00028000222d7984 */ /* 0x000e280000000800 */
[----:B------:R-:W1:Y:S04]  /*16b0*/  LDS R46, [R34+0x200] ;  /* 0x00020000222e7984 */ /* 0x000e680000000800 */
[----:B------:R-:W2:Y:S04]  /*16c0*/  LDS R44, [R34+0x300] ;  /* 0x00030000222c7984 */ /* 0x000ea80000000800 */
[----:B------:R-:W3:Y:S04]  /*16d0*/  LDS R43, [R34+0x380] ;  /* 0x00038000222b7984 */ /* 0x000ee80000000800 */
[----:B------:R-:W4:Y:S01]  /*16e0*/  LDS R48, [R35+0x90] ;  /* 0x0000900023307984 */ /* 0x000f220000000800 */
[C---:B0-----:R-:W-:Y:S01]  /*16f0*/  FFMA R22, R50.reuse, R45, R22 ;  /* 0x0000002d32167223 */ /* 0x041fe20000000016 */
[-C--:B------:R-:W-:Y:S01]  /*1700*/  FFMA R10, R45, R49.reuse, R10 ;  /* 0x000000312d0a7223 */ /* 0x080fe2000000000a */
[----:B-1----:R-:W-:Y:S01]  /*1710*/  FFMA R23, R50, R46, R23 ;  /* 0x0000002e32177223 */ /* 0x002fe20000000017 */
[-C--:B------:R-:W-:Y:S01]  /*1720*/  FFMA R11, R46, R49.reuse, R11 ;  /* 0x000000312e0b7223 */ /* 0x080fe2000000000b */
[----:B--2---:R-:W-:Y:S01]  /*1730*/  FFMA R21, R50, R44, R21 ;  /* 0x0000002c32157223 */ /* 0x004fe20000000015 */
[----:B------:R-:W-:Y:S01]  /*1740*/  FFMA R9, R44, R49, R9 ;  /* 0x000000312c097223 */ /* 0x000fe20000000009 */
[----:B---3--:R-:W-:Y:S01]  /*1750*/  FFMA R20, R50, R43, R20 ;  /* 0x0000002b32147223 */ /* 0x008fe20000000014 */
[----:B------:R-:W-:Y:S01]  /*1760*/  FFMA R8, R43, R49, R8 ;  /* 0x000000312b087223 */ /* 0x000fe20000000008 */
[----:B------:R-:W0:Y:S01]  /*1770*/  LDS R50, [R35+0xa0] ;  /* 0x0000a00023327984 */ /* 0x000e220000000800 */
[-C--:B----4-:R-:W-:Y:S01]  /*1780*/  FFMA R19, R46, R48.reuse, R19 ;  /* 0x000000302e137223 */ /* 0x090fe20000000013 */
[-C--:B------:R-:W-:Y:S01]  /*1790*/  FFMA R18, R45, R48.reuse, R18 ;  /* 0x000000302d127223 */ /* 0x080fe20000000012 */
[-C--:B------:R-:W-:Y:S01]  /*17a0*/  FFMA R17, R44, R48.reuse, R17 ;  /* 0x000000302c117223 */ /* 0x080fe20000000011 */
[----:B------:R-:W-:Y:S01]  /*17b0*/  FFMA R16, R43, R48, R16 ;  /* 0x000000302b107223 */ /* 0x000fe20000000010 */
[----:B------:R-:W1:Y:S04]  /*17c0*/  LDS R49, [R35+0xe0] ;  /* 0x0000e00023317984 */ /* 0x000e680000000800 */
[----:B------:R-:W2:Y:S01]  /*17d0*/  LDS R48, [R35+0xc0] ;  /* 0x0000c00023307984 */ /* 0x000ea20000000800 */
[-C--:B0-----:R-:W-:Y:S01]  /*17e0*/  FFMA R15, R46, R50.reuse, R15 ;  /* 0x000000322e0f7223 */ /* 0x081fe2000000000f */
[-C--:B------:R-:W-:Y:S01]  /*17f0*/  FFMA R14, R45, R50.reuse, R14 ;  /* 0x000000322d0e7223 */ /* 0x080fe2000000000e */
[-C--:B------:R-:W-:Y:S01]  /*1800*/  FFMA R13, R44, R50.reuse, R13 ;  /* 0x000000322c0d7223 */ /* 0x080fe2000000000d */
[----:B------:R-:W-:-:S02]  /*1810*/  FFMA R12, R43, R50, R12 ;  /* 0x000000322b0c7223 */ /* 0x000fc4000000000c */
[----:B------:R-:W0:Y:S01]  /*1820*/  LDS R50, [R35+0xd0] ;  /* 0x0000d00023327984 */ /* 0x000e220000000800 */
[-C--:B-1----:R-:W-:Y:S01]  /*1830*/  FFMA R38, R46, R49.reuse, R38 ;  /* 0x000000312e267223 */ /* 0x082fe20000000026 */
[-C--:B------:R-:W-:Y:S01]  /*1840*/  FFMA R39, R45, R49.reuse, R39 ;  /* 0x000000312d277223 */ /* 0x080fe20000000027 */
[-C--:B------:R-:W-:Y:S01]  /*1850*/  FFMA R40, R44, R49.reuse, R40 ;  /* 0x000000312c287223 */ /* 0x080fe20000000028 */
[----:B------:R-:W-:Y:S01]  /*1860*/  FFMA R41, R43, R49, R41 ;  /* 0x000000312b297223 */ /* 0x000fe20000000029 */
[-C--:B--2---:R-:W-:Y:S01]  /*1870*/  FFMA R7, R46, R48.reuse, R7 ;  /* 0x000000302e077223 */ /* 0x084fe20000000007 */
[-C--:B------:R-:W-:Y:S01]  /*1880*/  FFMA R6, R45, R48.reuse, R6 ;  /* 0x000000302d067223 */ /* 0x080fe20000000006 */
[-C--:B------:R-:W-:Y:S01]  /*1890*/  FFMA R5, R44, R48.reuse, R5 ;  /* 0x000000302c057223 */ /* 0x080fe20000000005 */
[----:B------:R-:W-:Y:S01]  /*18a0*/  FFMA R4, R43, R48, R4 ;  /* 0x000000302b047223 */ /* 0x000fe20000000004 */
[----:B------:R-:W-:Y:S04]  /*18b0*/  LDS R49, [R35+0x130] ;  /* 0x0001300023317984 */ /* 0x000fe80000000800 */
[----:B------:R-:W1:Y:S01]  /*18c0*/  LDS R48, [R35+0xf0] ;  /* 0x0000f00023307984 */ /* 0x000e620000000800 */
[-C--:B0-----:R-:W-:Y:S01]  /*18d0*/  FFMA R3, R46, R50.reuse, R3 ;  /* 0x000000322e037223 */ /* 0x081fe20000000003 */
[-C--:B------:R-:W-:Y:S01]  /*18e0*/  FFMA R2, R45, R50.reuse, R2 ;  /* 0x000000322d027223 */ /* 0x080fe20000000002 */
[-C--:B------:R-:W-:Y:S01]  /*18f0*/  FFMA R0, R44, R50.reuse, R0 ;  /* 0x000000322c007223 */ /* 0x080fe20000000000 */
[----:B------:R-:W-:-:S02]  /*1900*/  FFMA R37, R43, R50, R37 ;  /* 0x000000322b257223 */ /* 0x000fc40000000025 */
        /* <DEDUP_REMOVED lines=10> */
[----:B0-----:R-:W-:Y:S01]  /*19b0*/  FFMA R23, R50, R46, R23 ;  /* 0x0000002e32177223 */ /* 0x001fe20000000017 */
[----:B------:R-:W-:Y:S01]  /*19c0*/  FFMA R11, R46, R49, R11 ;  /* 0x000000312e0b7223 */ /* 0x000fe2000000000b */
[C---:B-1----:R-:W-:Y:S01]  /*19d0*/  FFMA R22, R50.reuse, R45, R22 ;  /* 0x0000002d32167223 */ /* 0x042fe20000000016 */
        /* <DEDUP_REMOVED lines=176> */
[----:B------:R-:W-:Y:S01]  /*24e0*/  FFMA R10, R44, R49, R10 ;  /* 0x000000312c0a7223 */ /* 0x000fe2000000000a */
[C---:B--2---:R-:W-:Y:S01]  /*24f0*/  FFMA R21, R50.reuse, R43, R21 ;  /* 0x0000002b32157223 */ /* 0x044fe20000000015 */
[-C--:B------:R-:W-:Y:S01]  /*2500*/  FFMA R9, R43, R49.reuse, R9 ;  /* 0x000000312b097223 */ /* 0x080fe20000000009 */
        /* <DEDUP_REMOVED lines=65> */
[----:B------:R-:W-:Y:S02]  /*2920*/  FFMA R4, R46, R48, R4 ;  /* 0x000000302e047223 */ /* 0x000fe40000000004 */
[----:B------:R-:W1:Y:S01]  /*2930*/  LDS R48, [R35+0x3f0] ;  /* 0x0003f00023307984 */ /* 0x000e620000000800 */
[-C--:B0-----:R-:W-:Y:S01]  /*2940*/  FFMA R38, R43, R50.reuse, R38 ;  /* 0x000000322b267223 */ /* 0x081fe20000000026 */
[-C--:B------:R-:W-:Y:S01]  /*2950*/  FFMA R39, R44, R50.reuse, R39 ;  /* 0x000000322c277223 */ /* 0x080fe20000000027 */
[-C--:B------:R-:W-:Y:S01]  /*2960*/  FFMA R41, R46, R50.reuse, R41 ;  /* 0x000000322e297223 */ /* 0x080fe20000000029 */
[----:B------:R-:W-:Y:S01]  /*2970*/  FFMA R40, R45, R50, R40 ;  /* 0x000000322d287223 */ /* 0x000fe20000000028 */
[-C--:B-1----:R-:W-:Y:S01]  /*2980*/  FFMA R43, R43, R48.reuse, R28 ;  /* 0x000000302b2b7223 */ /* 0x082fe2000000001c */
[-C--:B------:R-:W-:Y:S01]  /*2990*/  FFMA R44, R44, R48.reuse, R29 ;  /* 0x000000302c2c7223 */ /* 0x080fe2000000001d */
[-C--:B------:R-:W-:Y:S01]  /*29a0*/  FFMA R42, R45, R48.reuse, R42 ;  /* 0x000000302d2a7223 */ /* 0x080fe2000000002a */
[----:B------:R-:W-:Y:S01]  /*29b0*/  FFMA R46, R46, R48, R47 ;  /* 0x000000302e2e7223 */ /* 0x000fe2000000002f */
[----:B------:R-:W-:Y:S06]  /*29c0*/  BAR.SYNC.DEFER_BLOCKING 0x0 ;  /* 0x0000000000007b1d */ /* 0x000fec0000010000 */
[----:B------:R-:W-:Y:S05]  /*29d0*/  BRA.U !UP0, `(.L_x_664) ;  /* 0xffffffe108e07547 */ /* 0x000fea000b83ffff */
.L_x_657:
[----:B------:R-:W-:-:S04]  /*29e0*/  UIADD3 UR4, UPT, UPT, UR4, 0x2, URZ ;  /* 0x0000000204047890 */ /* 0x000fc8000fffe0ff */
[----:B------:R-:W-:-:S09]  /*29f0*/  UISETP.GE.AND UP0, UPT, UR4, UR15, UPT ;  /* 0x0000000f0400728c */ /* 0x000fd2000bf06270 */
[----:B------:R-:W-:Y:S05]  /*2a00*/  BRA.U !UP0, `(.L_x_665) ;  /* 0xffffffe108907547 */ /* 0x000fea000b83ffff */
.L_x_656:
        /* <DEDUP_REMOVED lines=25> */
[----:B------:R-:W-:Y:S04]  /*2ba0*/  STG.E desc[UR16][R28.64], R15 ;  /* 0x0000000f1c007986 */ /* 0x000fe8000c101910 */
[----:B0-----:R-:W2:Y:S01]  /*2bb0*/  LDG.E R23, desc[UR16][R30.64] ;  /* 0x000000101e177981 */ /* 0x001ea2000c1e1900 */
        /* <DEDUP_REMOVED lines=22> */
[----:B------:R2:W-:Y:S04]  /*2d20*/  STG.E desc[UR16][R48.64], R3 ;  /* 0x0000000330007986 */ /* 0x0005e8000c101910 */
[----:B0-----:R-:W3:Y:S01]  /*2d30*/  LDG.E R11, desc[UR16][R50.64] ;  /* 0x00000010320b7981 */ /* 0x001ee2000c1e1900 */
[----:B------:R-:W-:-:S04]  /*2d40*/  FMUL R36, R43, UR19 ;  /* 0x000000132b247c20 */ /* 0x000fc80008400000 */
[----:B---3--:R-:W-:-:S05]  /*2d50*/  FFMA R11, R11, UR18, R36 ;  /* 0x000000120b0b7c23 */ /* 0x008fca0008000024 */
[----:B------:R0:W-:Y:S04]  /*2d60*/  STG.E desc[UR16][R50.64], R11 ;  /* 0x0000000b32007986 */ /* 0x0001e8000c101910 */
[----:B-1----:R-:W3:Y:S01]  /*2d70*/  LDG.E R7, desc[UR16][R24.64+0x80] ;  /* 0x0000801018077981 */ /* 0x002ee2000c1e1900 */
[----:B------:R-:W-:-:S04]  /*2d80*/  FMUL R22, R22, UR19 ;  /* 0x0000001316167c20 */ /* 0x000fc80008400000 */
[----:B---3--:R-:W-:-:S05]  /*2d90*/  FFMA R7, R7, UR18, R22 ;  /* 0x0000001207077c23 */ /* 0x008fca0008000016 */
[----:B------:R1:W-:Y:S04]  /*2da0*/  STG.E desc[UR16][R24.64+0x80], R7 ;  /* 0x0000800718007986 */ /* 0x0003e8000c101910 */
[----:B------:R-:W3:Y:S01]  /*2db0*/  LDG.E R15, desc[UR16][R26.64+0x80] ;  /* 0x000080101a0f7981 */ /* 0x000ee2000c1e1900 */
[----:B------:R-:W-:-:S04]  /*2dc0*/  FMUL R18, R18, UR19 ;  /* 0x0000001312127c20 */ /* 0x000fc80008400000 */
[----:B---3--:R-:W-:-:S05]  /*2dd0*/  FFMA R15, R15, UR18, R18 ;  /* 0x000000120f0f7c23 */ /* 0x008fca0008000012 */
[----:B------:R3:W-:Y:S04]  /*2de0*/  STG.E desc[UR16][R26.64+0x80], R15 ;  /* 0x0000800f1a007986 */ /* 0x0007e8000c101910 */
[----:B--2---:R-:W2:Y:S01]  /*2df0*/  LDG.E R3, desc[UR16][R28.64+0x80] ;  /* 0x000080101c037981 */ /* 0x004ea2000c1e1900 */
[----:B------:R-:W-:-:S04]  /*2e00*/  FMUL R14, R14, UR19 ;  /* 0x000000130e0e7c20 */ /* 0x000fc80008400000 */
[----:B--2---:R-:W-:-:S05]  /*2e10*/  FFMA R3, R3, UR18, R14 ;  /* 0x0000001203037c23 */ /* 0x004fca000800000e */
[----:B------:R2:W-:Y:S04]  /*2e20*/  STG.E desc[UR16][R28.64+0x80], R3 ;  /* 0x000080031c007986 */ /* 0x0005e8000c101910 */
[----:B0-----:R-:W4:Y:S01]  /*2e30*/  LDG.E R11, desc[UR16][R30.64+0x80] ;  /* 0x000080101e0b7981 */ /* 0x001f22000c1e1900 */
[----:B------:R-:W-:-:S04]  /*2e40*/  FMUL R10, R10, UR19 ;  /* 0x000000130a0a7c20 */ /* 0x000fc80008400000 */
[----:B----4-:R-:W-:-:S05]  /*2e50*/  FFMA R11, R11, UR18, R10 ;  /* 0x000000120b0b7c23 */ /* 0x010fca000800000a */
[----:B------:R-:W-:Y:S04]  /*2e60*/  STG.E desc[UR16][R30.64+0x80], R11 ;  /* 0x0000800b1e007986 */ /* 0x000fe8000c101910 */
[----:B-1----:R-:W4:Y:S01]  /*2e70*/  LDG.E R7, desc[UR16][R32.64+0x80] ;  /* 0x0000801020077981 */ /* 0x002f22000c1e1900 */
[----:B------:R-:W-:-:S04]  /*2e80*/  FMUL R6, R6, UR19 ;  /* 0x0000001306067c20 */ /* 0x000fc80008400000 */
[----:B----4-:R-:W-:-:S05]  /*2e90*/  FFMA R7, R7, UR18, R6 ;  /* 0x0000001207077c23 */ /* 0x010fca0008000006 */
[----:B------:R-:W-:Y:S04]  /*2ea0*/  STG.E desc[UR16][R32.64+0x80], R7 ;  /* 0x0000800720007986 */ /* 0x000fe8000c101910 */
[----:B------:R-:W4:Y:S01]  /*2eb0*/  LDG.E R6, desc[UR16][R34.64+0x80] ;  /* 0x0000801022067981 */ /* 0x000f22000c1e1900 */
[----:B---3--:R-:W-:-:S04]  /*2ec0*/  FMUL R15, R2, UR19 ;  /* 0x00000013020f7c20 */ /* 0x008fc80008400000 */
[----:B----4-:R-:W-:-:S05]  /*2ed0*/  FFMA R15, R6, UR18, R15 ;  /* 0x00000012060f7c23 */ /* 0x010fca000800000f */
        /* <DEDUP_REMOVED lines=40> */
[----:B------:R1:W-:Y:S04]  /*3160*/  STG.E desc[UR16][R50.64+0x100], R9 ;  /* 0x0001000932007986 */ /* 0x0003e8000c101910 */
[----:B------:R-:W4:Y:S01]  /*3170*/  LDG.E R0, desc[UR16][R24.64+0x180] ;  /* 0x0001801018007981 */ /* 0x000f22000c1e1900 */
[----:B--2---:R-:W-:-:S04]  /*3180*/  FMUL R5, R20, UR19 ;  /* 0x0000001314057c20 */ /* 0x004fc80008400000 */
[----:B----4-:R-:W-:-:S05]  /*3190*/  FFMA R5, R0, UR18, R5 ;  /* 0x0000001200057c23 */ /* 0x010fca0008000005 */
[----:B------:R2:W-:Y:S04]  /*31a0*/  STG.E desc[UR16][R24.64+0x180], R5 ;  /* 0x0001800518007986 */ /* 0x0005e8000c101910 */
[----:B------:R-:W4:Y:S01]  /*31b0*/  LDG.E R0, desc[UR16][R26.64+0x180] ;  /* 0x000180101a007981 */ /* 0x000f22000c1e1900 */
[----:B0-----:R-:W-:-:S04]  /*31c0*/  FMUL R3, R16, UR19 ;  /* 0x0000001310037c20 */ /* 0x001fc80008400000 */
[----:B----4-:R-:W-:-:S05]  /*31d0*/  FFMA R3, R0, UR18, R3 ;  /* 0x0000001200037c23 */ /* 0x010fca0008000003 */
[----:B------:R0:W-:Y:S04]  /*31e0*/  STG.E desc[UR16][R26.64+0x180], R3 ;  /* 0x000180031a007986 */ /* 0x0001e8000c101910 */
[----:B------:R-:W4:Y:S01]  /*31f0*/  LDG.E R0, desc[UR16][R28.64+0x180] ;  /* 0x000180101c007981 */ /* 0x000f22000c1e1900 */
[----:B---3--:R-:W-:-:S04]  /*3200*/  FMUL R7, R12, UR19 ;  /* 0x000000130c077c20 */ /* 0x008fc80008400000 */
[----:B----4-:R-:W-:-:S05]  /*3210*/  FFMA R7, R0, UR18, R7 ;  /* 0x0000001200077c23 */ /* 0x010fca0008000007 */
        /* <DEDUP_REMOVED lines=20> */
[----:B------:R-:W-:Y:S01]  /*3360*/  STG.E desc[UR16][R50.64+0x180], R3 ;  /* 0x0001800332007986 */ /* 0x000fe2000c101910 */
[----:B------:R-:W-:Y:S05]  /*3370*/  EXIT ;  /* 0x000000000000794d */ /* 0x000fea0003800000 */
.L_x_666:
        /* <DEDUP_REMOVED lines=16> */
.L_x_1082:


//--------------------- .text._Z21filterActs_YxX_sparseILi4ELi32ELi4ELi4ELi2ELb1ELb1EEvPfS0_S0_iiiiiiiiiiiiffi --------------------------
	.section	.text._Z21filterActs_YxX_sparseILi4ELi32ELi4ELi4ELi2ELb1ELb1EEvPfS0_S0_iiiiiiiiiiiiffi,"ax",@progbits
	.align	128
        .global         _Z21filterActs_YxX_sparseILi4ELi32ELi4ELi4ELi2ELb1ELb1EEvPfS0_S0_iiiiiiiiiiiiffi
        .type           _Z21filterActs_YxX_sparseILi4ELi32ELi4ELi4ELi2ELb1ELb1EEvPfS0_S0_iiiiiiiiiiiiffi,@function
        .size           _Z21filterActs_YxX_sparseILi4ELi32ELi4ELi4ELi2ELb1ELb1EEvPfS0_S0_iiiiiiiiiiiiffi,(.L_x_1083 - _Z21filterActs_YxX_sparseILi4ELi32ELi4ELi4ELi2ELb1ELb1EEvPfS0_S0_iiiiiiiiiiiiffi)
        .other          _Z21filterActs_YxX_sparseILi4ELi32ELi4ELi4ELi2ELb1ELb1EEvPfS0_S0_iiiiiiiiiiiiffi,@"STO_CUDA_ENTRY STV_DEFAULT"
_Z21filterActs_YxX_sparseILi4ELi32ELi4ELi4ELi2ELb1ELb1EEvPfS0_S0_iiiiiiiiiiiiffi:
.text._Z21filterActs_YxX_sparseILi4ELi32ELi4ELi4ELi2ELb1ELb1EEvPfS0_S0_iiiiiiiiiiiiffi:
[----:B------:R-:W-:Y:S01]  /*0000*/  LDC R1, c[0x0][0x37c] ;  /* 0x0000df00ff017b82 */ /* 0x000fe20000000800 */
[----:B------:R-:W0:Y:S07]  /*0010*/  LDCU UR12, c[0x0][0x39c] ;  /* 0x00007380ff0c77ac */ /* 0x000e2e0008000800 */
[----:B------:R-:W1:Y:S01]  /*0020*/  LDC.64 R2, c[0x0][0x3c0] ;  /* 0x0000f000ff027b82 */ /* 0x000e620000000a00 */
[----:B------:R-:W-:Y:S01]  /*0030*/  HFMA2 R33, -RZ, RZ, 0, 0 ;  /* 0x00000000ff217431 */ /* 0x000fe200000001ff */
[----:B------:R-:W-:Y:S01]  /*0040*/  MOV R37, RZ ;  /* 0x000000ff00257202 */ /* 0x000fe20000000f00 */
[----:B------:R-:W2:Y:S01]  /*0050*/  LDCU UR13, c[0x0][0x3b8] ;  /* 0x00007700ff0d77ac */ /* 0x000ea20008000800 */
[----:B------:R-:W-:Y:S01]  /*0060*/  HFMA2 R27, -RZ, RZ, 0, 0 ;  /* 0x00000000ff1b7431 */ /* 0x000fe200000001ff */
[----:B------:R-:W-:-:S02]  /*0070*/  CS2R R38, SRZ ;  /* 0x0000000000267805 */ /* 0x000fc4000001ff00 */
[----:B------:R-:W-:Y:S01]  /*0080*/  MOV R41, RZ ;  /* 0x000000ff00297202 */ /* 0x000fe20000000f00 */
[----:B------:R-:W3:Y:S01]  /*0090*/  LDCU UR11, c[0x0][0x3d0] ;  /* 0x00007a00ff0b77ac */ /* 0x000ee20008000800 */
[----:B------:R-:W4:Y:S01]  /*00a0*/  S2UR UR5, SR_CTAID.Y ;  /* 0x00000000000579c3 */ /* 0x000f220000002600 */
[----:B------:R-:W-:Y:S02]  /*00b0*/  CS2R R30, SRZ ;  /* 0x00000000001e7805 */ /* 0x000fe4000001ff00 */
[----:B------:R-:W-:Y:S01]  /*00c0*/  CS2R R34, SRZ ;  /* 0x0000000000227805 */ /* 0x000fe2000001ff00 */
[----:B------:R-:W5:Y:S01]  /*00d0*/  LDCU.64 UR18, c[0x0][0x3a8] ;  /* 0x00007500ff1277ac */ /* 0x000f620008000a00 */
[----:B------:R-:W-:Y:S02]  /*00e0*/  CS2R R18, SRZ ;  /* 0x0000000000127805 */ /* 0x000fe4000001ff00 */
[----:B------:R-:W-:Y:S01]  /*00f0*/  CS2R R20, SRZ ;  /* 0x0000000000147805 */ /* 0x000fe2000001ff00 */
[----:B------:R-:W5:Y:S01]  /*0100*/  LDCU.64 UR14, c[0x0][0x3b0] ;  /* 0x00007600ff0e77ac */ /* 0x000f620008000a00 */
[----:B------:R-:W5:Y:S01]  /*0110*/  LDC.64 R22, c[0x0][0x388] ;  /* 0x0000e200ff167b82 */ /* 0x000f620000000a00 */
[----:B0-----:R-:W-:Y:S01]  /*0120*/  USHF.R.S32.HI UR4, URZ, 0x1f, UR12 ;  /* 0x0000001fff047899 */ /* 0x001fe2000801140c */
[----:B------:R-:W0:Y:S01]  /*0130*/  LDCU UR16, c[0x0][0x3bc] ;  /* 0x00007780ff1077ac */ /* 0x000e220008000800 */
[----:B-1----:R-:W-:-:S02]  /*0140*/  IABS R0, R3 ;  /* 0x0000000300007213 */ /* 0x002fc40000000000 */
[----:B------:R-:W-:Y:S01]  /*0150*/  ULEA.HI UR4, UR4, UR12, URZ, 0x4 ;  /* 0x0000000c04047291 */ /* 0x000fe2000f8f20ff */
[----:B------:R-:W-:Y:S01]  /*0160*/  ISETP.NE.AND P4, PT, R3, RZ, PT ;  /* 0x000000ff0300720c */ /* 0x000fe20003f85270 */
[----:B------:R-:W1:Y:S02]  /*0170*/  I2F.RP R8, R0 ;  /* 0x0000000000087306 */ /* 0x000e640000209400 */
[----:B------:R-:W-:Y:S01]  /*0180*/  USHF.R.S32.HI UR6, URZ, 0x4, UR4 ;  /* 0x00000004ff067899 */ /* 0x000fe20008011404 */
[----:B------:R-:W-:Y:S02]  /*0190*/  IABS R14, R2 ;  /* 0x00000002000e7213 */ /* 0x000fe40000000000 */
[----:B------:R-:W-:Y:S01]  /*01a0*/  LOP3.LUT R2, R2, R3, RZ, 0x3c, !PT ;  /* 0x0000000302027212 */ /* 0x000fe200078e3cff */
[----:B------:R-:W-:Y:S02]  /*01b0*/  UISETP.NE.U32.AND UP1, UPT, UR6, URZ, UPT ;  /* 0x000000ff0600728c */ /* 0x000fe4000bf25070 */
[----:B------:R-:W-:-:S03]  /*01c0*/  IADD3 R13, PT, PT, RZ, -UR6, RZ ;  /* 0x80000006ff0d7c10 */ /* 0x000fc6000fffe0ff */
[----:B------:R-:W2:Y:S01]  /*01d0*/  I2F.U32.RP R9, UR6 ;  /* 0x0000000600097d06 */ /* 0x000ea20008209000 */
[----:B------:R-:W-:-:S07]  /*01e0*/  VOTEU.ANY UP0, P4 ;  /* 0x0000000000ff7886 */ /* 0x000fce0002000100 */
[----:B-1----:R-:W1:Y:S08]  /*01f0*/  MUFU.RCP R8, R8 ;  /* 0x0000000800087308 */ /* 0x002e700000001000 */
[----:B--2---:R-:W2:Y:S01]  /*0200*/  MUFU.RCP R9, R9 ;  /* 0x0000000900097308 */ /* 0x004ea20000001000 */
[----:B-1----:R-:W-:Y:S02]  /*0210*/  IADD3 R4, PT, PT, R8, 0xffffffe, RZ ;  /* 0x0ffffffe08047810 */ /* 0x002fe40007ffe0ff */
[----:B------:R-:W-:-:S05]  /*0220*/  IABS R8, UR12 ;  /* 0x0000000c00087c13 */ /* 0x000fca0008000000 */
[----:B------:R1:W3:Y:S01]  /*0230*/  F2I.FTZ.U32.TRUNC.NTZ R5, R4 ;  /* 0x0000000400057305 */ /* 0x0002e2000021f000 */
[----:B--2---:R-:W-:-:S07]  /*0240*/  IADD3 R6, PT, PT, R9, 0xffffffe, RZ ;  /* 0x0ffffffe09067810 */ /* 0x004fce0007ffe0ff */
[----:B------:R2:W4:Y:S01]  /*0250*/  F2I.FTZ.U32.TRUNC.NTZ R7, R6 ;  /* 0x0000000600077305 */ /* 0x000522000021f000 */
[----:B-1----:R-:W-:Y:S02]  /*0260*/  MOV R4, RZ ;  /* 0x000000ff00047202 */ /* 0x002fe40000000f00 */
[----:B---3--:R-:W-:Y:S01]  /*0270*/  IADD3 R11, PT, PT, RZ, -R5, RZ ;  /* 0x80000005ff0b7210 */ /* 0x008fe20007ffe0ff */
[----:B--2---:R-:W-:Y:S01]  /*0280*/  HFMA2 R6, -RZ, RZ, 0, 0 ;  /* 0x00000000ff067431 */ /* 0x004fe200000001ff */
[----:B----4-:R-:W-:Y:S01]  /*0290*/  R2UR UR9, R7 ;  /* 0x00000000070972ca */ /* 0x010fe200000e0000 */
[----:B------:R-:W-:-:S03]  /*02a0*/  IMAD R9, R13, R7, RZ ;  /* 0x000000070d097224 */ /* 0x000fc600078e02ff */
[----:B------:R-:W-:Y:S02]  /*02b0*/  R2UR UR8, R6 ;  /* 0x00000000060872ca */ /* 0x000fe400000e0000 */
[----:B------:R-:W1:Y:S11]  /*02c0*/  S2R R6, SR_CTAID.Y ;  /* 0x0000000000067919 */ /* 0x000e760000002600 */
[----:B------:R-:W-:Y:S01]  /*02d0*/  IMAD.HI.U32 R7, R7, R9, UR8 ;  /* 0x0000000807077e27 */ /* 0x000fe2000f8e0009 */
[----:B------:R-:W2:Y:S03]  /*02e0*/  LDCU.64 UR8, c[0x0][0x3a0] ;  /* 0x00007400ff0877ac */ /* 0x000ea60008000a00 */
[----:B------:R-:W-:Y:S01]  /*02f0*/  IMAD R9, R11, R0, RZ ;  /* 0x000000000b097224 */ /* 0x000fe200078e02ff */
[----:B------:R-:W-:-:S02]  /*0300*/  R2UR UR4, R7 ;  /* 0x00000000070472ca */ /* 0x000fc400000e0000 */
[----:B------:R-:W-:Y:S01]  /*0310*/  MOV R7, R8 ;  /* 0x0000000800077202 */ /* 0x000fe20000000f00 */
[----:B------:R-:W-:Y:S01]  /*0320*/  IMAD.HI.U32 R9, R5, R9, R4 ;  /* 0x0000000905097227 */ /* 0x000fe200078e0004 */
[----:B------:R-:W-:-:S04]  /*0330*/  MOV R8, UR13 ;  /* 0x0000000d00087c02 */ /* 0x000fc80008000f00 */
[----:B------:R-:W-:Y:S01]  /*0340*/  IABS R8, R8 ;  /* 0x0000000800087213 */ /* 0x000fe20000000000 */
[----:B------:R-:W-:-:S03]  /*0350*/  IMAD.HI.U32 R5, R9, R7, RZ ;  /* 0x0000000709057227 */ /* 0x000fc600078e00ff */
[----:B------:R-:W3:Y:S01]  /*0360*/  I2F.RP R10, R8 ;  /* 0x00000008000a7306 */ /* 0x000ee20000209400 */
[----:B------:R-:W-:Y:S01]  /*0370*/  UIMAD.WIDE.U32 UR4, UR4, UR5, URZ ;  /* 0x00000005040472a5 */ /* 0x000fe2000f8e00ff */
[----:B------:R-:W-:Y:S01]  /*0380*/  IADD3 R4, PT, PT, -R5, RZ, RZ ;  /* 0x000000ff05047210 */ /* 0x000fe20007ffe1ff */
[----:B--2---:R-:W-:-:S04]  /*0390*/  UIMAD UR9, UR9, UR8, URZ ;  /* 0x00000008090972a4 */ /* 0x004fc8000f8e02ff */
[C---:B------:R-:W-:Y:S01]  /*03a0*/  IMAD R7, R0.reuse, R4, R7 ;  /* 0x0000000400077224 */ /* 0x040fe200078e0207 */
[----:B------:R-:W-:Y:S02]  /*03b0*/  UMOV UR7, UR5 ;  /* 0x0000000500077c82 */ /* 0x000fe40008000000 */
[----:B------:R-:W-:Y:S02]  /*03c0*/  IADD3 R11, PT, PT, RZ, -UR7, RZ ;  /* 0x80000007ff0b7c10 */ /* 0x000fe4000fffe0ff */
[----:B------:R-:W-:-:S03]  /*03d0*/  ISETP.GT.U32.AND P2, PT, R0, R7, PT ;  /* 0x000000070000720c */ /* 0x000fc60003f44070 */
[----:B-1----:R-:W-:Y:S01]  /*03e0*/  IMAD R4, R11, UR6, R6 ;  /* 0x000000060b047c24 */ /* 0x002fe2000f8e0206 */
[----:B------:R-:W-:Y:S01]  /*03f0*/  LOP3.LUT R11, RZ, R3, RZ, 0x33, !PT ;  /* 0x00000003ff0b7212 */ /* 0x000fe200078e33ff */
[----:B---3--:R-:W1:Y:S03]  /*0400*/  MUFU.RCP R10, R10 ;  /* 0x0000000a000a7308 */ /* 0x008e660000001000 */
[----:B------:R-:W-:Y:S02]  /*0410*/  ISETP.GE.U32.AND P0, PT, R4, UR6, PT ;  /* 0x0000000604007c0c */ /* 0x000fe4000bf06070 */
[----:B------:R-:W-:-:S03]  /*0420*/  R2UR UR5, R11 ;  /* 0x000000000b0572ca */ /* 0x000fc600000e0000 */
[-C--:B------:R-:W-:Y:S02]  /*0430*/  @!P2 IADD3 R7, PT, PT, R7, -R0.reuse, RZ ;  /* 0x800000000707a210 */ /* 0x080fe40007ffe0ff */
[----:B------:R-:W-:Y:S02]  /*0440*/  @!P2 IADD3 R5, PT, PT, R5, 0x1, RZ ;  /* 0x000000010505a810 */ /* 0x000fe40007ffe0ff */
[----:B------:R-:W-:Y:S02]  /*0450*/  ISETP.GE.U32.AND P3, PT, R7, R0, PT ;  /* 0x000000000700720c */ /* 0x000fe40003f66070 */
[----:B------:R-:W-:Y:S02]  /*0460*/  LOP3.LUT R7, R3, UR12, RZ, 0x3c, !PT ;  /* 0x0000000c03077c12 */ /* 0x000fe4000f8e3cff */
[----:B------:R-:W-:Y:S01]  /*0470*/  VOTEU.ANY UP2, P0 ;  /* 0x0000000000ff7886 */ /* 0x000fe20000040100 */
[----:B------:R-:W-:Y:S02]  /*0480*/  PLOP3.LUT P1, PT, PT, PT, UP2, 0x80, 0x8 ;  /* 0x000000000008781c */ /* 0x000fe40003f2f028 */
[----:B------:R-:W-:-:S02]  /*0490*/  ISETP.GE.AND P0, PT, R7, RZ, PT ;  /* 0x000000ff0700720c */ /* 0x000fc40003f06270 */
[----:B------:R-:W-:Y:S01]  /*04a0*/  PLOP3.LUT P2, PT, PT, PT, UP0, 0x80, 0x8 ;  /* 0x000000000008781c */ /* 0x000fe20003f4f008 */
[----:B------:R-:W-:Y:S01]  /*04b0*/  @UP2 UIADD3 UR7, UPT, UPT, UR7, 0x1, URZ ;  /* 0x0000000107072890 */ /* 0x000fe2000fffe0ff */
[----:B------:R-:W-:Y:S02]  /*04c0*/  MOV R12, UR5 ;  /* 0x00000005000c7c02 */ /* 0x000fe40008000f00 */
[----:B------:R-:W-:Y:S02]  /*04d0*/  @P3 IADD3 R5, PT, PT, R5, 0x1, RZ ;  /* 0x0000000105053810 */ /* 0x000fe40007ffe0ff */
[----:B-1----:R-:W-:-:S03]  /*04e0*/  IADD3 R10, PT, PT, R10, 0xffffffe, RZ ;  /* 0x0ffffffe0a0a7810 */ /* 0x002fc60007ffe0ff */
[----:B------:R-:W-:Y:S01]  /*04f0*/  @P1 IADD3 R4, PT, PT, R4, -UR6, RZ ;  /* 0x8000000604041c10 */ /* 0x000fe2000fffe0ff */
[----:B------:R1:W2:Y:S01]  /*0500*/  F2I.FTZ.U32.TRUNC.NTZ R11, R10 ;  /* 0x0000000a000b7305 */ /* 0x0002a2000021f000 */
[----:B------:R-:W-:Y:S02]  /*0510*/  @!P0 IADD3 R5, PT, PT, -R5, RZ, RZ ;  /* 0x000000ff05058210 */ /* 0x000fe40007ffe1ff */
[----:B------:R-:W-:Y:S02]  /*0520*/  ISETP.GE.U32.AND P0, PT, R4, UR6, PT ;  /* 0x0000000604007c0c */ /* 0x000fe4000bf06070 */
[----:B------:R-:W-:-:S04]  /*0530*/  SEL R5, R12, R5, !P2 ;  /* 0x000000050c057207 */ /* 0x000fc80005000000 */
[----:B------:R-:W-:Y:S01]  /*0540*/  IABS R7, R5 ;  /* 0x0000000500077213 */ /* 0x000fe20000000000 */
[----:B-1----:R-:W-:-:S03]  /*0550*/  HFMA2 R10, -RZ, RZ, 0, 0 ;  /* 0x00000000ff0a7431 */ /* 0x002fc600000001ff */
[----:B------:R-:W1:Y:S01]  /*0560*/  I2F.RP R12, R7 ;  /* 0x00000007000c7306 */ /* 0x000e620000209400 */
[----:B--2---:R-:W-:Y:S02]  /*0570*/  IADD3 R13, PT, PT, RZ, -R11, RZ ;  /* 0x8000000bff0d7210 */ /* 0x004fe40007ffe0ff */
[----:B------:R-:W-:Y:S01]  /*0580*/  VOTEU.ANY UP2, P0 ;  /* 0x0000000000ff7886 */ /* 0x000fe20000040100 */
[----:B------:R-:W-:Y:S02]  /*0590*/  ISETP.GE.AND P0, PT, R2, RZ, PT ;  /* 0x000000ff0200720c */ /* 0x000fe40003f06270 */
[----:B------:R-:W-:Y:S01]  /*05a0*/  IABS R2, R5 ;  /* 0x0000000500027213 */ /* 0x000fe20000000000 */
[----:B------:R-:W-:Y:S01]  /*05b0*/  IMAD R13, R13, R8, RZ ;  /* 0x000000080d0d7224 */ /* 0x000fe200078e02ff */
[----:B------:R-:W-:Y:S02]  /*05c0*/  @UP2 UIADD3 UR7, UPT, UPT, UR7, 0x1, URZ ;  /* 0x0000000107072890 */ /* 0x000fe4000fffe0ff */
[----:B------:R-:W-:Y:S01]  /*05d0*/  @!UP1 ULOP3.LUT UR7, URZ, UR6, URZ, 0x33, !UPT ;  /* 0x00000006ff079292 */ /* 0x000fe2000f8e33ff */
[----:B------:R-:W-:Y:S01]  /*05e0*/  IMAD.HI.U32 R10, R11, R13, R10 ;  /* 0x0000000d0b0a7227 */ /* 0x000fe200078e000a */
[----:B------:R-:W-:Y:S01]  /*05f0*/  MOV R11, R14 ;  /* 0x0000000e000b7202 */ /* 0x000fe20000000f00 */
[----:B------:R-:W-:Y:S01]  /*0600*/  UISETP.NE.AND UP2, UPT, UR11, URZ, UPT ;  /* 0x000000ff0b00728c */ /* 0x000fe2000bf45270 */
[----:B------:R-:W-:Y:S01]  /*0610*/  IADD3 R2, PT, PT, RZ, -R2, RZ ;  /* 0x80000002ff027210 */ /* 0x000fe20007ffe0ff */
[----:B-1----:R-:W1:Y:S01]  /*0620*/  MUFU.RCP R12, R12 ;  /* 0x0000000c000c7308 */ /* 0x002e620000001000 */
[----:B------:R-:W-:Y:S01]  /*0630*/  MOV R4, UR7 ;  /* 0x0000000700047c02 */ /* 0x000fe20008000f00 */
[----:B------:R-:W-:-:S02]  /*0640*/  ULOP3.LUT UR10, UR7, UR13, URZ, 0x3c, !UPT ;  /* 0x0000000d070a7292 */ /* 0x000fc4000f8e3cff */
[----:B------:R-:W-:Y:S01]  /*0650*/  IADD3 R17, PT, PT, RZ, -UR7, RZ ;  /* 0x80000007ff117c10 */ /* 0x000fe2000fffe0ff */
[----:B------:R-:W-:Y:S01]  /*0660*/  UISETP.NE.AND UP1, UPT, UR13, URZ, UPT ;  /* 0x000000ff0d00728c */ /* 0x000fe2000bf25270 */
[----:B------:R-:W-:Y:S01]  /*0670*/  IABS R15, R4 ;  /* 0x00000004000f7213 */ /* 0x000fe20000000000 */
[----:B-----5:R-:W-:Y:S02]  /*0680*/  UIMAD UR11, UR13, UR15, URZ ;  /* 0x0000000f0d0b72a4 */ /* 0x020fe4000f8e02ff */
[----:B------:R-:W-:Y:S01]  /*0690*/  IMAD R6, R17, UR6, R6 ;  /* 0x0000000611067c24 */ /* 0x000fe2000f8e0206 */
[----:B------:R-:W-:Y:S01]  /*06a0*/  CS2R R16, SRZ ;  /* 0x0000000000107805 */ /* 0x000fe2000001ff00 */
[----:B------:R-:W-:-:S03]  /*06b0*/  IMAD.HI.U32 R13, R10, R15, RZ ;  /* 0x0000000f0a0d7227 */ /* 0x000fc600078e00ff */
[----:B------:R-:W-:Y:S01]  /*06c0*/  SHF.L.U32 R6, R6, 0x4, RZ ;  /* 0x0000000406067819 */ /* 0x000fe200000006ff */
[----:B------:R-:W-:Y:S01]  /*06d0*/  IMAD.HI.U32 R10, R9, R11, RZ ;  /* 0x0000000b090a7227 */ /* 0x000fe200078e00ff */
[----:B------:R-:W-:Y:S02]  /*06e0*/  IADD3 R14, PT, PT, -R13, RZ, RZ ;  /* 0x000000ff0d0e7210 */ /* 0x000fe40007ffe1ff */
[----:B-1----:R-:W-:Y:S02]  /*06f0*/  IADD3 R9, PT, PT, R12, 0xffffffe, RZ ;  /* 0x0ffffffe0c097810 */ /* 0x002fe40007ffe0ff */
[----:B------:R-:W-:Y:S01]  /*0700*/  IADD3 R12, PT, PT, -R10, RZ, RZ ;  /* 0x000000ff0a0c7210 */ /* 0x000fe20007ffe1ff */
[----:B------:R-:W-:-:S03]  /*0710*/  IMAD R15, R8, R14, R15 ;  /* 0x0000000e080f7224 */ /* 0x000fc600078e020f */
[----:B------:R-:W1:Y:S01]  /*0720*/  F2I.FTZ.U32.TRUNC.NTZ R9, R9 ;  /* 0x0000000900097305 */ /* 0x000e62000021f000 */
[----:B------:R-:W-:Y:S01]  /*0730*/  IMAD R11, R0, R12, R11 ;  /* 0x0000000c000b7224 */ /* 0x000fe200078e020b */
[----:B------:R-:W-:-:S04]  /*0740*/  ISETP.GT.U32.AND P4, PT, R8, R15, PT ;  /* 0x0000000f0800720c */ /* 0x000fc80003f84070 */
[----:B------:R-:W-:-:S09]  /*0750*/  ISETP.GT.U32.AND P3, PT, R0, R11, PT ;  /* 0x0000000b0000720c */ /* 0x000fd20003f64070 */
[----:B------:R-:W-:Y:S02]  /*0760*/  @!P4 IADD3 R15, PT, PT, R15, -R8, RZ ;  /* 0x800000080f0fc210 */ /* 0x000fe40007ffe0ff */
[----:B-1----:R-:W-:Y:S02]  /*0770*/  IADD3 R12, PT, PT, RZ, -R9, RZ ;  /* 0x80000009ff0c7210 */ /* 0x002fe40007ffe0ff */
[----:B------:R-:W-:Y:S02]  /*0780*/  @!P3 IADD3 R11, PT, PT, R11, -R0, RZ ;  /* 0x800000000b0bb210 */ /* 0x000fe40007ffe0ff */
[----:B------:R-:W-:Y:S01]  /*0790*/  ISETP.GE.U32.AND P2, PT, R15, R8, PT ;  /* 0x000000080f00720c */ /* 0x000fe20003f46070 */
[----:B------:R-:W-:Y:S01]  /*07a0*/  HFMA2 R8, -RZ, RZ, 0, 0 ;  /* 0x00000000ff087431 */ /* 0x000fe200000001ff */
[----:B------:R-:W-:Y:S01]  /*07b0*/  ISETP.GE.U32.AND P1, PT, R11, R0, PT ;  /* 0x000000000b00720c */ /* 0x000fe20003f26070 */
[----:B------:R-:W-:Y:S01]  /*07c0*/  IMAD R3, R12, R7, RZ ;  /* 0x000000070c037224 */ /* 0x000fe200078e02ff */
[----:B------:R-:W-:Y:S01]  /*07d0*/  @!P3 IADD3 R10, PT, PT, R10, 0x1, RZ ;  /* 0x000000010a0ab810 */ /* 0x000fe20007ffe0ff */
[----:B------:R-:W1:Y:S01]  /*07e0*/  S2R R0, SR_TID.Y ;  /* 0x0000000000007919 */ /* 0x000e620000002200 */
[----:B------:R-:W-:-:S02]  /*07f0*/  @!P4 IADD3 R13, PT, PT, R13, 0x1, RZ ;  /* 0x000000010d0dc810 */ /* 0x000fc40007ffe0ff */
[----:B------:R-:W-:Y:S01]  /*0800*/  PLOP3.LUT P3, PT, PT, PT, UP2, 0x80, 0x8 ;  /* 0x000000000008781c */ /* 0x000fe20003f6f028 */
[----:B------:R-:W1:Y:S01]  /*0810*/  S2R R11, SR_TID.X ;  /* 0x00000000000b7919 */ /* 0x000e620000002100 */
[----:B------:R-:W-:Y:S01]  /*0820*/  IMAD.HI.U32 R8, R9, R3, R8 ;  /* 0x0000000309087227 */ /* 0x000fe200078e0008 */
[----:B------:R-:W-:Y:S01]  /*0830*/  IABS R3, R6 ;  /* 0x0000000600037213 */ /* 0x000fe20000000000 */
[----:B------:R-:W2:Y:S01]  /*0840*/  S2R R12, SR_CTAID.X ;  /* 0x00000000000c7919 */ /* 0x000ea20000002500 */
[----:B------:R-:W-:Y:S02]  /*0850*/  @P2 IADD3 R13, PT, PT, R13, 0x1, RZ ;  /* 0x000000010d0d2810 */ /* 0x000fe40007ffe0ff */
[----:B------:R-:W-:Y:S01]  /*0860*/  @P1 IADD3 R10, PT, PT, R10, 0x1, RZ ;  /* 0x000000010a0a1810 */ /* 0x000fe20007ffe0ff */
[----:B------:R-:W-:Y:S01]  /*0870*/  IMAD.HI.U32 R8, R8, R3, RZ ;  /* 0x0000000308087227 */ /* 0x000fe200078e00ff */
[----:B------:R-:W-:Y:S02]  /*0880*/  R2UR UR6, R13 ;  /* 0x000000000d0672ca */ /* 0x000fe400000e0000 */
[----:B------:R-:W-:Y:S01]  /*0890*/  R2UR UR4, R10 ;  /* 0x000000000a0472ca */ /* 0x000fe200000e0000 */
[----:B------:R-:W-:Y:S01]  /*08a0*/  IMAD R2, R8, R2, R3 ;  /* 0x0000000208027224 */ /* 0x000fe200078e0203 */
[----:B------:R-:W-:Y:S01]  /*08b0*/  ISETP.LE.AND P2, PT, RZ, UR10, PT ;  /* 0x0000000aff007c0c */ /* 0x000fe2000bf43270 */
[----:B------:R-:W-:-:S03]  /*08c0*/  UIMAD UR10, UR18, UR18, URZ ;  /* 0x00000012120a72a4 */ /* 0x000fc6000f8e02ff */
[----:B------:R-:W-:Y:S01]  /*08d0*/  ISETP.GT.U32.AND P1, PT, R7, R2, PT ;  /* 0x000000020700720c */ /* 0x000fe20003f24070 */
[----:B------:R-:W-:-:S06]  /*08e0*/  @!UP2 UIMAD UR8, UR10, UR12, URZ ;  /* 0x0000000c0a08a2a4 */ /* 0x000fcc000f8e02ff */
[----:B------:R-:W-:-:S04]  /*08f0*/  @!P0 IADD3 R3, PT, PT, RZ, -UR4, RZ ;  /* 0x80000004ff038c10 */ /* 0x000fc8000fffe0ff */
[----:B------:R-:W-:Y:S02]  /*0900*/  @!P0 R2UR UR4, R3 ;  /* 0x00000000030482ca */ /* 0x000fe400000e0000 */
[-C--:B------:R-:W-:Y:S02]  /*0910*/  @!P1 IADD3 R2, PT, PT, R2, -R7.reuse, RZ ;  /* 0x8000000702029210 */ /* 0x080fe40007ffe0ff */
[----:B------:R-:W-:Y:S02]  /*0920*/  @!P2 IADD3 R3, PT, PT, RZ, -UR6, RZ ;  /* 0x80000006ff03ac10 */ /* 0x000fe4000fffe0ff */
[----:B------:R-:W-:Y:S02]  /*0930*/  ISETP.GE.U32.AND P0, PT, R2, R7, PT ;  /* 0x000000070200720c */ /* 0x000fe40003f06070 */
[----:B-1----:R-:W-:Y:S02]  /*0940*/  LEA R2, R0, R11, 0x5 ;  /* 0x0000000b00027211 */ /* 0x002fe400078e28ff */
[----:B------:R-:W-:-:S02]  /*0950*/  @!P2 R2UR UR6, R3 ;  /* 0x000000000306a2ca */ /* 0x000fc400000e0000 */
[----:B------:R-:W-:Y:S01]  /*0960*/  LOP3.LUT R7, R6, R5, RZ, 0x3c, !PT ;  /* 0x0000000506077212 */ /* 0x000fe200078e3cff */
[----:B------:R-:W-:Y:S01]  /*0970*/  USEL UR17, UR5, UR4, !UP0 ;  /* 0x0000000405117287 */ /* 0x000fe2000c000000 */
[----:B------:R-:W-:Y:S02]  /*0980*/  LOP3.LUT R10, R11, 0xf, RZ, 0xc0, !PT ;  /* 0x0000000f0b0a7812 */ /* 0x000fe400078ec0ff */
[----:B------:R-:W-:Y:S01]  /*0990*/  SHF.R.U32.HI R3, RZ, 0x4, R2 ;  /* 0x00000004ff037819 */ /* 0x000fe20000011602 */
[----:B------:R-:W-:Y:S01]  /*09a0*/  @!UP2 UIMAD UR8, UR17, UR8, URZ ;  /* 0x000000081108a2a4 */ /* 0x000fe2000f8e02ff */
[----:B------:R-:W-:Y:S01]  /*09b0*/  ISETP.GE.AND P2, PT, R7, RZ, PT ;  /* 0x000000ff0700720c */ /* 0x000fe20003f46270 */
[----:B------:R-:W-:Y:S01]  /*09c0*/  @!UP1 ULOP3.LUT UR6, URZ, UR13, URZ, 0x33, !UPT ;  /* 0x0000000dff069292 */ /* 0x000fe2000f8e33ff */
[----:B------:R-:W-:Y:S01]  /*09d0*/  @!P1 IADD3 R8, PT, PT, R8, 0x1, RZ ;  /* 0x0000000108089810 */ /* 0x000fe20007ffe0ff */
[----:B------:R-:W-:Y:S01]  /*09e0*/  IMAD R7, R3, UR12, R10 ;  /* 0x0000000c03077c24 */ /* 0x000fe2000f8e020a */
[----:B------:R-:W-:Y:S01]  /*09f0*/  @!UP2 UIMAD UR8, UR7, UR8, URZ ;  /* 0x000000080708a2a4 */ /* 0x000fe2000f8e02ff */
[----:B------:R-:W-:Y:S01]  /*0a00*/  ISETP.NE.AND P1, PT, R5, RZ, PT ;  /* 0x000000ff0500720c */ /* 0x000fe20003f25270 */
[----:B------:R-:W-:Y:S01]  /*0a10*/  UIADD3 UR4, UPT, UPT, -UR6, URZ, URZ ;  /* 0x000000ff06047290 */ /* 0x000fe2000fffe1ff */
[----:B------:R-:W-:Y:S01]  /*0a20*/  @P0 IADD3 R8, PT, PT, R8, 0x1, RZ ;  /* 0x0000000108080810 */ /* 0x000fe20007ffe0ff */
[----:B------:R-:W-:Y:S01]  /*0a30*/  UISETP.GE.AND UP0, UPT, UR17, 0x1, UPT ;  /* 0x000000011100788c */ /* 0x000fe2000bf06270 */
[----:B------:R-:W-:Y:S01]  /*0a40*/  IADD3 R7, PT, PT, R6, R7, RZ ;  /* 0x0000000706077210 */ /* 0x000fe20007ffe0ff */
[----:B------:R-:W-:Y:S01]  /*0a50*/  UIMAD UR7, UR13, UR4, UR7 ;  /* 0x000000040d0772a4 */ /* 0x000fe2000f8e0207 */
[----:B------:R-:W-:Y:S01]  /*0a60*/  MOV R9, UR8 ;  /* 0x0000000800097c02 */ /* 0x000fe20008000f00 */
[----:B------:R-:W-:Y:S01]  /*0a70*/  UIMAD UR8, UR6, UR14, UR19 ;  /* 0x0000000e060872a4 */ /* 0x000fe2000f8e0213 */
[----:B------:R-:W-:Y:S01]  /*0a80*/  @!P2 IADD3 R8, PT, PT, -R8, RZ, RZ ;  /* 0x000000ff0808a210 */ /* 0x000fe20007ffe1ff */
[----:B------:R-:W-:Y:S01]  /*0a90*/  IMAD.WIDE R22, R7, 0x4, R22 ;  /* 0x0000000407167825 */ /* 0x000fe200078e0216 */
[----:B------:R-:W-:Y:S01]  /*0aa0*/  IADD3 R7, PT, PT, R6, R0, RZ ;  /* 0x0000000006077210 */ /* 0x000fe20007ffe0ff */
[----:B0-----:R-:W-:-:S02]  /*0ab0*/  UIMAD UR6, UR9, UR16, URZ ;  /* 0x00000010090672a4 */ /* 0x001fc4000f8e02ff */
[----:B------:R-:W-:Y:S01]  /*0ac0*/  @!P1 LOP3.LUT R8, RZ, R5, RZ, 0x33, !PT ;  /* 0x00000005ff089212 */ /* 0x000fe200078e33ff */
[----:B------:R-:W-:Y:S01]  /*0ad0*/  UIMAD UR14, UR7, UR14, UR19 ;  /* 0x0000000e070e72a4 */ /* 0x000fe2000f8e0213 */
[----:B------:R-:W-:Y:S01]  /*0ae0*/  IMAD R4, R7, UR11, R4 ;  /* 0x0000000b07047c24 */ /* 0x000fe2000f8e0204 */
[----:B------:R-:W-:Y:S01]  /*0af0*/  UIMAD UR4, UR17, UR6, URZ ;  /* 0x00000006110472a4 */ /* 0x000fe2000f8e02ff */
[----:B--2---:R-:W-:Y:S01]  /*0b00*/  LEA R7, R12, R11, 0x7 ;  /* 0x0000000b0c077211 */ /* 0x004fe200078e38ff */
[----:B------:R-:W-:Y:S01]  /*0b10*/  @!P3 IMAD.WIDE R22, R9, 0x4, R22 ;  /* 0x000000040916b825 */ /* 0x000fe200078e0216 */
[----:B------:R-:W0:Y:S03]  /*0b20*/  LDCU.64 UR18, c[0x0][0x358] ;  /* 0x00006b00ff1277ac */ /* 0x000e260008000a00 */
[----:B------:R-:W-:Y:S01]  /*0b30*/  IMAD R8, R8, UR4, R7 ;  /* 0x0000000408087c24 */ /* 0x000fe2000f8e0207 */
[----:B------:R-:W-:Y:S06]  /*0b40*/  BRA.U !UP0, `(.L_x_667) ;  /* 0x0000001508487547 */ /* 0x000fec000b800000 */
[----:B------:R-:W1:Y:S01]  /*0b50*/  S2UR UR7, SR_CgaCtaId ;  /* 0x00000000000779c3 */ /* 0x000e620000008800 */
[----:B------:R-:W2:Y:S01]  /*0b60*/  LDCU UR13, c[0x0][0x398] ;  /* 0x00007300ff0d77ac */ /* 0x000ea20008000800 */
[C---:B------:R-:W-:Y:S02]  /*0b70*/  IADD3 R5, PT, PT, R7.reuse, 0x40, RZ ;  /* 0x0000004007057810 */ /* 0x040fe40007ffe0ff */
[----:B------:R-:W-:Y:S01]  /*0b80*/  IADD3 R6, PT, PT, R7, 0x60, RZ ;  /* 0x0000006007067810 */ /* 0x000fe20007ffe0ff */
[----:B------:R-:W-:Y:S01]  /*0b90*/  UMOV UR4, 0x400 ;  /* 0x0000040000047882 */ /* 0x000fe20000000000 */
[----:B------:R-:W-:Y:S01]  /*0ba0*/  SHF.R.S32.HI R9, RZ, 0x1f, R8 ;  /* 0x0000001fff097819 */ /* 0x000fe20000011408 */
[----:B------:R-:W-:Y:S01]  /*0bb0*/  UIADD3 UR5, UPT, UPT, UR4, 0x200, URZ ;  /* 0x0000020004057890 */ /* 0x000fe2000fffe0ff */
[----:B------:R-:W-:Y:S01]  /*0bc0*/  MOV R37, RZ ;  /* 0x000000ff00257202 */ /* 0x000fe20000000f00 */
[----:B------:R-:W-:Y:S01]  /*0bd0*/  UIMAD UR12, UR10, UR12, URZ ;  /* 0x0000000c0a0c72a4 */ /* 0x000fe2000f8e02ff */
[----:B--2---:R-:W-:-:S02]  /*0be0*/  ISETP.GE.AND P2, PT, R5, UR13, PT ;  /* 0x0000000d05007c0c */ /* 0x004fc4000bf46270 */
[----:B------:R-:W-:Y:S01]  /*0bf0*/  ISETP.GE.AND P3, PT, R6, UR13, PT ;  /* 0x0000000d06007c0c */ /* 0x000fe2000bf66270 */
[----:B-1----:R-:W-:Y:S02]  /*0c00*/  ULEA UR4, UR7, UR4, 0x18 ;  /* 0x0000000407047291 */ /* 0x002fe4000f8ec0ff */
[----:B------:R-:W-:-:S04]  /*0c10*/  ULEA UR5, UR7, UR5, 0x18 ;  /* 0x0000000507057291 */ /* 0x000fc8000f8ec0ff */
[----:B------:R-:W-:Y:S02]  /*0c20*/  LEA R12, R10, UR4, 0x2 ;  /* 0x000000040a0c7c11 */ /* 0x000fe4000f8e10ff */
[----:B------:R-:W-:Y:S02]  /*0c30*/  LEA R11, R11, UR5, 0x2 ;  /* 0x000000050b0b7c11 */ /* 0x000fe4000f8e10ff */
[----:B------:R-:W-:Y:S02]  /*0c40*/  LEA R12, R3, R12, 0x6 ;  /* 0x0000000c030c7211 */ /* 0x000fe400078e30ff */
[C---:B------:R-:W-:Y:S02]  /*0c50*/  LEA R13, R0.reuse, R11, 0x9 ;  /* 0x0000000b000d7211 */ /* 0x040fe400078e48ff */
[----:B------:R-:W-:Y:S01]  /*0c60*/  LEA R10, R0, UR4, 0x2 ;  /* 0x00000004000a7c11 */ /* 0x000fe2000f8e10ff */
[----:B------:R-:W-:-:S06]  /*0c70*/  UMOV UR4, URZ ;  /* 0x000000ff00047c82 */ /* 0x000fcc0008000000 */
.L_x_676:
[----:B------:R-:W1:Y:S02]  /*0c80*/  LDCU UR5, c[0x0][0x3a8] ;  /* 0x00007500ff0577ac */ /* 0x000e640008000800 */
[----:B-1----:R-:W-:-:S09]  /*0c90*/  UISETP.NE.AND UP0, UPT, UR5, URZ, UPT ;  /* 0x000000ff0500728c */ /* 0x002fd2000bf05270 */
[----:B------:R-:W-:Y:S05]  /*0ca0*/  BRA.U !UP0, `(.L_x_668) ;  /* 0x0000001108e47547 */ /* 0x000fea000b800000 */
[----:B------:R-:W-:Y:S01]  /*0cb0*/  UIMAD UR7, UR12, UR4, URZ ;  /* 0x000000040c0772a4 */ /* 0x000fe2000f8e02ff */
[----:B------:R-:W-:Y:S01]  /*0cc0*/  MOV R14, R3 ;  /* 0x00000003000e7202 */ /* 0x000fe20000000f00 */
[----:B------:R-:W1:Y:S01]  /*0cd0*/  LDCU UR15, c[0x0][0x398] ;  /* 0x00007300ff0f77ac */ /* 0x000e620008000800 */
[----:B------:R-:W-:Y:S01]  /*0ce0*/  MOV R5, R0 ;  /* 0x0000000000057202 */ /* 0x000fe20000000f00 */
[----:B------:R-:W2:Y:S01]  /*0cf0*/  LDCU UR16, c[0x0][0x3bc] ;  /* 0x00007780ff1077ac */ /* 0x000ea20008000800 */
[----:B------:R-:W3:Y:S01]  /*0d00*/  LDCU UR22, c[0x0][0x39c] ;  /* 0x00007380ff1677ac */ /* 0x000ee20008000800 */
[----:B------:R-:W4:Y:S01]  /*0d10*/  LDCU.64 UR20, c[0x0][0x380] ;  /* 0x00007000ff1477ac */ /* 0x000f220008000a00 */
[----:B------:R-:W-:Y:S01]  /*0d20*/  UIADD3 UR13, UPT, UPT, UR12, UR7, URZ ;  /* 0x000000070c0d7290 */ /* 0x000fe2000fffe0ff */
[----:B------:R-:W-:-:S11]  /*0d30*/  UMOV UR5, URZ ;  /* 0x000000ff00057c82 */ /* 0x000fd60008000000 */
.L_x_675:
        /* <DEDUP_REMOVED lines=9> */
[----:B0-----:R-:W5:Y:S04]  /*0dd0*/  LDG.E R29, desc[UR18][R28.64] ;  /* 0x000000121c1d7981 */ /* 0x001f68000c1e1900 */
[----:B------:R-:W2:Y:S04]  /*0de0*/  LDG.E R25, desc[UR18][R24.64] ;  /* 0x0000001218197981 */ /* 0x000ea8000c1e1900 */
[----:B-----5:R0:W-:Y:S04]  /*0df0*/  STS [R12], R29 ;  /* 0x0000001d0c007388 */ /* 0x0201e80000000800 */
[----:B--2---:R0:W-:Y:S01]  /*0e00*/  STS [R12+0x100], R25 ;  /* 0x000100190c007388 */ /* 0x0041e20000000800 */
[----:B------:R-:W-:Y:S05]  /*0e10*/  BRA `(.L_x_670) ;  /* 0x0000000000087947 */ /* 0x000fea0003800000 */
.L_x_671:
[----:B------:R0:W-:Y:S04]  /*0e20*/  STS [R12], RZ ;  /* 0x000000ff0c007388 */ /* 0x0001e80000000800 */
[----:B------:R0:W-:Y:S02]  /*0e30*/  STS [R12+0x100], RZ ;  /* 0x000100ff0c007388 */ /* 0x0001e40000000800 */
.L_x_670:
[----:B01234-:R-:W-:Y:S05]  /*0e40*/  BSYNC.RECONVERGENT B0 ;  /* 0x0000000000007941 */ /* 0x01ffea0003800200 */
.L_x_669:
        /* <DEDUP_REMOVED lines=40> */
[C---:B------:R-:W-:Y:S02]  /*10d0*/  IADD3 R24, PT, PT, R7.reuse, 0x20, RZ ;  /* 0x0000002007187810 */ /* 0x040fe40007ffe0ff */
[----:B------:R-:W-:Y:S01]  /*10e0*/  ISETP.GE.AND P0, PT, R7, UR15, PT ;  /* 0x0000000f07007c0c */ /* 0x000fe2000bf06270 */
[----:B------:R-:W-:Y:S01]  /*10f0*/  IMAD R6, R29, UR4, R6 ;  /* 0x000000041d067c24 */ /* 0x000fe2000f8e0206 */
[----:B------:R-:W-:-:S03]  /*1100*/  ISETP.GE.AND P1, PT, R24, UR15, PT ;  /* 0x0000000f18007c0c */ /* 0x000fc6000bf26270 */
        /* <DEDUP_REMOVED lines=8> */
[----:B------:R-:W2:Y:S04]  /*1190*/  @!P0 LDG.E R6, desc[UR18][R28.64] ;  /* 0x000000121c068981 */ /* 0x000ea8000c1e1900 */
[----:B------:R-:W3:Y:S04]  /*11a0*/  @!P0 LDG.E R26, desc[UR18][R24.64] ;  /* 0x00000012181a8981 */ /* 0x000ee8000c1e1900 */
[----:B------:R-:W4:Y:S04]  /*11b0*/  @!P1 LDG.E R32, desc[UR18][R28.64+0x80] ;  /* 0x000080121c209981 */ /* 0x000f28000c1e1900 */
[----:B------:R-:W5:Y:S04]  /*11c0*/  @!P2 LDG.E R40, desc[UR18][R28.64+0x100] ;  /* 0x000100121c28a981 */ /* 0x000f68000c1e1900 */
[----:B------:R-:W5:Y:S04]  /*11d0*/  @!P3 LDG.E R44, desc[UR18][R28.64+0x180] ;  /* 0x000180121c2cb981 */ /* 0x000f68000c1e1900 */
[----:B------:R-:W5:Y:S04]  /*11e0*/  @!P1 LDG.E R36, desc[UR18][R24.64+0x80] ;  /* 0x0000801218249981 */ /* 0x000f68000c1e1900 */
[----:B------:R-:W5:Y:S04]  /*11f0*/  @!P2 LDG.E R42, desc[UR18][R24.64+0x100] ;  /* 0x00010012182aa981 */ /* 0x000f68000c1e1900 */
[----:B------:R-:W5:Y:S04]  /*1200*/  @!P3 LDG.E R15, desc[UR18][R24.64+0x180] ;  /* 0x00018012180fb981 */ /* 0x000f68000c1e1900 */
[----:B------:R0:W-:Y:S04]  /*1210*/  @P1 STS [R13+0x80], RZ ;  /* 0x000080ff0d001388 */ /* 0x0001e80000000800 */
[----:B------:R0:W-:Y:S04]  /*1220*/  @P2 STS [R13+0x100], RZ ;  /* 0x000100ff0d002388 */ /* 0x0001e80000000800 */
[----:B------:R0:W-:Y:S04]  /*1230*/  @P3 STS [R13+0x180], RZ ;  /* 0x000180ff0d003388 */ /* 0x0001e80000000800 */
[----:B------:R0:W-:Y:S04]  /*1240*/  @P1 STS [R13+0x880], RZ ;  /* 0x000880ff0d001388 */ /* 0x0001e80000000800 */
[----:B------:R0:W-:Y:S04]  /*1250*/  @P2 STS [R13+0x900], RZ ;  /* 0x000900ff0d002388 */ /* 0x0001e80000000800 */
[----:B------:R0:W-:Y:S04]  /*1260*/  @P3 STS [R13+0x980], RZ ;  /* 0x000980ff0d003388 */ /* 0x0001e80000000800 */
[----:B--2---:R0:W-:Y:S04]  /*1270*/  @!P0 STS [R13], R6 ;  /* 0x000000060d008388 */ /* 0x0041e80000000800 */
[----:B---3--:R0:W-:Y:S04]  /*1280*/  @!P0 STS [R13+0x800], R26 ;  /* 0x0008001a0d008388 */ /* 0x0081e80000000800 */
[----:B----4-:R0:W-:Y:S04]  /*1290*/  @!P1 STS [R13+0x80], R32 ;  /* 0x000080200d009388 */ /* 0x0101e80000000800 */
[----:B-----5:R0:W-:Y:S04]  /*12a0*/  @!P2 STS [R13+0x100], R40 ;  /* 0x000100280d00a388 */ /* 0x0201e80000000800 */
[----:B------:R0:W-:Y:S04]  /*12b0*/  @!P3 STS [R13+0x180], R44 ;  /* 0x0001802c0d00b388 */ /* 0x0001e80000000800 */
[----:B------:R0:W-:Y:S04]  /*12c0*/  @!P1 STS [R13+0x880], R36 ;  /* 0x000880240d009388 */ /* 0x0001e80000000800 */
[----:B------:R0:W-:Y:S04]  /*12d0*/  @!P2 STS [R13+0x900], R42 ;  /* 0x0009002a0d00a388 */ /* 0x0001e80000000800 */
[----:B------:R0:W-:Y:S04]  /*12e0*/  @!P3 STS [R13+0x980], R15 ;  /* 0x0009800f0d00b388 */ /* 0x0001e80000000800 */
[----:B------:R0:W-:Y:S04]  /*12f0*/  @P0 STS [R13], RZ ;  /* 0x000000ff0d000388 */ /* 0x0001e80000000800 */
[----:B------:R0:W-:Y:S01]  /*1300*/  @P0 STS [R13+0x800], RZ ;  /* 0x000800ff0d000388 */ /* 0x0001e20000000800 */
[----:B------:R-:W-:Y:S05]  /*1310*/  BRA `(.L_x_673) ;  /* 0x0000000000207947 */ /* 0x000fea0003800000 */
.L_x_674:
        /* <DEDUP_REMOVED lines=8> */
.L_x_673:
[----:B------:R-:W-:Y:S05]  /*13a0*/  BSYNC.RECONVERGENT B0 ;  /* 0x0000000000007941 */ /* 0x000fea0003800200 */
.L_x_672:
        /* <DEDUP_REMOVED lines=8> */
[----:B------:R-:W2:Y:S04]  /*1430*/  LDS R45, [R11] ;  /* 0x000000000b2d7984 */ /* 0x000ea80000000800 */
[----:B------:R-:W3:Y:S04]  /*1440*/  LDS R43, [R11+0x80] ;  /* 0x000080000b2b7984 */ /* 0x000ee80000000800 */
[----:B0-----:R-:W0:Y:S04]  /*1450*/  LDS R42, [R11+0x100] ;  /* 0x000100000b2a7984 */ /* 0x001e280000000800 */
[----:B------:R-:W4:Y:S04]  /*1460*/  LDS R29, [R10+0x10] ;  /* 0x000010000a1d7984 */ /* 0x000f280000000800 */
[----:B------:R-:W5:Y:S04]  /*1470*/  LDS R15, [R10+0x20] ;  /* 0x000020000a0f7984 */ /* 0x000f680000000800 */
[----:B------:R-:W1:Y:S04]  /*1480*/  LDS R26, [R11+0x180] ;  /* 0x000180000b1a7984 */ /* 0x000e680000000800 */
[----:B------:R-:W1:Y:S04]  /*1490*/  LDS R32, [R10+0x30] ;  /* 0x000030000a207984 */ /* 0x000e680000000800 */
[----:B------:R-:W-:Y:S01]  /*14a0*/  LDS R40, [R11+0x300] ;  /* 0x000300000b287984 */ /* 0x000fe20000000800 */
[C---:B--2---:R-:W-:Y:S01]  /*14b0*/  FFMA R38, R25.reuse, R45, R38 ;  /* 0x0000002d19267223 */ /* 0x044fe20000000026 */
[----:B---3--:R-:W-:-:S02]  /*14c0*/  FFMA R24, R25, R43, R20 ;  /* 0x0000002b19187223 */ /* 0x008fc40000000014 */
[----:B------:R-:W-:Y:S01]  /*14d0*/  LDS R20, [R11+0x380] ;  /* 0x000380000b147984 */ /* 0x000fe20000000800 */
[----:B0-----:R-:W-:Y:S01]  /*14e0*/  FFMA R21, R25, R42, R21 ;  /* 0x0000002a19157223 */ /* 0x001fe20000000015 */
[-C--:B----4-:R-:W-:Y:S01]  /*14f0*/  FFMA R36, R45, R29.reuse, R18 ;  /* 0x0000001d2d247223 */ /* 0x090fe20000000012 */
[-C--:B------:R-:W-:Y:S01]  /*1500*/  FFMA R28, R43, R29.reuse, R16 ;  /* 0x0000001d2b1c7223 */ /* 0x080fe20000000010 */
[C---:B------:R-:W-:Y:S01]  /*1510*/  FFMA R27, R42.reuse, R29, R27 ;  /* 0x0000001d2a1b7223 */ /* 0x040fe2000000001b */
[----:B------:R-:W0:Y:S01]  /*1520*/  LDS R18, [R10+0x60] ;  /* 0x000060000a127984 */ /* 0x000e220000000800 */
[-C--:B-----5:R-:W-:Y:S01]  /*1530*/  FFMA R34, R45, R15.reuse, R34 ;  /* 0x0000000f2d227223 */ /* 0x0a0fe20000000022 */
[-C--:B------:R-:W-:Y:S01]  /*1540*/  FFMA R30, R43, R15.reuse, R30 ;  /* 0x0000000f2b1e7223 */ /* 0x080fe2000000001e */
[----:B------:R-:W-:Y:S01]  /*1550*/  FFMA R31, R42, R15, R31 ;  /* 0x0000000f2a1f7223 */ /* 0x000fe2000000001f */
[----:B-1----:R-:W-:Y:S01]  /*1560*/  FFMA R25, R25, R26, R19 ;  /* 0x0000001a19197223 */ /* 0x002fe20000000013 */
[C---:B------:R-:W-:Y:S01]  /*1570*/  FFMA R29, R26.reuse, R29, R35 ;  /* 0x0000001d1a1d7223 */ /* 0x040fe20000000023 */
[C---:B------:R-:W-:Y:S01]  /*1580*/  FFMA R15, R26.reuse, R15, R41 ;  /* 0x0000000f1a0f7223 */ /* 0x040fe20000000029 */
[----:B------:R-:W1:Y:S01]  /*1590*/  LDS R35, [R11+0x200] ;  /* 0x000200000b237984 */ /* 0x000e620000000800 */
[-C--:B------:R-:W-:Y:S01]  /*15a0*/  FFMA R16, R45, R32.reuse, R33 ;  /* 0x000000202d107223 */ /* 0x080fe20000000021 */
[-C--:B------:R-:W-:Y:S01]  /*15b0*/  FFMA R6, R43, R32.reuse, R39 ;  /* 0x000000202b067223 */ /* 0x080fe20000000027 */
[-C--:B------:R-:W-:Y:S01]  /*15c0*/  FFMA R37, R26, R32.reuse, R37 ;  /* 0x000000201a257223 */ /* 0x080fe20000000025 */
[----:B------:R-:W2:Y:S01]  /*15d0*/  LDS R41, [R10+0x40] ;  /* 0x000040000a297984 */ /* 0x000ea20000000800 */
[----:B------:R-:W-:-:S03]  /*15e0*/  FFMA R17, R42, R32, R17 ;  /* 0x000000202a117223 */ /* 0x000fc60000000011 */
[----:B------:R-:W3:Y:S04]  /*15f0*/  LDS R33, [R11+0x280] ;  /* 0x000280000b217984 */ /* 0x000ee80000000800 */
[----:B------:R-:W4:Y:S04]  /*1600*/  LDS R39, [R10+0x50] ;  /* 0x000050000a277984 */ /* 0x000f280000000800 */
[----:B------:R-:W5:Y:S04]  /*1610*/  LDS R19, [R10+0x70] ;  /* 0x000070000a137984 */ /* 0x000f680000000800 */
[----:B------:R-:W-:Y:S04]  /*1620*/  LDS R26, [R11+0x500] ;  /* 0x000500000b1a7984 */ /* 0x000fe80000000800 */
[----:B------:R-:W5:Y:S04]  /*1630*/  LDS R32, [R10+0xa0] ;  /* 0x0000a0000a207984 */ /* 0x000f680000000800 */
[----:B------:R-:W5:Y:S01]  /*1640*/  LDS R45, [R10+0xb0] ;  /* 0x0000b0000a2d7984 */ /* 0x000f620000000800 */
[-C--:B0-----:R-:W-:Y:S01]  /*1650*/  FFMA R31, R40, R18.reuse, R31 ;  /* 0x00000012281f7223 */ /* 0x081fe2000000001f */
[----:B------:R-:W-:-:S02]  /*1660*/  FFMA R15, R20, R18, R15 ;  /* 0x00000012140f7223 */ /* 0x000fc4000000000f */
[----:B------:R-:W-:Y:S01]  /*1670*/  LDS R42, [R10+0x100] ;  /* 0x000100000a2a7984 */ /* 0x000fe20000000800 */
[----:B-1----:R-:W-:Y:S01]  /*1680*/  FFMA R34, R35, R18, R34 ;  /* 0x0000001223227223 */ /* 0x002fe20000000022 */
[C---:B--2---:R-:W-:Y:S01]  /*1690*/  FFMA R38, R41.reuse, R35, R38 ;  /* 0x0000002329267223 */ /* 0x044fe20000000026 */
[C---:B------:R-:W-:Y:S01]  /*16a0*/  FFMA R21, R41.reuse, R40, R21 ;  /* 0x0000002829157223 */ /* 0x040fe20000000015 */
[C---:B------:R-:W-:Y:S01]  /*16b0*/  FFMA R25, R41.reuse, R20, R25 ;  /* 0x0000001429197223 */ /* 0x040fe20000000019 */
[----:B---3--:R-:W-:Y:S01]  /*16c0*/  FFMA R24, R41, R33, R24 ;  /* 0x0000002129187223 */ /* 0x008fe20000000018 */
[----:B------:R-:W-:Y:S01]  /*16d0*/  FFMA R30, R33, R18, R30 ;  /* 0x00000012211e7223 */ /* 0x000fe2000000001e */
[----:B------:R-:W0:Y:S01]  /*16e0*/  LDS R41, [R10+0x80] ;  /* 0x000080000a297984 */ /* 0x000e220000000800 */
[-C--:B----4-:R-:W-:Y:S01]  /*16f0*/  FFMA R36, R35, R39.reuse, R36 ;  /* 0x0000002723247223 */ /* 0x090fe20000000024 */
[-C--:B------:R-:W-:Y:S01]  /*1700*/  FFMA R28, R33, R39.reuse, R28 ;  /* 0x00000027211c7223 */ /* 0x080fe2000000001c */
[-C--:B------:R-:W-:Y:S01]  /*1710*/  FFMA R27, R40, R39.reuse, R27 ;  /* 0x00000027281b7223 */ /* 0x080fe2000000001b */
[----:B------:R-:W-:Y:S01]  /*1720*/  FFMA R29, R20, R39, R29 ;  /* 0x00000027141d7223 */ /* 0x000fe2000000001d */
[-C--:B-----5:R-:W-:Y:S01]  /*1730*/  FFMA R16, R35, R19.reuse, R16 ;  /* 0x0000001323107223 */ /* 0x0a0fe20000000010 */
[-C--:B------:R-:W-:Y:S01]  /*1740*/  FFMA R6, R33, R19.reuse, R6 ;  /* 0x0000001321067223 */ /* 0x080fe20000000006 */
[----:B------:R-:W1:Y:S01]  /*1750*/  LDS R35, [R11+0x480] ;  /* 0x000480000b237984 */ /* 0x000e620000000800 */
[-C--:B------:R-:W-:Y:S01]  /*1760*/  FFMA R17, R40, R19.reuse, R17 ;  /* 0x0000001328117223 */ /* 0x080fe20000000011 */
[----:B------:R-:W-:-:S02]  /*1770*/  FFMA R20, R20, R19, R37 ;  /* 0x0000001314147223 */ /* 0x000fc40000000025 */
[----:B------:R-:W2:Y:S01]  /*1780*/  LDS R33, [R11+0x400] ;  /* 0x000400000b217984 */ /* 0x000ea20000000800 */
[----:B------:R-:W-:-:S03]  /*1790*/  FFMA R31, R26, R32, R31 ;  /* 0x000000201a1f7223 */ /* 0x000fc6000000001f */
[----:B------:R-:W3:Y:S01]  /*17a0*/  LDS R18, [R11+0x580] ;  /* 0x000580000b127984 */ /* 0x000ee20000000800 */
[----:B------:R-:W-:-:S03]  /*17b0*/  FFMA R17, R26, R45, R17 ;  /* 0x0000002d1a117223 */ /* 0x000fc60000000011 */
[----:B------:R-:W4:Y:S04]  /*17c0*/  LDS R39, [R10+0x90] ;  /* 0x000090000a277984 */ /* 0x000f280000000800 */
[----:B------:R-:W-:Y:S04]  /*17d0*/  LDS R37, [R10+0xe0] ;  /* 0x0000e0000a257984 */ /* 0x000fe80000000800 */
[----:B------:R-:W-:Y:S01]  /*17e0*/  LDS R40, [R10+0x120] ;  /* 0x000120000a287984 */ /* 0x000fe20000000800 */
[C---:B0-----:R-:W-:Y:S01]  /*17f0*/  FFMA R21, R41.reuse, R26, R21 ;  /* 0x0000001a29157223 */ /* 0x041fe20000000015 */
[C---:B-1----:R-:W-:Y:S01]  /*1800*/  FFMA R43, R41.reuse, R35, R24 ;  /* 0x00000023292b7223 */ /* 0x042fe20000000018 */
[----:B--2---:R-:W-:-:S02]  /*1810*/  FFMA R19, R41, R33, R38 ;  /* 0x0000002129137223 */ /* 0x004fc40000000026 */
[----:B------:R-:W-:Y:S01]  /*1820*/  LDS R38, [R10+0xc0] ;  /* 0x0000c0000a267984 */ /* 0x000fe20000000800 */
[----:B---3--:R-:W-:Y:S01]  /*1830*/  FFMA R24, R41, R18, R25 ;  /* 0x0000001229187223 */ /* 0x008fe20000000019 */
[-C--:B----4-:R-:W-:Y:S01]  /*1840*/  FFMA R41, R35, R39.reuse, R28 ;  /* 0x0000002723297223 */ /* 0x090fe2000000001c */
[CC--:B------:R-:W-:Y:S01]  /*1850*/  FFMA R25, R33.reuse, R39.reuse, R36 ;  /* 0x0000002721197223 */ /* 0x0c0fe20000000024 */
[-C--:B------:R-:W-:Y:S01]  /*1860*/  FFMA R27, R26, R39.reuse, R27 ;  /* 0x000000271a1b7223 */ /* 0x080fe2000000001b */
[C---:B------:R-:W-:Y:S01]  /*1870*/  FFMA R28, R18.reuse, R39, R29 ;  /* 0x00000027121c7223 */ /* 0x040fe2000000001d */
[-C--:B------:R-:W-:Y:S01]  /*1880*/  FFMA R29, R33, R32.reuse, R34 ;  /* 0x00000020211d7223 */ /* 0x080fe20000000022 */
[CC--:B------:R-:W-:Y:S01]  /*1890*/  FFMA R39, R35.reuse, R32.reuse, R30 ;  /* 0x0000002023277223 */ /* 0x0c0fe2000000001e */
[C---:B------:R-:W-:Y:S01]  /*18a0*/  FFMA R32, R18.reuse, R32, R15 ;  /* 0x0000002012207223 */ /* 0x040fe2000000000f */
[-C--:B------:R-:W-:Y:S01]  /*18b0*/  FFMA R35, R35, R45.reuse, R6 ;  /* 0x0000002d23237223 */ /* 0x080fe20000000006 */
[----:B------:R-:W0:Y:S01]  /*18c0*/  LDS R34, [R11+0x600] ;  /* 0x000600000b227984 */ /* 0x000e220000000800 */
[-C--:B------:R-:W-:Y:S01]  /*18d0*/  FFMA R33, R33, R45.reuse, R16 ;  /* 0x0000002d21217223 */ /* 0x080fe20000000010 */
[----:B------:R-:W-:-:S02]  /*18e0*/  FFMA R18, R18, R45, R20 ;  /* 0x0000002d12127223 */ /* 0x000fc40000000014 */
[----:B------:R-:W1:Y:S04]  /*18f0*/  LDS R36, [R11+0x680] ;  /* 0x000680000b247984 */ /* 0x000e680000000800 */
[----:B------:R-:W2:Y:S04]  /*1900*/  LDS R6, [R11+0x700] ;  /* 0x000700000b067984 */ /* 0x000ea80000000800 */
[----:B------:R-:W3:Y:S04]  /*1910*/  LDS R15, [R11+0x780] ;  /* 0x000780000b0f7984 */ /* 0x000ee80000000800 */
[----:B------:R-:W4:Y:S04]  /*1920*/  LDS R30, [R10+0xd0] ;  /* 0x0000d0000a1e7984 */ /* 0x000f280000000800 */
[----:B------:R-:W5:Y:S04]  /*1930*/  LDS R16, [R10+0xf0] ;  /* 0x0000f0000a107984 */ /* 0x000f680000000800 */
[----:B------:R-:W-:Y:S01]  /*1940*/  LDS R45, [R10+0x1c0] ;  /* 0x0001c0000a2d7984 */ /* 0x000fe20000000800 */
[----:B0-----:R-:W-:Y:S01]  /*1950*/  FFMA R19, R38, R34, R19 ;  /* 0x0000002226137223 */ /* 0x001fe20000000013 */
[----:B------:R-:W-:Y:S01]  /*1960*/  FFMA R29, R34, R37, R29 ;  /* 0x00000025221d7223 */ /* 0x000fe2000000001d */
[----:B-1----:R-:W-:-:S02]  /*1970*/  FFMA R20, R38, R36, R43 ;  /* 0x0000002426147223 */ /* 0x002fc4000000002b */
[----:B------:R-:W-:Y:S01]  /*1980*/  LDS R43, [R10+0x1d0] ;  /* 0x0001d0000a2b7984 */ /* 0x000fe20000000800 */
[----:B--2---:R-:W-:Y:S01]  /*1990*/  FFMA R21, R38, R6, R21 ;  /* 0x0000000626157223 */ /* 0x004fe20000000015 */
[----:B------:R-:W-:Y:S01]  /*19a0*/  FFMA R31, R6, R37, R31 ;  /* 0x00000025061f7223 */ /* 0x000fe2000000001f */
[----:B---3--:R-:W-:Y:S01]  /*19b0*/  FFMA R24, R38, R15, R24 ;  /* 0x0000000f26187223 */ /* 0x008fe20000000018 */
[CC--:B------:R-:W-:Y:S01]  /*19c0*/  FFMA R32, R15.reuse, R37.reuse, R32 ;  /* 0x000000250f207223 */ /* 0x0c0fe20000000020 */
[----:B------:R-:W0:Y:S01]  /*19d0*/  LDS R38, [R11+0x800] ;  /* 0x000800000b267984 */ /* 0x000e220000000800 */
[-C--:B----4-:R-:W-:Y:S01]  /*19e0*/  FFMA R25, R34, R30.reuse, R25 ;  /* 0x0000001e22197223 */ /* 0x090fe20000000019 */
[-C--:B------:R-:W-:Y:S01]  /*19f0*/  FFMA R26, R36, R30.reuse, R41 ;  /* 0x0000001e241a7223 */ /* 0x080fe20000000029 */
[-C--:B------:R-:W-:Y:S01]  /*1a00*/  FFMA R27, R6, R30.reuse, R27 ;  /* 0x0000001e061b7223 */ /* 0x080fe2000000001b */
[C---:B------:R-:W-:Y:S01]  /*1a10*/  FFMA R28, R15.reuse, R30, R28 ;  /* 0x0000001e0f1c7223 */ /* 0x040fe2000000001c */
[----:B------:R-:W-:Y:S01]  /*1a20*/  FFMA R30, R36, R37, R39 ;  /* 0x00000025241e7223 */ /* 0x000fe20000000027 */
[-C--:B-----5:R-:W-:Y:S01]  /*1a30*/  FFMA R33, R34, R16.reuse, R33 ;  /* 0x0000001022217223 */ /* 0x0a0fe20000000021 */
[-C--:B------:R-:W-:Y:S01]  /*1a40*/  FFMA R36, R36, R16.reuse, R35 ;  /* 0x0000001024247223 */ /* 0x080fe20000000023 */
[----:B------:R-:W1:Y:S01]  /*1a50*/  LDS R39, [R11+0x880] ;  /* 0x000880000b277984 */ /* 0x000e620000000800 */
[-C--:B------:R-:W-:Y:S01]  /*1a60*/  FFMA R17, R6, R16.reuse, R17 ;  /* 0x0000001006117223 */ /* 0x080fe20000000011 */
[----:B------:R-:W-:-:S02]  /*1a70*/  FFMA R18, R15, R16, R18 ;  /* 0x000000100f127223 */ /* 0x000fc40000000012 */
[----:B------:R-:W2:Y:S04]  /*1a80*/  LDS R34, [R11+0x900] ;  /* 0x000900000b227984 */ /* 0x000ea80000000800 */
[----:B------:R-:W3:Y:S04]  /*1a90*/  LDS R37, [R11+0x980] ;  /* 0x000980000b257984 */ /* 0x000ee80000000800 */
[----:B------:R-:W4:Y:S04]  /*1aa0*/  LDS R41, [R10+0x110] ;  /* 0x000110000a297984 */ /* 0x000f280000000800 */
[----:B------:R-:W5:Y:S04]  /*1ab0*/  LDS R35, [R10+0x130] ;  /* 0x000130000a237984 */ /* 0x000f680000000800 */
[----:B------:R-:W-:Y:S04]  /*1ac0*/  LDS R16, [R11+0xa00] ;  /* 0x000a00000b107984 */ /* 0x000fe80000000800 */
[----:B------:R-:W-:Y:S04]  /*1ad0*/  LDS R6, [R11+0xb00] ;  /* 0x000b00000b067984 */ /* 0x000fe80000000800 */
[----:B------:R-:W5:Y:S01]  /*1ae0*/  LDS R15, [R10+0x170] ;  /* 0x000170000a0f7984 */ /* 0x000f620000000800 */
[----:B0-----:R-:W-:Y:S01]  /*1af0*/  FFMA R19, R42, R38, R19 ;  /* 0x000000262a137223 */ /* 0x001fe20000000013 */
[-C--:B------:R-:W-:Y:S01]  /*1b00*/  FFMA R29, R38, R40.reuse, R29 ;  /* 0x00000028261d7223 */ /* 0x080fe2000000001d */
[C---:B-1----:R-:W-:Y:S01]  /*1b10*/  FFMA R20, R42.reuse, R39, R20 ;  /* 0x000000272a147223 */ /* 0x042fe20000000014 */
[----:B------:R-:W-:Y:S01]  /*1b20*/  FFMA R30, R39, R40, R30 ;  /* 0x00000028271e7223 */ /* 0x000fe2000000001e */
[----:B--2---:R-:W-:Y:S01]  /*1b30*/  FFMA R21, R42, R34, R21 ;  /* 0x000000222a157223 */ /* 0x004fe20000000015 */
        /* <DEDUP_REMOVED lines=13> */
[----:B------:R-:W2:Y:S04]  /*1c10*/  LDS R40, [R10+0x150] ;  /* 0x000150000a287984 */ /* 0x000ea80000000800 */
[----:B------:R-:W3:Y:S01]  /*1c20*/  LDS R38, [R10+0x160] ;  /* 0x000160000a267984 */ /* 0x000ee20000000800 */
[-C--:B------:R-:W-:Y:S01]  /*1c30*/  FFMA R33, R16, R15.reuse, R33 ;  /* 0x0000000f10217223 */ /* 0x080fe20000000021 */
[----:B------:R-:W-:Y:S02]  /*1c40*/  FFMA R17, R6, R15, R17 ;  /* 0x0000000f06117223 */ /* 0x000fe40000000011 */
[----:B------:R-:W4:Y:S04]  /*1c50*/  LDS R39, [R11+0xb80] ;  /* 0x000b80000b277984 */ /* 0x000f280000000800 */
[----:B------:R-:W-:Y:S04]  /*1c60*/  LDS R35, [R11+0xc80] ;  /* 0x000c80000b237984 */ /* 0x000fe80000000800 */
[----:B------:R-:W-:Y:S04]  /*1c70*/  LDS R34, [R11+0xd00] ;  /* 0x000d00000b227984 */ /* 0x000fe80000000800 */
[----:B------:R-:W-:Y:S01]  /*1c80*/  LDS R37, [R11+0xd80] ;  /* 0x000d80000b257984 */ /* 0x000fe20000000800 */
[C---:B0-----:R-:W-:Y:S01]  /*1c90*/  FFMA R19, R42.reuse, R16, R19 ;  /* 0x000000102a137223 */ /* 0x041fe20000000013 */
[C---:B------:R-:W-:Y:S01]  /*1ca0*/  FFMA R21, R42.reuse, R6, R21 ;  /* 0x000000062a157223 */ /* 0x040fe20000000015 */
[----:B-1----:R-:W-:Y:S01]  /*1cb0*/  FFMA R20, R42, R41, R20 ;  /* 0x000000292a147223 */ /* 0x002fe20000000014 */
[CC--:B--2---:R-:W-:Y:S01]  /*1cc0*/  FFMA R26, R41.reuse, R40.reuse, R26 ;  /* 0x00000028291a7223 */ /* 0x0c4fe2000000001a */
[-C--:B------:R-:W-:Y:S01]  /*1cd0*/  FFMA R25, R16, R40.reuse, R25 ;  /* 0x0000002810197223 */ /* 0x080fe20000000019 */
[----:B------:R-:W-:Y:S01]  /*1ce0*/  FFMA R27, R6, R40, R27 ;  /* 0x00000028061b7223 */ /* 0x000fe2000000001b */
[CC--:B---3--:R-:W-:Y:S01]  /*1cf0*/  FFMA R30, R41.reuse, R38.reuse, R30 ;  /* 0x00000026291e7223 */ /* 0x0c8fe2000000001e */
[----:B------:R-:W-:Y:S01]  /*1d00*/  FFMA R41, R41, R15, R36 ;  /* 0x0000000f29297223 */ /* 0x000fe20000000024 */
[-C--:B------:R-:W-:Y:S01]  /*1d10*/  FFMA R29, R16, R38.reuse, R29 ;  /* 0x00000026101d7223 */ /* 0x080fe2000000001d */
[----:B------:R-:W-:Y:S01]  /*1d20*/  FFMA R31, R6, R38, R31 ;  /* 0x00000026061f7223 */ /* 0x000fe2000000001f */
[----:B----4-:R-:W-:Y:S01]  /*1d30*/  FFMA R24, R42, R39, R24 ;  /* 0x000000272a187223 */ /* 0x010fe20000000018 */
[C---:B------:R-:W-:Y:S01]  /*1d40*/  FFMA R28, R39.reuse, R40, R28 ;  /* 0x00000028271c7223 */ /* 0x040fe2000000001c */
[C---:B------:R-:W-:Y:S01]  /*1d50*/  FFMA R32, R39.reuse, R38, R32 ;  /* 0x0000002627207223 */ /* 0x040fe20000000020 */
        /* <DEDUP_REMOVED lines=8> */
[----:B------:R-:W5:Y:S01]  /*1de0*/  LDS R15, [R11+0xf80] ;  /* 0x000f80000b0f7984 */ /* 0x000f620000000800 */
[C---:B0-----:R-:W-:Y:S01]  /*1df0*/  FFMA R20, R42.reuse, R35, R20 ;  /* 0x000000232a147223 */ /* 0x041fe20000000014 */
[C---:B------:R-:W-:Y:S01]  /*1e00*/  FFMA R21, R42.reuse, R34, R21 ;  /* 0x000000222a157223 */ /* 0x040fe20000000015 */
[C---:B------:R-:W-:Y:S01]  /*1e10*/  FFMA R24, R42.reuse, R37, R24 ;  /* 0x000000252a187223 */ /* 0x040fe20000000018 */
[----:B-1----:R-:W-:Y:S01]  /*1e20*/  FFMA R19, R42, R36, R19 ;  /* 0x000000242a137223 */ /* 0x002fe20000000013 */
[-C--:B--2---:R-:W-:Y:S01]  /*1e30*/  FFMA R25, R36, R40.reuse, R25 ;  /* 0x0000002824197223 */ /* 0x084fe20000000019 */
[-C--:B------:R-:W-:Y:S01]  /*1e40*/  FFMA R26, R35, R40.reuse, R26 ;  /* 0x00000028231a7223 */ /* 0x080fe2000000001a */
[-C--:B------:R-:W-:Y:S01]  /*1e50*/  FFMA R27, R34, R40.reuse, R27 ;  /* 0x00000028221b7223 */ /* 0x080fe2000000001b */
[----:B------:R-:W-:Y:S01]  /*1e60*/  FFMA R28, R37, R40, R28 ;  /* 0x00000028251c7223 */ /* 0x000fe2000000001c */
[-C--:B---3--:R-:W-:Y:S01]  /*1e70*/  FFMA R29, R36, R38.reuse, R29 ;  /* 0x00000026241d7223 */ /* 0x088fe2000000001d */
[----:B------:R-:W0:Y:S01]  /*1e80*/  LDS R40, [R10+0x1f0] ;  /* 0x0001f0000a287984 */ /* 0x000e220000000800 */
[CC--:B------:R-:W-:Y:S01]  /*1e90*/  FFMA R30, R35.reuse, R38.reuse, R30 ;  /* 0x00000026231e7223 */ /* 0x0c0fe2000000001e */
[----:B------:R-:W-:Y:S01]  /*1ea0*/  FFMA R31, R34, R38, R31 ;  /* 0x00000026221f7223 */ /* 0x000fe2000000001f */
[-C--:B----4-:R-:W-:Y:S01]  /*1eb0*/  FFMA R33, R36, R16.reuse, R33 ;  /* 0x0000001024217223 */ /* 0x090fe20000000021 */
[----:B------:R-:W-:Y:S01]  /*1ec0*/  FFMA R42, R35, R16, R41 ;  /* 0x00000010232a7223 */ /* 0x000fe20000000029 */
[----:B------:R-:W1:Y:S01]  /*1ed0*/  LDS R36, [R11+0xe00] ;  /* 0x000e00000b247984 */ /* 0x000e620000000800 */
[C---:B------:R-:W-:Y:S01]  /*1ee0*/  FFMA R32, R37.reuse, R38, R32 ;  /* 0x0000002625207223 */ /* 0x040fe20000000020 */
[-C--:B------:R-:W-:Y:S01]  /*1ef0*/  FFMA R17, R34, R16.reuse, R17 ;  /* 0x0000001022117223 */ /* 0x080fe20000000011 */
[----:B------:R-:W-:Y:S01]  /*1f00*/  FFMA R44, R37, R16, R18 ;  /* 0x00000010252c7223 */ /* 0x000fe20000000012 */
[----:B------:R-:W2:Y:S01]  /*1f10*/  LDS R41, [R10+0x1e0] ;  /* 0x0001e0000a297984 */ /* 0x000ea20000000800 */
[----:B-----5:R-:W-:Y:S01]  /*1f20*/  FFMA R20, R45, R39, R20 ;  /* 0x000000272d147223 */ /* 0x020fe20000000014 */
[-C--:B------:R-:W-:Y:S01]  /*1f30*/  FFMA R16, R39, R43.reuse, R26 ;  /* 0x0000002b27107223 */ /* 0x080fe2000000001a */
[----:B------:R-:W-:Y:S01]  /*1f40*/  FFMA R21, R45, R6, R21 ;  /* 0x000000062d157223 */ /* 0x000fe20000000015 */
[CC--:B------:R-:W-:Y:S01]  /*1f50*/  FFMA R27, R6.reuse, R43.reuse, R27 ;  /* 0x0000002b061b7223 */ /* 0x0c0fe2000000001b */
[C---:B------:R-:W-:Y:S01]  /*1f60*/  FFMA R35, R15.reuse, R43, R28 ;  /* 0x0000002b0f237223 */ /* 0x040fe2000000001c */
[-C--:B0-----:R-:W-:Y:S01]  /*1f70*/  FFMA R17, R6, R40.reuse, R17 ;  /* 0x0000002806117223 */ /* 0x081fe20000000011 */
[----:B------:R-:W-:Y:S01]  /*1f80*/  FFMA R37, R15, R40, R44 ;  /* 0x000000280f257223 */ /* 0x000fe2000000002c */
[C---:B-1----:R-:W-:Y:S01]  /*1f90*/  FFMA R38, R45.reuse, R36, R19 ;  /* 0x000000242d267223 */ /* 0x042fe20000000013 */
[----:B------:R-:W-:Y:S01]  /*1fa0*/  FFMA R19, R45, R15, R24 ;  /* 0x0000000f2d137223 */ /* 0x000fe20000000018 */
[C---:B------:R-:W-:Y:S01]  /*1fb0*/  FFMA R18, R36.reuse, R43, R25 ;  /* 0x0000002b24127223 */ /* 0x040fe20000000019 */
[CC--:B------:R-:W-:Y:S01]  /*1fc0*/  FFMA R33, R36.reuse, R40.reuse, R33 ;  /* 0x0000002824217223 */ /* 0x0c0fe20000000021 */
[-C--:B--2---:R-:W-:Y:S01]  /*1fd0*/  FFMA R34, R36, R41.reuse, R29 ;  /* 0x0000002924227223 */ /* 0x084fe2000000001d */
[-C--:B------:R-:W-:Y:S01]  /*1fe0*/  FFMA R30, R39, R41.reuse, R30 ;  /* 0x00000029271e7223 */ /* 0x080fe2000000001e */
[-C--:B------:R-:W-:Y:S01]  /*1ff0*/  FFMA R31, R6, R41.reuse, R31 ;  /* 0x00000029061f7223 */ /* 0x080fe2000000001f */
[----:B------:R-:W-:Y:S01]  /*2000*/  FFMA R41, R15, R41, R32 ;  /* 0x000000290f297223 */ /* 0x000fe20000000020 */
[----:B------:R-:W-:Y:S01]  /*2010*/  FFMA R39, R39, R40, R42 ;  /* 0x0000002827277223 */ /* 0x000fe2000000002a */
[----:B------:R-:W-:Y:S06]  /*2020*/  BAR.SYNC.DEFER_BLOCKING 0x0 ;  /* 0x0000000000007b1d */ /* 0x000fec0000010000 */
[----:B------:R-:W-:Y:S05]  /*2030*/  BRA.U !UP0, `(.L_x_675) ;  /* 0xffffffed08407547 */ /* 0x000fea000b83ffff */
.L_x_668:
[----:B------:R-:W-:-:S04]  /*2040*/  UIADD3 UR4, UPT, UPT, UR4, 0x2, URZ ;  /* 0x0000000204047890 */ /* 0x000fc8000fffe0ff */
[----:B------:R-:W-:-:S09]  /*2050*/  UISETP.GE.AND UP0, UPT, UR4, UR17, UPT ;  /* 0x000000110400728c */ /* 0x000fd2000bf06270 */
[----:B------:R-:W-:Y:S05]  /*2060*/  BRA.U !UP0, `(.L_x_676) ;  /* 0xffffffed08047547 */ /* 0x000fea000b83ffff */
.L_x_667:
[----:B------:R-:W1:Y:S01]  /*2070*/  LDCU UR13, c[0x0][0x398] ;  /* 0x00007300ff0d77ac */ /* 0x000e620008000800 */
[----:B------:R-:W2:Y:S01]  /*2080*/  LDC.64 R2, c[0x0][0x390] ;  /* 0x0000e400ff027b82 */ /* 0x000ea20000000a00 */
[----:B-1----:R-:W-:Y:S01]  /*2090*/  ISETP.GE.AND P0, PT, R7, UR13, PT ;  /* 0x0000000d07007c0c */ /* 0x002fe2000bf06270 */
[----:B------:R-:W-:-:S04]  /*20a0*/  IMAD R5, R4, UR13, R7 ;  /* 0x0000000d04057c24 */ /* 0x000fc8000f8e0207 */
[----:B--2---:R-:W-:-:S08]  /*20b0*/  IMAD.WIDE.U32 R2, R5, 0x4, R2 ;  /* 0x0000000405027825 */ /* 0x004fd000078e0002 */
[----:B0-----:R-:W2:Y:S01]  /*20c0*/  @!P0 LDG.E R5, desc[UR18][R2.64] ;  /* 0x0000001202058981 */ /* 0x001ea2000c1e1900 */
[----:B------:R-:W0:Y:S01]  /*20d0*/  @!P0 LDC.64 R8, c[0x0][0x3c8] ;  /* 0x0000f200ff088b82 */ /* 0x000e220000000a00 */
[----:B------:R-:W-:-:S04]  /*20e0*/  UIMAD UR5, UR11, UR13, URZ ;  /* 0x0000000d0b0572a4 */ /* 0x000fc8000f8e02ff */
[----:B------:R-:W-:-:S06]  /*20f0*/  USHF.L.U32 UR7, UR5, 0x2, URZ ;  /* 0x0000000205077899 */ /* 0x000fcc00080006ff */
[----:B------:R-:W-:Y:S01]  /*2100*/  MOV R11, UR7 ;  /* 0x00000007000b7c02 */ /* 0x000fe20008000f00 */
[----:B0-----:R-:W-:-:S04]  /*2110*/  @!P0 FMUL R38, R38, R9 ;  /* 0x0000000926268220 */ /* 0x001fc80000400000 */
[----:B--2---:R-:W-:Y:S01]  /*2120*/  @!P0 FFMA R13, R5, R8, R38 ;  /* 0x00000008050d8223 */ /* 0x004fe20000000026 */
[----:B------:R-:W-:-:S04]  /*2130*/  IMAD.WIDE R4, R11, 0x4, R2 ;  /* 0x000000040b047825 */ /* 0x000fc800078e0202 */
[----:B------:R0:W-:Y:S04]  /*2140*/  @!P0 STG.E desc[UR18][R2.64], R13 ;  /* 0x0000000d02008986 */ /* 0x0001e8000c101912 */
[----:B------:R-:W2:Y:S01]  /*2150*/  @!P0 LDG.E R11, desc[UR18][R4.64] ;  /* 0x00000012040b8981 */ /* 0x000ea2000c1e1900 */
[----:B------:R-:W-:Y:S01]  /*2160*/  USHF.L.U32 UR7, UR5, 0x3, URZ ;  /* 0x0000000305077899 */ /* 0x000fe200080006ff */
[----:B------:R-:W-:-:S05]  /*2170*/  @!P0 FMUL R18, R18, R9 ;  /* 0x0000000912128220 */ /* 0x000fca0000400000 */
[----:B------:R-:W-:Y:S01]  /*2180*/  MOV R23, UR7 ;  /* 0x0000000700177c02 */ /* 0x000fe20008000f00 */
[----:B--2---:R-:W-:-:S04]  /*2190*/  @!P0 FFMA R15, R11, R8, R18 ;  /* 0x000000080b0f8223 */ /* 0x004fc80000000012 */
[----:B------:R-:W-:Y:S01]  /*21a0*/  IMAD.WIDE R10, R23, 0x4, R2 ;  /* 0x00000004170a7825 */ /* 0x000fe200078e0202 */
[----:B------:R1:W-:Y:S04]  /*21b0*/  @!P0 STG.E desc[UR18][R4.64], R15 ;  /* 0x0000000f04008986 */ /* 0x0003e8000c101912 */
[----:B------:R-:W2:Y:S01]  /*21c0*/  @!P0 LDG.E R23, desc[UR18][R10.64] ;  /* 0x000000120a178981 */ /* 0x000ea2000c1e1900 */
[----:B------:R-:W-:Y:S01]  /*21d0*/  UIMAD UR5, UR5, 0xc, URZ ;  /* 0x0000000c050578a4 */ /* 0x000fe2000f8e02ff */
[----:B------:R-:W-:-:S05]  /*21e0*/  @!P0 FMUL R34, R34, R9 ;  /* 0x0000000922228220 */ /* 0x000fca0000400000 */
[----:B------:R-:W-:-:S05]  /*21f0*/  MOV R25, UR5 ;  /* 0x0000000500197c02 */ /* 0x000fca0008000f00 */
[----:B0-----:R-:W-:-:S04]  /*2200*/  IMAD.WIDE R12, R25, 0x4, R2 ;  /* 0x00000004190c7825 */ /* 0x001fc800078e0202 */
[----:B--2---:R-:W-:-:S05]  /*2210*/  @!P0 FFMA R23, R23, R8, R34 ;  /* 0x0000000817178223 */ /* 0x004fca0000000022 */
[----:B------:R0:W-:Y:S04]  /*2220*/  @!P0 STG.E desc[UR18][R10.64], R23 ;  /* 0x000000170a008986 */ /* 0x0001e8000c101912 */
[----:B------:R-:W2:Y:S01]  /*2230*/  @!P0 LDG.E R25, desc[UR18][R12.64] ;  /* 0x000000120c198981 */ /* 0x000ea2000c1e1900 */
[----:B------:R-:W-:-:S04]  /*2240*/  IADD3 R0, PT, PT, R7, 0x20, RZ ;  /* 0x0000002007007810 */ /* 0x000fc80007ffe0ff */
[----:B------:R-:W-:Y:S01]  /*2250*/  ISETP.GE.AND P1, PT, R0, UR13, PT ;  /* 0x0000000d00007c0c */ /* 0x000fe2000bf26270 */
[----:B------:R-:W-:-:S04]  /*2260*/  @!P0 FMUL R0, R33, R9 ;  /* 0x0000000921008220 */ /* 0x000fc80000400000 */
[----:B--2---:R-:W-:-:S08]  /*2270*/  @!P0 FFMA R25, R25, R8, R0 ;  /* 0x0000000819198223 */ /* 0x004fd00000000000 */
[----:B------:R-:W2:Y:S01]  /*2280*/  @!P1 LDC.64 R8, c[0x0][0x3c8] ;  /* 0x0000f200ff089b82 */ /* 0x000ea20000000a00 */
[----:B------:R3:W-:Y:S04]  /*2290*/  @!P0 STG.E desc[UR18][R12.64], R25 ;  /* 0x000000190c008986 */ /* 0x0007e8000c101912 */
[----:B-1----:R-:W4:Y:S01]  /*22a0*/  @!P1 LDG.E R15, desc[UR18][R2.64+0x80] ;  /* 0x00008012020f9981 */ /* 0x002f22000c1e1900 */
[----:B--2---:R-:W-:-:S04]  /*22b0*/  @!P1 FMUL R20, R20, R9 ;  /* 0x0000000914149220 */ /* 0x004fc80000400000 */
[----:B----4-:R-:W-:-:S05]  /*22c0*/  @!P1 FFMA R15, R15, R8, R20 ;  /* 0x000000080f0f9223 */ /* 0x010fca0000000014 */
[----:B------:R1:W-:Y:S04]  /*22d0*/  @!P1 STG.E desc[UR18][R2.64+0x80], R15 ;  /* 0x0000800f02009986 */ /* 0x0003e8000c101912 */
[----:B0-----:R-:W2:Y:S01]  /*22e0*/  @!P1 LDG.E R23, desc[UR18][R4.64+0x80] ;  /* 0x0000801204179981 */ /* 0x001ea2000c1e1900 */
[----:B------:R-:W-:-:S04]  /*22f0*/  @!P1 FMUL R16, R16, R9 ;  /* 0x0000000910109220 */ /* 0x000fc80000400000 */
[----:B--2---:R-:W-:-:S05]  /*2300*/  @!P1 FFMA R23, R23, R8, R16 ;  /* 0x0000000817179223 */ /* 0x004fca0000000010 */
[----:B------:R0:W-:Y:S04]  /*2310*/  @!P1 STG.E desc[UR18][R4.64+0x80], R23 ;  /* 0x0000801704009986 */ /* 0x0001e8000c101912 */
[----:B------:R-:W2:Y:S01]  /*2320*/  @!P1 LDG.E R29, desc[UR18][R10.64+0x80] ;  /* 0x000080120a1d9981 */ /* 0x000ea2000c1e1900 */
[----:B------:R-:W-:Y:S01]  /*2330*/  @!P1 FMUL R30, R30, R9 ;  /* 0x000000091e1e9220 */ /* 0x000fe20000400000 */
[----:B------:R-:W-:-:S03]  /*2340*/  IADD3 R0, PT, PT, R7, 0x40, RZ ;  /* 0x0000004007007810 */ /* 0x000fc60007ffe0ff */
[----:B--2---:R-:W-:-:S05]  /*2350*/  @!P1 FFMA R29, R29, R8, R30 ;  /* 0x000000081d1d9223 */ /* 0x004fca000000001e */
[----:B------:R-:W-:Y:S04]  /*2360*/  @!P1 STG.E desc[UR18][R10.64+0x80], R29 ;  /* 0x0000801d0a009986 */ /* 0x000fe8000c101912 */
[----:B---3--:R-:W2:Y:S01]  /*2370*/  @!P1 LDG.E R25, desc[UR18][R12.64+0x80] ;  /* 0x000080120c199981 */ /* 0x008ea2000c1e1900 */
        /* <DEDUP_REMOVED lines=9> */
[----:B------:R-:W2:Y:S01]  /*2410*/  @!P0 LDG.E R21, desc[UR18][R4.64+0x100] ;  /* 0x0001001204158981 */ /* 0x000ea2000c1e1900 */
[----:B------:R-:W-:-:S04]  /*2420*/  @!P0 FMUL R0, R27, R9 ;  /* 0x000000091b008220 */ /* 0x000fc80000400000 */
[----:B--2---:R-:W-:-:S05]  /*2430*/  @!P0 FFMA R21, R21, R8, R0 ;  /* 0x0000000815158223 */ /* 0x004fca0000000000 */
[----:B------:R1:W-:Y:S04]  /*2440*/  @!P0 STG.E desc[UR18][R4.64+0x100], R21 ;  /* 0x0001001504008986 */ /* 0x0003e8000c101912 */
[----:B0-----:R-:W2:Y:S01]  /*2450*/  @!P0 LDG.E R23, desc[UR18][R10.64+0x100] ;  /* 0x000100120a178981 */ /* 0x001ea2000c1e1900 */
[----:B------:R-:W-:Y:S01]  /*2460*/  @!P0 FMUL R0, R31, R9 ;  /* 0x000000091f008220 */ /* 0x000fe20000400000 */
[----:B------:R-:W-:-:S03]  /*2470*/  IADD3 R7, PT, PT, R7, 0x60, RZ ;  /* 0x0000006007077810 */ /* 0x000fc60007ffe0ff */
[----:B--2---:R-:W-:-:S05]  /*2480*/  @!P0 FFMA R23, R23, R8, R0 ;  /* 0x0000000817178223 */ /* 0x004fca0000000000 */
[----:B------:R1:W-:Y:S04]  /*2490*/  @!P0 STG.E desc[UR18][R10.64+0x100], R23 ;  /* 0x000100170a008986 */ /* 0x0003e8000c101912 */
[----:B---3--:R-:W2:Y:S01]  /*24a0*/  @!P0 LDG.E R25, desc[UR18][R12.64+0x100] ;  /* 0x000100120c198981 */ /* 0x008ea2000c1e1900 */
[----:B------:R-:W-:Y:S01]  /*24b0*/  ISETP.GE.AND P1, PT, R7, UR13, PT ;  /* 0x0000000d07007c0c */ /* 0x000fe2000bf26270 */
        /* <DEDUP_REMOVED lines=22> */
.L_x_677:
        /* <DEDUP_REMOVED lines=14> */
.L_x_1083:


//--------------------- .text._Z21filterActs_YxX_sparseILi4ELi32ELi4ELi8ELi2ELb1ELb1EEvPfS0_S0_iiiiiiiiiiiiffi --------------------------
	.section	.text._Z21filterActs_YxX_sparseILi4ELi32ELi4ELi8ELi2ELb1ELb1EEvPfS0_S0_iiiiiiiiiiiiffi,"ax",@progbits
	.align	128
        .global         _Z21filterActs_YxX_sparseILi4ELi32ELi4ELi8ELi2ELb1ELb1EEvPfS0_S0_iiiiiiiiiiiiffi
        .type           _Z21filterActs_YxX_sparseILi4ELi32ELi4ELi8ELi2ELb1ELb1EEvPfS0_S0_iiiiiiiiiiiiffi,@function
        .size           _Z21filterActs_YxX_sparseILi4ELi32ELi4ELi8ELi2ELb1ELb1EEvPfS0_S0_iiiiiiiiiiiiffi,(.L_x_1084 - _Z21filterActs_YxX_sparseILi4ELi32ELi4ELi8ELi2ELb1ELb1EEvPfS0_S0_iiiiiiiiiiiiffi)
        .other          _Z21filterActs_YxX_sparseILi4ELi32ELi4ELi8ELi2ELb1ELb1EEvPfS0_S0_iiiiiiiiiiiiffi,@"STO_CUDA_ENTRY STV_DEFAULT"
_Z21filterActs_YxX_sparseILi4ELi32ELi4ELi8ELi2ELb1ELb1EEvPfS0_S0_iiiiiiiiiiiiffi:
.text._Z21filterActs_YxX_sparseILi4ELi32ELi4ELi8ELi2ELb1ELb1EEvPfS0_S0_iiiiiiiiiiiiffi:
        /* <DEDUP_REMOVED lines=8> */
[----:B------:R-:W-:Y:S01]  /*0080*/  CS2R R42, SRZ ;  /* 0x00000000002a7805 */ /* 0x000fe2000001ff00 */
[----:B------:R-:W4:Y:S01]  /*0090*/  S2UR UR9, SR_CTAID.Y ;  /* 0x00000000000979c3 */ /* 0x000f220000002600 */
[----:B------:R-:W5:Y:S01]  /*00a0*/  LDCU UR20, c[0x0][0x3d0] ;  /* 0x00007a00ff1477ac */ /* 0x000f620008000800 */
[----:B------:R-:W3:Y:S01]  /*00b0*/  S2R R28, SR_CTAID.X ;  /* 0x00000000001c7919 */ /* 0x000ee20000002500 */
[----:B------:R-:W-:-:S02]  /*00c0*/  CS2R R40, SRZ ;  /* 0x0000000000287805 */ /* 0x000fc4000001ff00 */
        /* <DEDUP_REMOVED lines=16> */
[----:B------:R-:W0:Y:S01]  /*01d0*/  I2F.RP R0, R8 ;  /* 0x0000000800007306 */ /* 0x000e220000209400 */
[----:B------:R-:W-:-:S03]  /*01e0*/  USHF.R.S32.HI UR7, URZ, 0x5, UR4 ;  /* 0x00000005ff077899 */ /* 0x000fc60008011404 */
[----:B------:R-:W-:Y:S01]  /*01f0*/  UMOV UR4, URZ ;  /* 0x000000ff00047c82 */ /* 0x000fe20008000000 */
[----:B------:R-:W-:Y:S02]  /*0200*/  UIADD3 UR8, UPT, UPT, URZ, -UR7, URZ ;  /* 0x80000007ff087290 */ /* 0x000fe4000fffe0ff */
[----:B------:R-:W-:Y:S01]  /*0210*/  UISETP.NE.U32.AND UP3, UPT, UR7, URZ, UPT ;  /* 0x000000ff0700728c */ /* 0x000fe2000bf65070 */
[----:B--2---:R-:W-:Y:S02]  /*0220*/  LEA.HI R31, R37, R30, RZ, 0x1b ;  /* 0x0000001e251f7211 */ /* 0x004fe400078fd8ff */
[----:B------:R-:W1:Y:S01]  /*0230*/  I2F.U32.RP R6, UR7 ;  /* 0x0000000700067d06 */ /* 0x000e620008209000 */
[----:B------:R-:W-:Y:S01]  /*0240*/  VOTEU.ANY UP0, P3 ;  /* 0x0000000000ff7886 */ /* 0x000fe20001800100 */
[----:B---3--:R-:W-:-:S06]  /*0250*/  LEA R35, R28, R37, 0x7 ;  /* 0x000000251c237211 */ /* 0x008fcc00078e38ff */
        /* <DEDUP_REMOVED lines=51> */
[----:B------:R-:W-:Y:S02]  /*0590*/  @UP2 UIADD3 UR8, UPT, UPT, UR8, 0x1, URZ ;  /* 0x0000000108082890 */ /* 0x000fe4000fffe0ff */
[----:B------:R-:W-:-:S03]  /*05a0*/  @!UP3 ULOP3.LUT UR8, URZ, UR7, URZ, 0x33, !UPT ;  /* 0x00000007ff08b292 */ /* 0x000fc6000f8e33ff */
[----:B------:R-:W0:Y:S01]  /*05b0*/  F2I.FTZ.U32.TRUNC.NTZ R4, R4 ;  /* 0x0000000400047305 */ /* 0x000e22000021f000 */
[----:B------:R-:W-:-:S04]  /*05c0*/  UIADD3 UR10, UPT, UPT, -UR8, URZ, URZ ;  /* 0x000000ff080a7290 */ /* 0x000fc8000fffe1ff */
[----:B------:R-:W-:-:S03]  /*05d0*/  UIMAD UR7, UR7, UR10, UR9 ;  /* 0x0000000a070772a4 */ /* 0x000fc6000f8e0209 */
[----:B-1----:R-:W1:Y:S01]  /*05e0*/  MUFU.RCP R6, R6 ;  /* 0x0000000600067308 */ /* 0x002e620000001000 */
[----:B------:R-:W-:Y:S01]  /*05f0*/  USHF.L.U32 UR7, UR7, 0x5, URZ ;  /* 0x0000000507077899 */ /* 0x000fe200080006ff */
[----:B0-----:R-:W-:Y:S02]  /*0600*/  R2UR UR5, R4 ;  /* 0x00000000040572ca */ /* 0x001fe400000e0000 */
[----:B------:R-:W-:-:S03]  /*0610*/  IADD3 R4, PT, PT, -R0, RZ, RZ ;  /* 0x000000ff00047210 */ /* 0x000fc60007ffe1ff */
[----:B------:R-:W-:Y:S02]  /*0620*/  IADD3 R32, PT, PT, R30, UR7, RZ ;  /* 0x000000071e207c10 */ /* 0x000fe4000fffe0ff */
[----:B------:R-:W-:Y:S01]  /*0630*/  IMAD R4, R8, R4, R7 ;  /* 0x0000000408047224 */ /* 0x000fe200078e0207 */
[----:B------:R-:W-:Y:S02]  /*0640*/  MOV R7, UR8 ;  /* 0x0000000800077c02 */ /* 0x000fe40008000f00 */
[----:B-1----:R-:W-:Y:S02]  /*0650*/  IADD3 R5, PT, PT, R6, 0xffffffe, RZ ;  /* 0x0ffffffe06057810 */ /* 0x002fe40007ffe0ff */
[----:B------:R-:W-:Y:S01]  /*0660*/  ISETP.GT.U32.AND P1, PT, R8, R4, PT ;  /* 0x000000040800720c */ /* 0x000fe20003f24070 */
[----:B------:R-:W-:Y:S01]  /*0670*/  UIADD3 UR11, UPT, UPT, URZ, -UR5, URZ ;  /* 0x80000005ff0b7290 */ /* 0x000fe2000fffe0ff */
[----:B------:R-:W-:Y:S02]  /*0680*/  IABS R6, R7 ;  /* 0x0000000700067213 */ /* 0x000fe40000000000 */
[----:B------:R-:W0:Y:S01]  /*0690*/  F2I.FTZ.U32.TRUNC.NTZ R5, R5 ;  /* 0x0000000500057305 */ /* 0x000e22000021f000 */
[----:B------:R-:W-:Y:S01]  /*06a0*/  UIMAD UR11, UR11, UR19, URZ ;  /* 0x000000130b0b72a4 */ /* 0x000fe2000f8e02ff */
[----:B------:R-:W-:-:S03]  /*06b0*/  R2UR UR13, R6 ;  /* 0x00000000060d72ca */ /* 0x000fc600000e0000 */
[----:B------:R-:W-:-:S04]  /*06c0*/  UIMAD.WIDE.U32 UR4, UR5, UR11, UR4 ;  /* 0x0000000b050472a5 */ /* 0x000fc8000f8e0004 */
[-C--:B------:R-:W-:Y:S02]  /*06d0*/  @!P1 IADD3 R4, PT, PT, R4, -R8.reuse, RZ ;  /* 0x8000000804049210 */ /* 0x080fe40007ffe0ff */
[----:B------:R-:W-:Y:S01]  /*06e0*/  @!P1 IADD3 R0, PT, PT, R0, 0x1, RZ ;  /* 0x0000000100009810 */ /* 0x000fe20007ffe0ff */
[----:B------:R-:W1:Y:S01]  /*06f0*/  LDCU.64 UR10, c[0x0][0x3a0] ;  /* 0x00007400ff0a77ac */ /* 0x000e620008000a00 */
[----:B------:R-:W-:Y:S01]  /*0700*/  ISETP.GE.U32.AND P0, PT, R4, R8, PT ;  /* 0x000000080400720c */ /* 0x000fe20003f06070 */
[----:B------:R-:W-:Y:S01]  /*0710*/  HFMA2 R4, -RZ, RZ, 0, 0 ;  /* 0x00000000ff047431 */ /* 0x000fe200000001ff */
[----:B0-----:R-:W-:Y:S01]  /*0720*/  IADD3 R6, PT, PT, RZ, -R5, RZ ;  /* 0x80000005ff067210 */ /* 0x001fe20007ffe0ff */
[----:B------:R-:W-:-:S04]  /*0730*/  UIMAD.WIDE.U32 UR4, UR5, UR13, URZ ;  /* 0x0000000d050472a5 */ /* 0x000fc8000f8e00ff */
[----:B------:R-:W-:Y:S01]  /*0740*/  IMAD R3, R6, R9, RZ ;  /* 0x0000000906037224 */ /* 0x000fe200078e02ff */
[----:B------:R-:W-:-:S03]  /*0750*/  UIADD3 UR9, UPT, UPT, -UR5, URZ, URZ ;  /* 0x000000ff05097290 */ /* 0x000fc6000fffe1ff */
[----:B------:R-:W-:Y:S01]  /*0760*/  IMAD.HI.U32 R4, R5, R3, R4 ;  /* 0x0000000305047227 */ /* 0x000fe200078e0004 */
[----:B------:R-:W-:Y:S01]  /*0770*/  MOV R3, UR7 ;  /* 0x0000000700037c02 */ /* 0x000fe20008000f00 */
[----:B------:R-:W-:Y:S01]  /*0780*/  UIMAD UR9, UR19, UR9, UR13 ;  /* 0x00000009130972a4 */ /* 0x000fe2000f8e020d */
[----:B------:R-:W-:Y:S02]  /*0790*/  IABS R5, R10 ;  /* 0x0000000a00057213 */ /* 0x000fe40000000000 */
[----:B------:R-:W-:Y:S01]  /*07a0*/  @P0 IADD3 R0, PT, PT, R0, 0x1, RZ ;  /* 0x0000000100000810 */ /* 0x000fe20007ffe0ff */
[----:B------:R-:W-:Y:S01]  /*07b0*/  UISETP.GT.U32.AND UP2, UPT, UR19, UR9, UPT ;  /* 0x000000091300728c */ /* 0x000fe2000bf44070 */
[----:B------:R-:W-:Y:S01]  /*07c0*/  IABS R3, R3 ;  /* 0x0000000300037213 */ /* 0x000fe20000000000 */
[----:B-1----:R-:W-:Y:S01]  /*07d0*/  UIMAD UR10, UR11, UR10, URZ ;  /* 0x0000000a0b0a72a4 */ /* 0x002fe2000f8e02ff */
[----:B------:R-:W-:Y:S01]  /*07e0*/  IADD3 R5, PT, PT, RZ, -R5, RZ ;  /* 0x80000005ff057210 */ /* 0x000fe20007ffe0ff */
[----:B------:R-:W-:Y:S01]  /*07f0*/  UIMAD UR11, UR16, UR16, URZ ;  /* 0x00000010100b72a4 */ /* 0x000fe2000f8e02ff */
[----:B------:R-:W-:Y:S01]  /*0800*/  R2UR UR4, R0 ;  /* 0x00000000000472ca */ /* 0x000fe200000e0000 */
[----:B------:R-:W-:Y:S01]  /*0810*/  IMAD.HI.U32 R4, R4, R3, RZ ;  /* 0x0000000304047227 */ /* 0x000fe200078e00ff */
[----:B------:R-:W-:-:S02]  /*0820*/  ISETP.GE.AND P0, PT, R2, RZ, PT ;  /* 0x000000ff0200720c */ /* 0x000fc40003f06270 */
[----:B------:R-:W-:Y:S02]  /*0830*/  MOV R0, R5 ;  /* 0x0000000500007202 */ /* 0x000fe40000000f00 */
[----:B------:R-:W-:Y:S02]  /*0840*/  @!UP2 UIADD3 UR9, UPT, UPT, UR9, -UR19, URZ ;  /* 0x800000130909a290 */ /* 0x000fe4000fffe0ff */
[----:B------:R-:W-:Y:S01]  /*0850*/  @!UP2 UIADD3 UR5, UPT, UPT, UR5, 0x1, URZ ;  /* 0x000000010505a890 */ /* 0x000fe2000fffe0ff */
[----:B------:R-:W-:Y:S01]  /*0860*/  IMAD R0, R4, R0, R3 ;  /* 0x0000000004007224 */ /* 0x000fe200078e0203 */
[----:B------:R-:W-:Y:S02]  /*0870*/  UISETP.GE.U32.AND UP3, UPT, UR9, UR19, UPT ;  /* 0x000000130900728c */ /* 0x000fe4000bf66070 */
[----:B------:R-:W-:Y:S02]  /*0880*/  ULOP3.LUT UR9, UR8, UR12, URZ, 0x3c, !UPT ;  /* 0x0000000c08097292 */ /* 0x000fe4000f8e3cff */
[----:B------:R-:W-:-:S02]  /*0890*/  ISETP.GT.U32.AND P3, PT, R9, R0, PT ;  /* 0x000000000900720c */ /* 0x000fc40003f64070 */
[----:B------:R-:W-:Y:S01]  /*08a0*/  @!P0 IADD3 R2, PT, PT, RZ, -UR4, RZ ;  /* 0x80000004ff028c10 */ /* 0x000fe2000fffe0ff */
[----:B------:R-:W-:Y:S02]  /*08b0*/  UISETP.GE.AND UP2, UPT, UR9, URZ, UPT ;  /* 0x000000ff0900728c */ /* 0x000fe4000bf46270 */
[----:B------:R-:W-:Y:S01]  /*08c0*/  @!UP1 UIMAD UR9, UR11, UR18, URZ ;  /* 0x000000120b0992a4 */ /* 0x000fe2000f8e02ff */
[----:B------:R-:W-:Y:S01]  /*08d0*/  @!P0 R2UR UR4, R2 ;  /* 0x00000000020482ca */ /* 0x000fe200000e0000 */
[----:B------:R-:W-:Y:S01]  /*08e0*/  @UP3 UIADD3 UR5, UPT, UPT, UR5, 0x1, URZ ;  /* 0x0000000105053890 */ /* 0x000fe2000fffe0ff */
[----:B------:R-:W-:Y:S01]  /*08f0*/  LOP3.LUT R2, R37, 0x1f, RZ, 0xc0, !PT ;  /* 0x0000001f25027812 */ /* 0x000fe200078ec0ff */
[----:B------:R-:W-:Y:S01]  /*0900*/  UISETP.NE.AND UP3, UPT, UR12, URZ, UPT ;  /* 0x000000ff0c00728c */ /* 0x000fe2000bf65270 */
[----:B------:R-:W-:-:S03]  /*0910*/  PLOP3.LUT P0, PT, PT, PT, UP1, 0x80, 0x8 ;  /* 0x000000000008781c */ /* 0x000fc60003f0f018 */
[-C--:B------:R-:W-:Y:S01]  /*0920*/  @!P3 IADD3 R0, PT, PT, R0, -R9.reuse, RZ ;  /* 0x800000090000b210 */ /* 0x080fe20007ffe0ff */
[----:B------:R-:W-:Y:S01]  /*0930*/  IMAD R2, R31, UR18, R2 ;  /* 0x000000121f027c24 */ /* 0x000fe2000f8e0202 */
[----:B------:R-:W-:Y:S01]  /*0940*/  @!P3 IADD3 R4, PT, PT, R4, 0x1, RZ ;  /* 0x000000010404b810 */ /* 0x000fe20007ffe0ff */
[----:B------:R-:W-:Y:S01]  /*0950*/  @!UP2 UIADD3 UR5, UPT, UPT, -UR5, URZ, URZ ;  /* 0x000000ff0505a290 */ /* 0x000fe2000fffe1ff */
[----:B------:R-:W-:Y:S02]  /*0960*/  ISETP.GE.U32.AND P2, PT, R0, R9, PT ;  /* 0x000000090000720c */ /* 0x000fe40003f46070 */
[----:B------:R-:W-:Y:S01]  /*0970*/  CS2R R8, SRZ ;  /* 0x0000000000087805 */ /* 0x000fe2000001ff00 */
[----:B------:R-:W-:Y:S01]  /*0980*/  USEL UR13, UR6, UR4, !UP0 ;  /* 0x00000004060d7287 */ /* 0x000fe2000c000000 */
[C---:B------:R-:W-:Y:S01]  /*0990*/  LOP3.LUT R0, R10.reuse, UR7, RZ, 0x3c, !PT ;  /* 0x000000070a007c12 */ /* 0x040fe2000f8e3cff */
[----:B------:R-:W-:Y:S01]  /*09a0*/  @!UP3 ULOP3.LUT UR5, URZ, UR12, URZ, 0x33, !UPT ;  /* 0x0000000cff05b292 */ /* 0x000fe2000f8e33ff */
[----:B------:R-:W-:Y:S01]  /*09b0*/  ISETP.NE.AND P3, PT, R10, RZ, PT ;  /* 0x000000ff0a00720c */ /* 0x000fe20003f65270 */
[----:B------:R-:W-:Y:S01]  /*09c0*/  @!UP1 UIMAD UR9, UR13, UR9, URZ ;  /* 0x000000090d0992a4 */ /* 0x000fe2000f8e02ff */
[----:B------:R-:W-:Y:S01]  /*09d0*/  ISETP.GE.AND P1, PT, R0, RZ, PT ;  /* 0x000000ff0000720c */ /* 0x000fe20003f26270 */
[----:B------:R-:W-:Y:S01]  /*09e0*/  UISETP.GE.AND UP0, UPT, UR13, 0x1, UPT ;  /* 0x000000010d00788c */ /* 0x000fe2000bf06270 */
[----:B------:R-:W-:Y:S01]  /*09f0*/  IADD3 R3, PT, PT, R2, UR7, RZ ;  /* 0x0000000702037c10 */ /* 0x000fe2000fffe0ff */
[----:B------:R-:W-:Y:S01]  /*0a00*/  @!UP1 UIMAD UR9, UR8, UR9, URZ ;  /* 0x00000009080992a4 */ /* 0x000fe2000f8e02ff */
[----:B------:R-:W-:Y:S01]  /*0a10*/  MOV R0, RZ ;  /* 0x000000ff00007202 */ /* 0x000fe20000000f00 */
[----:B------:R-:W-:Y:S01]  /*0a20*/  UIMAD UR4, UR12, UR15, URZ ;  /* 0x0000000f0c0472a4 */ /* 0x000fe2000f8e02ff */
[----:B------:R-:W-:Y:S01]  /*0a30*/  @P2 IADD3 R4, PT, PT, R4, 0x1, RZ ;  /* 0x0000000104042810 */ /* 0x000fe20007ffe0ff */
[----:B------:R-:W-:Y:S01]  /*0a40*/  IMAD.WIDE R26, R3, 0x4, R26 ;  /* 0x00000004031a7825 */ /* 0x000fe200078e021a */
[----:B------:R-:W-:Y:S01]  /*0a50*/  UIADD3 UR6, UPT, UPT, -UR5, URZ, URZ ;  /* 0x000000ff05067290 */ /* 0x000fe2000fffe1ff */
[----:B------:R-:W-:Y:S01]  /*0a60*/  MOV R3, UR9 ;  /* 0x0000000900037c02 */ /* 0x000fe20008000f00 */
[----:B------:R-:W-:Y:S01]  /*0a70*/  UIMAD UR9, UR5, UR14, UR17 ;  /* 0x0000000e050972a4 */ /* 0x000fe2000f8e0211 */
[----:B------:R-:W-:Y:S01]  /*0a80*/  MOV R34, R4 ;  /* 0x0000000400227202 */ /* 0x000fe20000000f00 */
[----:B------:R-:W-:Y:S01]  /*0a90*/  UIMAD UR8, UR12, UR6, UR8 ;  /* 0x000000060c0872a4 */ /* 0x000fe2000f8e0208 */
[----:B------:R-:W-:Y:S01]  /*0aa0*/  IMAD R32, R32, UR4, R7 ;  /* 0x0000000420207c24 */ /* 0x000fe2000f8e0207 */
[----:B------:R-:W-:-:S02]  /*0ab0*/  CS2R R4, SRZ ;  /* 0x0000000000047805 */ /* 0x000fc4000001ff00 */
[----:B------:R-:W-:Y:S01]  /*0ac0*/  @!P1 IADD3 R34, PT, PT, -R34, RZ, RZ ;  /* 0x000000ff22229210 */ /* 0x000fe20007ffe1ff */
[----:B------:R-:W-:Y:S01]  /*0ad0*/  @!P0 IMAD.WIDE R26, R3, 0x4, R26 ;  /* 0x00000004031a8825 */ /* 0x000fe200078e021a */
[----:B------:R-:W-:Y:S02]  /*0ae0*/  @!P3 LOP3.LUT R34, RZ, R10, RZ, 0x33, !PT ;  /* 0x0000000aff22b212 */ /* 0x000fe400078e33ff */
[----:B------:R-:W-:Y:S02]  /*0af0*/  CS2R R2, SRZ ;  /* 0x0000000000027805 */ /* 0x000fe4000001ff00 */
[----:B------:R-:W-:Y:S02]  /*0b00*/  CS2R R6, SRZ ;  /* 0x0000000000067805 */ /* 0x000fe4000001ff00 */
[----:B------:R-:W-:Y:S01]  /*0b10*/  CS2R R10, SRZ ;  /* 0x00000000000a7805 */ /* 0x000fe2000001ff00 */
        /* <DEDUP_REMOVED lines=13> */
[----:B------:R-:W-:Y:S02]  /*0bf0*/  IMAD R34, R34, UR5, R35 ;  /* 0x0000000522227c24 */ /* 0x000fe4000f8e0223 */
[----:B------:R-:W-:-:S07]  /*0c00*/  LEA R36, R30, R37, 0x9 ;  /* 0x000000251e247211 */ /* 0x000fce00078e48ff */
.L_x_686:
        /* <DEDUP_REMOVED lines=18> */
.L_x_685:
        /* <DEDUP_REMOVED lines=23> */
.L_x_681:
[----:B------:R-:W-:Y:S05]  /*0ea0*/  BSYNC.RECONVERGENT B0 ;  /* 0x0000000000007941 */ /* 0x000fea0003800200 */
.L_x_680:
        /* <DEDUP_REMOVED lines=39> */
[----:B------:R-:W-:Y:S02]  /*1120*/  ISETP.GE.AND P0, PT, R35, UR18, PT ;  /* 0x0000001223007c0c */ /* 0x000fe4000bf06270 */
[----:B------:R-:W-:Y:S01]  /*1130*/  MOV R51, UR7 ;  /* 0x0000000700337c02 */ /* 0x000fe20008000f00 */
[----:B------:R-:W-:-:S04]  /*1140*/  IMAD R28, R49, UR4, R48 ;  /* 0x00000004311c7c24 */ /* 0x000fc8000f8e0230 */
[----:B------:R-:W-:-:S04]  /*1150*/  IMAD R28, R47, R29, R28 ;  /* 0x0000001d2f1c7224 */ /* 0x000fc800078e021c */
[----:B------:R-:W-:Y:S01]  /*1160*/  IMAD R29, R28, UR19, RZ ;  /* 0x000000131c1d7c24 */ /* 0x000fe2000f8e02ff */
[----:B------:R-:W-:-:S04]  /*1170*/  SHF.R.S32.HI R28, RZ, 0x1f, R34 ;  /* 0x0000001fff1c7819 */ /* 0x000fc80000011422 */
[----:B------:R-:W-:-:S04]  /*1180*/  IADD3 R47, P1, PT, R29, R34, RZ ;  /* 0x000000221d2f7210 */ /* 0x000fc80007f3e0ff */
[----:B------:R-:W-:Y:S02]  /*1190*/  LEA.HI.X.SX32 R28, R29, R28, 0x1, P1 ;  /* 0x0000001c1d1c7211 */ /* 0x000fe400008f0eff */
[----:B------:R-:W-:Y:S02]  /*11a0*/  IADD3 R29, PT, PT, R35, 0x20, RZ ;  /* 0x00000020231d7810 */ /* 0x000fe40007ffe0ff */
[----:B------:R-:W-:Y:S02]  /*11b0*/  LEA R48, P2, R47, UR20, 0x2 ;  /* 0x000000142f307c11 */ /* 0x000fe4000f8410ff */
[----:B------:R-:W-:Y:S02]  /*11c0*/  ISETP.GE.AND P1, PT, R29, UR18, PT ;  /* 0x000000121d007c0c */ /* 0x000fe4000bf26270 */
[----:B------:R-:W-:Y:S02]  /*11d0*/  LEA.HI.X R49, R47, UR21, R28, 0x2, P2 ;  /* 0x000000152f317c11 */ /* 0x000fe400090f141c */
[----:B------:R-:W-:Y:S01]  /*11e0*/  MOV R29, UR7 ;  /* 0x00000007001d7c02 */ /* 0x000fe20008000f00 */
[----:B------:R-:W-:-:S05]  /*11f0*/  @!P0 IMAD.WIDE R50, R51, 0x4, R48 ;  /* 0x0000000433328825 */ /* 0x000fca00078e0230 */
[----:B------:R-:W2:Y:S03]  /*1200*/  @!P0 LDG.E R52, desc[UR16][R50.64] ;  /* 0x0000001032348981 */ /* 0x000ea6000c1e1900 */
[----:B------:R-:W-:Y:S01]  /*1210*/  @!P1 IMAD.WIDE R28, R29, 0x4, R48 ;  /* 0x000000041d1c9825 */ /* 0x000fe200078e0230 */
[----:B------:R-:W-:Y:S01]  /*1220*/  IADD3 R47, PT, PT, R35, 0x40, RZ ;  /* 0x00000040232f7810 */ /* 0x000fe20007ffe0ff */
[----:B------:R-:W-:Y:S04]  /*1230*/  @P1 STS [R36+0x880], RZ ;  /* 0x000880ff24001388 */ /* 0x000fe80000000800 */
[----:B------:R0:W3:Y:S01]  /*1240*/  @!P1 LDG.E R29, desc[UR16][R28.64+0x80] ;  /* 0x000080101c1d9981 */ /* 0x0000e2000c1e1900 */
[----:B------:R-:W-:-:S03]  /*1250*/  ISETP.GE.AND P2, PT, R47, UR18, PT ;  /* 0x000000122f007c0c */ /* 0x000fc6000bf46270 */
[----:B------:R-:W4:Y:S01]  /*1260*/  @!P1 LDG.E R53, desc[UR16][R48.64+0x80] ;  /* 0x0000801030359981 */ /* 0x000f22000c1e1900 */
[----:B0-----:R-:W-:-:S04]  /*1270*/  IADD3 R28, PT, PT, R35, 0x60, RZ ;  /* 0x00000060231c7810 */ /* 0x001fc80007ffe0ff */
[----:B------:R-:W-:-:S05]  /*1280*/  ISETP.GE.AND P3, PT, R28, UR18, PT ;  /* 0x000000121c007c0c */ /* 0x000fca000bf66270 */
[----:B------:R-:W5:Y:S01]  /*1290*/  @!P2 LDG.E R47, desc[UR16][R48.64+0x100] ;  /* 0x00010010302fa981 */ /* 0x000f62000c1e1900 */
[----:B------:R-:W-:Y:S02]  /*12a0*/  MOV R51, UR7 ;  /* 0x0000000700337c02 */ /* 0x000fe40008000f00 */
[----:B------:R-:W-:-:S03]  /*12b0*/  MOV R28, UR7 ;  /* 0x00000007001c7c02 */ /* 0x000fc60008000f00 */
[----:B------:R-:W-:-:S06]  /*12c0*/  @!P2 IMAD.WIDE R50, R51, 0x4, R48 ;  /* 0x000000043332a825 */ /* 0x000fcc00078e0230 */
[----:B------:R-:W5:Y:S04]  /*12d0*/  @!P2 LDG.E R51, desc[UR16][R50.64+0x100] ;  /* 0x000100103233a981 */ /* 0x000f68000c1e1900 */
[----:B--2---:R0:W-:Y:S04]  /*12e0*/  @!P0 STS [R36+0x800], R52 ;  /* 0x0008003424008388 */ /* 0x0041e80000000800 */
[----:B---3--:R1:W-:Y:S04]  /*12f0*/  @!P1 STS [R36+0x880], R29 ;  /* 0x0008801d24009388 */ /* 0x0083e80000000800 */
[----:B0-----:R-:W2:Y:S01]  /*1300*/  @!P0 LDG.E R52, desc[UR16][R48.64] ;  /* 0x0000001030348981 */ /* 0x001ea2000c1e1900 */
[----:B-1----:R-:W-:-:S03]  /*1310*/  @!P3 IMAD.WIDE R28, R28, 0x4, R48 ;  /* 0x000000041c1cb825 */ /* 0x002fc600078e0230 */
[----:B------:R-:W3:Y:S04]  /*1320*/  @!P3 LDG.E R49, desc[UR16][R48.64+0x180] ;  /* 0x000180103031b981 */ /* 0x000ee8000c1e1900 */
[----:B------:R-:W3:Y:S04]  /*1330*/  @!P3 LDG.E R29, desc[UR16][R28.64+0x180] ;  /* 0x000180101c1db981 */ /* 0x000ee8000c1e1900 */
[----:B------:R0:W-:Y:S04]  /*1340*/  @P1 STS [R36+0x80], RZ ;  /* 0x000080ff24001388 */ /* 0x0001e80000000800 */
[----:B------:R0:W-:Y:S04]  /*1350*/  @P2 STS [R36+0x100], RZ ;  /* 0x000100ff24002388 */ /* 0x0001e80000000800 */
[----:B------:R0:W-:Y:S04]  /*1360*/  @P2 STS [R36+0x900], RZ ;  /* 0x000900ff24002388 */ /* 0x0001e80000000800 */
[----:B------:R0:W-:Y:S04]  /*1370*/  @P3 STS [R36+0x180], RZ ;  /* 0x000180ff24003388 */ /* 0x0001e80000000800 */
[----:B------:R0:W-:Y:S04]  /*1380*/  @P3 STS [R36+0x980], RZ ;  /* 0x000980ff24003388 */ /* 0x0001e80000000800 */
[----:B----4-:R0:W-:Y:S04]  /*1390*/  @!P1 STS [R36+0x80], R53 ;  /* 0x0000803524009388 */ /* 0x0101e80000000800 */
[----:B-----5:R0:W-:Y:S04]  /*13a0*/  @!P2 STS [R36+0x100], R47 ;  /* 0x0001002f2400a388 */ /* 0x0201e80000000800 */
[----:B------:R0:W-:Y:S04]  /*13b0*/  @!P2 STS [R36+0x900], R51 ;  /* 0x000900332400a388 */ /* 0x0001e80000000800 */
[----:B------:R0:W-:Y:S04]  /*13c0*/  @P0 STS [R36+0x800], RZ ;  /* 0x000800ff24000388 */ /* 0x0001e80000000800 */
[----:B--2---:R0:W-:Y:S04]  /*13d0*/  @!P0 STS [R36], R52 ;  /* 0x0000003424008388 */ /* 0x0041e80000000800 */
[----:B------:R0:W-:Y:S04]  /*13e0*/  @P0 STS [R36], RZ ;  /* 0x000000ff24000388 */ /* 0x0001e80000000800 */
[----:B---3--:R0:W-:Y:S04]  /*13f0*/  @!P3 STS [R36+0x180], R49 ;  /* 0x000180312400b388 */ /* 0x0081e80000000800 */
[----:B------:R0:W-:Y:S01]  /*1400*/  @!P3 STS [R36+0x980], R29 ;  /* 0x0009801d2400b388 */ /* 0x0001e20000000800 */
[----:B------:R-:W-:Y:S05]  /*1410*/  BRA `(.L_x_683) ;  /* 0x0000000000207947 */ /* 0x000fea0003800000 */
.L_x_684:
        /* <DEDUP_REMOVED lines=8> */
.L_x_683:
[----:B------:R-:W-:Y:S05]  /*14a0*/  BSYNC.RECONVERGENT B0 ;  /* 0x0000000000007941 */ /* 0x000fea0003800200 */
.L_x_682:
        /* <DEDUP_REMOVED lines=8> */
[----:B0-----:R-:W0:Y:S04]  /*1530*/  LDS R28, [R37] ;  /* 0x00000000251c7984 */ /* 0x001e280000000800 */
        /* <DEDUP_REMOVED lines=10> */
[-C--:B-----5:R-:W-:Y:S01]  /*15e0*/  FFMA R21, R28, R49.reuse, R21 ;  /* 0x000000311c157223 */ /* 0x0a0fe20000000015 */
[-C--:B------:R-:W-:Y:S01]  /*15f0*/  FFMA R20, R29, R49.reuse, R20 ;  /* 0x000000311d147223 */ /* 0x080fe20000000014 */
[CC--:B------:R-:W-:Y:S01]  /*1600*/  FFMA R19, R48.reuse, R49.reuse, R19 ;  /* 0x0000003130137223 */ /* 0x0c0fe20000000013 */
[----:B------:R-:W-:Y:S01]  /*1610*/  FFMA R18, R47, R49, R18 ;  /* 0x000000312f127223 */ /* 0x000fe20000000012 */
[-C--:B-1----:R-:W-:Y:S01]  /*1620*/  FFMA R40, R29, R51.reuse, R40 ;  /* 0x000000331d287223 */ /* 0x082fe20000000028 */
[----:B------:R-:W1:Y:S01]  /*1630*/  LDS R49, [R38+0x30] ;  /* 0x0000300026317984 */ /* 0x000e620000000800 */
[-C--:B------:R-:W-:Y:S01]  /*1640*/  FFMA R41, R48, R51.reuse, R41 ;  /* 0x0000003330297223 */ /* 0x080fe20000000029 */
[----:B------:R-:W-:Y:S01]  /*1650*/  FFMA R42, R47, R51, R42 ;  /* 0x000000332f2a7223 */ /* 0x000fe2000000002a */
        /* <DEDUP_REMOVED lines=8> */
[----:B------:R-:W-:Y:S02]  /*16e0*/  FFMA R10, R47, R49, R10 ;  /* 0x000000312f0a7223 */ /* 0x000fe4000000000a */
[----:B------:R-:W1:Y:S01]  /*16f0*/  LDS R49, [R38+0x50] ;  /* 0x0000500026317984 */ /* 0x000e620000000800 */
        /* <DEDUP_REMOVED lines=9> */
[C---:B------:R-:W-:Y:S02]  /*1790*/  FFMA R49, R28.reuse, R51, R0 ;  /* 0x000000331c317223 */ /* 0x040fe40000000000 */
[----:B------:R-:W-:Y:S04]  /*17a0*/  LDS R0, [R37+0x300] ;  /* 0x0003000025007984 */ /* 0x000fe80000000800 */
[----:B------:R-:W-:Y:S01]  /*17b0*/  LDS R51, [R38+0x3e0] ;  /* 0x0003e00026337984 */ /* 0x000fe20000000800 */
[-C--:B0-----:R-:W-:Y:S01]  /*17c0*/  FFMA R43, R28, R50.reuse, R43 ;  /* 0x000000321c2b7223 */ /* 0x081fe2000000002b */
[-C--:B------:R-:W-:Y:S01]  /*17d0*/  FFMA R28, R29, R50.reuse, R45 ;  /* 0x000000321d1c7223 */ /* 0x080fe2000000002d */
[-C--:B------:R-:W-:Y:S01]  /*17e0*/  FFMA R29, R48, R50.reuse, R46 ;  /* 0x00000032301d7223 */ /* 0x080fe2000000002e */
[----:B------:R-:W-:Y:S01]  /*17f0*/  FFMA R44, R47, R50, R44 ;  /* 0x000000322f2c7223 */ /* 0x000fe2000000002c */
[----:B------:R-:W-:Y:S04]  /*1800*/  LDS R46, [R37+0x200] ;  /* 0x00020000252e7984 */ /* 0x000fe80000000800 */
[----:B------:R-:W0:Y:S04]  /*1810*/  LDS R50, [R38+0x80] ;  /* 0x0000800026327984 */ /* 0x000e280000000800 */
[----:B------:R-:W1:Y:S04]  /*1820*/  LDS R47, [R37+0x280] ;  /* 0x00028000252f7984 */ /* 0x000e680000000800 */
[----:B------:R-:W2:Y:S04]  /*1830*/  LDS R45, [R37+0x380] ;  /* 0x00038000252d7984 */ /* 0x000ea80000000800 */
[----:B------:R-:W3:Y:S01]  /*1840*/  LDS R48, [R38+0x90] ;  /* 0x0000900026307984 */ /* 0x000ee20000000800 */
[C---:B0-----:R-:W-:Y:S01]  /*1850*/  FFMA R25, R50.reuse, R46, R25 ;  /* 0x0000002e32197223 */ /* 0x041fe20000000019 */
[C---:B------:R-:W-:Y:S01]  /*1860*/  FFMA R23, R50.reuse, R0, R23 ;  /* 0x0000000032177223 */ /* 0x040fe20000000017 */
[C---:B-1----:R-:W-:Y:S01]  /*1870*/  FFMA R24, R50.reuse, R47, R24 ;  /* 0x0000002f32187223 */ /* 0x042fe20000000018 */
[----:B--2---:R-:W-:-:S02]  /*1880*/  FFMA R22, R50, R45, R22 ;  /* 0x0000002d32167223 */ /* 0x004fc40000000016 */
[----:B------:R-:W0:Y:S01]  /*1890*/  LDS R50, [R38+0xa0] ;  /* 0x0000a00026327984 */ /* 0x000e220000000800 */
[-C--:B---3--:R-:W-:Y:S01]  /*18a0*/  FFMA R21, R46, R48.reuse, R21 ;  /* 0x000000302e157223 */ /* 0x088fe20000000015 */
        /* <DEDUP_REMOVED lines=261> */
[C---:B--2---:R-:W-:Y:S01]  /*2900*/  FFMA R24, R50.reuse, R45, R24 ;  /* 0x0000002d32187223 */ /* 0x044fe20000000018 */
[----:B------:R-:W-:Y:S01]  /*2910*/  FFMA R40, R45, R51, R40 ;  /* 0x000000332d287223 */ /* 0x000fe20000000028 */
[----:B---3--:R-:W-:Y:S01]  /*2920*/  FFMA R22, R50, R47, R22 ;  /* 0x0000002f32167223 */ /* 0x008fe20000000016 */
[----:B------:R-:W-:Y:S01]  /*2930*/  FFMA R42, R47, R51, R42 ;  /* 0x000000332f2a7223 */ /* 0x000fe2000000002a */
[----:B------:R-:W0:Y:S01]  /*2940*/  LDS R50, [R38+0x3a0] ;  /* 0x0003a00026327984 */ /* 0x000e220000000800 */
        /* <DEDUP_REMOVED lines=8> */
[----:B------:R-:W-:Y:S02]  /*29d0*/  FFMA R14, R47, R50, R14 ;  /* 0x000000322f0e7223 */ /* 0x000fe4000000000e */
[----:B------:R-:W0:Y:S01]  /*29e0*/  LDS R50, [R38+0x3c0] ;  /* 0x0003c00026327984 */ /* 0x000e220000000800 */
[-C--:B-1----:R-:W-:Y:S01]  /*29f0*/  FFMA R13, R48, R0.reuse, R13 ;  /* 0x00000000300d7223 */ /* 0x082fe2000000000d */
        /* <DEDUP_REMOVED lines=12> */
[----:B------:R-:W-:Y:S01]  /*2ac0*/  FFMA R2, R47, R0, R2 ;  /* 0x000000002f027223 */ /* 0x000fe20000000002 */
[C---:B------:R-:W-:Y:S01]  /*2ad0*/  FFMA R0, R48.reuse, R51, R49 ;  /* 0x0000003330007223 */ /* 0x040fe20000000031 */
[-C--:B0-----:R-:W-:Y:S01]  /*2ae0*/  FFMA R43, R48, R50.reuse, R43 ;  /* 0x00000032302b7223 */ /* 0x081fe2000000002b */
[-C--:B------:R-:W-:Y:S01]  /*2af0*/  FFMA R45, R45, R50.reuse, R28 ;  /* 0x000000322d2d7223 */ /* 0x080fe2000000001c */
[-C--:B------:R-:W-:Y:S01]  /*2b00*/  FFMA R46, R46, R50.reuse, R29 ;  /* 0x000000322e2e7223 */ /* 0x080fe2000000001d */
[----:B------:R-:W-:Y:S01]  /*2b10*/  FFMA R44, R47, R50, R44 ;  /* 0x000000322f2c7223 */ /* 0x000fe2000000002c */
[----:B------:R-:W-:Y:S06]  /*2b20*/  BAR.SYNC.DEFER_BLOCKING 0x0 ;  /* 0x0000000000007b1d */ /* 0x000fec0000010000 */
[----:B------:R-:W-:Y:S05]  /*2b30*/  BRA.U !UP0, `(.L_x_685) ;  /* 0xffffffe1087c7547 */ /* 0x000fea000b83ffff */
.L_x_679:
[----:B------:R-:W-:-:S04]  /*2b40*/  UIADD3 UR4, UPT, UPT, UR4, 0x2, URZ ;  /* 0x0000000204047890 */ /* 0x000fc8000fffe0ff */
[----:B------:R-:W-:-:S09]  /*2b50*/  UISETP.GE.AND UP0, UPT, UR4, UR13, UPT ;  /* 0x0000000d0400728c */ /* 0x000fd2000bf06270 */
[----:B------:R-:W-:Y:S05]  /*2b60*/  BRA.U !UP0, `(.L_x_686) ;  /* 0xffffffe108287547 */ /* 0x000fea000b83ffff */
.L_x_678:
[----:B------:R-:W1:Y:S01]  /*2b70*/  LDC R26, c[0x0][0x3b4] ;  /* 0x0000ed00ff1a7b82 */ /* 0x000e620000000800 */
[----:B------:R-:W2:Y:S01]  /*2b80*/  LDCU UR6, c[0x0][0x398] ;  /* 0x00007300ff0677ac */ /* 0x000ea20008000800 */
[C---:B------:R-:W-:Y:S01]  /*2b90*/  IADD3 R28, PT, PT, R35.reuse, 0x20, RZ ;  /* 0x00000020231c7810 */ /* 0x040fe20007ffe0ff */
[----:B------:R-:W-:Y:S01]  /*2ba0*/  BSSY.RECONVERGENT B0, `(.L_x_687) ;  /* 0x000003d000007945 */ /* 0x000fe20003800200 */
[C---:B------:R-:W-:Y:S01]  /*2bb0*/  IADD3 R29, PT, PT, R35.reuse, 0x40, RZ ;  /* 0x00000040231d7810 */ /* 0x040fe20007ffe0ff */
[----:B------:R-:W1:Y:S03]  /*2bc0*/  LDCU UR4, c[0x0][0x3b8] ;  /* 0x00007700ff0477ac */ /* 0x000e660008000800 */
[----:B------:R-:W3:Y:S01]  /*2bd0*/  LDC.64 R48, c[0x0][0x390] ;  /* 0x0000e400ff307b82 */ /* 0x000ee20000000a00 */
[C---:B--2---:R-:W-:Y:S01]  /*2be0*/  ISETP.GE.AND P0, PT, R35.reuse, UR6, PT ;  /* 0x0000000623007c0c */ /* 0x044fe2000bf06270 */
[----:B------:R-:W-:Y:S01]  /*2bf0*/  IMAD R27, R32, UR6, R35 ;  /* 0x00000006201b7c24 */ /* 0x000fe2000f8e0223 */
[----:B------:R-:W-:-:S02]  /*2c00*/  IADD3 R35, PT, PT, R35, 0x60, RZ ;  /* 0x0000006023237810 */ /* 0x000fc40007ffe0ff */
[----:B------:R-:W-:Y:S01]  /*2c10*/  ISETP.GE.AND P2, PT, R29, UR6, PT ;  /* 0x000000061d007c0c */ /* 0x000fe2000bf46270 */
[----:B-1----:R-:W-:Y:S01]  /*2c20*/  IMAD R26, R26, UR4, RZ ;  /* 0x000000041a1a7c24 */ /* 0x002fe2000f8e02ff */
[----:B------:R-:W-:Y:S02]  /*2c30*/  ISETP.GE.AND P3, PT, R35, UR6, PT ;  /* 0x0000000623007c0c */ /* 0x000fe4000bf66270 */
[----:B------:R-:W-:Y:S01]  /*2c40*/  ISETP.GE.AND P1, PT, R28, UR6, PT ;  /* 0x000000061c007c0c */ /* 0x000fe2000bf26270 */
        /* <DEDUP_REMOVED lines=17> */
[----:B0-----:R-:W2:Y:S01]  /*2d60*/  LDG.E R47, desc[UR16][R48.64] ;  /* 0x00000010302f7981 */ /* 0x001ea2000c1e1900 */
        /* <DEDUP_REMOVED lines=32> */
.L_x_688:
[----:B0-----:R-:W-:Y:S05]  /*2f70*/  BSYNC.RECONVERGENT B0 ;  /* 0x0000000000007941 */ /* 0x001fea0003800200 */
.L_x_687:
[----:B------:R-:W-:Y:S04]  /*2f80*/  BSSY.RECONVERGENT B0, `(.L_x_689) ;  /* 0x0000023000007945 */ /* 0x000fe80003800200 */
[----:B------:R-:W-:Y:S05]  /*2f90*/  @P1 BRA `(.L_x_690) ;  /* 0x0000000000841947 */ /* 0x000fea0003800000 */
[----:B------:R-:W2:Y:S01]  /*2fa0*/  LDG.E R0, desc[UR16][R48.64+0x80] ;  /* 0x0000801030007981 */ /* 0x000ea2000c1e1900 */
[----:B------:R-:W1:Y:S02]  /*2fb0*/  LDCU.64 UR4, c[0x0][0x3c8] ;  /* 0x00007900ff0477ac */ /* 0x000e640008000a00 */
        /* <DEDUP_REMOVED lines=27> */
[----:B------:R-:W2:Y:S01]  /*3170*/  LDG.E R0, desc[UR16][R26.64+0x80] ;  /* 0x000080101a007981 */ /* 0x000ea2000c1e1900 */
[----:B------:R-:W-:-:S04]  /*3180*/  FMUL R45, R45, UR5 ;  /* 0x000000052d2d7c20 */ /* 0x000fc80008400000 */
[----:B--2---:R-:W-:-:S05]  /*3190*/  FFMA R45, R0, UR4, R45 ;  /* 0x00000004002d7c23 */ /* 0x004fca000800002d */
[----:B------:R3:W-:Y:S02]  /*31a0*/  STG.E desc[UR16][R26.64+0x80], R45 ;  /* 0x0000802d1a007986 */ /* 0x0007e4000c101910 */
.L_x_690:
[----:B------:R-:W-:Y:S05]  /*31b0*/  BSYNC.RECONVERGENT B0 ;  /* 0x0000000000007941 */ /* 0x000fea0003800200 */
.L_x_689:
[----:B------:R-:W-:Y:S04]  /*31c0*/  BSSY.RECONVERGENT B0, `(.L_x_691) ;  /* 0x0000023000007945 */ /* 0x000fe80003800200 */
[----:B------:R-:W-:Y:S05]  /*31d0*/  @P2 BRA `(.L_x_692) ;  /* 0x0000000000842947 */ /* 0x000fea0003800000 */
        /* <DEDUP_REMOVED lines=30> */
[----:B-1-3--:R-:W-:-:S04]  /*33c0*/  FMUL R5, R46, UR5 ;  /* 0x000000052e057c20 */ /* 0x00afc80008400000 */
[----:B--2---:R-:W-:-:S05]  /*33d0*/  FFMA R5, R0, UR4, R5 ;  /* 0x0000000400057c23 */ /* 0x004fca0008000005 */
[----:B------:R0:W-:Y:S02]  /*33e0*/  STG.E desc[UR16][R26.64+0x100], R5 ;  /* 0x000100051a007986 */ /* 0x0001e4000c101910 */
.L_x_692:
[----:B------:R-:W-:Y:S05]  /*33f0*/  BSYNC.RECONVERGENT B0 ;  /* 0x0000000000007941 */ /* 0x000fea0003800200 */
.L_x_691:
[----:B------:R-:W-:Y:S05]  /*3400*/  @P3 EXIT ;  /* 0x000000000000394d */ /* 0x000fea0003800000 */
[----:B------:R-:W2:Y:S01]  /*3410*/  LDG.E R0, desc[UR16][R48.64+0x180] ;  /* 0x0001801030007981 */ /* 0x000ea2000c1e1900 */
[----:B------:R-:W0:Y:S02]  /*3420*/  LDCU.64 UR4, c[0x0][0x3c8] ;  /* 0x00007900ff0477ac */ /* 0x000e240008000a00 */
[----:B0-----:R-:W-:-:S04]  /*3430*/  FMUL R3, R22, UR5 ;  /* 0x0000000516037c20 */ /* 0x001fc80008400000 */
[----:B--2---:R-:W-:-:S05]  /*3440*/  FFMA R3, R0, UR4, R3 ;  /* 0x0000000400037c23 */ /* 0x004fca0008000003 */
[----:B------:R0:W-:Y:S04]  /*3450*/  STG.E desc[UR16][R48.64+0x180], R3 ;  /* 0x0001800330007986 */ /* 0x0001e8000c101910 */
[----:B------:R-:W2:Y:S01]  /*3460*/  LDG.E R0, desc[UR16][R38.64+0x180] ;  /* 0x0001801026007981 */ /* 0x000ea2000c1e1900 */
[----:B-1-3--:R-:W-:-:S04]  /*3470*/  FMUL R5, R18, UR5 ;  /* 0x0000000512057c20 */ /* 0x00afc80008400000 */
        /* <DEDUP_REMOVED lines=27> */
.L_x_693:
        /* <DEDUP_REMOVED lines=13> */
.L_x_1084:


//--------------------- .text._Z21filterActs_YxX_sparseILi4ELi32ELi4ELi4ELi2ELb0ELb0EEvPfS0_S0_iiiiiiiiiiiiffi --------------------------
	.section	.text._Z21filterActs_YxX_sparseILi4ELi32ELi4ELi4ELi2ELb0ELb0EEvPfS0_S0_iiiiiiiiiiiiffi,"ax",@progbits
	.align	128
        .global         _Z21filterActs_YxX_sparseILi4ELi32ELi4ELi4ELi2ELb0ELb0EEvPfS0_S0_iiiiiiiiiiiiffi
        .type           _Z21filterActs_YxX_sparseILi4ELi32ELi4ELi4ELi2ELb0ELb0EEvPfS0_S0_iiiiiiiiiiiiffi,@function
        .size           _Z21filterActs_YxX_sparseILi4ELi32ELi4ELi4ELi2ELb0ELb0EEvPfS0_S0_iiiiiiiiiiiiffi,(.L_x_1085 - _Z21filterActs_YxX_sparseILi4ELi32ELi4ELi4ELi2ELb0ELb0EEvPfS0_S0_iiiiiiiiiiiiffi)
        .other          _Z21filterActs_YxX_sparseILi4ELi32ELi4ELi4ELi2ELb0ELb0EEvPfS0_S0_iiiiiiiiiiiiffi,@"STO_CUDA_ENTRY STV_DEFAULT"
_Z21filterActs_YxX_sparseILi4ELi32ELi4ELi4ELi2ELb0ELb0EEvPfS0_S0_iiiiiiiiiiiiffi:
.text._Z21filterActs_YxX_sparseILi4ELi32ELi4ELi4ELi2ELb0ELb0EEvPfS0_S0_iiiiiiiiiiiiffi:
        /* <DEDUP_REMOVED lines=186> */
.L_x_702:
        /* <DEDUP_REMOVED lines=17> */
.L_x_701:
        /* <DEDUP_REMOVED lines=23> */
.L_x_697:
[----:B-1----:R-:W-:Y:S05]  /*0e20*/  BSYNC.RECONVERGENT B0 ;  /* 0x0000000000007941 */ /* 0x002fea0003800200 */
.L_x_696:
        /* <DEDUP_REMOVED lines=67> */
.L_x_700:
        /* <DEDUP_REMOVED lines=9> */
.L_x_699:
[----:B------:R-:W-:Y:S05]  /*12f0*/  BSYNC.RECONVERGENT B0 ;  /* 0x0000000000007941 */ /* 0x000fea0003800200 */
.L_x_698:
        /* <DEDUP_REMOVED lines=201> */
.L_x_695:
[----:B------:R-:W-:-:S04]  /*1f90*/  UIADD3 UR4, UPT, UPT, UR4, 0x2, URZ ;  /* 0x0000000204047890 */ /* 0x000fc8000fffe0ff */
[----:B------:R-:W-:-:S09]  /*1fa0*/  UISETP.GE.AND UP0, UPT, UR4, UR15, UPT ;  /* 0x0000000f0400728c */ /* 0x000fd2000bf06270 */
[----:B------:R-:W-:Y:S05]  /*1fb0*/  BRA.U !UP0, `(.L_x_702) ;  /* 0xffffffe908f87547 */ /* 0x000fea000b83ffff */
.L_x_694:
[----:B------:R-:W0:Y:S01]  /*1fc0*/  LDCU UR5, c[0x0][0x3b8] ;  /* 0x00007700ff0577ac */ /* 0x000e220008000800 */
[----:B------:R-:W2:Y:S01]  /*1fd0*/  LDC R0, c[0x0][0x398] ;  /* 0x0000e600ff007b82 */ /* 0x000ea20000000800 */
[----:B------:R-:W0:Y:S01]  /*1fe0*/  LDCU UR6, c[0x0][0x3b4] ;  /* 0x00007680ff0677ac */ /* 0x000e220008000800 */
[----:B------:R-:W3:Y:S06]  /*1ff0*/  LDCU UR9, c[0x0][0x3cc] ;  /* 0x00007980ff0977ac */ /* 0x000eec0008000800 */
[----:B------:R-:W4:Y:S01]  /*2000*/  LDC.64 R2, c[0x0][0x390] ;  /* 0x0000e400ff027b82 */ /* 0x000f220000000a00 */
[----:B0-----:R-:W-:Y:S01]  /*2010*/  UIMAD UR5, UR5, UR6, URZ ;  /* 0x00000006050572a4 */ /* 0x001fe2000f8e02ff */
[----:B---3--:R-:W-:Y:S01]  /*2020*/  FMUL R17, R32, UR9 ;  /* 0x0000000920117c20 */ /* 0x008fe20008400000 */
[----:B------:R-:W-:-:S04]  /*2030*/  FMUL R19, R26, UR9 ;  /* 0x000000091a137c20 */ /* 0x000fc80008400000 */
[----:B--2---:R-:W-:Y:S02]  /*2040*/  IMAD R0, R0, UR5, RZ ;  /* 0x0000000500007c24 */ /* 0x004fe4000f8e02ff */
[----:B------:R-:W-:Y:S01]  /*2050*/  FMUL R21, R14, UR9 ;  /* 0x000000090e157c20 */ /* 0x000fe20008400000 */
[----:B------:R-:W-:Y:S01]  /*2060*/  FMUL R31, R10, UR9 ;  /* 0x000000090a1f7c20 */ /* 0x000fe20008400000 */
[----:B------:R-:W-:Y:S01]  /*2070*/  FMUL R27, R27, UR9 ;  /* 0x000000091b1b7c20 */ /* 0x000fe20008400000 */
[----:B------:R-:W-:Y:S01]  /*2080*/  FMUL R7, R7, UR9 ;  /* 0x0000000907077c20 */ /* 0x000fe20008400000 */
[----:B----4-:R-:W-:Y:S01]  /*2090*/  IMAD.WIDE.U32 R2, R15, 0x4, R2 ;  /* 0x000000040f027825 */ /* 0x010fe200078e0002 */
[----:B------:R-:W-:-:S03]  /*20a0*/  SHF.L.U32 R9, R0, 0x2, RZ ;  /* 0x0000000200097819 */ /* 0x000fc600000006ff */
[----:B------:R-:W-:Y:S01]  /*20b0*/  FMUL R5, R5, UR9 ;  /* 0x0000000905057c20 */ /* 0x000fe20008400000 */
[C---:B------:R-:W-:Y:S01]  /*20c0*/  SHF.L.U32 R13, R0.reuse, 0x3, RZ ;  /* 0x00000003000d7819 */ /* 0x040fe200000006ff */
[----:B------:R-:W-:Y:S01]  /*20d0*/  IMAD R15, R0, 0xc, RZ ;  /* 0x0000000c000f7824 */ /* 0x000fe200078e02ff */
[----:B-1----:R0:W-:Y:S01]  /*20e0*/  STG.E desc[UR16][R2.64], R17 ;  /* 0x0000001102007986 */ /* 0x0021e2000c101910 */
[----:B------:R-:W-:-:S04]  /*20f0*/  IMAD.WIDE R8, R9, 0x4, R2 ;  /* 0x0000000409087825 */ /* 0x000fc800078e0202 */
[----:B------:R-:W-:Y:S01]  /*2100*/  FMUL R33, R30, UR9 ;  /* 0x000000091e217c20 */ /* 0x000fe20008400000 */
[----:B------:R-:W-:Y:S01]  /*2110*/  FMUL R11, R11, UR9 ;  /* 0x000000090b0b7c20 */ /* 0x000fe20008400000 */
[----:B------:R-:W-:Y:S01]  /*2120*/  FMUL R23, R23, UR9 ;  /* 0x0000000917177c20 */ /* 0x000fe20008400000 */
[--C-:B------:R-:W-:Y:S01]  /*2130*/  IMAD.WIDE R12, R13, 0x4, R2.reuse ;  /* 0x000000040d0c7825 */ /* 0x100fe200078e0202 */
[----:B------:R1:W-:Y:S03]  /*2140*/  STG.E desc[UR16][R8.64], R19 ;  /* 0x0000001308007986 */ /* 0x0003e6000c101910 */
[----:B------:R-:W-:Y:S01]  /*2150*/  FMUL R29, R29, UR9 ;  /* 0x000000091d1d7c20 */ /* 0x000fe20008400000 */
[----:B------:R-:W-:Y:S01]  /*2160*/  FMUL R25, R25, UR9 ;  /* 0x0000000919197c20 */ /* 0x000fe20008400000 */
[----:B------:R-:W-:Y:S01]  /*2170*/  IMAD.WIDE R14, R15, 0x4, R2 ;  /* 0x000000040f0e7825 */ /* 0x000fe200078e0202 */
[----:B------:R2:W-:Y:S03]  /*2180*/  STG.E desc[UR16][R12.64], R21 ;  /* 0x000000150c007986 */ /* 0x0005e6000c101910 */
[----:B0-----:R-:W-:Y:S01]  /*2190*/  FMUL R17, R24, UR9 ;  /* 0x0000000918117c20 */ /* 0x001fe20008400000 */
[----:B------:R-:W-:Y:S04]  /*21a0*/  STG.E desc[UR16][R14.64], R31 ;  /* 0x0000001f0e007986 */ /* 0x000fe8000c101910 */
[----:B------:R-:W-:Y:S01]  /*21b0*/  STG.E desc[UR16][R2.64+0x80], R27 ;  /* 0x0000801b02007986 */ /* 0x000fe2000c101910 */
[----:B-1----:R-:W-:-:S03]  /*21c0*/  FMUL R19, R6, UR9 ;  /* 0x0000000906137c20 */ /* 0x002fc60008400000 */
[----:B------:R0:W-:Y:S01]  /*21d0*/  STG.E desc[UR16][R8.64+0x80], R7 ;  /* 0x0000800708007986 */ /* 0x0001e2000c101910 */
[----:B--2---:R-:W-:-:S03]  /*21e0*/  FMUL R21, R34, UR9 ;  /* 0x0000000922157c20 */ /* 0x004fc60008400000 */
[----:B------:R-:W-:Y:S04]  /*21f0*/  STG.E desc[UR16][R12.64+0x80], R5 ;  /* 0x000080050c007986 */ /* 0x000fe8000c101910 */
[----:B------:R-:W-:Y:S04]  /*2200*/  STG.E desc[UR16][R14.64+0x80], R17 ;  /* 0x000080110e007986 */ /* 0x000fe8000c101910 */
[----:B------:R-:W-:Y:S01]  /*2210*/  STG.E desc[UR16][R2.64+0x100], R33 ;  /* 0x0001002102007986 */ /* 0x000fe2000c101910 */
[----:B0-----:R-:W-:-:S03]  /*2220*/  FMUL R7, R22, UR9 ;  /* 0x0000000916077c20 */ /* 0x001fc60008400000 */
        /* <DEDUP_REMOVED lines=8> */
.L_x_703:
        /* <DEDUP_REMOVED lines=13> */
.L_x_1085:


//--------------------- .text._Z21filterActs_YxX_sparseILi4ELi32ELi4ELi8ELi2ELb0ELb0EEvPfS0_S0_iiiiiiiiiiiiffi --------------------------
	.section	.text._Z21filterActs_YxX_sparseILi4ELi32ELi4ELi8ELi2ELb0ELb0EEvPfS0_S0_iiiiiiiiiiiiffi,"ax",@progbits
	.align	128
        .global         _Z21filterActs_YxX_sparseILi4ELi32ELi4ELi8ELi2ELb0ELb0EEvPfS0_S0_iiiiiiiiiiiiffi
        .type           _Z21filterActs_YxX_sparseILi4ELi32ELi4ELi8ELi2ELb0ELb0EEvPfS0_S0_iiiiiiiiiiiiffi,@function
        .size           _Z21filterActs_YxX_sparseILi4ELi32ELi4ELi8ELi2ELb0ELb0EEvPfS0_S0_iiiiiiiiiiiiffi,(.L_x_1086 - _Z21filterActs_YxX_sparseILi4ELi32ELi4ELi8ELi2ELb0ELb0EEvPfS0_S0_iiiiiiiiiiiiffi)
        .other          _Z21filterActs_YxX_sparseILi4ELi32ELi4ELi8ELi2ELb0ELb0EEvPfS0_S0_iiiiiiiiiiiiffi,@"STO_CUDA_ENTRY STV_DEFAULT"
_Z21filterActs_YxX_sparseILi4ELi32ELi4ELi8ELi2ELb0ELb0EEvPfS0_S0_iiiiiiiiiiiiffi:
.text._Z21filterActs_YxX_sparseILi4ELi32ELi4ELi8ELi2ELb0ELb0EEvPfS0_S0_iiiiiiiiiiiiffi:
        /* <DEDUP_REMOVED lines=8> */
[----:B------:R-:W-:Y:S01]  /*0080*/  CS2R R40, SRZ ;  /* 0x0000000000287805 */ /* 0x000fe2000001ff00 */
[----:B------:R-:W5:Y:S01]  /*0090*/  S2UR UR9, SR_CTAID.Y ;  /* 0x00000000000979c3 */ /* 0x000f620000002600 */
[----:B------:R-:W5:Y:S01]  /*00a0*/  LDCU.64 UR14, c[0x0][0x3a0] ;  /* 0x00007400ff0e77ac */ /* 0x000f620008000a00 */
[----:B------:R-:W-:-:S02]  /*00b0*/  CS2R R38, SRZ ;  /* 0x0000000000267805 */ /* 0x000fc4000001ff00 */
[----:B------:R-:W-:Y:S02]  /*00c0*/  CS2R R36, SRZ ;  /* 0x0000000000247805 */ /* 0x000fe4000001ff00 */
[----:B------:R-:W-:Y:S01]  /*00d0*/  CS2R R14, SRZ ;  /* 0x00000000000e7805 */ /* 0x000fe2000001ff00 */
[----:B------:R-:W2:Y:S01]  /*00e0*/  LDCU UR19, c[0x0][0x3d0] ;  /* 0x00007a00ff1377ac */ /* 0x000ea20008000800 */
[----:B------:R-:W-:Y:S02]  /*00f0*/  CS2R R16, SRZ ;  /* 0x0000000000107805 */ /* 0x000fe4000001ff00 */
[----:B------:R-:W-:Y:S01]  /*0100*/  CS2R R18, SRZ ;  /* 0x0000000000127805 */ /* 0x000fe2000001ff00 */
[----:B------:R-:W4:Y:S01]  /*0110*/  LDC.64 R26, c[0x0][0x388] ;  /* 0x0000e200ff1a7b82 */ /* 0x000f220000000a00 */
[----:B------:R-:W4:Y:S01]  /*0120*/  LDCU.64 UR16, c[0x0][0x3a8] ;  /* 0x00007500ff1077ac */ /* 0x000f220008000a00 */
[----:B------:R-:W-:Y:S02]  /*0130*/  CS2R R20, SRZ ;  /* 0x0000000000147805 */ /* 0x000fe4000001ff00 */
[----:B-1----:R-:W-:-:S02]  /*0140*/  MOV R8, UR11 ;  /* 0x0000000b00087c02 */ /* 0x002fc40008000f00 */
[----:B------:R-:W-:Y:S01]  /*0150*/  CS2R R22, SRZ ;  /* 0x0000000000167805 */ /* 0x000fe2000001ff00 */
[----:B------:R-:W-:Y:S01]  /*0160*/  USHF.R.S32.HI UR4, URZ, 0x1f, UR11 ;  /* 0x0000001fff047899 */ /* 0x000fe2000801140b */
[----:B------:R-:W-:Y:S02]  /*0170*/  IABS R8, R8 ;  /* 0x0000000800087213 */ /* 0x000fe40000000000 */
[----:B0-----:R-:W-:Y:S01]  /*0180*/  IABS R11, R3 ;  /* 0x00000003000b7213 */ /* 0x001fe20000000000 */
[----:B------:R-:W-:-:S03]  /*0190*/  ULEA.HI UR4, UR4, UR11, URZ, 0x5 ;  /* 0x0000000b04047291 */ /* 0x000fc6000f8f28ff */
[----:B------:R-:W0:Y:S01]  /*01a0*/  I2F.RP R0, R11 ;  /* 0x0000000b00007306 */ /* 0x000e220000209400 */
[----:B------:R-:W-:-:S03]  /*01b0*/  USHF.R.S32.HI UR7, URZ, 0x5, UR4 ;  /* 0x00000005ff077899 */ /* 0x000fc60008011404 */
[----:B------:R-:W-:Y:S01]  /*01c0*/  UMOV UR4, URZ ;  /* 0x000000ff00047c82 */ /* 0x000fe20008000000 */
[----:B------:R-:W-:Y:S02]  /*01d0*/  UIADD3 UR6, UPT, UPT, URZ, -UR7, URZ ;  /* 0x80000007ff067290 */ /* 0x000fe4000fffe0ff */
[----:B------:R-:W-:-:S03]  /*01e0*/  UISETP.NE.U32.AND UP2, UPT, UR7, URZ, UPT ;  /* 0x000000ff0700728c */ /* 0x000fc6000bf45070 */
[----:B------:R-:W1:Y:S08]  /*01f0*/  I2F.U32.RP R6, UR7 ;  /* 0x0000000700067d06 */ /* 0x000e700008209000 */
[----:B0-----:R-:W0:Y:S08]  /*0200*/  MUFU.RCP R0, R0 ;  /* 0x0000000000007308 */ /* 0x001e300000001000 */
[----:B-1----:R-:W1:Y:S01]  /*0210*/  MUFU.RCP R6, R6 ;  /* 0x0000000600067308 */ /* 0x002e620000001000 */
[----:B0-----:R-:W-:-:S07]  /*0220*/  IADD3 R4, PT, PT, R0, 0xffffffe, RZ ;  /* 0x0ffffffe00047810 */ /* 0x001fce0007ffe0ff */
[----:B------:R0:W3:Y:S01]  /*0230*/  F2I.FTZ.U32.TRUNC.NTZ R5, R4 ;  /* 0x0000000400057305 */ /* 0x0000e2000021f000 */
[----:B-1----:R-:W-:Y:S01]  /*0240*/  IADD3 R0, PT, PT, R6, 0xffffffe, RZ ;  /* 0x0ffffffe06007810 */ /* 0x002fe20007ffe0ff */
[----:B0-----:R-:W-:-:S06]  /*0250*/  HFMA2 R4, -RZ, RZ, 0, 0 ;  /* 0x00000000ff047431 */ /* 0x001fcc00000001ff */
[----:B------:R-:W0:Y:S01]  /*0260*/  F2I.FTZ.U32.TRUNC.NTZ R0, R0 ;  /* 0x0000000000007305 */ /* 0x000e22000021f000 */
[----:B---3--:R-:W-:-:S05]  /*0270*/  IADD3 R10, PT, PT, RZ, -R5, RZ ;  /* 0x80000005ff0a7210 */ /* 0x008fca0007ffe0ff */
[----:B------:R-:W-:-:S04]  /*0280*/  IMAD R7, R10, R11, RZ ;  /* 0x0000000b0a077224 */ /* 0x000fc800078e02ff */
[----:B------:R-:W-:Y:S01]  /*0290*/  IMAD.HI.U32 R5, R5, R7, R4 ;  /* 0x0000000705057227 */ /* 0x000fe200078e0004 */
[----:B------:R-:W-:Y:S02]  /*02a0*/  MOV R7, UR12 ;  /* 0x0000000c00077c02 */ /* 0x000fe40008000f00 */
[----:B0-----:R-:W-:Y:S02]  /*02b0*/  R2UR UR5, R0 ;  /* 0x00000000000572ca */ /* 0x001fe400000e0000 */
[----:B------:R-:W-:Y:S01]  /*02c0*/  IABS R7, R7 ;  /* 0x0000000700077213 */ /* 0x000fe20000000000 */
[----:B------:R-:W-:Y:S01]  /*02d0*/  IMAD.HI.U32 R4, R5, R8, RZ ;  /* 0x0000000805047227 */ /* 0x000fe200078e00ff */
[----:B------:R-:W-:Y:S02]  /*02e0*/  LOP3.LUT R0, R3, UR11, RZ, 0x3c, !PT ;  /* 0x0000000b03007c12 */ /* 0x000fe4000f8e3cff */
[----:B------:R-:W-:Y:S02]  /*02f0*/  R2UR UR18, R7 ;  /* 0x00000000071272ca */ /* 0x000fe400000e0000 */
[----:B------:R-:W-:-:S02]  /*0300*/  IADD3 R6, PT, PT, -R4, RZ, RZ ;  /* 0x000000ff04067210 */ /* 0x000fc40007ffe1ff */
[----:B------:R-:W-:Y:S02]  /*0310*/  ISETP.GE.AND P2, PT, R0, RZ, PT ;  /* 0x000000ff0000720c */ /* 0x000fe40003f46270 */
[----:B------:R-:W-:Y:S01]  /*0320*/  LOP3.LUT R7, RZ, R3, RZ, 0x33, !PT ;  /* 0x00000003ff077212 */ /* 0x000fe200078e33ff */
[----:B------:R-:W-:Y:S01]  /*0330*/  IMAD R6, R11, R6, R8 ;  /* 0x000000060b067224 */ /* 0x000fe200078e0208 */
[----:B------:R-:W-:-:S04]  /*0340*/  UIMAD UR6, UR6, UR5, URZ ;  /* 0x00000005060672a4 */ /* 0x000fc8000f8e02ff */
[----:B------:R-:W-:Y:S01]  /*0350*/  ISETP.GT.U32.AND P1, PT, R11, R6, PT ;  /* 0x000000060b00720c */ /* 0x000fe20003f24070 */
[----:B------:R-:W0:Y:S01]  /*0360*/  I2F.RP R8, UR18 ;  /* 0x0000001200087d06 */ /* 0x000e220008209400 */
[----:B------:R-:W-:Y:S02]  /*0370*/  UIMAD.WIDE.U32 UR4, UR5, UR6, UR4 ;  /* 0x00000006050472a5 */ /* 0x000fe4000f8e0004 */
[----:B-----5:R-:W-:Y:S02]  /*0380*/  UIMAD UR6, UR15, UR14, URZ ;  /* 0x0000000e0f0672a4 */ /* 0x020fe4000f8e02ff */
[----:B------:R-:W-:-:S07]  /*0390*/  UIMAD.WIDE.U32 UR4, UR5, UR9, URZ ;  /* 0x00000009050472a5 */ /* 0x000fce000f8e00ff */
[-C--:B------:R-:W-:Y:S01]  /*03a0*/  @!P1 IADD3 R6, PT, PT, R6, -R11.reuse, RZ ;  /* 0x8000000b06069210 */ /* 0x080fe20007ffe0ff */
[----:B------:R-:W-:Y:S01]  /*03b0*/  UMOV UR8, UR5 ;  /* 0x0000000500087c82 */ /* 0x000fe20008000000 */
[----:B------:R-:W-:Y:S01]  /*03c0*/  @!P1 IADD3 R4, PT, PT, R4, 0x1, RZ ;  /* 0x0000000104049810 */ /* 0x000fe20007ffe0ff */
[----:B0-----:R-:W0:Y:S01]  /*03d0*/  MUFU.RCP R8, R8 ;  /* 0x0000000800087308 */ /* 0x001e220000001000 */
[----:B------:R-:W-:Y:S01]  /*03e0*/  ISETP.GE.U32.AND P0, PT, R6, R11, PT ;  /* 0x0000000b0600720c */ /* 0x000fe20003f06070 */
[----:B------:R-:W-:Y:S01]  /*03f0*/  UIADD3 UR4, UPT, UPT, -UR8, URZ, URZ ;  /* 0x000000ff08047290 */ /* 0x000fe2000fffe1ff */
[----:B------:R-:W-:-:S03]  /*0400*/  ISETP.NE.AND P1, PT, R3, RZ, PT ;  /* 0x000000ff0300720c */ /* 0x000fc60003f25270 */
[----:B------:R-:W-:-:S04]  /*0410*/  UIMAD UR4, UR7, UR4, UR9 ;  /* 0x00000004070472a4 */ /* 0x000fc8000f8e0209 */
[----:B------:R-:W-:-:S04]  /*0420*/  UISETP.GE.U32.AND UP0, UPT, UR4, UR7, UPT ;  /* 0x000000070400728c */ /* 0x000fc8000bf06070 */
[----:B------:R-:W-:Y:S02]  /*0430*/  @P0 IADD3 R4, PT, PT, R4, 0x1, RZ ;  /* 0x0000000104040810 */ /* 0x000fe40007ffe0ff */
[----:B0-----:R-:W-:Y:S02]  /*0440*/  IADD3 R6, PT, PT, R8, 0xffffffe, RZ ;  /* 0x0ffffffe08067810 */ /* 0x001fe40007ffe0ff */
[----:B------:R-:W-:-:S03]  /*0450*/  @!P2 IADD3 R4, PT, PT, -R4, RZ, RZ ;  /* 0x000000ff0404a210 */ /* 0x000fc60007ffe1ff */
[----:B------:R-:W-:Y:S01]  /*0460*/  @UP0 UIADD3 UR4, UPT, UPT, -UR7, UR4, URZ ;  /* 0x0000000407040290 */ /* 0x000fe2000fffe1ff */
[----:B------:R-:W-:Y:S01]  /*0470*/  SEL R0, R7, R4, !P1 ;  /* 0x0000000407007207 */ /* 0x000fe20004800000 */
[----:B------:R-:W0:Y:S01]  /*0480*/  F2I.FTZ.U32.TRUNC.NTZ R6, R6 ;  /* 0x0000000600067305 */ /* 0x000e22000021f000 */
[----:B------:R-:W-:Y:S01]  /*0490*/  IABS R4, R2 ;  /* 0x0000000200047213 */ /* 0x000fe20000000000 */
[----:B------:R-:W-:Y:S01]  /*04a0*/  UISETP.GE.U32.AND UP1, UPT, UR4, UR7, UPT ;  /* 0x000000070400728c */ /* 0x000fe2000bf26070 */
[-C--:B------:R-:W-:Y:S01]  /*04b0*/  IABS R13, R0.reuse ;  /* 0x00000000000d7213 */ /* 0x080fe20000000000 */
[----:B------:R-:W-:Y:S01]  /*04c0*/  @UP0 UIADD3 UR8, UPT, UPT, UR8, 0x1, URZ ;  /* 0x0000000108080890 */ /* 0x000fe2000fffe0ff */
[----:B------:R-:W-:Y:S01]  /*04d0*/  LOP3.LUT R2, R2, R3, RZ, 0x3c, !PT ;  /* 0x0000000302027212 */ /* 0x000fe200078e3cff */
[----:B------:R-:W-:Y:S01]  /*04e0*/  UMOV UR4, URZ ;  /* 0x000000ff00047c82 */ /* 0x000fe20008000000 */
[----:B------:R-:W-:Y:S01]  /*04f0*/  IABS R10, R0 ;  /* 0x00000000000a7213 */ /* 0x000fe20000000000 */
[----:B------:R-:W1:Y:S01]  /*0500*/  I2F.RP R8, R13 ;  /* 0x0000000d00087306 */ /* 0x000e620000209400 */
[----:B------:R-:W-:Y:S01]  /*0510*/  ISETP.GE.AND P2, PT, R2, RZ, PT ;  /* 0x000000ff0200720c */ /* 0x000fe20003f46270 */
[----:B--2---:R-:W-:Y:S01]  /*0520*/  UISETP.NE.AND UP0, UPT, UR19, URZ, UPT ;  /* 0x000000ff1300728c */ /* 0x004fe2000bf05270 */
[----:B------:R-:W-:-:S02]  /*0530*/  IADD3 R10, PT, PT, RZ, -R10, RZ ;  /* 0x8000000aff0a7210 */ /* 0x000fc40007ffe0ff */
[----:B------:R-:W-:Y:S01]  /*0540*/  @UP1 UIADD3 UR8, UPT, UPT, UR8, 0x1, URZ ;  /* 0x0000000108081890 */ /* 0x000fe2000fffe0ff */
[----:B0-----:R-:W-:Y:S01]  /*0550*/  R2UR UR5, R6 ;  /* 0x00000000060572ca */ /* 0x001fe200000e0000 */
[----:B------:R-:W-:Y:S01]  /*0560*/  IMAD.HI.U32 R6, R5, R4, RZ ;  /* 0x0000000405067227 */ /* 0x000fe200078e00ff */
[----:B------:R-:W-:Y:S01]  /*0570*/  @!UP2 ULOP3.LUT UR8, URZ, UR7, URZ, 0x33, !UPT ;  /* 0x00000007ff08a292 */ /* 0x000fe2000f8e33ff */
[----:B------:R-:W-:-:S03]  /*0580*/  MOV R2, R10 ;  /* 0x0000000a00027202 */ /* 0x000fc60000000f00 */
[----:B------:R-:W-:Y:S01]  /*0590*/  IADD3 R5, PT, PT, -R6, RZ, RZ ;  /* 0x000000ff06057210 */ /* 0x000fe20007ffe1ff */
[----:B-1----:R-:W0:Y:S01]  /*05a0*/  MUFU.RCP R8, R8 ;  /* 0x0000000800087308 */ /* 0x002e220000001000 */
[----:B------:R-:W-:-:S03]  /*05b0*/  MOV R31, UR8 ;  /* 0x00000008001f7c02 */ /* 0x000fc60008000f00 */
[C---:B------:R-:W-:Y:S02]  /*05c0*/  IMAD R4, R11.reuse, R5, R4 ;  /* 0x000000050b047224 */ /* 0x040fe400078e0204 */
[----:B------:R-:W-:Y:S01]  /*05d0*/  UIADD3 UR10, UPT, UPT, URZ, -UR5, URZ ;  /* 0x80000005ff0a7290 */ /* 0x000fe2000fffe0ff */
[----:B------:R-:W-:Y:S02]  /*05e0*/  IABS R9, R31 ;  /* 0x0000001f00097213 */ /* 0x000fe40000000000 */
[----:B------:R-:W-:Y:S01]  /*05f0*/  ISETP.GT.U32.AND P3, PT, R11, R4, PT ;  /* 0x000000040b00720c */ /* 0x000fe20003f64070 */
[----:B------:R-:W-:-:S04]  /*0600*/  UIMAD UR10, UR10, UR18, URZ ;  /* 0x000000120a0a72a4 */ /* 0x000fc8000f8e02ff */
[----:B------:R-:W-:Y:S02]  /*0610*/  UIMAD.WIDE.U32 UR4, UR5, UR10, UR4 ;  /* 0x0000000a050472a5 */ /* 0x000fe4000f8e0004 */
[----:B------:R-:W-:Y:S01]  /*0620*/  UIADD3 UR10, UPT, UPT, -UR8, URZ, URZ ;  /* 0x000000ff080a7290 */ /* 0x000fe2000fffe1ff */
[----:B0-----:R-:W-:-:S03]  /*0630*/  IADD3 R5, PT, PT, R8, 0xffffffe, RZ ;  /* 0x0ffffffe08057810 */ /* 0x001fc60007ffe0ff */
[----:B------:R-:W-:Y:S01]  /*0640*/  UIMAD UR7, UR7, UR10, UR9 ;  /* 0x0000000a070772a4 */ /* 0x000fe2000f8e0209 */
[----:B------:R-:W-:Y:S01]  /*0650*/  MOV R8, R9 ;  /* 0x0000000900087202 */ /* 0x000fe20000000f00 */
[----:B----4-:R-:W-:Y:S01]  /*0660*/  UIMAD UR9, UR16, UR16, URZ ;  /* 0x00000010100972a4 */ /* 0x010fe2000f8e02ff */
[-C--:B------:R-:W-:Y:S01]  /*0670*/  @!P3 IADD3 R4, PT, PT, R4, -R11.reuse, RZ ;  /* 0x8000000b0404b210 */ /* 0x080fe20007ffe0ff */
[----:B------:R-:W0:Y:S01]  /*0680*/  F2I.FTZ.U32.TRUNC.NTZ R5, R5 ;  /* 0x0000000500057305 */ /* 0x000e22000021f000 */
[----:B------:R-:W-:Y:S01]  /*0690*/  USHF.L.U32 UR7, UR7, 0x5, URZ ;  /* 0x0000000507077899 */ /* 0x000fe200080006ff */
[C---:B------:R-:W-:Y:S01]  /*06a0*/  R2UR UR13, R8.reuse ;  /* 0x00000000080d72ca */ /* 0x040fe200000e0000 */
[----:B------:R-:W1:Y:S01]  /*06b0*/  S2R R9, SR_TID.X ;  /* 0x0000000000097919 */ /* 0x000e620000002100 */
[----:B------:R-:W-:Y:S02]  /*06c0*/  R2UR UR14, R8 ;  /* 0x00000000080e72ca */ /* 0x000fe400000e0000 */
[----:B------:R-:W-:-:S02]  /*06d0*/  ISETP.GE.U32.AND P0, PT, R4, R11, PT ;  /* 0x0000000b0400720c */ /* 0x000fc40003f06070 */
[----:B------:R-:W-:Y:S02]  /*06e0*/  CS2R R10, SRZ ;  /* 0x00000000000a7805 */ /* 0x000fe4000001ff00 */
[----:B------:R-:W-:Y:S02]  /*06f0*/  MOV R4, UR7 ;  /* 0x0000000700047c02 */ /* 0x000fe40008000f00 */
[----:B------:R-:W-:Y:S02]  /*0700*/  @!P3 IADD3 R6, PT, PT, R6, 0x1, RZ ;  /* 0x000000010606b810 */ /* 0x000fe40007ffe0ff */
[----:B0-----:R-:W-:Y:S01]  /*0710*/  IADD3 R8, PT, PT, RZ, -R5, RZ ;  /* 0x80000005ff087210 */ /* 0x001fe20007ffe0ff */
[----:B------:R-:W-:-:S04]  /*0720*/  UIMAD.WIDE.U32 UR4, UR5, UR13, URZ ;  /* 0x0000000d050472a5 */ /* 0x000fc8000f8e00ff */
[----:B------:R-:W-:Y:S01]  /*0730*/  @P0 IADD3 R6, PT, PT, R6, 0x1, RZ ;  /* 0x0000000106060810 */ /* 0x000fe20007ffe0ff */
[----:B------:R-:W-:Y:S01]  /*0740*/  IMAD R3, R8, R13, RZ ;  /* 0x0000000d08037224 */ /* 0x000fe200078e02ff */
[----:B------:R-:W-:Y:S01]  /*0750*/  IABS R8, R4 ;  /* 0x0000000400087213 */ /* 0x000fe20000000000 */
[----:B------:R-:W-:Y:S01]  /*0760*/  HFMA2 R4, -RZ, RZ, 0, 0 ;  /* 0x00000000ff047431 */ /* 0x000fe200000001ff */
[----:B------:R-:W-:Y:S01]  /*0770*/  UIADD3 UR4, UPT, UPT, -UR5, URZ, URZ ;  /* 0x000000ff05047290 */ /* 0x000fe2000fffe1ff */
[----:B------:R-:W-:-:S03]  /*0780*/  @!P2 IADD3 R6, PT, PT, -R6, RZ, RZ ;  /* 0x000000ff0606a210 */ /* 0x000fc60007ffe1ff */
[----:B------:R-:W-:Y:S01]  /*0790*/  UIMAD UR4, UR18, UR4, UR14 ;  /* 0x00000004120472a4 */ /* 0x000fe2000f8e020e */
[----:B------:R-:W-:Y:S01]  /*07a0*/  SEL R6, R7, R6, !P1 ;  /* 0x0000000607067207 */ /* 0x000fe20004800000 */
[----:B------:R-:W0:Y:S01]  /*07b0*/  LDCU.64 UR14, c[0x0][0x3b0] ;  /* 0x00007600ff0e77ac */ /* 0x000e220008000a00 */
[----:B------:R-:W-:Y:S01]  /*07c0*/  PLOP3.LUT P1, PT, PT, PT, UP0, 0x80, 0x8 ;  /* 0x000000000008781c */ /* 0x000fe20003f2f008 */
[----:B------:R-:W-:Y:S01]  /*07d0*/  IMAD.HI.U32 R4, R5, R3, R4 ;  /* 0x0000000305047227 */ /* 0x000fe200078e0004 */
[----:B------:R-:W-:Y:S01]  /*07e0*/  MOV R3, R8 ;  /* 0x0000000800037202 */ /* 0x000fe20000000f00 */
[----:B------:R-:W-:Y:S01]  /*07f0*/  UISETP.GT.U32.AND UP1, UPT, UR18, UR4, UPT ;  /* 0x000000041200728c */ /* 0x000fe2000bf24070 */
[----:B------:R-:W-:Y:S02]  /*0800*/  R2UR UR20, R6 ;  /* 0x00000000061472ca */ /* 0x000fe400000e0000 */
[----:B------:R-:W-:Y:S02]  /*0810*/  CS2R R6, SRZ ;  /* 0x0000000000067805 */ /* 0x000fe4000001ff00 */
[C---:B-1----:R-:W-:Y:S01]  /*0820*/  LEA.HI R25, R9.reuse, R24, RZ, 0x1b ;  /* 0x0000001809197211 */ /* 0x042fe200078fd8ff */
[----:B------:R-:W-:Y:S01]  /*0830*/  IMAD.HI.U32 R4, R4, R3, RZ ;  /* 0x0000000304047227 */ /* 0x000fe200078e00ff */
[----:B------:R-:W-:-:S02]  /*0840*/  LOP3.LUT R8, R9, 0x1f, RZ, 0xc0, !PT ;  /* 0x0000001f09087812 */ /* 0x000fc400078ec0ff */
[----:B------:R-:W-:Y:S01]  /*0850*/  LEA R32, R32, R9, 0x7 ;  /* 0x0000000920207211 */ /* 0x000fe200078e38ff */
[----:B------:R-:W-:Y:S02]  /*0860*/  IMAD R2, R4, R2, R3 ;  /* 0x0000000204027224 */ /* 0x000fe400078e0203 */
[----:B------:R-:W-:Y:S01]  /*0870*/  IMAD R8, R25, UR11, R8 ;  /* 0x0000000b19087c24 */ /* 0x000fe2000f8e0208 */
[----:B------:R-:W-:Y:S02]  /*0880*/  @!UP1 UIADD3 UR4, UPT, UPT, UR4, -UR18, URZ ;  /* 0x8000001204049290 */ /* 0x000fe4000fffe0ff */
[----:B------:R-:W-:Y:S01]  /*0890*/  ISETP.GT.U32.AND P0, PT, R13, R2, PT ;  /* 0x000000020d00720c */ /* 0x000fe20003f04070 */
[----:B------:R-:W-:Y:S01]  /*08a0*/  @!UP1 UIADD3 UR5, UPT, UPT, UR5, 0x1, URZ ;  /* 0x0000000105059890 */ /* 0x000fe2000fffe0ff */
[----:B------:R-:W-:Y:S01]  /*08b0*/  IADD3 R3, PT, PT, R8, UR7, RZ ;  /* 0x0000000708037c10 */ /* 0x000fe2000fffe0ff */
[----:B------:R-:W-:Y:S01]  /*08c0*/  UISETP.GE.U32.AND UP2, UPT, UR4, UR18, UPT ;  /* 0x000000120400728c */ /* 0x000fe2000bf46070 */
[----:B------:R-:W-:Y:S01]  /*08d0*/  CS2R R8, SRZ ;  /* 0x0000000000087805 */ /* 0x000fe2000001ff00 */
[----:B------:R-:W-:-:S02]  /*08e0*/  ULOP3.LUT UR4, UR8, UR12, URZ, 0x3c, !UPT ;  /* 0x0000000c08047292 */ /* 0x000fc4000f8e3cff */
[----:B------:R-:W-:Y:S01]  /*08f0*/  IMAD.WIDE R26, R3, 0x4, R26 ;  /* 0x00000004031a7825 */ /* 0x000fe200078e021a */
[----:B0-----:R-:W-:Y:S02]  /*0900*/  UIMAD UR10, UR12, UR15, URZ ;  /* 0x0000000f0c0a72a4 */ /* 0x001fe4000f8e02ff */
[----:B------:R-:W-:Y:S02]  /*0910*/  UISETP.GE.AND UP1, UPT, UR4, URZ, UPT ;  /* 0x000000ff0400728c */ /* 0x000fe4000bf26270 */
[----:B------:R-:W-:Y:S01]  /*0920*/  @!UP0 UIMAD UR4, UR9, UR11, URZ ;  /* 0x0000000b090482a4 */ /* 0x000fe2000f8e02ff */
[-C--:B------:R-:W-:Y:S01]  /*0930*/  @!P0 IADD3 R2, PT, PT, R2, -R13.reuse, RZ ;  /* 0x8000000d02028210 */ /* 0x080fe20007ffe0ff */
[----:B------:R-:W-:Y:S01]  /*0940*/  @UP2 UIADD3 UR5, UPT, UPT, UR5, 0x1, URZ ;  /* 0x0000000105052890 */ /* 0x000fe2000fffe0ff */
[----:B------:R-:W-:Y:S01]  /*0950*/  @!P0 IADD3 R4, PT, PT, R4, 0x1, RZ ;  /* 0x0000000104048810 */ /* 0x000fe20007ffe0ff */
[----:B------:R-:W-:Y:S01]  /*0960*/  @!UP0 UIMAD UR4, UR20, UR4, URZ ;  /* 0x00000004140482a4 */ /* 0x000fe2000f8e02ff */
[----:B------:R-:W-:Y:S01]  /*0970*/  ISETP.GE.U32.AND P3, PT, R2, R13, PT ;  /* 0x0000000d0200720c */ /* 0x000fe20003f66070 */
[----:B------:R-:W-:Y:S01]  /*0980*/  UISETP.NE.AND UP2, UPT, UR12, URZ, UPT ;  /* 0x000000ff0c00728c */ /* 0x000fe2000bf45270 */
[C---:B------:R-:W-:Y:S01]  /*0990*/  LOP3.LUT R2, R0.reuse, UR7, RZ, 0x3c, !PT ;  /* 0x0000000700027c12 */ /* 0x040fe2000f8e3cff */
[----:B------:R-:W-:Y:S01]  /*09a0*/  @!UP0 UIMAD UR4, UR8, UR4, URZ ;  /* 0x00000004080482a4 */ /* 0x000fe2000f8e02ff */
[----:B------:R-:W-:Y:S01]  /*09b0*/  ISETP.NE.AND P0, PT, R0, RZ, PT ;  /* 0x000000ff0000720c */ /* 0x000fe20003f05270 */
[----:B------:R-:W-:Y:S01]  /*09c0*/  @!UP1 UIADD3 UR5, UPT, UPT, -UR5, URZ, URZ ;  /* 0x000000ff05059290 */ /* 0x000fe2000fffe1ff */
[----:B------:R-:W-:-:S02]  /*09d0*/  ISETP.GE.AND P2, PT, R2, RZ, PT ;  /* 0x000000ff0200720c */ /* 0x000fc40003f46270 */
[----:B------:R-:W-:Y:S02]  /*09e0*/  CS2R R12, SRZ ;  /* 0x00000000000c7805 */ /* 0x000fe4000001ff00 */
[----:B------:R-:W-:Y:S02]  /*09f0*/  IADD3 R2, PT, PT, R24, UR7, RZ ;  /* 0x0000000718027c10 */ /* 0x000fe4000fffe0ff */
[----:B------:R-:W-:Y:S01]  /*0a00*/  MOV R3, UR4 ;  /* 0x0000000400037c02 */ /* 0x000fe20008000f00 */
[----:B------:R-:W-:Y:S01]  /*0a10*/  @!UP2 ULOP3.LUT UR5, URZ, UR12, URZ, 0x33, !UPT ;  /* 0x0000000cff05a292 */ /* 0x000fe2000f8e33ff */
[----:B------:R-:W-:Y:S01]  /*0a20*/  @P3 IADD3 R4, PT, PT, R4, 0x1, RZ ;  /* 0x0000000104043810 */ /* 0x000fe20007ffe0ff */
[----:B------:R-:W0:Y:S01]  /*0a30*/  LDCU UR4, c[0x0][0x398] ;  /* 0x00007300ff0477ac */ /* 0x000e220008000800 */
[----:B------:R-:W-:Y:S02]  /*0a40*/  IMAD R31, R2, UR10, R31 ;  /* 0x0000000a021f7c24 */ /* 0x000fe4000f8e021f */
[----:B------:R-:W-:Y:S01]  /*0a50*/  MOV R29, R4 ;  /* 0x00000004001d7202 */ /* 0x000fe20000000f00 */
[----:B------:R-:W-:Y:S01]  /*0a60*/  UIADD3 UR11, UPT, UPT, -UR5, URZ, URZ ;  /* 0x000000ff050b7290 */ /* 0x000fe2000fffe1ff */
[----:B------:R-:W-:Y:S01]  /*0a70*/  MOV R4, UR20 ;  /* 0x0000001400047c02 */ /* 0x000fe20008000f00 */
[----:B------:R-:W-:Y:S01]  /*0a80*/  @!P1 IMAD.WIDE R26, R3, 0x4, R26 ;  /* 0x00000004031a9825 */ /* 0x000fe200078e021a */
        /* <DEDUP_REMOVED lines=8> */
[----:B------:R-:W-:-:S02]  /*0b10*/  CS2R R2, SRZ ;  /* 0x0000000000027805 */ /* 0x000fc4000001ff00 */
[----:B------:R-:W-:Y:S01]  /*0b20*/  CS2R R4, SRZ ;  /* 0x0000000000047805 */ /* 0x000fe2000001ff00 */
[----:B0-----:R-:W-:-:S04]  /*0b30*/  IMAD R31, R31, UR4, R32 ;  /* 0x000000041f1f7c24 */ /* 0x001fc8000f8e0220 */
[----:B------:R-:W-:Y:S05]  /*0b40*/  @!P2 BRA `(.L_x_704) ;  /* 0x0000001c00bca947 */ /* 0x000fea0003800000 */
[----:B------:R-:W0:Y:S01]  /*0b50*/  S2R R33, SR_TID.X ;  /* 0x0000000000217919 */ /* 0x000e220000002100 */
[----:B------:R-:W2:Y:S01]  /*0b60*/  LDCU UR8, c[0x0][0x3bc] ;  /* 0x00007780ff0877ac */ /* 0x000ea20008000800 */
[----:B------:R-:W3:Y:S01]  /*0b70*/  S2UR UR5, SR_CgaCtaId ;  /* 0x00000000000579c3 */ /* 0x000ee20000008800 */
[----:B------:R-:W-:Y:S01]  /*0b80*/  MOV R42, RZ ;  /* 0x000000ff002a7202 */ /* 0x000fe20000000f00 */
[----:B------:R-:W-:Y:S02]  /*0b90*/  UMOV UR4, 0x400 ;  /* 0x0000040000047882 */ /* 0x000fe40000000000 */
[----:B------:R-:W-:Y:S02]  /*0ba0*/  UIADD3 UR4, UPT, UPT, UR4, 0x400, URZ ;  /* 0x0000040004047890 */ /* 0x000fe4000fffe0ff */
[----:B--2---:R-:W-:-:S04]  /*0bb0*/  UIMAD UR8, UR6, UR8, URZ ;  /* 0x00000008060872a4 */ /* 0x004fc8000f8e02ff */
[----:B------:R-:W-:Y:S02]  /*0bc0*/  UIMAD UR7, UR20, UR8, URZ ;  /* 0x00000008140772a4 */ /* 0x000fe4000f8e02ff */
[----:B---3--:R-:W-:-:S04]  /*0bd0*/  ULEA UR4, UR5, UR4, 0x18 ;  /* 0x0000000405047291 */ /* 0x008fc8000f8ec0ff */
[----:B------:R-:W-:Y:S02]  /*0be0*/  IMAD R32, R29, UR7, R32 ;  /* 0x000000071d207c24 */ /* 0x000fe4000f8e0220 */
[----:B0-----:R-:W-:Y:S01]  /*0bf0*/  LEA R33, R33, UR4, 0x2 ;  /* 0x0000000421217c11 */ /* 0x001fe2000f8e10ff */
[----:B------:R-:W-:-:S06]  /*0c00*/  UMOV UR4, URZ ;  /* 0x000000ff00047c82 */ /* 0x000fcc0008000000 */
.L_x_712:
        /* <DEDUP_REMOVED lines=17> */
.L_x_711:
        /* <DEDUP_REMOVED lines=23> */
.L_x_707:
[----:B-1----:R-:W-:Y:S05]  /*0e90*/  BSYNC.RECONVERGENT B0 ;  /* 0x0000000000007941 */ /* 0x002fea0003800200 */
.L_x_706:
        /* <DEDUP_REMOVED lines=47> */
[----:B------:R-:W2:Y:S04]  /*1190*/  LDG.E R49, desc[UR16][R46.64] ;  /* 0x000000102e317981 */ /* 0x000ea8000c1e1900 */
[----:B------:R-:W3:Y:S01]  /*11a0*/  LDG.E R53, desc[UR16][R46.64+0x80] ;  /* 0x000080102e357981 */ /* 0x000ee2000c1e1900 */
[----:B------:R-:W-:Y:S02]  /*11b0*/  MOV R29, UR8 ;  /* 0x00000008001d7c02 */ /* 0x000fe40008000f00 */
[----:B------:R-:W-:Y:S01]  /*11c0*/  LEA R50, R24, R33, 0x9 ;  /* 0x0000002118327211 */ /* 0x000fe200078e48ff */
[----:B------:R-:W4:Y:S02]  /*11d0*/  LDG.E R45, desc[UR16][R46.64+0x100] ;  /* 0x000100102e2d7981 */ /* 0x000f24000c1e1900 */
[----:B------:R-:W-:-:S02]  /*11e0*/  IMAD.WIDE R28, R29, 0x4, R46 ;  /* 0x000000041d1c7825 */ /* 0x000fc400078e022e */
[----:B------:R-:W5:Y:S04]  /*11f0*/  LDG.E R48, desc[UR16][R46.64+0x180] ;  /* 0x000180102e307981 */ /* 0x000f68000c1e1900 */
[----:B------:R-:W5:Y:S04]  /*1200*/  LDG.E R51, desc[UR16][R28.64] ;  /* 0x000000101c337981 */ /* 0x000f68000c1e1900 */
[----:B------:R-:W5:Y:S04]  /*1210*/  LDG.E R52, desc[UR16][R28.64+0x80] ;  /* 0x000080101c347981 */ /* 0x000f68000c1e1900 */
[----:B--2---:R0:W-:Y:S04]  /*1220*/  STS [R50], R49 ;  /* 0x0000003132007388 */ /* 0x0041e80000000800 */
[----:B---3--:R1:W-:Y:S04]  /*1230*/  STS [R50+0x80], R53 ;  /* 0x0000803532007388 */ /* 0x0083e80000000800 */
[----:B0-----:R-:W2:Y:S04]  /*1240*/  LDG.E R49, desc[UR16][R28.64+0x100] ;  /* 0x000100101c317981 */ /* 0x001ea8000c1e1900 */
[----:B-1----:R-:W3:Y:S04]  /*1250*/  LDG.E R53, desc[UR16][R28.64+0x180] ;  /* 0x000180101c357981 */ /* 0x002ee8000c1e1900 */
[----:B----4-:R4:W-:Y:S04]  /*1260*/  STS [R50+0x100], R45 ;  /* 0x0001002d32007388 */ /* 0x0109e80000000800 */
[----:B-----5:R4:W-:Y:S04]  /*1270*/  STS [R50+0x180], R48 ;  /* 0x0001803032007388 */ /* 0x0209e80000000800 */
[----:B------:R4:W-:Y:S04]  /*1280*/  STS [R50+0x800], R51 ;  /* 0x0008003332007388 */ /* 0x0009e80000000800 */
[----:B------:R4:W-:Y:S04]  /*1290*/  STS [R50+0x880], R52 ;  /* 0x0008803432007388 */ /* 0x0009e80000000800 */
[----:B--2---:R4:W-:Y:S04]  /*12a0*/  STS [R50+0x900], R49 ;  /* 0x0009003132007388 */ /* 0x0049e80000000800 */
[----:B---3--:R4:W-:Y:S01]  /*12b0*/  STS [R50+0x980], R53 ;  /* 0x0009803532007388 */ /* 0x0089e20000000800 */
[----:B------:R-:W-:Y:S05]  /*12c0*/  BRA `(.L_x_709) ;  /* 0x0000000000247947 */ /* 0x000fea0003800000 */
.L_x_710:
        /* <DEDUP_REMOVED lines=9> */
.L_x_709:
[----:B------:R-:W-:Y:S05]  /*1360*/  BSYNC.RECONVERGENT B0 ;  /* 0x0000000000007941 */ /* 0x000fea0003800200 */
.L_x_708:
[----:B------:R-:W-:Y:S01]  /*1370*/  BAR.SYNC.DEFER_BLOCKING 0x0 ;  /* 0x0000000000007b1d */ /* 0x000fe20000010000 */
[----:B------:R-:W-:Y:S01]  /*1380*/  UIADD3 UR5, UPT, UPT, UR5, 0x4, URZ ;  /* 0x0000000405057890 */ /* 0x000fe2000fffe0ff */
[----:B------:R-:W-:Y:S01]  /*1390*/  IADD3 R30, PT, PT, R30, 0x4, RZ ;  /* 0x000000041e1e7810 */ /* 0x000fe20007ffe0ff */
[----:B------:R-:W-:Y:S01]  /*13a0*/  ULEA UR7, UR22, UR7, 0x2 ;  /* 0x0000000716077291 */ /* 0x000fe2000f8e10ff */
[----:B------:R-:W-:Y:S01]  /*13b0*/  IADD3 R35, PT, PT, R35, 0x4, RZ ;  /* 0x0000000423237810 */ /* 0x000fe20007ffe0ff */
[----:B------:R-:W-:Y:S02]  /*13c0*/  UISETP.GE.U32.AND UP0, UPT, UR5, UR9, UPT ;  /* 0x000000090500728c */ /* 0x000fe4000bf06070 */
[----:B------:R-:W-:Y:S01]  /*13d0*/  ULEA UR15, UR22, UR15, 0x2 ;  /* 0x0000000f160f7291 */ /* 0x000fe2000f8e10ff */
[----:B01----:R-:W-:Y:S04]  /*13e0*/  LDS R28, [R33] ;  /* 0x00000000211c7984 */ /* 0x003fe80000000800 */
[----:B------:R-:W-:Y:S04]  /*13f0*/  LDS R29, [R33+0x80] ;  /* 0x00008000211d7984 */ /* 0x000fe80000000800 */
[----:B------:R-:W-:Y:S04]  /*1400*/  LDS R46, [R33+0x100] ;  /* 0x00010000212e7984 */ /* 0x000fe80000000800 */
[----:B----4-:R-:W-:Y:S04]  /*1410*/  LDS R45, [R33+0x180] ;  /* 0x00018000212d7984 */ /* 0x010fe80000000800 */
[----:B------:R-:W0:Y:S04]  /*1420*/  LDS R49, [R34+0x10] ;  /* 0x0000100022317984 */ /* 0x000e280000000800 */
[----:B------:R-:W1:Y:S04]  /*1430*/  LDS R48, [R34+0x20] ;  /* 0x0000200022307984 */ /* 0x000e680000000800 */
[----:B------:R-:W2:Y:S04]  /*1440*/  LDS R47, [R34+0x30] ;  /* 0x00003000222f7984 */ /* 0x000ea80000000800 */
[----:B------:R-:W3:Y:S04]  /*1450*/  LDS R50, [R34] ;  /* 0x0000000022327984 */ /* 0x000ee80000000800 */
[----:B------:R-:W4:Y:S01]  /*1460*/  LDS R51, [R34+0x50] ;  /* 0x0000500022337984 */ /* 0x000f220000000800 */
        /* <DEDUP_REMOVED lines=12> */
[----:B------:R-:W0:Y:S01]  /*1530*/  LDS R49, [R34+0x60] ;  /* 0x0000600022317984 */ /* 0x000e220000000800 */
[C---:B---3--:R-:W-:Y:S01]  /*1540*/  FFMA R23, R50.reuse, R28, R23 ;  /* 0x0000001c32177223 */ /* 0x048fe20000000017 */
[C---:B------:R-:W-:Y:S01]  /*1550*/  FFMA R22, R50.reuse, R29, R22 ;  /* 0x0000001d32167223 */ /* 0x040fe20000000016 */
[----:B------:R-:W-:Y:S01]  /*1560*/  FFMA R21, R50, R46, R21 ;  /* 0x0000002e32157223 */ /* 0x000fe20000000015 */
[----:B------:R-:W1:Y:S01]  /*1570*/  LDS R47, [R34+0x40] ;  /* 0x00004000222f7984 */ /* 0x000e620000000800 */
[-C--:B----4-:R-:W-:Y:S01]  /*1580*/  FFMA R3, R28, R51.reuse, R3 ;  /* 0x000000331c037223 */ /* 0x090fe20000000003 */
[----:B------:R-:W-:Y:S01]  /*1590*/  FFMA R2, R29, R51, R2 ;  /* 0x000000331d027223 */ /* 0x000fe20000000002 */
[----:B------:R-:W-:Y:S01]  /*15a0*/  FFMA R20, R50, R45, R20 ;  /* 0x0000002d32147223 */ /* 0x000fe20000000014 */
[----:B------:R-:W2:Y:S01]  /*15b0*/  LDS R48, [R34+0x70] ;  /* 0x0000700022307984 */ /* 0x000ea20000000800 */
[----:B------:R-:W-:-:S03]  /*15c0*/  FFMA R36, R45, R51, R36 ;  /* 0x000000332d247223 */ /* 0x000fc60000000024 */
        /* <DEDUP_REMOVED lines=11> */
[C---:B------:R-:W-:Y:S01]  /*1680*/  FFMA R47, R46.reuse, R51, R0 ;  /* 0x000000332e2f7223 */ /* 0x040fe20000000000 */
[-C--:B------:R-:W-:Y:S01]  /*1690*/  FFMA R29, R46, R48.reuse, R44 ;  /* 0x000000302e1d7223 */ /* 0x080fe2000000002c */
[----:B------:R-:W-:Y:S01]  /*16a0*/  FFMA R42, R45, R48, R42 ;  /* 0x000000302d2a7223 */ /* 0x000fe2000000002a */
[----:B------:R-:W0:Y:S04]  /*16b0*/  LDS R44, [R33+0x200] ;  /* 0x00020000212c7984 */ /* 0x000e280000000800 */
[----:B------:R-:W1:Y:S04]  /*16c0*/  LDS R45, [R33+0x280] ;  /* 0x00028000212d7984 */ /* 0x000e680000000800 */
[----:B------:R-:W2:Y:S04]  /*16d0*/  LDS R0, [R33+0x300] ;  /* 0x0003000021007984 */ /* 0x000ea80000000800 */
[----:B------:R-:W3:Y:S04]  /*16e0*/  LDS R43, [R33+0x380] ;  /* 0x00038000212b7984 */ /* 0x000ee80000000800 */
[----:B------:R-:W4:Y:S04]  /*16f0*/  LDS R49, [R34+0x90] ;  /* 0x0000900022317984 */ /* 0x000f280000000800 */
[----:B------:R-:W5:Y:S04]  /*1700*/  LDS R48, [R34+0xa0] ;  /* 0x0000a00022307984 */ /* 0x000f680000000800 */
        /* <DEDUP_REMOVED lines=15> */
[-C--:B------:R-:W-:Y:S01]  /*1800*/  FFMA R11, R44, R46.reuse, R11 ;  /* 0x0000002e2c0b7223 */ /* 0x080fe2000000000b */
[-C--:B------:R-:W-:Y:S01]  /*1810*/  FFMA R10, R45, R46.reuse, R10 ;  /* 0x0000002e2d0a7223 */ /* 0x080fe2000000000a */
[-C--:B------:R-:W-:Y:S01]  /*1820*/  FFMA R9, R0, R46.reuse, R9 ;  /* 0x0000002e00097223 */ /* 0x080fe20000000009 */
[----:B------:R-:W-:Y:S01]  /*1830*/  FFMA R8, R43, R46, R8 ;  /* 0x0000002e2b087223 */ /* 0x000fe20000000008 */
[----:B------:R-:W1:Y:S04]  /*1840*/  LDS R49, [R34+0xd0] ;  /* 0x0000d00022317984 */ /* 0x000e680000000800 */
[----:B------:R-:W2:Y:S04]  /*1850*/  LDS R48, [R34+0xe0] ;  /* 0x0000e00022307984 */ /* 0x000ea80000000800 */
[----:B------:R-:W3:Y:S01]  /*1860*/  LDS R46, [R34+0xf0] ;  /* 0x0000f000222e7984 */ /* 0x000ee20000000800 */
        /* <DEDUP_REMOVED lines=13> */
[-C--:B---3--:R-:W-:Y:S01]  /*1940*/  FFMA R41, R44, R46.reuse, R41 ;  /* 0x0000002e2c297223 */ /* 0x088fe20000000029 */
[-C--:B------:R-:W-:Y:S01]  /*1950*/  FFMA R28, R45, R46.reuse, R28 ;  /* 0x0000002e2d1c7223 */ /* 0x080fe2000000001c */
        /* <DEDUP_REMOVED lines=229> */
[----:B0-----:R-:W-:Y:S01]  /*27b0*/  FFMA R21, R50, R44, R21 ;  /* 0x0000002c32157223 */ /* 0x001fe20000000015 */
[-C--:B------:R-:W-:Y:S01]  /*27c0*/  FFMA R5, R44, R51.reuse, R5 ;  /* 0x000000332c057223 */ /* 0x080fe20000000005 */
[----:B-1----:R-:W-:Y:S01]  /*27d0*/  FFMA R23, R50, R46, R23 ;  /* 0x0000002e32177223 */ /* 0x002fe20000000017 */
[----:B------:R-:W-:Y:S01]  /*27e0*/  FFMA R7, R46, R51, R7 ;  /* 0x000000332e077223 */ /* 0x000fe20000000007 */
        /* <DEDUP_REMOVED lines=13> */
[----:B------:R-:W1:Y:S01]  /*28c0*/  LDS R49, [R34+0x3e0] ;  /* 0x0003e00022317984 */ /* 0x000e620000000800 */
[-C--:B------:R-:W-:Y:S01]  /*28d0*/  FFMA R11, R46, R0.reuse, R11 ;  /* 0x000000002e0b7223 */ /* 0x080fe2000000000b */
[-C--:B------:R-:W-:Y:S01]  /*28e0*/  FFMA R10, R43, R0.reuse, R10 ;  /* 0x000000002b0a7223 */ /* 0x080fe2000000000a */
[CC--:B------:R-:W-:Y:S01]  /*28f0*/  FFMA R9, R44.reuse, R0.reuse, R9 ;  /* 0x000000002c097223 */ /* 0x0c0fe20000000009 */
[----:B------:R-:W2:Y:S01]  /*2900*/  LDS R48, [R34+0x3f0] ;  /* 0x0003f00022307984 */ /* 0x000ea20000000800 */
[----:B------:R-:W-:Y:S01]  /*2910*/  FFMA R8, R45, R0, R8 ;  /* 0x000000002d087223 */ /* 0x000fe20000000008 */
[-C--:B0-----:R-:W-:Y:S01]  /*2920*/  FFMA R2, R43, R50.reuse, R2 ;  /* 0x000000322b027223 */ /* 0x081fe20000000002 */
[-C--:B------:R-:W-:Y:S01]  /*2930*/  FFMA R0, R44, R50.reuse, R47 ;  /* 0x000000322c007223 */ /* 0x080fe2000000002f */
[-C--:B------:R-:W-:Y:S01]  /*2940*/  FFMA R3, R46, R50.reuse, R3 ;  /* 0x000000322e037223 */ /* 0x080fe20000000003 */
[----:B------:R-:W-:Y:S01]  /*2950*/  FFMA R36, R45, R50, R36 ;  /* 0x000000322d247223 */ /* 0x000fe20000000024 */
[-C--:B-1----:R-:W-:Y:S01]  /*2960*/  FFMA R38, R43, R49.reuse, R38 ;  /* 0x000000312b267223 */ /* 0x082fe20000000026 */
[-C--:B------:R-:W-:Y:S01]  /*2970*/  FFMA R39, R44, R49.reuse, R39 ;  /* 0x000000312c277223 */ /* 0x080fe20000000027 */
[CC--:B------:R-:W-:Y:S01]  /*2980*/  FFMA R37, R46.reuse, R49.reuse, R37 ;  /* 0x000000312e257223 */ /* 0x0c0fe20000000025 */
[----:B------:R-:W-:Y:S01]  /*2990*/  FFMA R40, R45, R49, R40 ;  /* 0x000000312d287223 */ /* 0x000fe20000000028 */
[-C--:B--2---:R-:W-:Y:S01]  /*29a0*/  FFMA R41, R46, R48.reuse, R41 ;  /* 0x000000302e297223 */ /* 0x084fe20000000029 */
[-C--:B------:R-:W-:Y:S01]  /*29b0*/  FFMA R43, R43, R48.reuse, R28 ;  /* 0x000000302b2b7223 */ /* 0x080fe2000000001c */
[-C--:B------:R-:W-:Y:S01]  /*29c0*/  FFMA R44, R44, R48.reuse, R29 ;  /* 0x000000302c2c7223 */ /* 0x080fe2000000001d */
[----:B------:R-:W-:Y:S01]  /*29d0*/  FFMA R42, R45, R48, R42 ;  /* 0x000000302d2a7223 */ /* 0x000fe2000000002a */
[----:B------:R-:W-:Y:S06]  /*29e0*/  BAR.SYNC.DEFER_BLOCKING 0x0 ;  /* 0x0000000000007b1d */ /* 0x000fec0000010000 */
[----:B------:R-:W-:Y:S05]  /*29f0*/  BRA.U !UP0, `(.L_x_711) ;  /* 0xffffffe108c87547 */ /* 0x000fea000b83ffff */
.L_x_705:
[----:B------:R-:W-:-:S06]  /*2a00*/  UIADD3 UR4, UPT, UPT, UR4, 0x2, URZ ;  /* 0x0000000204047890 */ /* 0x000fcc000fffe0ff */
[----:B------:R-:W-:-:S04]  /*2a10*/  MOV R28, UR4 ;  /* 0x00000004001c7c02 */ /* 0x000fc80008000f00 */
[----:B------:R-:W-:-:S13]  /*2a20*/  ISETP.GE.AND P0, PT, R28, UR20, PT ;  /* 0x000000141c007c0c */ /* 0x000fda000bf06270 */
[----:B------:R-:W-:Y:S05]  /*2a30*/  @!P0 BRA `(.L_x_712) ;  /* 0xffffffe000748947 */ /* 0x000fea000383ffff */
.L_x_704:
        /* <DEDUP_REMOVED lines=21> */
[----:B------:R-:W-:Y:S01]  /*2b90*/  FMUL R11, R11, UR15 ;  /* 0x0000000f0b0b7c20 */ /* 0x000fe20008400000 */
[----:B------:R-:W-:-:S04]  /*2ba0*/  IMAD.WIDE R32, R33, 0x4, R24 ;  /* 0x0000000421207825 */ /* 0x000fc800078e0218 */
[----:B------:R-:W-:Y:S01]  /*2bb0*/  FMUL R7, R7, UR15 ;  /* 0x0000000f07077c20 */ /* 0x000fe20008400000 */
[----:B------:R-:W-:Y:S01]  /*2bc0*/  MOV R35, UR7 ;  /* 0x0000000700237c02 */ /* 0x000fe20008000f00 */
[----:B-1----:R0:W-:Y:S01]  /*2bd0*/  STG.E desc[UR16][R24.64], R23 ;  /* 0x0000001718007986 */ /* 0x0021e2000c101910 */
[----:B------:R-:W-:Y:S01]  /*2be0*/  IMAD.WIDE R30, R31, 0x4, R24 ;  /* 0x000000041f1e7825 */ /* 0x000fe200078e0218 */
[----:B------:R-:W-:-:S03]  /*2bf0*/  MOV R49, UR5 ;  /* 0x0000000500317c02 */ /* 0x000fc60008000f00 */
[----:B------:R-:W-:Y:S01]  /*2c00*/  FMUL R3, R3, UR15 ;  /* 0x0000000f03037c20 */ /* 0x000fe20008400000 */
[----:B------:R1:W-:Y:S01]  /*2c10*/  STG.E desc[UR16][R26.64], R19 ;  /* 0x000000131a007986 */ /* 0x0003e2000c101910 */
        /* <DEDUP_REMOVED lines=8> */
[----:B------:R-:W-:-:S04]  /*2ca0*/  IMAD.WIDE R46, R47, 0x4, R24 ;  /* 0x000000042f2e7825 */ /* 0x000fc800078e0218 */
[----:B0-----:R-:W-:Y:S01]  /*2cb0*/  FMUL R23, R6, UR15 ;  /* 0x0000000f06177c20 */ /* 0x001fe20008400000 */
[----:B------:R-:W-:Y:S01]  /*2cc0*/  FMUL R17, R17, UR15 ;  /* 0x0000000f11117c20 */ /* 0x000fe20008400000 */
[----:B------:R0:W-:Y:S01]  /*2cd0*/  STG.E desc[UR16][R28.64], R7 ;  /* 0x000000071c007986 */ /* 0x0001e2000c101910 */
[----:B------:R-:W-:-:S04]  /*2ce0*/  IMAD.WIDE R48, R49, 0x4, R24 ;  /* 0x0000000431307825 */ /* 0x000fc800078e0218 */
[----:B-1----:R-:W-:Y:S01]  /*2cf0*/  FMUL R19, R10, UR15 ;  /* 0x0000000f0a137c20 */ /* 0x002fe20008400000 */
[----:B------:R-:W-:Y:S01]  /*2d00*/  FMUL R13, R13, UR15 ;  /* 0x0000000f0d0d7c20 */ /* 0x000fe20008400000 */
[----:B------:R1:W-:Y:S01]  /*2d10*/  STG.E desc[UR16][R34.64], R3 ;  /* 0x0000000322007986 */ /* 0x0003e2000c101910 */
[----:B--2---:R-:W-:Y:S01]  /*2d20*/  FMUL R15, R14, UR15 ;  /* 0x0000000f0e0f7c20 */ /* 0x004fe20008400000 */
[----:B------:R-:W-:Y:S01]  /*2d30*/  FMUL R9, R9, UR15 ;  /* 0x0000000f09097c20 */ /* 0x000fe20008400000 */
[----:B------:R-:W-:Y:S01]  /*2d40*/  FMUL R5, R5, UR15 ;  /* 0x0000000f05057c20 */ /* 0x000fe20008400000 */
[----:B---3--:R-:W-:Y:S01]  /*2d50*/  FMUL R11, R22, UR15 ;  /* 0x0000000f160b7c20 */ /* 0x008fe20008400000 */
[----:B------:R2:W-:Y:S01]  /*2d60*/  STG.E desc[UR16][R46.64], R37 ;  /* 0x000000252e007986 */ /* 0x0005e2000c101910 */
[----:B------:R-:W-:Y:S01]  /*2d70*/  FMUL R39, R39, UR15 ;  /* 0x0000000f27277c20 */ /* 0x000fe20008400000 */
[----:B0-----:R-:W-:Y:S02]  /*2d80*/  FMUL R7, R18, UR15 ;  /* 0x0000000f12077c20 */ /* 0x001fe40008400000 */
[----:B------:R-:W-:Y:S01]  /*2d90*/  STG.E desc[UR16][R48.64], R41 ;  /* 0x0000002930007986 */ /* 0x000fe2000c101910 */
[----:B-1----:R-:W-:-:S03]  /*2da0*/  FMUL R3, R2, UR15 ;  /* 0x0000000f02037c20 */ /* 0x002fc60008400000 */
[----:B------:R0:W-:Y:S04]  /*2db0*/  STG.E desc[UR16][R24.64+0x80], R11 ;  /* 0x0000800b18007986 */ /* 0x0001e8000c101910 */
[----:B------:R1:W-:Y:S01]  /*2dc0*/  STG.E desc[UR16][R26.64+0x80], R7 ;  /* 0x000080071a007986 */ /* 0x0003e2000c101910 */
[----:B--2---:R-:W-:-:S03]  /*2dd0*/  FMUL R37, R38, UR15 ;  /* 0x0000000f26257c20 */ /* 0x004fc60008400000 */
[----:B------:R2:W-:Y:S04]  /*2de0*/  STG.E desc[UR16][R32.64+0x80], R15 ;  /* 0x0000800f20007986 */ /* 0x0005e8000c101910 */
[----:B------:R3:W-:Y:S01]  /*2df0*/  STG.E desc[UR16][R30.64+0x80], R19 ;  /* 0x000080131e007986 */ /* 0x0007e2000c101910 */
[----:B0-----:R-:W-:-:S03]  /*2e00*/  FMUL R11, R20, UR15 ;  /* 0x0000000f140b7c20 */ /* 0x001fc60008400000 */
[----:B------:R-:W-:Y:S01]  /*2e10*/  STG.E desc[UR16][R28.64+0x80], R23 ;  /* 0x000080171c007986 */ /* 0x000fe2000c101910 */
[----:B-1----:R-:W-:-:S03]  /*2e20*/  FMUL R7, R44, UR15 ;  /* 0x0000000f2c077c20 */ /* 0x002fc60008400000 */
[----:B------:R0:W-:Y:S01]  /*2e30*/  STG.E desc[UR16][R34.64+0x80], R3 ;  /* 0x0000800322007986 */ /* 0x0001e2000c101910 */
[----:B--2---:R-:W-:-:S03]  /*2e40*/  FMUL R15, R16, UR15 ;  /* 0x0000000f100f7c20 */ /* 0x004fc60008400000 */
[----:B------:R-:W-:Y:S01]  /*2e50*/  STG.E desc[UR16][R46.64+0x80], R37 ;  /* 0x000080252e007986 */ /* 0x000fe2000c101910 */
[----:B---3--:R-:W-:-:S03]  /*2e60*/  FMUL R19, R42, UR15 ;  /* 0x0000000f2a137c20 */ /* 0x008fc60008400000 */
[----:B------:R-:W-:Y:S04]  /*2e70*/  STG.E desc[UR16][R48.64+0x80], R43 ;  /* 0x0000802b30007986 */ /* 0x000fe8000c101910 */
[----:B------:R-:W-:Y:S01]  /*2e80*/  STG.E desc[UR16][R24.64+0x100], R21 ;  /* 0x0001001518007986 */ /* 0x000fe2000c101910 */
[----:B0-----:R-:W-:-:S03]  /*2e90*/  FMUL R3, R0, UR15 ;  /* 0x0000000f00037c20 */ /* 0x001fc60008400000 */
[----:B------:R0:W-:Y:S04]  /*2ea0*/  STG.E desc[UR16][R26.64+0x100], R17 ;  /* 0x000100111a007986 */ /* 0x0001e8000c101910 */
[----:B------:R1:W-:Y:S04]  /*2eb0*/  STG.E desc[UR16][R32.64+0x100], R13 ;  /* 0x0001000d20007986 */ /* 0x0003e8000c101910 */
[----:B------:R2:W-:Y:S04]  /*2ec0*/  STG.E desc[UR16][R30.64+0x100], R9 ;  /* 0x000100091e007986 */ /* 0x0005e8000c101910 */
[----:B------:R3:W-:Y:S01]  /*2ed0*/  STG.E desc[UR16][R28.64+0x100], R5 ;  /* 0x000100051c007986 */ /* 0x0007e2000c101910 */
[----:B0-----:R-:W-:-:S03]  /*2ee0*/  FMUL R17, R40, UR15 ;  /* 0x0000000f28117c20 */ /* 0x001fc60008400000 */
[----:B------:R0:W-:Y:S01]  /*2ef0*/  STG.E desc[UR16][R34.64+0x100], R3 ;  /* 0x0001000322007986 */ /* 0x0001e2000c101910 */
[----:B-1----:R-:W-:-:S03]  /*2f00*/  FMUL R13, R12, UR15 ;  /* 0x0000000f0c0d7c20 */ /* 0x002fc60008400000 */
[----:B------:R-:W-:Y:S01]  /*2f10*/  STG.E desc[UR16][R46.64+0x100], R39 ;  /* 0x000100272e007986 */ /* 0x000fe2000c101910 */
[----:B--2---:R-:W-:-:S03]  /*2f20*/  FMUL R9, R8, UR15 ;  /* 0x0000000f08097c20 */ /* 0x004fc60008400000 */
[----:B------:R-:W-:Y:S01]  /*2f30*/  STG.E desc[UR16][R48.64+0x100], R7 ;  /* 0x0001000730007986 */ /* 0x000fe2000c101910 */
[----:B---3--:R-:W-:-:S03]  /*2f40*/  FMUL R5, R4, UR15 ;  /* 0x0000000f04057c20 */ /* 0x008fc60008400000 */
        /* <DEDUP_REMOVED lines=10> */
.L_x_713:
        /* <DEDUP_REMOVED lines=9> */
.L_x_1086:


//--------------------- .text._Z21filterActs_YxX_sparseILi4ELi32ELi4ELi4ELi2ELb0ELb1EEvPfS0_S0_iiiiiiiiiiiiffi --------------------------
	.section	.text._Z21filterActs_YxX_sparseILi4ELi32ELi4ELi4ELi2ELb0ELb1EEvPfS0_S0_iiiiiiiiiiiiffi,"ax",@progbits
	.align	128
        .global         _Z21filterActs_YxX_sparseILi4ELi32ELi4ELi4ELi2ELb0ELb1EEvPfS0_S0_iiiiiiiiiiiiffi
        .type           _Z21filterActs_YxX_sparseILi4ELi32ELi4ELi4ELi2ELb0ELb1EEvPfS0_S0_iiiiiiiiiiiiffi,@function
        .size           _Z21filterActs_YxX_sparseILi4ELi32ELi4ELi4ELi2ELb0ELb1EEvPfS0_S0_iiiiiiiiiiiiffi,(.L_x_1087 - _Z21filterActs_YxX_sparseILi4ELi32ELi4ELi4ELi2ELb0ELb1EEvPfS0_S0_iiiiiiiiiiiiffi)
        .other          _Z21filterActs_YxX_sparseILi4ELi32ELi4ELi4ELi2ELb0ELb1EEvPfS0_S0_iiiiiiiiiiiiffi,@"STO_CUDA_ENTRY STV_DEFAULT"
_Z21filterActs_YxX_sparseILi4ELi32ELi4ELi4ELi2ELb0ELb1EEvPfS0_S0_iiiiiiiiiiiiffi:
.text._Z21filterActs_YxX_sparseILi4ELi32ELi4ELi4ELi2ELb0ELb1EEvPfS0_S0_iiiiiiiiiiiiffi:
        /* <DEDUP_REMOVED lines=8> */
[----:B------:R-:W-:Y:S01]  /*0080*/  CS2R R26, SRZ ;  /* 0x00000000001a7805 */ /* 0x000fe2000001ff00 */
[----:B------:R-:W4:Y:S01]  /*0090*/  S2UR UR9, SR_CTAID.Y ;  /* 0x00000000000979c3 */ /* 0x000f220000002600 */
[----:B------:R-:W5:Y:S01]  /*00a0*/  LDCU UR19, c[0x0][0x3d0] ;  /* 0x00007a00ff1377ac */ /* 0x000f620008000800 */
[----:B------:R-:W-:Y:S01]  /*00b0*/  CS2R R24, SRZ ;  /* 0x0000000000187805 */ /* 0x000fe2000001ff00 */
[----:B------:R-:W5:Y:S05]  /*00c0*/  LDCU.64 UR14, c[0x0][0x3a0] ;  /* 0x00007400ff0e77ac */ /* 0x000f6a0008000a00 */
[----:B------:R-:W5:Y:S01]  /*00d0*/  LDC.64 R18, c[0x0][0x388] ;  /* 0x0000e200ff127b82 */ /* 0x000f620000000a00 */
[----:B------:R-:W5:Y:S01]  /*00e0*/  LDCU.64 UR16, c[0x0][0x3a8] ;  /* 0x00007500ff1077ac */ /* 0x000f620008000a00 */
        /* <DEDUP_REMOVED lines=12> */
[----:B------:R-:W-:Y:S01]  /*01b0*/  UISETP.NE.U32.AND UP3, UPT, UR7, URZ, UPT ;  /* 0x000000ff0700728c */ /* 0x000fe2000bf65070 */
[----:B--2---:R-:W-:-:S02]  /*01c0*/  LEA R15, R14, R17, 0x7 ;  /* 0x000000110e0f7211 */ /* 0x004fc400078e38ff */
[----:B------:R-:W1:Y:S01]  /*01d0*/  I2F.U32.RP R5, UR7 ;  /* 0x0000000700057d06 */ /* 0x000e620008209000 */
[----:B------:R-:W-:-:S07]  /*01e0*/  VOTEU.ANY UP0, P3 ;  /* 0x0000000000ff7886 */ /* 0x000fce0001800100 */
        /* <DEDUP_REMOVED lines=10> */
[----:B0-----:R-:W-:Y:S02]  /*0290*/  R2UR UR5, R0 ;  /* 0x00000000000572ca */ /* 0x001fe400000e0000 */
[----:B------:R-:W-:-:S03]  /*02a0*/  LOP3.LUT R0, R3, UR12, RZ, 0x3c, !PT ;  /* 0x0000000c03007c12 */ /* 0x000fc6000f8e3cff */
[----:B------:R-:W-:Y:S01]  /*02b0*/  IMAD.HI.U32 R6, R7, R8, RZ ;  /* 0x0000000807067227 */ /* 0x000fe200078e00ff */
[----:B------:R-:W-:-:S04]  /*02c0*/  ISETP.GE.AND P0, PT, R0, RZ, PT ;  /* 0x000000ff0000720c */ /* 0x000fc80003f06270 */
[----:B------:R-:W-:-:S03]  /*02d0*/  IADD3 R9, PT, PT, -R6, RZ, RZ ;  /* 0x000000ff06097210 */ /* 0x000fc60007ffe1ff */
[----:B------:R-:W-:Y:S02]  /*02e0*/  UIMAD UR8, UR8, UR5, URZ ;  /* 0x00000005080872a4 */ /* 0x000fe4000f8e02ff */
[----:B------:R-:W-:Y:S01]  /*02f0*/  IMAD R5, R4, R9, R8 ;  /* 0x0000000904057224 */ /* 0x000fe200078e0208 */
[----:B---3--:R-:W-:Y:S01]  /*0300*/  MOV R8, UR13 ;  /* 0x0000000d00087c02 */ /* 0x008fe20008000f00 */
[----:B------:R-:W-:-:S03]  /*0310*/  UIMAD.WIDE.U32 UR4, UR5, UR8, UR4 ;  /* 0x00000008050472a5 */ /* 0x000fc6000f8e0004 */
[----:B------:R-:W-:Y:S01]  /*0320*/  ISETP.GT.U32.AND P2, PT, R4, R5, PT ;  /* 0x000000050400720c */ /* 0x000fe20003f44070 */
[----:B----4-:R-:W-:Y:S01]  /*0330*/  UIMAD.WIDE.U32 UR4, UR5, UR9, URZ ;  /* 0x00000009050472a5 */ /* 0x010fe2000f8e00ff */
[----:B------:R-:W-:-:S04]  /*0340*/  IABS R8, R8 ;  /* 0x0000000800087213 */ /* 0x000fc80000000000 */
[----:B------:R-:W-:Y:S02]  /*0350*/  R2UR UR18, R8 ;  /* 0x00000000081272ca */ /* 0x000fe400000e0000 */
[----:B------:R-:W-:Y:S02]  /*0360*/  UMOV UR8, UR5 ;  /* 0x0000000500087c82 */ /* 0x000fe40008000000 */
[----:B------:R-:W-:-:S03]  /*0370*/  UIADD3 UR4, UPT, UPT, -UR8, URZ, URZ ;  /* 0x000000ff08047290 */ /* 0x000fc6000fffe1ff */
[-C--:B------:R-:W-:Y:S01]  /*0380*/  @!P2 IADD3 R5, PT, PT, R5, -R4.reuse, RZ ;  /* 0x800000040505a210 */ /* 0x080fe20007ffe0ff */
[----:B------:R-:W-:Y:S01]  /*0390*/  UIMAD UR4, UR7, UR4, UR9 ;  /* 0x00000004070472a4 */ /* 0x000fe2000f8e0209 */
[----:B------:R-:W-:Y:S02]  /*03a0*/  @!P2 IADD3 R6, PT, PT, R6, 0x1, RZ ;  /* 0x000000010606a810 */ /* 0x000fe40007ffe0ff */
[----:B------:R-:W-:Y:S01]  /*03b0*/  ISETP.GE.U32.AND P1, PT, R5, R4, PT ;  /* 0x000000040500720c */ /* 0x000fe20003f26070 */
[----:B------:R-:W-:Y:S01]  /*03c0*/  UISETP.GE.U32.AND UP1, UPT, UR4, UR7, UPT ;  /* 0x000000070400728c */ /* 0x000fe2000bf26070 */
[----:B------:R-:W-:Y:S01]  /*03d0*/  LOP3.LUT R5, RZ, R3, RZ, 0x33, !PT ;  /* 0x00000003ff057212 */ /* 0x000fe200078e33ff */
[----:B------:R-:W0:Y:S03]  /*03e0*/  I2F.RP R8, UR18 ;  /* 0x0000001200087d06 */ /* 0x000e260008209400 */
[----:B------:R-:W-:-:S06]  /*03f0*/  R2UR UR6, R5 ;  /* 0x00000000050672ca */ /* 0x000fcc00000e0000 */
[----:B------:R-:W-:Y:S01]  /*0400*/  @UP1 UIADD3 UR4, UPT, UPT, -UR7, UR4, URZ ;  /* 0x0000000407041290 */ /* 0x000fe2000fffe1ff */
[----:B------:R-:W-:Y:S01]  /*0410*/  @P1 IADD3 R6, PT, PT, R6, 0x1, RZ ;  /* 0x0000000106061810 */ /* 0x000fe20007ffe0ff */
[----:B------:R-:W-:Y:S01]  /*0420*/  @UP1 UIADD3 UR8, UPT, UPT, UR8, 0x1, URZ ;  /* 0x0000000108081890 */ /* 0x000fe2000fffe0ff */
[----:B------:R-:W-:Y:S01]  /*0430*/  PLOP3.LUT P1, PT, PT, PT, UP0, 0x80, 0x8 ;  /* 0x000000000008781c */ /* 0x000fe20003f2f008 */
[----:B------:R-:W-:Y:S01]  /*0440*/  UISETP.GE.U32.AND UP2, UPT, UR4, UR7, UPT ;  /* 0x000000070400728c */ /* 0x000fe2000bf46070 */
[----:B------:R-:W-:Y:S01]  /*0450*/  @!P0 IADD3 R6, PT, PT, -R6, RZ, RZ ;  /* 0x000000ff06068210 */ /* 0x000fe20007ffe1ff */
[----:B0-----:R-:W0:Y:S01]  /*0460*/  MUFU.RCP R8, R8 ;  /* 0x0000000800087308 */ /* 0x001e220000001000 */
[----:B------:R-:W-:Y:S01]  /*0470*/  MOV R5, UR6 ;  /* 0x0000000600057c02 */ /* 0x000fe20008000f00 */
[----:B------:R-:W-:Y:S01]  /*0480*/  UMOV UR4, URZ ;  /* 0x000000ff00047c82 */ /* 0x000fe20008000000 */
[----:B-----5:R-:W-:Y:S02]  /*0490*/  UISETP.NE.AND UP1, UPT, UR19, URZ, UPT ;  /* 0x000000ff1300728c */ /* 0x020fe4000bf25270 */
[----:B------:R-:W-:-:S04]  /*04a0*/  SEL R0, R5, R6, !P1 ;  /* 0x0000000605007207 */ /* 0x000fc80004800000 */
[----:B------:R-:W-:Y:S01]  /*04b0*/  IABS R5, R0 ;  /* 0x0000000000057213 */ /* 0x000fe20000000000 */
[----:B------:R-:W-:Y:S02]  /*04c0*/  @UP2 UIADD3 UR8, UPT, UPT, UR8, 0x1, URZ ;  /* 0x0000000108082890 */ /* 0x000fe4000fffe0ff */
[----:B------:R-:W-:Y:S01]  /*04d0*/  @!UP3 ULOP3.LUT UR8, URZ, UR7, URZ, 0x33, !UPT ;  /* 0x00000007ff08b292 */ /* 0x000fe2000f8e33ff */
[----:B------:R-:W1:Y:S01]  /*04e0*/  I2F.RP R6, R5 ;  /* 0x0000000500067306 */ /* 0x000e620000209400 */
[----:B0-----:R-:W-:Y:S01]  /*04f0*/  IADD3 R9, PT, PT, R8, 0xffffffe, RZ ;  /* 0x0ffffffe08097810 */ /* 0x001fe20007ffe0ff */
[----:B------:R-:W-:-:S03]  /*0500*/  IMAD.HI.U32 R8, R7, R10, RZ ;  /* 0x0000000a07087227 */ /* 0x000fc600078e00ff */
[----:B------:R-:W-:-:S03]  /*0510*/  MOV R12, UR8 ;  /* 0x00000008000c7c02 */ /* 0x000fc60008000f00 */
[----:B------:R-:W0:Y:S08]  /*0520*/  F2I.FTZ.U32.TRUNC.NTZ R9, R9 ;  /* 0x0000000900097305 */ /* 0x000e30000021f000 */
[----:B-1----:R-:W1:Y:S01]  /*0530*/  MUFU.RCP R6, R6 ;  /* 0x0000000600067308 */ /* 0x002e620000001000 */
[----:B0-----:R-:W-:Y:S02]  /*0540*/  R2UR UR5, R9 ;  /* 0x00000000090572ca */ /* 0x001fe400000e0000 */
[----:B------:R-:W-:-:S05]  /*0550*/  IADD3 R9, PT, PT, -R8, RZ, RZ ;  /* 0x000000ff08097210 */ /* 0x000fca0007ffe1ff */
[----:B------:R-:W-:Y:S02]  /*0560*/  IMAD R9, R4, R9, R10 ;  /* 0x0000000904097224 */ /* 0x000fe400078e020a */
[----:B------:R-:W0:Y:S01]  /*0570*/  S2R R10, SR_TID.Y ;  /* 0x00000000000a7919 */ /* 0x000e220000002200 */
[----:B-1----:R-:W-:Y:S02]  /*0580*/  IADD3 R7, PT, PT, R6, 0xffffffe, RZ ;  /* 0x0ffffffe06077810 */ /* 0x002fe40007ffe0ff */
[----:B------:R-:W-:Y:S01]  /*0590*/  ISETP.GT.U32.AND P1, PT, R4, R9, PT ;  /* 0x000000090400720c */ /* 0x000fe20003f24070 */
[----:B------:R-:W-:Y:S01]  /*05a0*/  UIADD3 UR10, UPT, UPT, URZ, -UR5, URZ ;  /* 0x80000005ff0a7290 */ /* 0x000fe2000fffe0ff */
[----:B------:R-:W-:Y:S02]  /*05b0*/  IABS R6, R12 ;  /* 0x0000000c00067213 */ /* 0x000fe40000000000 */
[----:B------:R-:W1:Y:S01]  /*05c0*/  F2I.FTZ.U32.TRUNC.NTZ R7, R7 ;  /* 0x0000000700077305 */ /* 0x000e62000021f000 */
[----:B------:R-:W-:Y:S01]  /*05d0*/  UIMAD UR10, UR10, UR18, URZ ;  /* 0x000000120a0a72a4 */ /* 0x000fe2000f8e02ff */
[----:B------:R-:W-:-:S03]  /*05e0*/  R2UR UR11, R6 ;  /* 0x00000000060b72ca */ /* 0x000fc600000e0000 */
[----:B------:R-:W-:Y:S02]  /*05f0*/  UIMAD.WIDE.U32 UR4, UR5, UR10, UR4 ;  /* 0x0000000a050472a5 */ /* 0x000fe4000f8e0004 */
[----:B------:R-:W-:Y:S02]  /*0600*/  UIADD3 UR10, UPT, UPT, -UR8, URZ, URZ ;  /* 0x000000ff080a7290 */ /* 0x000fe4000fffe1ff */
[-C--:B------:R-:W-:Y:S02]  /*0610*/  @!P1 IADD3 R9, PT, PT, R9, -R4.reuse, RZ ;  /* 0x8000000409099210 */ /* 0x080fe40007ffe0ff */
[----:B------:R-:W-:Y:S01]  /*0620*/  UIMAD UR7, UR7, UR10, UR9 ;  /* 0x0000000a070772a4 */ /* 0x000fe2000f8e0209 */
[----:B------:R-:W-:Y:S01]  /*0630*/  @!P1 IADD3 R8, PT, PT, R8, 0x1, RZ ;  /* 0x0000000108089810 */ /* 0x000fe20007ffe0ff */
[----:B------:R-:W-:Y:S01]  /*0640*/  UIMAD UR10, UR15, UR14, URZ ;  /* 0x0000000e0f0a72a4 */ /* 0x000fe2000f8e02ff */
[----:B------:R-:W-:Y:S01]  /*0650*/  ISETP.GE.U32.AND P0, PT, R9, R4, PT ;  /* 0x000000040900720c */ /* 0x000fe20003f06070 */
[----:B------:R-:W-:Y:S01]  /*0660*/  USHF.L.U32 UR7, UR7, 0x4, URZ ;  /* 0x0000000407077899 */ /* 0x000fe200080006ff */
[----:B-1----:R-:W-:Y:S01]  /*0670*/  IADD3 R6, PT, PT, RZ, -R7, RZ ;  /* 0x80000007ff067210 */ /* 0x002fe20007ffe0ff */
[----:B------:R-:W-:Y:S01]  /*0680*/  UIMAD.WIDE.U32 UR4, UR5, UR11, URZ ;  /* 0x0000000b050472a5 */ /* 0x000fe2000f8e00ff */
[----:B------:R-:W1:Y:S02]  /*0690*/  LDCU.64 UR14, c[0x0][0x3b0] ;  /* 0x00007600ff0e77ac */ /* 0x000e640008000a00 */
[----:B------:R-:W-:Y:S01]  /*06a0*/  MOV R4, R6 ;  /* 0x0000000600047202 */ /* 0x000fe20000000f00 */
[----:B------:R-:W-:Y:S01]  /*06b0*/  HFMA2 R6, -RZ, RZ, 0, 0 ;  /* 0x00000000ff067431 */ /* 0x000fe200000001ff */
[----:B------:R-:W-:Y:S01]  /*06c0*/  MOV R3, UR7 ;  /* 0x0000000700037c02 */ /* 0x000fe20008000f00 */
[----:B------:R-:W-:-:S02]  /*06d0*/  UIADD3 UR9, UPT, UPT, -UR5, URZ, URZ ;  /* 0x000000ff05097290 */ /* 0x000fc4000fffe1ff */
[----:B------:R-:W-:Y:S01]  /*06e0*/  IMAD R9, R4, R5, RZ ;  /* 0x0000000504097224 */ /* 0x000fe200078e02ff */
[----:B------:R-:W-:Y:S01]  /*06f0*/  IABS R4, R0 ;  /* 0x0000000000047213 */ /* 0x000fe20000000000 */
[----:B------:R-:W-:Y:S01]  /*0700*/  UIMAD UR9, UR18, UR9, UR11 ;  /* 0x00000009120972a4 */ /* 0x000fe2000f8e020b */
[----:B------:R-:W-:Y:S01]  /*0710*/  IABS R3, R3 ;  /* 0x0000000300037213 */ /* 0x000fe20000000000 */
[----:B------:R-:W-:Y:S01]  /*0720*/  UIMAD UR11, UR16, UR16, URZ ;  /* 0x00000010100b72a4 */ /* 0x000fe2000f8e02ff */
[----:B------:R-:W-:Y:S01]  /*0730*/  @P0 IADD3 R8, PT, PT, R8, 0x1, RZ ;  /* 0x0000000108080810 */ /* 0x000fe20007ffe0ff */
[----:B------:R-:W-:Y:S01]  /*0740*/  IMAD.HI.U32 R6, R7, R9, R6 ;  /* 0x0000000907067227 */ /* 0x000fe200078e0006 */
[----:B------:R-:W-:Y:S01]  /*0750*/  IADD3 R4, PT, PT, RZ, -R4, RZ ;  /* 0x80000004ff047210 */ /* 0x000fe20007ffe0ff */
[----:B------:R-:W-:Y:S01]  /*0760*/  UISETP.GT.U32.AND UP2, UPT, UR18, UR9, UPT ;  /* 0x000000091200728c */ /* 0x000fe2000bf44070 */
[----:B------:R-:W-:Y:S02]  /*0770*/  ISETP.GE.AND P0, PT, R2, RZ, PT ;  /* 0x000000ff0200720c */ /* 0x000fe40003f06270 */
[----:B------:R-:W-:Y:S01]  /*0780*/  R2UR UR4, R8 ;  /* 0x00000000080472ca */ /* 0x000fe200000e0000 */
[----:B------:R-:W-:Y:S01]  /*0790*/  IMAD.HI.U32 R6, R6, R3, RZ ;  /* 0x0000000306067227 */ /* 0x000fe200078e00ff */
[----:B------:R-:W-:-:S02]  /*07a0*/  MOV R2, R4 ;  /* 0x0000000400027202 */ /* 0x000fc40000000f00 */
[----:B------:R-:W-:Y:S02]  /*07b0*/  CS2R R8, SRZ ;  /* 0x0000000000087805 */ /* 0x000fe4000001ff00 */
[----:B0-----:R-:W-:Y:S02]  /*07c0*/  LEA R11, R10, R17, 0x5 ;  /* 0x000000110a0b7211 */ /* 0x001fe400078e28ff */
[----:B------:R-:W-:Y:S01]  /*07d0*/  LOP3.LUT R4, R17, 0xf, RZ, 0xc0, !PT ;  /* 0x0000000f11047812 */ /* 0x000fe200078ec0ff */
[----:B------:R-:W-:Y:S01]  /*07e0*/  IMAD R2, R6, R2, R3 ;  /* 0x0000000206027224 */ /* 0x000fe200078e0203 */
[----:B------:R-:W-:Y:S01]  /*07f0*/  @!UP2 UIADD3 UR9, UPT, UPT, UR9, -UR18, URZ ;  /* 0x800000120909a290 */ /* 0x000fe2000fffe0ff */
[----:B------:R-:W-:Y:S01]  /*0800*/  SHF.R.U32.HI R3, RZ, 0x4, R11 ;  /* 0x00000004ff037819 */ /* 0x000fe2000001160b */
[----:B------:R-:W-:Y:S02]  /*0810*/  @!UP2 UIADD3 UR5, UPT, UPT, UR5, 0x1, URZ ;  /* 0x000000010505a890 */ /* 0x000fe4000fffe0ff */
[----:B------:R-:W-:Y:S01]  /*0820*/  ISETP.GT.U32.AND P3, PT, R5, R2, PT ;  /* 0x000000020500720c */ /* 0x000fe20003f64070 */
[----:B------:R-:W-:Y:S01]  /*0830*/  UISETP.GE.U32.AND UP3, UPT, UR9, UR18, UPT ;  /* 0x000000120900728c */ /* 0x000fe2000bf66070 */
[----:B------:R-:W-:Y:S01]  /*0840*/  @!P0 IADD3 R7, PT, PT, RZ, -UR4, RZ ;  /* 0x80000004ff078c10 */ /* 0x000fe2000fffe0ff */
[----:B------:R-:W-:Y:S01]  /*0850*/  ULOP3.LUT UR9, UR8, UR13, URZ, 0x3c, !UPT ;  /* 0x0000000d08097292 */ /* 0x000fe2000f8e3cff */
[----:B------:R-:W-:Y:S01]  /*0860*/  IMAD R3, R3, UR12, R4 ;  /* 0x0000000c03037c24 */ /* 0x000fe2000f8e0204 */
[----:B------:R-:W-:-:S02]  /*0870*/  LOP3.LUT R4, R0, UR7, RZ, 0x3c, !PT ;  /* 0x0000000700047c12 */ /* 0x000fc4000f8e3cff */
[----:B------:R-:W-:Y:S01]  /*0880*/  @!P0 R2UR UR4, R7 ;  /* 0x00000000070482ca */ /* 0x000fe200000e0000 */
[----:B------:R-:W-:Y:S01]  /*0890*/  UISETP.GE.AND UP2, UPT, UR9, URZ, UPT ;  /* 0x000000ff0900728c */ /* 0x000fe2000bf46270 */
[----:B------:R-:W-:Y:S01]  /*08a0*/  ISETP.GE.AND P1, PT, R4, RZ, PT ;  /* 0x000000ff0400720c */ /* 0x000fe20003f26270 */
[----:B------:R-:W-:Y:S01]  /*08b0*/  @!UP1 UIMAD UR9, UR11, UR12, URZ ;  /* 0x0000000c0b0992a4 */ /* 0x000fe2000f8e02ff */
[----:B------:R-:W-:Y:S01]  /*08c0*/  PLOP3.LUT P0, PT, PT, PT, UP1, 0x80, 0x8 ;  /* 0x000000000008781c */ /* 0x000fe20003f0f018 */
[----:B------:R-:W-:Y:S01]  /*08d0*/  @UP3 UIADD3 UR5, UPT, UPT, UR5, 0x1, URZ ;  /* 0x0000000105053890 */ /* 0x000fe2000fffe0ff */
[-C--:B------:R-:W-:Y:S01]  /*08e0*/  @!P3 IADD3 R2, PT, PT, R2, -R5.reuse, RZ ;  /* 0x800000050202b210 */ /* 0x080fe20007ffe0ff */
[----:B------:R-:W-:Y:S01]  /*08f0*/  UISETP.NE.AND UP3, UPT, UR13, URZ, UPT ;  /* 0x000000ff0d00728c */ /* 0x000fe2000bf65270 */
[----:B------:R-:W-:Y:S02]  /*0900*/  @!P3 IADD3 R6, PT, PT, R6, 0x1, RZ ;  /* 0x000000010606b810 */ /* 0x000fe40007ffe0ff */
[----:B------:R-:W-:-:S02]  /*0910*/  ISETP.GE.U32.AND P2, PT, R2, R5, PT ;  /* 0x000000050200720c */ /* 0x000fc40003f46070 */
[----:B------:R-:W-:Y:S01]  /*0920*/  ISETP.NE.AND P3, PT, R0, RZ, PT ;  /* 0x000000ff0000720c */ /* 0x000fe20003f65270 */
[----:B------:R-:W-:Y:S01]  /*0930*/  USEL UR12, UR6, UR4, !UP0 ;  /* 0x00000004060c7287 */ /* 0x000fe2000c000000 */
[----:B------:R-:W-:Y:S01]  /*0940*/  IADD3 R3, PT, PT, R3, UR7, RZ ;  /* 0x0000000703037c10 */ /* 0x000fe2000fffe0ff */
[----:B------:R-:W-:Y:S02]  /*0950*/  @!UP2 UIADD3 UR5, UPT, UPT, -UR5, URZ, URZ ;  /* 0x000000ff0505a290 */ /* 0x000fe4000fffe1ff */
[----:B------:R-:W-:Y:S02]  /*0960*/  @!UP1 UIMAD UR9, UR12, UR9, URZ ;  /* 0x000000090c0992a4 */ /* 0x000fe4000f8e02ff */
[----:B------:R-:W-:Y:S01]  /*0970*/  UISETP.GE.AND UP0, UPT, UR12, 0x1, UPT ;  /* 0x000000010c00788c */ /* 0x000fe2000bf06270 */
[----:B------:R-:W-:Y:S01]  /*0980*/  IMAD.WIDE R18, R3, 0x4, R18 ;  /* 0x0000000403127825 */ /* 0x000fe200078e0212 */
[----:B------:R-:W-:Y:S01]  /*0990*/  @!UP1 UIMAD UR9, UR8, UR9, URZ ;  /* 0x00000009080992a4 */ /* 0x000fe2000f8e02ff */
[----:B------:R-:W-:Y:S01]  /*09a0*/  IADD3 R3, PT, PT, R10, UR7, RZ ;  /* 0x000000070a037c10 */ /* 0x000fe2000fffe0ff */
[----:B------:R-:W-:Y:S01]  /*09b0*/  @!UP3 ULOP3.LUT UR5, URZ, UR13, URZ, 0x33, !UPT ;  /* 0x0000000dff05b292 */ /* 0x000fe2000f8e33ff */
[----:B------:R-:W-:Y:S01]  /*09c0*/  @P2 IADD3 R6, PT, PT, R6, 0x1, RZ ;  /* 0x0000000106062810 */ /* 0x000fe20007ffe0ff */
[----:B-1----:R-:W-:-:S02]  /*09d0*/  UIMAD UR4, UR13, UR15, URZ ;  /* 0x0000000f0d0472a4 */ /* 0x002fc4000f8e02ff */
[----:B------:R-:W-:Y:S01]  /*09e0*/  UIADD3 UR6, UPT, UPT, -UR5, URZ, URZ ;  /* 0x000000ff05067290 */ /* 0x000fe2000fffe1ff */
[----:B------:R-:W-:Y:S02]  /*09f0*/  MOV R16, R6 ;  /* 0x0000000600107202 */ /* 0x000fe40000000f00 */
[----:B------:R-:W-:Y:S02]  /*0a00*/  CS2R R6, SRZ ;  /* 0x0000000000067805 */ /* 0x000fe4000001ff00 */
[----:B------:R-:W-:Y:S01]  /*0a10*/  MOV R5, UR9 ;  /* 0x0000000900057c02 */ /* 0x000fe20008000f00 */
[----:B------:R-:W-:Y:S01]  /*0a20*/  UIMAD UR8, UR13, UR6, UR8 ;  /* 0x000000060d0872a4 */ /* 0x000fe2000f8e0208 */
[----:B------:R-:W-:Y:S01]  /*0a30*/  @!P1 IADD3 R16, PT, PT, -R16, RZ, RZ ;  /* 0x000000ff10109210 */ /* 0x000fe20007ffe1ff */
[----:B------:R-:W-:Y:S01]  /*0a40*/  IMAD R12, R3, UR4, R12 ;  /* 0x00000004030c7c24 */ /* 0x000fe2000f8e020c */
[----:B------:R-:W-:Y:S01]  /*0a50*/  @!P3 LOP3.LUT R16, RZ, R0, RZ, 0x33, !PT ;  /* 0x00000000ff10b212 */ /* 0x000fe200078e33ff */
[----:B------:R-:W-:Y:S01]  /*0a60*/  @!P0 IMAD.WIDE R18, R5, 0x4, R18 ;  /* 0x0000000405128825 */ /* 0x000fe200078e0212 */
[----:B------:R-:W-:-:S02]  /*0a70*/  MOV R0, RZ ;  /* 0x000000ff00007202 */ /* 0x000fc40000000f00 */
[----:B------:R-:W-:Y:S02]  /*0a80*/  CS2R R2, SRZ ;  /* 0x0000000000027805 */ /* 0x000fe4000001ff00 */
[----:B------:R-:W-:Y:S01]  /*0a90*/  CS2R R4, SRZ ;  /* 0x0000000000047805 */ /* 0x000fe2000001ff00 */
[----:B------:R-:W-:Y:S02]  /*0aa0*/  UIMAD UR9, UR5, UR14, UR17 ;  /* 0x0000000e050972a4 */ /* 0x000fe4000f8e0211 */
        /* <DEDUP_REMOVED lines=15> */
.L_x_722:
[----:B------:R-:W1:Y:S02]  /*0ba0*/  LDCU UR5, c[0x0][0x3a8] ;  /* 0x00007500ff0577ac */ /* 0x000e640008000800 */
[----:B-1----:R-:W-:-:S09]  /*0bb0*/  UISETP.NE.AND UP0, UPT, UR5, URZ, UPT ;  /* 0x000000ff0500728c */ /* 0x002fd2000bf05270 */
[----:B------:R-:W-:Y:S05]  /*0bc0*/  BRA.U !UP0, `(.L_x_715) ;  /* 0x0000001508447547 */ /* 0x000fea000b800000 */
[----:B------:R-:W1:Y:S01]  /*0bd0*/  S2UR UR13, SR_CgaCtaId ;  /* 0x00000000000d79c3 */ /* 0x000e620000008800 */
[----:B------:R-:W2:Y:S01]  /*0be0*/  LDCU UR5, c[0x0][0x39c] ;  /* 0x00007380ff0577ac */ /* 0x000ea20008000800 */
[----:B------:R-:W-:Y:S02]  /*0bf0*/  SHF.R.U32.HI R23, RZ, 0x4, R11 ;  /* 0x00000004ff177819 */ /* 0x000fe4000001160b */
        /* <DEDUP_REMOVED lines=12> */
.L_x_721:
        /* <DEDUP_REMOVED lines=13> */
[----:B------:R-:W-:Y:S01]  /*0d90*/  SHF.L.U32 R34, R11, 0x2, RZ ;  /* 0x000000020b227819 */ /* 0x000fe200000006ff */
[----:B------:R-:W1:Y:S03]  /*0da0*/  S2R R31, SR_TID.X ;  /* 0x00000000001f7919 */ /* 0x000e660000002100 */
[----:B------:R-:W-:Y:S01]  /*0db0*/  LOP3.LUT R34, R34, 0x3ffc0, RZ, 0xc0, !PT ;  /* 0x0003ffc022227812 */ /* 0x000fe200078ec0ff */
[----:B0-----:R-:W-:Y:S01]  /*0dc0*/  ULEA UR13, UR14, UR13, 0x18 ;  /* 0x0000000d0e0d7291 */ /* 0x001fe2000f8ec0ff */
[----:B-1----:R-:W-:-:S04]  /*0dd0*/  SHF.L.U32 R31, R31, 0x2, RZ ;  /* 0x000000021f1f7819 */ /* 0x002fc800000006ff */
[----:B------:R-:W-:-:S04]  /*0de0*/  LOP3.LUT R31, R31, 0x3c, RZ, 0xc0, !PT ;  /* 0x0000003c1f1f7812 */ /* 0x000fc800078ec0ff */
[----:B------:R-:W-:-:S05]  /*0df0*/  IADD3 R31, PT, PT, R34, UR13, R31 ;  /* 0x0000000d221f7c10 */ /* 0x000fca000fffe01f */
[----:B--2---:R0:W-:Y:S04]  /*0e00*/  @!P0 STS [R31], R32 ;  /* 0x000000201f008388 */ /* 0x0041e80000000800 */
[----:B---3--:R0:W-:Y:S04]  /*0e10*/  @!P0 STS [R31+0x100], R20 ;  /* 0x000100141f008388 */ /* 0x0081e80000000800 */
[----:B------:R0:W-:Y:S04]  /*0e20*/  @P0 STS [R31], RZ ;  /* 0x000000ff1f000388 */ /* 0x0001e80000000800 */
[----:B------:R0:W-:Y:S02]  /*0e30*/  @P0 STS [R31+0x100], RZ ;  /* 0x000100ff1f000388 */ /* 0x0001e40000000800 */
.L_x_717:
[----:B------:R-:W-:Y:S05]  /*0e40*/  BSYNC.RECONVERGENT B0 ;  /* 0x0000000000007941 */ /* 0x000fea0003800200 */
.L_x_716:
        /* <DEDUP_REMOVED lines=87> */
.L_x_720:
        /* <DEDUP_REMOVED lines=8> */
.L_x_719:
[----:B------:R-:W-:Y:S05]  /*1440*/  BSYNC.RECONVERGENT B0 ;  /* 0x0000000000007941 */ /* 0x000fea0003800200 */
.L_x_718:
        /* <DEDUP_REMOVED lines=21> */
[-C--:B------:R-:W-:Y:S01]  /*15a0*/  FFMA R3, R32, R33.reuse, R3 ;  /* 0x0000002120037223 */ /* 0x080fe20000000003 */
[----:B------:R-:W-:Y:S01]  /*15b0*/  FFMA R2, R31, R33, R2 ;  /* 0x000000211f027223 */ /* 0x000fe20000000002 */
[-C--:B-1----:R-:W-:Y:S01]  /*15c0*/  FFMA R33, R20, R35.reuse, R0 ;  /* 0x0000002314217223 */ /* 0x082fe20000000000 */
[-C--:B------:R-:W-:Y:S01]  /*15d0*/  FFMA R24, R21, R35.reuse, R24 ;  /* 0x0000002315187223 */ /* 0x080fe20000000018 */
[-C--:B------:R-:W-:Y:S01]  /*15e0*/  FFMA R25, R32, R35.reuse, R25 ;  /* 0x0000002320197223 */ /* 0x080fe20000000019 */
[----:B------:R-:W-:Y:S01]  /*15f0*/  FFMA R26, R31, R35, R26 ;  /* 0x000000231f1a7223 */ /* 0x000fe2000000001a */
        /* <DEDUP_REMOVED lines=161> */
[-C--:B------:R-:W-:Y:S01]  /*2010*/  FFMA R26, R31, R35.reuse, R26 ;  /* 0x000000231f1a7223 */ /* 0x080fe2000000001a */
[----:B------:R-:W0:Y:S01]  /*2020*/  LDS R34, [R22+0x1f0] ;  /* 0x0001f00016227984 */ /* 0x000e220000000800 */
[-C--:B----4-:R-:W-:Y:S01]  /*2030*/  FFMA R5, R32, R0.reuse, R5 ;  /* 0x0000000020057223 */ /* 0x090fe20000000005 */
        /* <DEDUP_REMOVED lines=10> */
.L_x_715:
[----:B------:R-:W-:-:S04]  /*20e0*/  UIADD3 UR4, UPT, UPT, UR4, 0x2, URZ ;  /* 0x0000000204047890 */ /* 0x000fc8000fffe0ff */
[----:B------:R-:W-:-:S09]  /*20f0*/  UISETP.GE.AND UP0, UPT, UR4, UR12, UPT ;  /* 0x0000000c0400728c */ /* 0x000fd2000bf06270 */
[----:B------:R-:W-:Y:S05]  /*2100*/  BRA.U !UP0, `(.L_x_722) ;  /* 0xffffffe908a47547 */ /* 0x000fea000b83ffff */
.L_x_714:
        /* <DEDUP_REMOVED lines=18> */
[----:B------:R-:W-:Y:S02]  /*2230*/  IMAD R13, R10, 0xc, RZ ;  /* 0x0000000c0a0d7824 */ /* 0x000fe400078e02ff */
        /* <DEDUP_REMOVED lines=8> */
[----:B------:R-:W-:Y:S02]  /*22c0*/  FMUL R27, R27, UR4 ;  /* 0x000000041b1b7c20 */ /* 0x000fe40008400000 */
[----:B0-----:R1:W-:Y:S04]  /*22d0*/  STG.E desc[UR16][R16.64], R9 ;  /* 0x0000000910007986 */ /* 0x0013e8000c101910 */
[----:B------:R1:W-:Y:S04]  /*22e0*/  STG.E desc[UR16][R14.64], R5 ;  /* 0x000000050e007986 */ /* 0x0003e8000c101910 */
[----:B------:R1:W-:Y:S04]  /*22f0*/  STG.E desc[UR16][R10.64], R19 ;  /* 0x000000130a007986 */ /* 0x0003e8000c101910 */
[----:B------:R1:W-:Y:S02]  /*2300*/  STG.E desc[UR16][R12.64], R27 ;  /* 0x0000001b0c007986 */ /* 0x0003e4000c101910 */
.L_x_724:
[----:B0-----:R-:W-:Y:S05]  /*2310*/  BSYNC.RECONVERGENT B0 ;  /* 0x0000000000007941 */ /* 0x001fea0003800200 */
.L_x_723:
[----:B------:R-:W-:Y:S04]  /*2320*/  BSSY.RECONVERGENT B0, `(.L_x_725) ;  /* 0x000000b000007945 */ /* 0x000fe80003800200 */
[----:B------:R-:W-:Y:S05]  /*2330*/  @P1 BRA `(.L_x_726) ;  /* 0x0000000000241947 */ /* 0x000fea0003800000 */
[----:B------:R-:W1:Y:S02]  /*2340*/  LDCU UR4, c[0x0][0x3cc] ;  /* 0x00007980ff0477ac */ /* 0x000e640008000800 */
[----:B-1----:R-:W-:Y:S01]  /*2350*/  FMUL R5, R8, UR4 ;  /* 0x0000000408057c20 */ /* 0x002fe20008400000 */
[----:B------:R-:W-:Y:S01]  /*2360*/  FMUL R9, R4, UR4 ;  /* 0x0000000404097c20 */ /* 0x000fe20008400000 */
[----:B------:R-:W-:Y:S01]  /*2370*/  FMUL R19, R24, UR4 ;  /* 0x0000000418137c20 */ /* 0x000fe20008400000 */
[----:B------:R-:W-:Y:S02]  /*2380*/  FMUL R29, R29, UR4 ;  /* 0x000000041d1d7c20 */ /* 0x000fe40008400000 */
[----:B------:R0:W-:Y:S04]  /*2390*/  STG.E desc[UR16][R16.64+0x80], R5 ;  /* 0x0000800510007986 */ /* 0x0001e8000c101910 */
[----:B------:R0:W-:Y:S04]  /*23a0*/  STG.E desc[UR16][R14.64+0x80], R9 ;  /* 0x000080090e007986 */ /* 0x0001e8000c101910 */
[----:B------:R0:W-:Y:S04]  /*23b0*/  STG.E desc[UR16][R10.64+0x80], R19 ;  /* 0x000080130a007986 */ /* 0x0001e8000c101910 */
[----:B------:R0:W-:Y:S02]  /*23c0*/  STG.E desc[UR16][R12.64+0x80], R29 ;  /* 0x0000801d0c007986 */ /* 0x0001e4000c101910 */
.L_x_726:
[----:B------:R-:W-:Y:S05]  /*23d0*/  BSYNC.RECONVERGENT B0 ;  /* 0x0000000000007941 */ /* 0x000fea0003800200 */
.L_x_725:
[----:B------:R-:W-:Y:S04]  /*23e0*/  BSSY.RECONVERGENT B0, `(.L_x_727) ;  /* 0x000000b000007945 */ /* 0x000fe80003800200 */
[----:B------:R-:W-:Y:S05]  /*23f0*/  @P2 BRA `(.L_x_728) ;  /* 0x0000000000242947 */ /* 0x000fea0003800000 */
[----:B------:R-:W2:Y:S02]  /*2400*/  LDCU UR4, c[0x0][0x3cc] ;  /* 0x00007980ff0477ac */ /* 0x000ea40008000800 */
[----:B--2---:R-:W-:Y:S01]  /*2410*/  FMUL R7, R7, UR4 ;  /* 0x0000000407077c20 */ /* 0x004fe20008400000 */
[----:B------:R-:W-:Y:S01]  /*2420*/  FMUL R3, R3, UR4 ;  /* 0x0000000403037c20 */ /* 0x000fe20008400000 */
[----:B------:R-:W-:Y:S01]  /*2430*/  FMUL R25, R25, UR4 ;  /* 0x0000000419197c20 */ /* 0x000fe20008400000 */
[----:B01----:R-:W-:Y:S02]  /*2440*/  FMUL R5, R30, UR4 ;  /* 0x000000041e057c20 */ /* 0x003fe40008400000 */
[----:B------:R2:W-:Y:S04]  /*2450*/  STG.E desc[UR16][R16.64+0x100], R7 ;  /* 0x0001000710007986 */ /* 0x0005e8000c101910 */
[----:B------:R2:W-:Y:S04]  /*2460*/  STG.E desc[UR16][R14.64+0x100], R3 ;  /* 0x000100030e007986 */ /* 0x0005e8000c101910 */
[----:B------:R2:W-:Y:S04]  /*2470*/  STG.E desc[UR16][R10.64+0x100], R25 ;  /* 0x000100190a007986 */ /* 0x0005e8000c101910 */
[----:B------:R2:W-:Y:S02]  /*2480*/  STG.E desc[UR16][R12.64+0x100], R5 ;  /* 0x000100050c007986 */ /* 0x0005e4000c101910 */
.L_x_728:
[----:B------:R-:W-:Y:S05]  /*2490*/  BSYNC.RECONVERGENT B0 ;  /* 0x0000000000007941 */ /* 0x000fea0003800200 */
.L_x_727:
[----:B------:R-:W-:Y:S05]  /*24a0*/  @P3 EXIT ;  /* 0x000000000000394d */ /* 0x000fea0003800000 */
[----:B------:R-:W2:Y:S02]  /*24b0*/  LDCU UR4, c[0x0][0x3cc] ;  /* 0x00007980ff0477ac */ /* 0x000ea40008000800 */
[----:B--2---:R-:W-:Y:S01]  /*24c0*/  FMUL R3, R6, UR4 ;  /* 0x0000000406037c20 */ /* 0x004fe20008400000 */
[----:B01----:R-:W-:Y:S01]  /*24d0*/  FMUL R5, R2, UR4 ;  /* 0x0000000402057c20 */ /* 0x003fe20008400000 */
[----:B------:R-:W-:Y:S01]  /*24e0*/  FMUL R7, R26, UR4 ;  /* 0x000000041a077c20 */ /* 0x000fe20008400000 */
[----:B------:R-:W-:Y:S02]  /*24f0*/  FMUL R9, R28, UR4 ;  /* 0x000000041c097c20 */ /* 0x000fe40008400000 */
[----:B------:R-:W-:Y:S04]  /*2500*/  STG.E desc[UR16][R16.64+0x180], R3 ;  /* 0x0001800310007986 */ /* 0x000fe8000c101910 */
[----:B------:R-:W-:Y:S04]  /*2510*/  STG.E desc[UR16][R14.64+0x180], R5 ;  /* 0x000180050e007986 */ /* 0x000fe8000c101910 */
[----:B------:R-:W-:Y:S04]  /*2520*/  STG.E desc[UR16][R10.64+0x180], R7 ;  /* 0x000180070a007986 */ /* 0x000fe8000c101910 */
[----:B------:R-:W-:Y:S01]  /*2530*/  STG.E desc[UR16][R12.64+0x180], R9 ;  /* 0x000180090c007986 */ /* 0x000fe2000c101910 */
[----:B------:R-:W-:Y:S05]  /*2540*/  EXIT ;  /* 0x000000000000794d */ /* 0x000fea0003800000 */
.L_x_729:
        /* <DEDUP_REMOVED lines=11> */
.L_x_1087:


//--------------------- .text._Z21filterActs_YxX_sparseILi4ELi32ELi4ELi8ELi2ELb0ELb1EEvPfS0_S0_iiiiiiiiiiiiffi --------------------------
	.section	.text._Z21filterActs_YxX_sparseILi4ELi32ELi4ELi8ELi2ELb0ELb1EEvPfS0_S0_iiiiiiiiiiiiffi,"ax",@progbits
	.align	128
        .global         _Z21filterActs_YxX_sparseILi4ELi32ELi4ELi8ELi2ELb0ELb1EEvPfS0_S0_iiiiiiiiiiiiffi
        .type           _Z21filterActs_YxX_sparseILi4ELi32ELi4ELi8ELi2ELb0ELb1EEvPfS0_S0_iiiiiiiiiiiiffi,@function
        .size           _Z21filterActs_YxX_sparseILi4ELi32ELi4ELi8ELi2ELb0ELb1EEvPfS0_S0_iiiiiiiiiiiiffi,(.L_x_1088 - _Z21filterActs_YxX_sparseILi4ELi32ELi4ELi8ELi2ELb0ELb1EEvPfS0_S0_iiiiiiiiiiiiffi)
        .other          _Z21filterActs_YxX_sparseILi4ELi32ELi4ELi8ELi2ELb0ELb1EEvPfS0_S0_iiiiiiiiiiiiffi,@"STO_CUDA_ENTRY STV_DEFAULT"
_Z21filterActs_YxX_sparseILi4ELi32ELi4ELi8ELi2ELb0ELb1EEvPfS0_S0_iiiiiiiiiiiiffi:
.text._Z21filterActs_YxX_sparseILi4ELi32ELi4ELi8ELi2ELb0ELb1EEvPfS0_S0_iiiiiiiiiiiiffi:
        /* <DEDUP_REMOVED lines=193> */
.L_x_738:
        /* <DEDUP_REMOVED lines=18> */
.L_x_737:
        /* <DEDUP_REMOVED lines=23> */
.L_x_733:
[----:B------:R-:W-:Y:S05]  /*0ea0*/  BSYNC.RECONVERGENT B0 ;  /* 0x0000000000007941 */ /* 0x000fea0003800200 */
.L_x_732:
        /* <DEDUP_REMOVED lines=87> */
.L_x_736:
        /* <DEDUP_REMOVED lines=8> */
.L_x_735:
[----:B------:R-:W-:Y:S05]  /*14a0*/  BSYNC.RECONVERGENT B0 ;  /* 0x0000000000007941 */ /* 0x000fea0003800200 */
.L_x_734:
        /* <DEDUP_REMOVED lines=361> */
.L_x_731:
[----:B------:R-:W-:-:S04]  /*2b40*/  UIADD3 UR4, UPT, UPT, UR4, 0x2, URZ ;  /* 0x0000000204047890 */ /* 0x000fc8000fffe0ff */
[----:B------:R-:W-:-:S09]  /*2b50*/  UISETP.GE.AND UP0, UPT, UR4, UR13, UPT ;  /* 0x0000000d0400728c */ /* 0x000fd2000bf06270 */
[----:B------:R-:W-:Y:S05]  /*2b60*/  BRA.U !UP0, `(.L_x_738) ;  /* 0xffffffe108287547 */ /* 0x000fea000b83ffff */
.L_x_730:
        /* <DEDUP_REMOVED lines=48> */
.L_x_740:
[----:B0-----:R-:W-:Y:S05]  /*2e70*/  BSYNC.RECONVERGENT B0 ;  /* 0x0000000000007941 */ /* 0x001fea0003800200 */
.L_x_739:
[----:B------:R-:W-:Y:S04]  /*2e80*/  BSSY.RECONVERGENT B0, `(.L_x_741) ;  /* 0x0000013000007945 */ /* 0x000fe80003800200 */
[----:B------:R-:W-:Y:S05]  /*2e90*/  @P1 BRA `(.L_x_742) ;  /* 0x0000000000441947 */ /* 0x000fea0003800000 */
[----:B------:R-:W1:Y:S02]  /*2ea0*/  LDCU UR4, c[0x0][0x3cc] ;  /* 0x00007980ff0477ac */ /* 0x000e640008000800 */
[----:B-1----:R-:W-:Y:S01]  /*2eb0*/  FMUL R5, R24, UR4 ;  /* 0x0000000418057c20 */ /* 0x002fe20008400000 */
        /* <DEDUP_REMOVED lines=15> */
.L_x_742:
[----:B------:R-:W-:Y:S05]  /*2fb0*/  BSYNC.RECONVERGENT B0 ;  /* 0x0000000000007941 */ /* 0x000fea0003800200 */
.L_x_741:
[----:B------:R-:W-:Y:S04]  /*2fc0*/  BSSY.RECONVERGENT B0, `(.L_x_743) ;  /* 0x0000013000007945 */ /* 0x000fe80003800200 */
[----:B------:R-:W-:Y:S05]  /*2fd0*/  @P2 BRA `(.L_x_744) ;  /* 0x0000000000442947 */ /* 0x000fea0003800000 */
[----:B------:R-:W2:Y:S02]  /*2fe0*/  LDCU UR4, c[0x0][0x3cc] ;  /* 0x00007980ff0477ac */ /* 0x000ea40008000800 */
[----:B--2---:R-:W-:Y:S01]  /*2ff0*/  FMUL R23, R23, UR4 ;  /* 0x0000000417177c20 */ /* 0x004fe20008400000 */
[----:B------:R-:W-:Y:S01]  /*3000*/  FMUL R19, R19, UR4 ;  /* 0x0000000413137c20 */ /* 0x000fe20008400000 */
[----:B------:R-:W-:Y:S01]  /*3010*/  FMUL R15, R15, UR4 ;  /* 0x000000040f0f7c20 */ /* 0x000fe20008400000 */
[----:B------:R-:W-:Y:S01]  /*3020*/  FMUL R11, R11, UR4 ;  /* 0x000000040b0b7c20 */ /* 0x000fe20008400000 */
[----:B------:R-:W-:Y:S01]  /*3030*/  FMUL R7, R7, UR4 ;  /* 0x0000000407077c20 */ /* 0x000fe20008400000 */
[----:B------:R2:W-:Y:S01]  /*3040*/  STG.E desc[UR16][R48.64+0x100], R23 ;  /* 0x0001001730007986 */ /* 0x0005e2000c101910 */
[----:B------:R-:W-:Y:S01]  /*3050*/  FMUL R3, R3, UR4 ;  /* 0x0000000403037c20 */ /* 0x000fe20008400000 */
[----:B------:R-:W-:Y:S01]  /*3060*/  FMUL R41, R41, UR4 ;  /* 0x0000000429297c20 */ /* 0x000fe20008400000 */
[----:B01----:R-:W-:Y:S01]  /*3070*/  FMUL R5, R46, UR4 ;  /* 0x000000042e057c20 */ /* 0x003fe20008400000 */
[----:B------:R2:W-:Y:S04]  /*3080*/  STG.E desc[UR16][R38.64+0x100], R19 ;  /* 0x0001001326007986 */ /* 0x0005e8000c101910 */
[----:B------:R2:W-:Y:S04]  /*3090*/  STG.E desc[UR16][R36.64+0x100], R15 ;  /* 0x0001000f24007986 */ /* 0x0005e8000c101910 */
[----:B------:R2:W-:Y:S04]  /*30a0*/  STG.E desc[UR16][R34.64+0x100], R11 ;  /* 0x0001000b22007986 */ /* 0x0005e8000c101910 */
[----:B------:R2:W-:Y:S04]  /*30b0*/  STG.E desc[UR16][R32.64+0x100], R7 ;  /* 0x0001000720007986 */ /* 0x0005e8000c101910 */
[----:B------:R2:W-:Y:S04]  /*30c0*/  STG.E desc[UR16][R30.64+0x100], R3 ;  /* 0x000100031e007986 */ /* 0x0005e8000c101910 */
[----:B------:R2:W-:Y:S04]  /*30d0*/  STG.E desc[UR16][R28.64+0x100], R41 ;  /* 0x000100291c007986 */ /* 0x0005e8000c101910 */
[----:B------:R2:W-:Y:S02]  /*30e0*/  STG.E desc[UR16][R26.64+0x100], R5 ;  /* 0x000100051a007986 */ /* 0x0005e4000c101910 */
.L_x_744:
[----:B------:R-:W-:Y:S05]  /*30f0*/  BSYNC.RECONVERGENT B0 ;  /* 0x0000000000007941 */ /* 0x000fea0003800200 */
.L_x_743:
[----:B------:R-:W-:Y:S05]  /*3100*/  @P3 EXIT ;  /* 0x000000000000394d */ /* 0x000fea0003800000 */
[----:B------:R-:W2:Y:S02]  /*3110*/  LDCU UR4, c[0x0][0x3cc] ;  /* 0x00007980ff0477ac */ /* 0x000ea40008000800 */
[----:B--2---:R-:W-:Y:S01]  /*3120*/  FMUL R3, R22, UR4 ;  /* 0x0000000416037c20 */ /* 0x004fe20008400000 */
[----:B01----:R-:W-:Y:S01]  /*3130*/  FMUL R5, R18, UR4 ;  /* 0x0000000412057c20 */ /* 0x003fe20008400000 */
        /* <DEDUP_REMOVED lines=15> */
.L_x_745:
        /* <DEDUP_REMOVED lines=13> */
.L_x_1088:


//--------------------- .text._Z20filterActs_YxX_colorILi4ELi32ELi4ELi4ELi3ELb1ELb0EEvPfS0_S0_iiiiiiiiiiffi --------------------------
	.section	.text._Z20filterActs_YxX_colorILi4ELi32ELi4ELi4ELi3ELb1ELb0EEvPfS0_S0_iiiiiiiiiiffi,"ax",@progbits
	.align	128
        .global         _Z20filterActs_YxX_colorILi4ELi32ELi4ELi4ELi3ELb1ELb0EEvPfS0_S0_iiiiiiiiiiffi
        .type           _Z20filterActs_YxX_colorILi4ELi32ELi4ELi4ELi3ELb1ELb0EEvPfS0_S0_iiiiiiiiiiffi,@function
        .size           _Z20filterActs_YxX_colorILi4ELi32ELi4ELi4ELi3ELb1ELb0EEvPfS0_S0_iiiiiiiiiiffi,(.L_x_1089 - _Z20filterActs_YxX_colorILi4ELi32ELi4ELi4ELi3ELb1ELb0EEvPfS0_S0_iiiiiiiiiiffi)
        .other          _Z20filterActs_YxX_colorILi4ELi32ELi4ELi4ELi3ELb1ELb0EEvPfS0_S0_iiiiiiiiiiffi,@"STO_CUDA_ENTRY STV_DEFAULT"
_Z20filterActs_YxX_colorILi4ELi32ELi4ELi4ELi3ELb1ELb0EEvPfS0_S0_iiiiiiiiiiffi:
.text._Z20filterActs_YxX_colorILi4ELi32ELi4ELi4ELi3ELb1ELb0EEvPfS0_S0_iiiiiiiiiiffi:
[----:B------:R-:W-:Y:S01]  /*0000*/  LDC R1, c[0x0][0x37c] ;  /* 0x0000df00ff017b82 */ /* 0x000fe20000000800 */
[----:B------:R-:W0:Y:S07]  /*0010*/  LDCU UR9, c[0x0][0x39c] ;  /* 0x00007380ff0977ac */ /* 0x000e2e0008000800 */
[----:B------:R-:W1:Y:S01]  /*0020*/  S2UR UR8, SR_CTAID.Y ;  /* 0x00000000000879c3 */ /* 0x000e620000002600 */
[----:B------:R-:W2:Y:S01]  /*0030*/  S2R R3, SR_TID.Y ;  /* 0x0000000000037919 */ /* 0x000ea20000002200 */
[----:B------:R-:W-:Y:S01]  /*0040*/  HFMA2 R25, -RZ, RZ, 0, 0 ;  /* 0x00000000ff197431 */ /* 0x000fe200000001ff */
[----:B------:R-:W3:Y:S01]  /*0050*/  LDCU UR12, c[0x0][0x3c8] ;  /* 0x00007900ff0c77ac */ /* 0x000ee20008000800 */
[----:B------:R-:W-:Y:S01]  /*0060*/  CS2R R22, SRZ ;  /* 0x0000000000167805 */ /* 0x000fe2000001ff00 */
[----:B------:R-:W4:Y:S01]  /*0070*/  S2R R16, SR_TID.X ;  /* 0x0000000000107919 */ /* 0x000f220000002100 */
[----:B------:R-:W-:Y:S01]  /*0080*/  CS2R R10, SRZ ;  /* 0x00000000000a7805 */ /* 0x000fe2000001ff00 */
[----:B------:R-:W5:Y:S01]  /*0090*/  LDCU UR11, c[0x0][0x3a8] ;  /* 0x00007500ff0b77ac */ /* 0x000f620008000800 */
[----:B------:R-:W3:Y:S01]  /*00a0*/  LDC.64 R18, c[0x0][0x388] ;  /* 0x0000e200ff127b82 */ /* 0x000ee20000000a00 */
[----:B------:R-:W1:Y:S01]  /*00b0*/  S2R R21, SR_CTAID.X ;  /* 0x0000000000157919 */ /* 0x000e620000002500 */
[----:B------:R-:W-:Y:S01]  /*00c0*/  CS2R R12, SRZ ;  /* 0x00000000000c7805 */ /* 0x000fe2000001ff00 */
[----:B------:R-:W3:Y:S01]  /*00d0*/  LDCU UR10, c[0x0][0x3b8] ;  /* 0x00007700ff0a77ac */ /* 0x000ee20008000800 */
[----:B------:R-:W-:-:S02]  /*00e0*/  CS2R R8, SRZ ;  /* 0x0000000000087805 */ /* 0x000fc4000001ff00 */
        /* <DEDUP_REMOVED lines=11> */
[----:B------:R-:W0:Y:S01]  /*01a0*/  I2F.U32.RP R0, UR6 ;  /* 0x0000000600007d06 */ /* 0x000e220008209000 */
[----:B----4-:R-:W-:Y:S02]  /*01b0*/  LOP3.LUT R17, R16, 0xf, RZ, 0xc0, !PT ;  /* 0x0000000f10117812 */ /* 0x010fe400078ec0ff */
[----:B-1----:R-:W-:-:S05]  /*01c0*/  LEA R14, R21, R16, 0x7 ;  /* 0x00000010150e7211 */ /* 0x002fca00078e38ff */
[----:B0-----:R-:W0:Y:S02]  /*01d0*/  MUFU.RCP R0, R0 ;  /* 0x0000000000007308 */ /* 0x001e240000001000 */
[----:B0-----:R-:W-:Y:S02]  /*01e0*/  IADD3 R2, PT, PT, R0, 0xffffffe, RZ ;  /* 0x0ffffffe00027810 */ /* 0x001fe40007ffe0ff */
[----:B--2---:R-:W-:-:S04]  /*01f0*/  LEA R0, R3, R16, 0x5 ;  /* 0x0000001003007211 */ /* 0x004fc800078e28ff */
[----:B------:R-:W0:Y:S02]  /*0200*/  F2I.FTZ.U32.TRUNC.NTZ R2, R2 ;  /* 0x0000000200027305 */ /* 0x000e24000021f000 */
[----:B0-----:R-:W-:Y:S02]  /*0210*/  R2UR UR5, R2 ;  /* 0x00000000020572ca */ /* 0x001fe400000e0000 */
[----:B------:R-:W-:-:S05]  /*0220*/  SHF.R.U32.HI R2, RZ, 0x4, R0 ;  /* 0x00000004ff027819 */ /* 0x000fca0000011600 */
[----:B------:R-:W-:-:S06]  /*0230*/  IMAD R4, R2, UR9, R17 ;  /* 0x0000000902047c24 */ /* 0x000fcc000f8e0211 */
[----:B------:R-:W-:-:S04]  /*0240*/  UIMAD UR7, UR7, UR5, URZ ;  /* 0x00000005070772a4 */ /* 0x000fc8000f8e02ff */
[----:B------:R-:W-:-:S04]  /*0250*/  UIMAD.WIDE.U32 UR4, UR5, UR7, UR4 ;  /* 0x00000007050472a5 */ /* 0x000fc8000f8e0004 */
[----:B------:R-:W-:-:S07]  /*0260*/  UIMAD.WIDE.U32 UR4, UR5, UR8, URZ ;  /* 0x00000008050472a5 */ /* 0x000fce000f8e00ff */
        /* <DEDUP_REMOVED lines=22> */
[----:B------:R-:W-:Y:S02]  /*03d0*/  LEA R4, R6, R3, 0x4 ;  /* 0x0000000306047211 */ /* 0x000fe400078e20ff */
[----:B------:R-:W-:Y:S01]  /*03e0*/  CS2R R6, SRZ ;  /* 0x0000000000067805 */ /* 0x000fe2000001ff00 */
[----:B------:R-:W-:Y:S01]  /*03f0*/  IMAD.WIDE R18, R5, 0x4, R18 ;  /* 0x0000000405127825 */ /* 0x000fe200078e0212 */
[----:B------:R-:W-:-:S03]  /*0400*/  MOV R5, UR4 ;  /* 0x0000000400057c02 */ /* 0x000fc60008000f00 */
[----:B------:R-:W-:Y:S01]  /*0410*/  IMAD R15, R4, R15, UR7 ;  /* 0x00000007040f7e24 */ /* 0x000fe2000f8e020f */
[----:B------:R-:W0:Y:S01]  /*0420*/  LDCU UR4, c[0x0][0x398] ;  /* 0x00007300ff0477ac */ /* 0x000e220008000800 */
[----:B------:R-:W-:-:S04]  /*0430*/  @!P0 IMAD.WIDE R18, R5, 0x4, R18 ;  /* 0x0000000405128825 */ /* 0x000fc800078e0212 */
        /* <DEDUP_REMOVED lines=8> */
[----:B------:R-:W-:Y:S01]  /*04c0*/  R2UR UR6, R24 ;  /* 0x00000000180672ca */ /* 0x000fe200000e0000 */
[----:B------:R-:W2:Y:S01]  /*04d0*/  LDCU UR12, c[0x0][0x3ac] ;  /* 0x00007580ff0c77ac */ /* 0x000ea20008000800 */
[----:B------:R-:W3:Y:S01]  /*04e0*/  LDCU UR19, c[0x0][0x39c] ;  /* 0x00007380ff1377ac */ /* 0x000ee20008000800 */
[----:B------:R-:W4:Y:S03]  /*04f0*/  LDCU UR18, c[0x0][0x3bc] ;  /* 0x00007780ff1277ac */ /* 0x000f260008000800 */
        /* <DEDUP_REMOVED lines=8> */
[----:B------:R-:W-:-:S06]  /*0580*/  IMAD R25, R25, R20, RZ ;  /* 0x0000001419197224 */ /* 0x000fcc00078e02ff */
[----:B------:R-:W-:-:S05]  /*0590*/  IMAD.HI.U32 R25, R5, R25, UR4 ;  /* 0x0000000405197e27 */ /* 0x000fca000f8e0019 */
[----:B------:R-:W-:Y:S02]  /*05a0*/  R2UR UR4, R25 ;  /* 0x00000000190472ca */ /* 0x000fe400000e0000 */
[----:B------:R-:W-:-:S11]  /*05b0*/  MOV R25, RZ ;  /* 0x000000ff00197202 */ /* 0x000fd60000000f00 */
        /* <DEDUP_REMOVED lines=10> */
[----:B------:R-:W-:-:S05]  /*0660*/  LEA R21, R2, R21, 0x6 ;  /* 0x0000001502157211 */ /* 0x000fca00078e30ff */
        /* <DEDUP_REMOVED lines=21> */
.L_x_753:
        /* <DEDUP_REMOVED lines=18> */
.L_x_749:
[----:B------:R1:W-:Y:S04]  /*08e0*/  STS [R21], RZ ;  /* 0x000000ff15007388 */ /* 0x0003e80000000800 */
[----:B------:R1:W-:Y:S04]  /*08f0*/  STS [R21+0x100], RZ ;  /* 0x000100ff15007388 */ /* 0x0003e80000000800 */
[----:B------:R1:W-:Y:S02]  /*0900*/  STS [R21+0x200], RZ ;  /* 0x000200ff15007388 */ /* 0x0003e40000000800 */
.L_x_748:
[----:B------:R-:W-:Y:S05]  /*0910*/  BSYNC.RECONVERGENT B0 ;  /* 0x0000000000007941 */ /* 0x000fea0003800200 */
.L_x_747:
        /* <DEDUP_REMOVED lines=43> */
[-C--:B------:R-:W-:Y:S01]  /*0bd0*/  IMAD R24, R27, R5.reuse, R34 ;  /* 0x000000051b187224 */ /* 0x080fe200078e0222 */
[----:B------:R-:W-:Y:S01]  /*0be0*/  SHF.R.S32.HI R27, RZ, 0x1f, R14 ;  /* 0x0000001fff1b7819 */ /* 0x000fe2000001140e */
[----:B------:R-:W-:Y:S01]  /*0bf0*/  IMAD R32, R32, R5, R34 ;  /* 0x0000000520207224 */ /* 0x000fe200078e0222 */
[----:B------:R-:W-:-:S04]  /*0c00*/  IADD3 R5, P0, PT, R14, R4, RZ ;  /* 0x000000040e057210 */ /* 0x000fc80007f1e0ff */
[----:B------:R-:W-:Y:S02]  /*0c10*/  LEA.HI.X.SX32 R34, R4, R27, 0x1, P0 ;  /* 0x0000001b04227211 */ /* 0x000fe400000f0eff */
[----:B------:R-:W-:-:S04]  /*0c20*/  LEA R4, P0, R5, UR20, 0x2 ;  /* 0x0000001405047c11 */ /* 0x000fc8000f8010ff */
[----:B------:R-:W-:-:S05]  /*0c30*/  LEA.HI.X R5, R5, UR21, R34, 0x2, P0 ;  /* 0x0000001505057c11 */ /* 0x000fca00080f1422 */
[----:B------:R-:W2:Y:S04]  /*0c40*/  LDG.E R34, desc[UR16][R4.64] ;  /* 0x0000001004227981 */ /* 0x000ea8000c1e1900 */
[----:B------:R-:W3:Y:S01]  /*0c50*/  LDG.E R36, desc[UR16][R4.64+0x80] ;  /* 0x0000801004247981 */ /* 0x000ee2000c1e1900 */
[----:B------:R-:W-:-:S03]  /*0c60*/  IMAD R33, R32, UR18, RZ ;  /* 0x0000001220217c24 */ /* 0x000fc6000f8e02ff */
[----:B------:R-:W4:Y:S04]  /*0c70*/  LDG.E R37, desc[UR16][R4.64+0x100] ;  /* 0x0001001004257981 */ /* 0x000f28000c1e1900 */
[----:B------:R0:W5:Y:S01]  /*0c80*/  LDG.E R32, desc[UR16][R4.64+0x180] ;  /* 0x0001801004207981 */ /* 0x000162000c1e1900 */
[----:B------:R-:W-:-:S04]  /*0c90*/  IADD3 R35, P0, PT, R14, R33, RZ ;  /* 0x000000210e237210 */ /* 0x000fc80007f1e0ff */
[----:B------:R-:W-:Y:S02]  /*0ca0*/  LEA.HI.X.SX32 R33, R33, R27, 0x1, P0 ;  /* 0x0000001b21217211 */ /* 0x000fe400000f0eff */
[----:B0-----:R-:W-:-:S04]  /*0cb0*/  LEA R4, P0, R35, UR20, 0x2 ;  /* 0x0000001423047c11 */ /* 0x001fc8000f8010ff */
[----:B------:R-:W-:-:S05]  /*0cc0*/  LEA.HI.X R5, R35, UR21, R33, 0x2, P0 ;  /* 0x0000001523057c11 */ /* 0x000fca00080f1421 */
[----:B------:R-:W5:Y:S04]  /*0cd0*/  LDG.E R33, desc[UR16][R4.64] ;  /* 0x0000001004217981 */ /* 0x000f68000c1e1900 */
[----:B------:R-:W5:Y:S04]  /*0ce0*/  LDG.E R35, desc[UR16][R4.64+0x80] ;  /* 0x0000801004237981 */ /* 0x000f68000c1e1900 */
[----:B--2---:R0:W-:Y:S02]  /*0cf0*/  STS [R16], R34 ;  /* 0x0000002210007388 */ /* 0x0041e40000000800 */
[----:B0-----:R-:W-:-:S02]  /*0d00*/  IMAD R34, R24, UR18, RZ ;  /* 0x0000001218227c24 */ /* 0x001fc4000f8e02ff */
[----:B---3--:R0:W-:Y:S03]  /*0d10*/  STS [R16+0x80], R36 ;  /* 0x0000802410007388 */ /* 0x0081e60000000800 */
[----:B------:R-:W-:-:S04]  /*0d20*/  IADD3 R24, P0, PT, R14, R34, RZ ;  /* 0x000000220e187210 */ /* 0x000fc80007f1e0ff */
[----:B0-----:R-:W-:Y:S02]  /*0d30*/  LEA.HI.X.SX32 R36, R34, R27, 0x1, P0 ;  /* 0x0000001b22247211 */ /* 0x001fe400000f0eff */
[----:B------:R-:W2:Y:S04]  /*0d40*/  LDG.E R27, desc[UR16][R4.64+0x100] ;  /* 0x00010010041b7981 */ /* 0x000ea8000c1e1900 */
[----:B------:R0:W3:Y:S02]  /*0d50*/  LDG.E R34, desc[UR16][R4.64+0x180] ;  /* 0x0001801004227981 */ /* 0x0000e4000c1e1900 */
[----:B0-----:R-:W-:-:S04]  /*0d60*/  LEA R4, P0, R24, UR20, 0x2 ;  /* 0x0000001418047c11 */ /* 0x001fc8000f8010ff */
[----:B------:R-:W-:Y:S01]  /*0d70*/  LEA.HI.X R5, R24, UR21, R36, 0x2, P0 ;  /* 0x0000001518057c11 */ /* 0x000fe200080f1424 */
[----:B----4-:R0:W-:Y:S04]  /*0d80*/  STS [R16+0x100], R37 ;  /* 0x0001002510007388 */ /* 0x0101e80000000800 */
[----:B-----5:R4:W-:Y:S04]  /*0d90*/  STS [R16+0x180], R32 ;  /* 0x0001802010007388 */ /* 0x0209e80000000800 */
[----:B------:R-:W5:Y:S04]  /*0da0*/  LDG.E R24, desc[UR16][R4.64+0x80] ;  /* 0x0000801004187981 */ /* 0x000f68000c1e1900 */
[----:B0-----:R-:W5:Y:S04]  /*0db0*/  LDG.E R37, desc[UR16][R4.64] ;  /* 0x0000001004257981 */ /* 0x001f68000c1e1900 */
[----:B----4-:R-:W4:Y:S04]  /*0dc0*/  LDG.E R32, desc[UR16][R4.64+0x100] ;  /* 0x0001001004207981 */ /* 0x010f28000c1e1900 */
[----:B------:R-:W4:Y:S04]  /*0dd0*/  LDG.E R36, desc[UR16][R4.64+0x180] ;  /* 0x0001801004247981 */ /* 0x000f28000c1e1900 */
[----:B------:R0:W-:Y:S04]  /*0de0*/  STS [R16+0x1000], R33 ;  /* 0x0010002110007388 */ /* 0x0001e80000000800 */
[----:B------:R0:W-:Y:S04]  /*0df0*/  STS [R16+0x1080], R35 ;  /* 0x0010802310007388 */ /* 0x0001e80000000800 */
[----:B--2---:R0:W-:Y:S04]  /*0e00*/  STS [R16+0x1100], R27 ;  /* 0x0011001b10007388 */ /* 0x0041e80000000800 */
[----:B---3--:R0:W-:Y:S04]  /*0e10*/  STS [R16+0x1180], R34 ;  /* 0x0011802210007388 */ /* 0x0081e80000000800 */
[----:B-----5:R0:W-:Y:S04]  /*0e20*/  STS [R16+0x880], R24 ;  /* 0x0008801810007388 */ /* 0x0201e80000000800 */
[----:B------:R0:W-:Y:S04]  /*0e30*/  STS [R16+0x800], R37 ;  /* 0x0008002510007388 */ /* 0x0001e80000000800 */
[----:B----4-:R0:W-:Y:S04]  /*0e40*/  STS [R16+0x900], R32 ;  /* 0x0009002010007388 */ /* 0x0101e80000000800 */
[----:B------:R0:W-:Y:S01]  /*0e50*/  STS [R16+0x980], R36 ;  /* 0x0009802410007388 */ /* 0x0001e20000000800 */
[----:B------:R-:W-:Y:S05]  /*0e60*/  BRA `(.L_x_751) ;  /* 0x0000000000307947 */ /* 0x000fea0003800000 */
.L_x_752:
[----:B------:R2:W-:Y:S04]  /*0e70*/  STS [R16], RZ ;  /* 0x000000ff10007388 */ /* 0x0005e80000000800 */
[----:B------:R2:W-:Y:S04]  /*0e80*/  STS [R16+0x800], RZ ;  /* 0x000800ff10007388 */ /* 0x0005e80000000800 */
        /* <DEDUP_REMOVED lines=9> */
[----:B------:R2:W-:Y:S02]  /*0f20*/  STS [R16+0x1180], RZ ;  /* 0x001180ff10007388 */ /* 0x0005e40000000800 */
.L_x_751:
[----:B------:R-:W-:Y:S05]  /*0f30*/  BSYNC.RECONVERGENT B0 ;  /* 0x0000000000007941 */ /* 0x000fea0003800200 */
.L_x_750:
        /* <DEDUP_REMOVED lines=14> */
[----:B------:R-:W2:Y:S04]  /*1020*/  LDS R34, [R20+0x20] ;  /* 0x0000200014227984 */ /* 0x000ea80000000800 */
[----:B------:R-:W-:Y:S01]  /*1030*/  LDS R35, [R20+0x40] ;  /* 0x0000400014237984 */ /* 0x000fe20000000800 */
[C---:B0-----:R-:W-:Y:S01]  /*1040*/  FFMA R30, R27.reuse, R32, R30 ;  /* 0x000000201b1e7223 */ /* 0x041fe2000000001e */
[C---:B---3--:R-:W-:Y:S01]  /*1050*/  FFMA R29, R27.reuse, R24, R29 ;  /* 0x000000181b1d7223 */ /* 0x048fe2000000001d */
[C---:B----4-:R-:W-:Y:S01]  /*1060*/  FFMA R28, R27.reuse, R4, R28 ;  /* 0x000000041b1c7223 */ /* 0x050fe2000000001c */
[----:B-----5:R-:W-:-:S02]  /*1070*/  FFMA R27, R27, R33, R31 ;  /* 0x000000211b1b7223 */ /* 0x020fc4000000001f */
[----:B------:R-:W0:Y:S01]  /*1080*/  LDS R31, [R20+0x30] ;  /* 0x00003000141f7984 */ /* 0x000e220000000800 */
[-C--:B-1----:R-:W-:Y:S01]  /*1090*/  FFMA R26, R32, R5.reuse, R26 ;  /* 0x00000005201a7223 */ /* 0x082fe2000000001a */
[-C--:B------:R-:W-:Y:S01]  /*10a0*/  FFMA R8, R24, R5.reuse, R8 ;  /* 0x0000000518087223 */ /* 0x080fe20000000008 */
[-C--:B------:R-:W-:Y:S01]  /*10b0*/  FFMA R7, R4, R5.reuse, R7 ;  /* 0x0000000504077223 */ /* 0x080fe20000000007 */
[C---:B------:R-:W-:Y:S01]  /*10c0*/  FFMA R6, R33.reuse, R5, R6 ;  /* 0x0000000521067223 */ /* 0x040fe20000000006 */
[-C--:B--2---:R-:W-:Y:S01]  /*10d0*/  FFMA R5, R32, R34.reuse, R9 ;  /* 0x0000002220057223 */ /* 0x084fe20000000009 */
[-C--:B------:R-:W-:Y:S01]  /*10e0*/  FFMA R22, R24, R34.reuse, R22 ;  /* 0x0000002218167223 */ /* 0x080fe20000000016 */
[-C--:B------:R-:W-:Y:S01]  /*10f0*/  FFMA R13, R4, R34.reuse, R13 ;  /* 0x00000022040d7223 */ /* 0x080fe2000000000d */
[C---:B------:R-:W-:Y:S02]  /*1100*/  FFMA R12, R33.reuse, R34, R12 ;  /* 0x00000022210c7223 */ /* 0x040fe4000000000c */
[----:B------:R-:W-:Y:S01]  /*1110*/  LDS R34, [R20+0x50] ;  /* 0x0000500014227984 */ /* 0x000fe20000000800 */
[-C--:B0-----:R-:W-:Y:S01]  /*1120*/  FFMA R11, R32, R31.reuse, R11 ;  /* 0x0000001f200b7223 */ /* 0x081fe2000000000b */
        /* <DEDUP_REMOVED lines=8> */
[----:B------:R-:W5:Y:S01]  /*11b0*/  LDS R33, [R20+0x70] ;  /* 0x0000700014217984 */ /* 0x000f620000000800 */
[C---:B0-----:R-:W-:Y:S01]  /*11c0*/  FFMA R27, R35.reuse, R32, R27 ;  /* 0x00000020231b7223 */ /* 0x041fe2000000001b */
[C---:B------:R-:W-:Y:S01]  /*11d0*/  FFMA R6, R32.reuse, R34, R6 ;  /* 0x0000002220067223 */ /* 0x040fe20000000006 */
[-C--:B-1----:R-:W-:Y:S01]  /*11e0*/  FFMA R12, R32, R31.reuse, R12 ;  /* 0x0000001f200c7223 */ /* 0x082fe2000000000c */
[C---:B--2---:R-:W-:Y:S01]  /*11f0*/  FFMA R30, R35.reuse, R24, R30 ;  /* 0x00000018231e7223 */ /* 0x044fe2000000001e */
[CC--:B------:R-:W-:Y:S01]  /*1200*/  FFMA R26, R24.reuse, R34.reuse, R26 ;  /* 0x00000022181a7223 */ /* 0x0c0fe2000000001a */
[----:B------:R-:W-:Y:S01]  /*1210*/  FFMA R5, R24, R31, R5 ;  /* 0x0000001f18057223 */ /* 0x000fe20000000005 */
[----:B---3--:R-:W-:Y:S01]  /*1220*/  FFMA R29, R35, R23, R29 ;  /* 0x00000017231d7223 */ /* 0x008fe2000000001d */
[C---:B------:R-:W-:Y:S01]  /*1230*/  FFMA R8, R23.reuse, R34, R8 ;  /* 0x0000002217087223 */ /* 0x040fe20000000008 */
[-C--:B------:R-:W-:Y:S01]  /*1240*/  FFMA R22, R23, R31.reuse, R22 ;  /* 0x0000001f17167223 */ /* 0x080fe20000000016 */
[----:B----4-:R-:W-:Y:S01]  /*1250*/  FFMA R28, R35, R4, R28 ;  /* 0x00000004231c7223 */ /* 0x010fe2000000001c */
[C---:B------:R-:W-:Y:S01]  /*1260*/  FFMA R7, R4.reuse, R34, R7 ;  /* 0x0000002204077223 */ /* 0x040fe20000000007 */
[----:B------:R-:W-:Y:S01]  /*1270*/  FFMA R13, R4, R31, R13 ;  /* 0x0000001f040d7223 */ /* 0x000fe2000000000d */
[----:B------:R-:W-:Y:S01]  /*1280*/  LDS R35, [R20+0x80] ;  /* 0x0000800014237984 */ /* 0x000fe20000000800 */
[-C--:B-----5:R-:W-:Y:S01]  /*1290*/  FFMA R32, R32, R33.reuse, R25 ;  /* 0x0000002120207223 */ /* 0x0a0fe20000000019 */
        /* <DEDUP_REMOVED lines=11> */
[C---:B-1----:R-:W-:Y:S01]  /*1350*/  FFMA R6, R31.reuse, R34, R6 ;  /* 0x000000221f067223 */ /* 0x042fe20000000006 */
[-C--:B--2---:R-:W-:Y:S01]  /*1360*/  FFMA R12, R31, R25.reuse, R12 ;  /* 0x000000191f0c7223 */ /* 0x084fe2000000000c */
[C---:B---3--:R-:W-:Y:S01]  /*1370*/  FFMA R30, R35.reuse, R24, R30 ;  /* 0x00000018231e7223 */ /* 0x048fe2000000001e */
[CC--:B------:R-:W-:Y:S01]  /*1380*/  FFMA R26, R24.reuse, R34.reuse, R26 ;  /* 0x00000022181a7223 */ /* 0x0c0fe2000000001a */
[----:B------:R-:W-:Y:S01]  /*1390*/  FFMA R5, R24, R25, R5 ;  /* 0x0000001918057223 */ /* 0x000fe20000000005 */
[----:B----4-:R-:W-:Y:S01]  /*13a0*/  FFMA R29, R35, R23, R29 ;  /* 0x00000017231d7223 */ /* 0x010fe2000000001d */
[C---:B------:R-:W-:Y:S01]  /*13b0*/  FFMA R8, R23.reuse, R34, R8 ;  /* 0x0000002217087223 */ /* 0x040fe20000000008 */
[-C--:B------:R-:W-:Y:S01]  /*13c0*/  FFMA R22, R23, R25.reuse, R22 ;  /* 0x0000001917167223 */ /* 0x080fe20000000016 */
[----:B-----5:R-:W-:Y:S01]  /*13d0*/  FFMA R28, R35, R4, R28 ;  /* 0x00000004231c7223 */ /* 0x020fe2000000001c */
[C---:B------:R-:W-:Y:S01]  /*13e0*/  FFMA R7, R4.reuse, R34, R7 ;  /* 0x0000002204077223 */ /* 0x040fe20000000007 */
[----:B------:R-:W-:Y:S01]  /*13f0*/  FFMA R13, R4, R25, R13 ;  /* 0x00000019040d7223 */ /* 0x000fe2000000000d */
[----:B------:R-:W-:Y:S01]  /*1400*/  LDS R35, [R20+0xc0] ;  /* 0x0000c00014237984 */ /* 0x000fe20000000800 */
[-C--:B------:R-:W-:Y:S01]  /*1410*/  FFMA R31, R31, R33.reuse, R32 ;  /* 0x000000211f1f7223 */ /* 0x080fe20000000020 */
        /* <DEDUP_REMOVED lines=12> */
[----:B--2---:R-:W-:Y:S01]  /*14e0*/  FFMA R12, R25, R32, R12 ;  /* 0x00000020190c7223 */ /* 0x004fe2000000000c */
[C---:B---3--:R-:W-:Y:S01]  /*14f0*/  FFMA R30, R35.reuse, R24, R30 ;  /* 0x00000018231e7223 */ /* 0x048fe2000000001e */
[C---:B------:R-:W-:Y:S01]  /*1500*/  FFMA R26, R24.reuse, R34, R26 ;  /* 0x00000022181a7223 */ /* 0x040fe2000000001a */
[----:B------:R-:W-:Y:S01]  /*1510*/  FFMA R5, R24, R32, R5 ;  /* 0x0000002018057223 */ /* 0x000fe20000000005 */
[----:B----4-:R-:W-:Y:S01]  /*1520*/  FFMA R29, R35, R23, R29 ;  /* 0x00000017231d7223 */ /* 0x010fe2000000001d */
[C---:B------:R-:W-:Y:S01]  /*1530*/  FFMA R8, R23.reuse, R34, R8 ;  /* 0x0000002217087223 */ /* 0x040fe20000000008 */
[----:B------:R-:W-:Y:S01]  /*1540*/  FFMA R22, R23, R32, R22 ;  /* 0x0000002017167223 */ /* 0x000fe20000000016 */
        /* <DEDUP_REMOVED lines=43> */
[----:B------:R-:W-:Y:S01]  /*1800*/  LDS R35, [R20+0x180] ;  /* 0x0001800014237984 */ /* 0x000fe20000000800 */
        /* <DEDUP_REMOVED lines=17> */
[----:B------:R-:W5:Y:S01]  /*1920*/  LDS R33, [R20+0x1a0] ;  /* 0x0001a00014217984 */ /* 0x000f620000000800 */
[----:B0-----:R-:W-:-:S03]  /*1930*/  FFMA R31, R35, R4, R27 ;  /* 0x00000004231f7223 */ /* 0x001fc6000000001b */
[----:B------:R-:W0:Y:S01]  /*1940*/  LDS R27, [R20+0x1b0] ;  /* 0x0001b000141b7984 */ /* 0x000e220000000800 */
[C---:B-1----:R-:W-:Y:S01]  /*1950*/  FFMA R30, R35.reuse, R25, R30 ;  /* 0x00000019231e7223 */ /* 0x042fe2000000001e */
[C---:B--2---:R-:W-:Y:S01]  /*1960*/  FFMA R29, R35.reuse, R24, R29 ;  /* 0x00000018231d7223 */ /* 0x044fe2000000001d */
[----:B---3--:R-:W-:Y:S02]  /*1970*/  FFMA R28, R35, R23, R28 ;  /* 0x00000017231c7223 */ /* 0x008fe4000000001c */
        /* <DEDUP_REMOVED lines=14> */
[----:B------:R-:W-:Y:S01]  /*1a60*/  FFMA R32, R4, R27, R32 ;  /* 0x0000001b04207223 */ /* 0x000fe20000000020 */
[----:B------:R-:W0:Y:S04]  /*1a70*/  LDS R25, [R17+0xe80] ;  /* 0x000e800011197984 */ /* 0x000e280000000800 */
[----:B------:R-:W2:Y:S04]  /*1a80*/  LDS R24, [R17+0xf00] ;  /* 0x000f000011187984 */ /* 0x000ea80000000800 */
[----:B------:R-:W3:Y:S04]  /*1a90*/  LDS R23, [R17+0xf80] ;  /* 0x000f800011177984 */ /* 0x000ee80000000800 */
[----:B------:R-:W4:Y:S04]  /*1aa0*/  LDS R27, [R20+0x1e0] ;  /* 0x0001e000141b7984 */ /* 0x000f280000000800 */
[----:B------:R-:W5:Y:S01]  /*1ab0*/  LDS R4, [R20+0x1f0] ;  /* 0x0001f00014047984 */ /* 0x000f620000000800 */
[----:B-1----:R-:W-:Y:S01]  /*1ac0*/  FFMA R30, R35, R33, R30 ;  /* 0x00000021231e7223 */ /* 0x002fe2000000001e */
[-C--:B------:R-:W-:Y:S01]  /*1ad0*/  FFMA R26, R33, R34.reuse, R26 ;  /* 0x00000022211a7223 */ /* 0x080fe2000000001a */
[----:B0-----:R-:W-:Y:S01]  /*1ae0*/  FFMA R29, R35, R25, R29 ;  /* 0x00000019231d7223 */ /* 0x001fe2000000001d */
[----:B------:R-:W-:Y:S01]  /*1af0*/  FFMA R8, R25, R34, R8 ;  /* 0x0000002219087223 */ /* 0x000fe20000000008 */
[C---:B--2---:R-:W-:Y:S01]  /*1b00*/  FFMA R28, R35.reuse, R24, R28 ;  /* 0x00000018231c7223 */ /* 0x044fe2000000001c */
[CC--:B------:R-:W-:Y:S01]  /*1b10*/  FFMA R7, R24.reuse, R34.reuse, R7 ;  /* 0x0000002218077223 */ /* 0x0c0fe20000000007 */
[----:B---3--:R-:W-:Y:S01]  /*1b20*/  FFMA R31, R35, R23, R31 ;  /* 0x00000017231f7223 */ /* 0x008fe2000000001f */
[----:B------:R-:W-:Y:S01]  /*1b30*/  FFMA R6, R23, R34, R6 ;  /* 0x0000002217067223 */ /* 0x000fe20000000006 */
[----:B------:R-:W-:Y:S01]  /*1b40*/  LDS R35, [R20+0x200] ;  /* 0x0002000014237984 */ /* 0x000fe20000000800 */
[-C--:B----4-:R-:W-:Y:S01]  /*1b50*/  FFMA R5, R33, R27.reuse, R5 ;  /* 0x0000001b21057223 */ /* 0x090fe20000000005 */
[-C--:B------:R-:W-:Y:S01]  /*1b60*/  FFMA R22, R25, R27.reuse, R22 ;  /* 0x0000001b19167223 */ /* 0x080fe20000000016 */
[CC--:B------:R-:W-:Y:S01]  /*1b70*/  FFMA R13, R24.reuse, R27.reuse, R13 ;  /* 0x0000001b180d7223 */ /* 0x0c0fe2000000000d */
[----:B------:R-:W-:Y:S01]  /*1b80*/  FFMA R12, R23, R27, R12 ;  /* 0x0000001b170c7223 */ /* 0x000fe2000000000c */
        /* <DEDUP_REMOVED lines=18> */
[CC--:B------:R-:W-:Y:S01]  /*1cb0*/  FFMA R7, R25.reuse, R34.reuse, R7 ;  /* 0x0000002219077223 */ /* 0x0c0fe20000000007 */
[C---:B------:R-:W-:Y:S01]  /*1cc0*/  FFMA R6, R24.reuse, R34, R6 ;  /* 0x0000002218067223 */ /* 0x040fe20000000006 */
[-C--:B-----5:R-:W-:Y:S01]  /*1cd0*/  FFMA R13, R25, R23.reuse, R13 ;  /* 0x00000017190d7223 */ /* 0x0a0fe2000000000d */
[CC--:B------:R-:W-:Y:S01]  /*1ce0*/  FFMA R12, R24.reuse, R23.reuse, R12 ;  /* 0x00000017180c7223 */ /* 0x0c0fe2000000000c */
[-C--:B------:R-:W-:Y:S01]  /*1cf0*/  FFMA R5, R33, R23.reuse, R5 ;  /* 0x0000001721057223 */ /* 0x080fe20000000005 */
[----:B------:R-:W-:Y:S01]  /*1d00*/  FFMA R22, R27, R23, R22 ;  /* 0x000000171b167223 */ /* 0x000fe20000000016 */
        /* <DEDUP_REMOVED lines=14> */
[----:B---3--:R-:W-:Y:S01]  /*1df0*/  FFMA R30, R35, R33, R30 ;  /* 0x00000021231e7223 */ /* 0x008fe2000000001e */
        /* <DEDUP_REMOVED lines=23> */
[----:B---3--:R-:W-:Y:S01]  /*1f70*/  FFMA R31, R35, R9, R31 ;  /* 0x00000009231f7223 */ /* 0x008fe2000000001f */
[-C--:B----4-:R-:W-:Y:S01]  /*1f80*/  FFMA R26, R33, R34.reuse, R26 ;  /* 0x00000022211a7223 */ /* 0x090fe2000000001a */
[-C--:B------:R-:W-:Y:S01]  /*1f90*/  FFMA R8, R27, R34.reuse, R8 ;  /* 0x000000221b087223 */ /* 0x080fe20000000008 */
[CC--:B------:R-:W-:Y:S01]  /*1fa0*/  FFMA R7, R24.reuse, R34.reuse, R7 ;  /* 0x0000002218077223 */ /* 0x0c0fe20000000007 */
[----:B------:R-:W-:Y:S01]  /*1fb0*/  FFMA R6, R9, R34, R6 ;  /* 0x0000002209067223 */ /* 0x000fe20000000006 */
[-C--:B-----5:R-:W-:Y:S01]  /*1fc0*/  FFMA R5, R33, R23.reuse, R5 ;  /* 0x0000001721057223 */ /* 0x0a0fe20000000005 */
[-C--:B------:R-:W-:Y:S01]  /*1fd0*/  FFMA R22, R27, R23.reuse, R22 ;  /* 0x000000171b167223 */ /* 0x080fe20000000016 */
[CC--:B------:R-:W-:Y:S01]  /*1fe0*/  FFMA R13, R24.reuse, R23.reuse, R13 ;  /* 0x00000017180d7223 */ /* 0x0c0fe2000000000d */
[----:B------:R-:W-:Y:S01]  /*1ff0*/  FFMA R12, R9, R23, R12 ;  /* 0x00000017090c7223 */ /* 0x000fe2000000000c */
[-C--:B------:R-:W-:Y:S01]  /*2000*/  FFMA R11, R33, R4.reuse, R11 ;  /* 0x00000004210b7223 */ /* 0x080fe2000000000b */
        /* <DEDUP_REMOVED lines=19> */
[CC--:B-----5:R-:W-:Y:S01]  /*2140*/  FFMA R11, R23.reuse, R4.reuse, R11 ;  /* 0x00000004170b7223 */ /* 0x0e0fe2000000000b */
[C---:B------:R-:W-:Y:S01]  /*2150*/  FFMA R10, R24.reuse, R4, R10 ;  /* 0x00000004180a7223 */ /* 0x040fe2000000000a */
[----:B0-----:R-:W-:Y:S01]  /*2160*/  FFMA R9, R23, R34, R5 ;  /* 0x0000002217097223 */ /* 0x001fe20000000005 */
[C---:B------:R-:W-:Y:S01]  /*2170*/  FFMA R23, R27.reuse, R4, R25 ;  /* 0x000000041b177223 */ /* 0x040fe20000000019 */
[-C--:B------:R-:W-:Y:S01]  /*2180*/  FFMA R22, R24, R34.reuse, R22 ;  /* 0x0000002218167223 */ /* 0x080fe20000000016 */
[-C--:B------:R-:W-:Y:S01]  /*2190*/  FFMA R13, R27, R34.reuse, R13 ;  /* 0x000000221b0d7223 */ /* 0x080fe2000000000d */
[C---:B------:R-:W-:Y:S01]  /*21a0*/  FFMA R12, R33.reuse, R34, R12 ;  /* 0x00000022210c7223 */ /* 0x040fe2000000000c */
[----:B------:R-:W-:Y:S01]  /*21b0*/  FFMA R25, R33, R4, R32 ;  /* 0x0000000421197223 */ /* 0x000fe20000000020 */
[----:B------:R-:W-:Y:S06]  /*21c0*/  BAR.SYNC.DEFER_BLOCKING 0x0 ;  /* 0x0000000000007b1d */ /* 0x000fec0000010000 */
[----:B------:R-:W-:Y:S05]  /*21d0*/  BRA.U !UP0, `(.L_x_753) ;  /* 0xffffffe508787547 */ /* 0x000fea000b83ffff */
.L_x_746:
        /* <DEDUP_REMOVED lines=35> */
[----:B-1----:R-:W-:-:S04]  /*2410*/  FMUL R19, R8, UR23 ;  /* 0x0000001708137c20 */ /* 0x002fc80008400000 */
[----:B---3--:R-:W-:-:S05]  /*2420*/  FFMA R19, R0, UR22, R19 ;  /* 0x0000001600137c23 */ /* 0x008fca0008000013 */
[----:B------:R-:W-:Y:S04]  /*2430*/  STG.E desc[UR16][R4.64+0x80], R19 ;  /* 0x0000801304007986 */ /* 0x000fe8000c101910 */
[----:B------:R-:W3:Y:S01]  /*2440*/  LDG.E R0, desc[UR16][R14.64+0x80] ;  /* 0x000080100e007981 */ /* 0x000ee2000c1e1900 */
[----:B0-----:R-:W-:-:S04]  /*2450*/  FMUL R9, R22, UR23 ;  /* 0x0000001716097c20 */ /* 0x001fc80008400000 */
        /* <DEDUP_REMOVED lines=39> */
.L_x_754:
        /* <DEDUP_REMOVED lines=11> */
.L_x_1089:


//--------------------- .text._Z20filterActs_YxX_colorILi4ELi32ELi4ELi8ELi3ELb1ELb0EEvPfS0_S0_iiiiiiiiiiffi --------------------------
	.section	.text._Z20filterActs_YxX_colorILi4ELi32ELi4ELi8ELi3ELb1ELb0EEvPfS0_S0_iiiiiiiiiiffi,"ax",@progbits
	.align	128
        .global         _Z20filterActs_YxX_colorILi4ELi32ELi4ELi8ELi3ELb1ELb0EEvPfS0_S0_iiiiiiiiiiffi
        .type           _Z20filterActs_YxX_colorILi4ELi32ELi4ELi8ELi3ELb1ELb0EEvPfS0_S0_iiiiiiiiiiffi,@function
        .size           _Z20filterActs_YxX_colorILi4ELi32ELi4ELi8ELi3ELb1ELb0EEvPfS0_S0_iiiiiiiiiiffi,(.L_x_1090 - _Z20filterActs_YxX_colorILi4ELi32ELi4ELi8ELi3ELb1ELb0EEvPfS0_S0_iiiiiiiiiiffi)
        .other          _Z20filterActs_YxX_colorILi4ELi32ELi4ELi8ELi3ELb1ELb0EEvPfS0_S0_iiiiiiiiiiffi,@"STO_CUDA_ENTRY STV_DEFAULT"
_Z20filterActs_YxX_colorILi4ELi32ELi4ELi8ELi3ELb1ELb0EEvPfS0_S0_iiiiiiiiiiffi:
.text._Z20filterActs_YxX_colorILi4ELi32ELi4ELi8ELi3ELb1ELb0EEvPfS0_S0_iiiiiiiiiiffi:
[----:B------:R-:W-:Y:S01]  /*0000*/  LDC R1, c[0x0][0x37c] ;  /* 0x0000df00ff017b82 */ /* 0x000fe20000000800 */
[----:B------:R-:W0:Y:S07]  /*0010*/  LDCU UR9, c[0x0][0x39c] ;  /* 0x00007380ff0977ac */ /* 0x000e2e0008000800 */
[----:B------:R-:W1:Y:S01]  /*0020*/  S2UR UR8, SR_CTAID.Y ;  /* 0x00000000000879c3 */ /* 0x000e620000002600 */
[----:B------:R-:W2:Y:S01]  /*0030*/  S2R R30, SR_TID.Y ;  /* 0x00000000001e7919 */ /* 0x000ea20000002200 */
[----:B------:R-:W-:Y:S01]  /*0040*/  HFMA2 R46, -RZ, RZ, 0, 0 ;  /* 0x00000000ff2e7431 */ /* 0x000fe200000001ff */
[----:B------:R-:W3:Y:S01]  /*0050*/  LDCU UR12, c[0x0][0x3c8] ;  /* 0x00007900ff0c77ac */ /* 0x000ee20008000800 */
[----:B------:R-:W-:Y:S01]  /*0060*/  HFMA2 R37, -RZ, RZ, 0, 0 ;  /* 0x00000000ff257431 */ /* 0x000fe200000001ff */
[----:B------:R-:W2:Y:S01]  /*0070*/  S2R R33, SR_TID.X ;  /* 0x0000000000217919 */ /* 0x000ea20000002100 */
[----:B------:R-:W-:Y:S01]  /*0080*/  CS2R R42, SRZ ;  /* 0x00000000002a7805 */ /* 0x000fe2000001ff00 */
[----:B------:R-:W4:Y:S01]  /*0090*/  LDCU UR11, c[0x0][0x3a8] ;  /* 0x00007500ff0b77ac */ /* 0x000f220008000800 */
[----:B------:R-:W5:Y:S01]  /*00a0*/  LDC.64 R26, c[0x0][0x388] ;  /* 0x0000e200ff1a7b82 */ /* 0x000f620000000a00 */
[----:B------:R-:W3:Y:S01]  /*00b0*/  S2R R22, SR_CTAID.X ;  /* 0x0000000000167919 */ /* 0x000ee20000002500 */
[----:B------:R-:W-:Y:S01]  /*00c0*/  MOV R44, RZ ;  /* 0x000000ff002c7202 */ /* 0x000fe20000000f00 */
[----:B------:R-:W5:Y:S01]  /*00d0*/  LDCU UR10, c[0x0][0x3b8] ;  /* 0x00007700ff0a77ac */ /* 0x000f620008000800 */
[----:B------:R-:W-:-:S02]  /*00e0*/  CS2R R40, SRZ ;  /* 0x0000000000287805 */ /* 0x000fc4000001ff00 */
[----:B------:R-:W-:Y:S02]  /*00f0*/  CS2R R38, SRZ ;  /* 0x0000000000267805 */ /* 0x000fe4000001ff00 */
[----:B------:R-:W-:Y:S02]  /*0100*/  CS2R R8, SRZ ;  /* 0x0000000000087805 */ /* 0x000fe4000001ff00 */
[----:B------:R-:W-:Y:S02]  /*0110*/  CS2R R10, SRZ ;  /* 0x00000000000a7805 */ /* 0x000fe4000001ff00 */
[----:B------:R-:W-:Y:S01]  /*0120*/  CS2R R12, SRZ ;  /* 0x00000000000c7805 */ /* 0x000fe2000001ff00 */
[----:B0-----:R-:W-:Y:S01]  /*0130*/  USHF.R.S32.HI UR4, URZ, 0x1f, UR9 ;  /* 0x0000001fff047899 */ /* 0x001fe20008011409 */
[----:B------:R-:W-:Y:S02]  /*0140*/  CS2R R14, SRZ ;  /* 0x00000000000e7805 */ /* 0x000fe4000001ff00 */
[----:B------:R-:W-:-:S02]  /*0150*/  CS2R R16, SRZ ;  /* 0x0000000000107805 */ /* 0x000fc4000001ff00 */
[----:B------:R-:W-:Y:S01]  /*0160*/  CS2R R18, SRZ ;  /* 0x0000000000127805 */ /* 0x000fe2000001ff00 */
[----:B------:R-:W-:Y:S01]  /*0170*/  ULEA.HI UR4, UR4, UR9, URZ, 0x5 ;  /* 0x0000000904047291 */ /* 0x000fe2000f8f28ff */
[----:B------:R-:W-:Y:S01]  /*0180*/  CS2R R20, SRZ ;  /* 0x0000000000147805 */ /* 0x000fe2000001ff00 */
[----:B------:R-:W0:Y:S02]  /*0190*/  LDCU.64 UR16, c[0x0][0x358] ;  /* 0x00006b00ff1077ac */ /* 0x000e240008000a00 */
[----:B------:R-:W-:Y:S02]  /*01a0*/  USHF.R.S32.HI UR6, URZ, 0x5, UR4 ;  /* 0x00000005ff067899 */ /* 0x000fe40008011404 */
[----:B----4-:R-:W-:Y:S02]  /*01b0*/  UIMAD UR13, UR11, UR11, URZ ;  /* 0x0000000b0b0d72a4 */ /* 0x010fe4000f8e02ff */
[----:B------:R-:W-:Y:S01]  /*01c0*/  UIADD3 UR7, UPT, UPT, URZ, -UR6, URZ ;  /* 0x80000006ff077290 */ /* 0x000fe2000fffe0ff */
[----:B------:R-:W-:Y:S01]  /*01d0*/  UMOV UR4, URZ ;  /* 0x000000ff00047c82 */ /* 0x000fe20008000000 */
[----:B------:R-:W-:-:S03]  /*01e0*/  UISETP.NE.U32.AND UP0, UPT, UR6, URZ, UPT ;  /* 0x000000ff0600728c */ /* 0x000fc6000bf05070 */
[----:B------:R-:W4:Y:S01]  /*01f0*/  I2F.U32.RP R0, UR6 ;  /* 0x0000000600007d06 */ /* 0x000f220008209000 */
[C---:B--2---:R-:W-:Y:S02]  /*0200*/  LEA.HI R24, R33.reuse, R30, RZ, 0x1b ;  /* 0x0000001e21187211 */ /* 0x044fe400078fd8ff */
[----:B------:R-:W-:Y:S02]  /*0210*/  LOP3.LUT R25, R33, 0x1f, RZ, 0xc0, !PT ;  /* 0x0000001f21197812 */ /* 0x000fe400078ec0ff */
[----:B---3--:R-:W-:Y:S02]  /*0220*/  LEA R31, R22, R33, 0x7 ;  /* 0x00000021161f7211 */ /* 0x008fe400078e38ff */
[----:B------:R-:W-:Y:S01]  /*0230*/  CS2R R22, SRZ ;  /* 0x0000000000167805 */ /* 0x000fe2000001ff00 */
[----:B----4-:R-:W2:Y:S02]  /*0240*/  MUFU.RCP R0, R0 ;  /* 0x0000000000007308 */ /* 0x010ea40000001000 */
[----:B--2---:R-:W-:Y:S01]  /*0250*/  IADD3 R2, PT, PT, R0, 0xffffffe, RZ ;  /* 0x0ffffffe00027810 */ /* 0x004fe20007ffe0ff */
[----:B------:R-:W-:-:S05]  /*0260*/  IMAD R0, R24, UR9, R25 ;  /* 0x0000000918007c24 */ /* 0x000fca000f8e0219 */
[----:B------:R-:W2:Y:S02]  /*0270*/  F2I.FTZ.U32.TRUNC.NTZ R2, R2 ;  /* 0x0000000200027305 */ /* 0x000ea4000021f000 */
[----:B--2---:R-:W-:-:S13]  /*0280*/  R2UR UR5, R2 ;  /* 0x00000000020572ca */ /* 0x004fda00000e0000 */
[----:B------:R-:W-:-:S04]  /*0290*/  UIMAD UR7, UR7, UR5, URZ ;  /* 0x00000005070772a4 */ /* 0x000fc8000f8e02ff */
[----:B------:R-:W-:-:S04]  /*02a0*/  UIMAD.WIDE.U32 UR4, UR5, UR7, UR4 ;  /* 0x00000007050472a5 */ /* 0x000fc8000f8e0004 */
[----:B-1----:R-:W-:-:S07]  /*02b0*/  UIMAD.WIDE.U32 UR4, UR5, UR8, URZ ;  /* 0x00000008050472a5 */ /* 0x002fce000f8e00ff */
[----:B------:R-:W-:Y:S02]  /*02c0*/  UMOV UR7, UR5 ;  /* 0x0000000500077c82 */ /* 0x000fe40008000000 */
[----:B------:R-:W-:Y:S02]  /*02d0*/  UIADD3 UR4, UPT, UPT, -UR7, URZ, URZ ;  /* 0x000000ff07047290 */ /* 0x000fe4000fffe1ff */
[----:B------:R-:W5:Y:S02]  /*02e0*/  LDCU UR5, c[0x0][0x3b4] ;  /* 0x00007680ff0577ac */ /* 0x000f640008000800 */
[----:B------:R-:W-:-:S04]  /*02f0*/  UIMAD UR4, UR6, UR4, UR8 ;  /* 0x00000004060472a4 */ /* 0x000fc8000f8e0208 */
[----:B------:R-:W-:Y:S02]  /*0300*/  UISETP.GE.U32.AND UP1, UPT, UR4, UR6, UPT ;  /* 0x000000060400728c */ /* 0x000fe4000bf26070 */
[----:B-----5:R-:W-:-:S09]  /*0310*/  UIMAD UR5, UR10, UR5, URZ ;  /* 0x000000050a0572a4 */ /* 0x020fd2000f8e02ff */
[----:B------:R-:W-:Y:S02]  /*0320*/  @UP1 UIADD3 UR4, UPT, UPT, -UR6, UR4, URZ ;  /* 0x0000000406041290 */ /* 0x000fe4000fffe1ff */
[----:B------:R-:W-:Y:S02]  /*0330*/  @UP1 UIADD3 UR7, UPT, UPT, UR7, 0x1, URZ ;  /* 0x0000000107071890 */ /* 0x000fe4000fffe0ff */
[----:B------:R-:W-:Y:S01]  /*0340*/  UISETP.GE.U32.AND UP2, UPT, UR4, UR6, UPT ;  /* 0x000000060400728c */ /* 0x000fe2000bf46070 */
[----:B------:R-:W-:Y:S01]  /*0350*/  MOV R7, UR5 ;  /* 0x0000000500077c02 */ /* 0x000fe20008000f00 */
[----:B------:R-:W-:-:S06]  /*0360*/  UISETP.NE.AND UP1, UPT, UR12, URZ, UPT ;  /* 0x000000ff0c00728c */ /* 0x000fcc000bf25270 */
[----:B------:R-:W-:-:S03]  /*0370*/  PLOP3.LUT P0, PT, PT, PT, UP1, 0x80, 0x8 ;  /* 0x000000000008781c */ /* 0x000fc60003f0f018 */
[----:B------:R-:W-:Y:S02]  /*0380*/  @UP2 UIADD3 UR7, UPT, UPT, UR7, 0x1, URZ ;  /* 0x0000000107072890 */ /* 0x000fe4000fffe0ff */
[----:B------:R-:W-:Y:S02]  /*0390*/  @!UP0 ULOP3.LUT UR7, URZ, UR6, URZ, 0x33, !UPT ;  /* 0x00000006ff078292 */ /* 0x000fe4000f8e33ff */
[----:B------:R-:W-:Y:S02]  /*03a0*/  UISETP.NE.AND UP0, UPT, UR11, URZ, UPT ;  /* 0x000000ff0b00728c */ /* 0x000fe4000bf05270 */
[----:B------:R-:W-:-:S04]  /*03b0*/  UIADD3 UR4, UPT, UPT, -UR7, URZ, URZ ;  /* 0x000000ff07047290 */ /* 0x000fc8000fffe1ff */
[----:B------:R-:W-:Y:S02]  /*03c0*/  UIMAD UR6, UR6, UR4, UR8 ;  /* 0x00000004060672a4 */ /* 0x000fe4000f8e0208 */
[----:B------:R-:W-:-:S04]  /*03d0*/  @!UP1 UIMAD UR4, UR13, UR9, URZ ;  /* 0x000000090d0492a4 */ /* 0x000fc8000f8e02ff */
[----:B------:R-:W-:Y:S01]  /*03e0*/  @!UP1 UIMAD UR4, UR7, UR4, URZ ;  /* 0x00000004070492a4 */ /* 0x000fe2000f8e02ff */
[----:B------:R-:W-:-:S03]  /*03f0*/  MOV R5, UR6 ;  /* 0x0000000600057c02 */ /* 0x000fc60008000f00 */
[----:B------:R-:W-:Y:S01]  /*0400*/  @!UP1 UIMAD UR4, UR4, 0x3, URZ ;  /* 0x00000003040498a4 */ /* 0x000fe2000f8e02ff */
[C---:B------:R-:W-:Y:S02]  /*0410*/  LEA R3, R5.reuse, R0, 0x5 ;  /* 0x0000000005037211 */ /* 0x040fe400078e28ff */
[----:B------:R-:W-:Y:S02]  /*0420*/  LEA R0, R5, R30, 0x5 ;  /* 0x0000001e05007211 */ /* 0x000fe400078e28ff */
[----:B------:R-:W-:Y:S01]  /*0430*/  CS2R R4, SRZ ;  /* 0x0000000000047805 */ /* 0x000fe2000001ff00 */
[----:B------:R-:W-:Y:S01]  /*0440*/  IMAD.WIDE R26, R3, 0x4, R26 ;  /* 0x00000004031a7825 */ /* 0x000fe200078e021a */
[----:B------:R-:W-:-:S03]  /*0450*/  MOV R3, UR4 ;  /* 0x0000000400037c02 */ /* 0x000fc60008000f00 */
[----:B------:R-:W-:Y:S01]  /*0460*/  IMAD R32, R0, R7, UR7 ;  /* 0x0000000700207e24 */ /* 0x000fe2000f8e0207 */
[----:B------:R-:W1:Y:S01]  /*0470*/  LDCU UR4, c[0x0][0x398] ;  /* 0x00007300ff0477ac */ /* 0x000e620008000800 */
[----:B------:R-:W-:Y:S01]  /*0480*/  @!P0 IMAD.WIDE R26, R3, 0x4, R26 ;  /* 0x00000004031a8825 */ /* 0x000fe200078e021a */
[----:B------:R-:W-:Y:S02]  /*0490*/  MOV R0, RZ ;  /* 0x000000ff00007202 */ /* 0x000fe40000000f00 */
[----:B------:R-:W-:Y:S02]  /*04a0*/  CS2R R2, SRZ ;  /* 0x0000000000027805 */ /* 0x000fe4000001ff00 */
[----:B------:R-:W-:Y:S01]  /*04b0*/  CS2R R6, SRZ ;  /* 0x0000000000067805 */ /* 0x000fe2000001ff00 */
[----:B-1----:R-:W-:Y:S01]  /*04c0*/  IMAD R32, R32, UR4, R31 ;  /* 0x0000000420207c24 */ /* 0x002fe2000f8e021f */
[----:B0-----:R-:W-:Y:S06]  /*04d0*/  BRA.U !UP0, `(.L_x_755) ;  /* 0x0000002d08247547 */ /* 0x001fec000b800000 */
[----:B------:R-:W-:Y:S01]  /*04e0*/  IABS R34, UR10 ;  /* 0x0000000a00227c13 */ /* 0x000fe20008000000 */
[----:B------:R-:W0:Y:S01]  /*04f0*/  S2UR UR8, SR_CgaCtaId ;  /* 0x00000000000879c3 */ /* 0x000e220000008800 */
[----:B------:R-:W-:Y:S01]  /*0500*/  IABS R36, UR7 ;  /* 0x0000000700247c13 */ /* 0x000fe20008000000 */
[----:B------:R-:W-:Y:S01]  /*0510*/  UISETP.NE.AND UP0, UPT, UR10, URZ, UPT ;  /* 0x000000ff0a00728c */ /* 0x000fe2000bf05270 */
[----:B------:R-:W1:Y:S01]  /*0520*/  I2F.RP R35, R34 ;  /* 0x0000002200237306 */ /* 0x000e620000209400 */
[----:B------:R-:W2:Y:S01]  /*0530*/  LDCU UR11, c[0x0][0x3b0] ;  /* 0x00007600ff0b77ac */ /* 0x000ea20008000800 */
[----:B------:R-:W-:Y:S02]  /*0540*/  R2UR UR6, R36 ;  /* 0x00000000240672ca */ /* 0x000fe400000e0000 */
[----:B------:R-:W-:Y:S01]  /*0550*/  MOV R46, RZ ;  /* 0x000000ff002e7202 */ /* 0x000fe20000000f00 */
[----:B------:R-:W2:Y:S01]  /*0560*/  LDCU UR12, c[0x0][0x3ac] ;  /* 0x00007580ff0c77ac */ /* 0x000ea20008000800 */
[----:B------:R-:W3:Y:S01]  /*0570*/  LDCU UR19, c[0x0][0x39c] ;  /* 0x00007380ff1377ac */ /* 0x000ee20008000800 */
[----:B------:R-:W4:Y:S01]  /*0580*/  LDCU UR18, c[0x0][0x3bc] ;  /* 0x00007780ff1277ac */ /* 0x000f220008000800 */
        /* <DEDUP_REMOVED lines=20> */
[----:B------:R-:W-:-:S06]  /*06d0*/  ULEA UR4, UR8, UR4, 0x18 ;  /* 0x0000000408047291 */ /* 0x000fcc000f8ec0ff */
[----:B------:R-:W-:Y:S01]  /*06e0*/  LEA R33, R33, UR4, 0x2 ;  /* 0x0000000421217c11 */ /* 0x000fe2000f8e10ff */
[----:B------:R-:W-:-:S05]  /*06f0*/  UMOV UR4, URZ ;  /* 0x000000ff00047c82 */ /* 0x000fca0008000000 */
        /* <DEDUP_REMOVED lines=8> */
[----:B------:R-:W-:Y:S02]  /*0780*/  LEA R29, R25, UR14, 0x2 ;  /* 0x0000000e191d7c11 */ /* 0x000fe4000f8e10ff */
[----:B------:R-:W-:Y:S02]  /*0790*/  MOV R25, R24 ;  /* 0x0000001800197202 */ /* 0x000fe40000000f00 */
[----:B------:R-:W-:Y:S02]  /*07a0*/  LEA R36, R24, R29, 0x7 ;  /* 0x0000001d18247211 */ /* 0x000fe400078e38ff */
[----:B------:R-:W-:-:S05]  /*07b0*/  LEA R34, R30, R33, 0x9 ;  /* 0x000000211e227211 */ /* 0x000fca00078e48ff */
        /* <DEDUP_REMOVED lines=9> */
.L_x_762:
        /* <DEDUP_REMOVED lines=9> */
[--C-:B------:R-:W-:Y:S01]  /*08e0*/  IMAD.WIDE R48, R49, 0x4, R26.reuse ;  /* 0x0000000431307825 */ /* 0x100fe200078e021a */
[----:B------:R0:W2:Y:S05]  /*08f0*/  LDG.E R45, desc[UR16][R28.64] ;  /* 0x000000101c2d7981 */ /* 0x0000aa000c1e1900 */
[----:B------:R-:W3:Y:S01]  /*0900*/  LDG.E R49, desc[UR16][R48.64] ;  /* 0x0000001030317981 */ /* 0x000ee2000c1e1900 */
[----:B0-----:R-:W-:-:S05]  /*0910*/  IMAD.WIDE R28, R47, 0x4, R26 ;  /* 0x000000042f1c7825 */ /* 0x001fca00078e021a */
[----:B------:R-:W4:Y:S04]  /*0920*/  LDG.E R47, desc[UR16][R28.64] ;  /* 0x000000101c2f7981 */ /* 0x000f28000c1e1900 */
[----:B--2---:R0:W-:Y:S04]  /*0930*/  STS [R36], R45 ;  /* 0x0000002d24007388 */ /* 0x0041e80000000800 */
[----:B---3--:R0:W-:Y:S04]  /*0940*/  STS [R36+0x200], R49 ;  /* 0x0002003124007388 */ /* 0x0081e80000000800 */
[----:B----4-:R0:W-:Y:S01]  /*0950*/  STS [R36+0x400], R47 ;  /* 0x0004002f24007388 */ /* 0x0101e20000000800 */
[----:B------:R-:W-:Y:S05]  /*0960*/  BRA `(.L_x_757) ;  /* 0x00000000000c7947 */ /* 0x000fea0003800000 */
.L_x_758:
[----:B------:R1:W-:Y:S04]  /*0970*/  STS [R36], RZ ;  /* 0x000000ff24007388 */ /* 0x0003e80000000800 */
[----:B------:R1:W-:Y:S04]  /*0980*/  STS [R36+0x200], RZ ;  /* 0x000200ff24007388 */ /* 0x0003e80000000800 */
[----:B------:R1:W-:Y:S02]  /*0990*/  STS [R36+0x400], RZ ;  /* 0x000400ff24007388 */ /* 0x0003e40000000800 */
.L_x_757:
[----:B------:R-:W-:Y:S05]  /*09a0*/  BSYNC.RECONVERGENT B0 ;  /* 0x0000000000007941 */ /* 0x000fea0003800200 */
.L_x_756:
        /* <DEDUP_REMOVED lines=39> */
[----:B------:R-:W-:-:S04]  /*0c20*/  IADD3 R45, PT, PT, R47, R28, RZ ;  /* 0x0000001c2f2d7210 */ /* 0x000fc80007ffe0ff */
[----:B------:R-:W-:Y:S01]  /*0c30*/  IADD3 R48, PT, PT, R45, R28, RZ ;  /* 0x0000001c2d307210 */ /* 0x000fe20007ffe0ff */
[-CC-:B------:R-:W-:Y:S01]  /*0c40*/  IMAD R28, R47, R29.reuse, R50.reuse ;  /* 0x0000001d2f1c7224 */ /* 0x180fe200078e0232 */
[----:B------:R-:W-:Y:S01]  /*0c50*/  SHF.R.S32.HI R47, RZ, 0x1f, R31 ;  /* 0x0000001fff2f7819 */ /* 0x000fe2000001141f */
[-CC-:B------:R-:W-:Y:S02]  /*0c60*/  IMAD R45, R45, R29.reuse, R50.reuse ;  /* 0x0000001d2d2d7224 */ /* 0x180fe400078e0232 */
[----:B------:R-:W-:Y:S02]  /*0c70*/  IMAD R28, R28, UR18, RZ ;  /* 0x000000121c1c7c24 */ /* 0x000fe4000f8e02ff */
[----:B------:R-:W-:-:S03]  /*0c80*/  IMAD R48, R48, R29, R50 ;  /* 0x0000001d30307224 */ /* 0x000fc600078e0232 */
        /* <DEDUP_REMOVED lines=14> */
[----:B--2---:R0:W-:Y:S02]  /*0d70*/  STS [R34], R50 ;  /* 0x0000003222007388 */ /* 0x0041e40000000800 */
[----:B0-----:R-:W-:Y:S02]  /*0d80*/  IMAD R50, R45, UR18, RZ ;  /* 0x000000122d327c24 */ /* 0x001fe4000f8e02ff */
[----:B---3--:R0:W-:Y:S03]  /*0d90*/  STS [R34+0x80], R49 ;  /* 0x0000803122007388 */ /* 0x0081e60000000800 */
[----:B------:R-:W-:-:S04]  /*0da0*/  IADD3 R45, P0, PT, R31, R50, RZ ;  /* 0x000000321f2d7210 */ /* 0x000fc80007f1e0ff */
[----:B------:R-:W-:Y:S01]  /*0db0*/  LEA.HI.X.SX32 R52, R50, R47, 0x1, P0 ;  /* 0x0000002f32347211 */ /* 0x000fe200000f0eff */
[----:B0-----:R-:W2:Y:S04]  /*0dc0*/  LDG.E R49, desc[UR16][R28.64] ;  /* 0x000000101c317981 */ /* 0x001ea8000c1e1900 */
[----:B------:R-:W3:Y:S04]  /*0dd0*/  LDG.E R47, desc[UR16][R28.64+0x100] ;  /* 0x000100101c2f7981 */ /* 0x000ee8000c1e1900 */
        /* <DEDUP_REMOVED lines=10> */
[----:B--2---:R0:W-:Y:S04]  /*0e80*/  STS [R34+0x1000], R49 ;  /* 0x0010003122007388 */ /* 0x0041e80000000800 */
[----:B---3--:R0:W-:Y:S04]  /*0e90*/  STS [R34+0x1100], R47 ;  /* 0x0011002f22007388 */ /* 0x0081e80000000800 */
[----:B------:R0:W-:Y:S04]  /*0ea0*/  STS [R34+0x1180], R50 ;  /* 0x0011803222007388 */ /* 0x0001e80000000800 */
[----:B-----5:R0:W-:Y:S04]  /*0eb0*/  STS [R34+0x800], R45 ;  /* 0x0008002d22007388 */ /* 0x0201e80000000800 */
[----:B------:R0:W-:Y:S04]  /*0ec0*/  STS [R34+0x880], R53 ;  /* 0x0008803522007388 */ /* 0x0001e80000000800 */
[----:B----4-:R0:W-:Y:S04]  /*0ed0*/  STS [R34+0x900], R48 ;  /* 0x0009003022007388 */ /* 0x0101e80000000800 */
[----:B------:R0:W-:Y:S01]  /*0ee0*/  STS [R34+0x980], R52 ;  /* 0x0009803422007388 */ /* 0x0001e20000000800 */
[----:B------:R-:W-:Y:S05]  /*0ef0*/  BRA `(.L_x_760) ;  /* 0x0000000000307947 */ /* 0x000fea0003800000 */
.L_x_761:
        /* <DEDUP_REMOVED lines=12> */
.L_x_760:
[----:B------:R-:W-:Y:S05]  /*0fc0*/  BSYNC.RECONVERGENT B0 ;  /* 0x0000000000007941 */ /* 0x000fea0003800200 */
.L_x_759:
        /* <DEDUP_REMOVED lines=14> */
[----:B------:R-:W2:Y:S01]  /*10b0*/  LDS R49, [R35+0x30] ;  /* 0x0000300023317984 */ /* 0x000ea20000000800 */
[C---:B0-----:R-:W-:Y:S01]  /*10c0*/  FFMA R23, R50.reuse, R28, R23 ;  /* 0x0000001c32177223 */ /* 0x041fe20000000017 */
[C---:B---3--:R-:W-:Y:S01]  /*10d0*/  FFMA R22, R50.reuse, R29, R22 ;  /* 0x0000001d32167223 */ /* 0x048fe20000000016 */
[C---:B----4-:R-:W-:Y:S01]  /*10e0*/  FFMA R21, R50.reuse, R45, R21 ;  /* 0x0000002d32157223 */ /* 0x050fe20000000015 */
[----:B-----5:R-:W-:-:S02]  /*10f0*/  FFMA R20, R50, R47, R20 ;  /* 0x0000002f32147223 */ /* 0x020fc40000000014 */
[----:B------:R-:W0:Y:S01]  /*1100*/  LDS R50, [R35+0x20] ;  /* 0x0000200023327984 */ /* 0x000e220000000800 */
[CC--:B-1----:R-:W-:Y:S01]  /*1110*/  FFMA R19, R28.reuse, R48.reuse, R19 ;  /* 0x000000301c137223 */ /* 0x0c2fe20000000013 */
[-C--:B------:R-:W-:Y:S01]  /*1120*/  FFMA R18, R29, R48.reuse, R18 ;  /* 0x000000301d127223 */ /* 0x080fe20000000012 */
[-C--:B------:R-:W-:Y:S01]  /*1130*/  FFMA R17, R45, R48.reuse, R17 ;  /* 0x000000302d117223 */ /* 0x080fe20000000011 */
[----:B------:R-:W-:Y:S01]  /*1140*/  FFMA R16, R47, R48, R16 ;  /* 0x000000302f107223 */ /* 0x000fe20000000010 */
[CC--:B--2---:R-:W-:Y:S01]  /*1150*/  FFMA R11, R28.reuse, R49.reuse, R11 ;  /* 0x000000311c0b7223 */ /* 0x0c4fe2000000000b */
        /* <DEDUP_REMOVED lines=513> */
.L_x_755:
        /* <DEDUP_REMOVED lines=151> */
.L_x_763:
        /* <DEDUP_REMOVED lines=10> */
.L_x_1090:


//--------------------- .text._Z20filterActs_YxX_colorILi4ELi32ELi4ELi4ELi3ELb1ELb1EEvPfS0_S0_iiiiiiiiiiffi --------------------------
	.section	.text._Z20filterActs_YxX_colorILi4ELi32ELi4ELi4ELi3ELb1ELb1EEvPfS0_S0_iiiiiiiiiiffi,"ax",@progbits
	.align	128
        .global         _Z20filterActs_YxX_colorILi4ELi32ELi4ELi4ELi3ELb1ELb1EEvPfS0_S0_iiiiiiiiiiffi
        .type           _Z20filterActs_YxX_colorILi4ELi32ELi4ELi4ELi3ELb1ELb1EEvPfS0_S0_iiiiiiiiiiffi,@function
        .size           _Z20filterActs_YxX_colorILi4ELi32ELi4ELi4ELi3ELb1ELb1EEvPfS0_S0_iiiiiiiiiiffi,(.L_x_1091 - _Z20filterActs_YxX_colorILi4ELi32ELi4ELi4ELi3ELb1ELb1EEvPfS0_S0_iiiiiiiiiiffi)
        .other          _Z20filterActs_YxX_colorILi4ELi32ELi4ELi4ELi3ELb1ELb1EEvPfS0_S0_iiiiiiiiiiffi,@"STO_CUDA_ENTRY STV_DEFAULT"
_Z20filterActs_YxX_colorILi4ELi32ELi4ELi4ELi3ELb1ELb1EEvPfS0_S0_iiiiiiiiiiffi:
.text._Z20filterActs_YxX_colorILi4ELi32ELi4ELi4ELi3ELb1ELb1EEvPfS0_S0_iiiiiiiiiiffi:
[----:B------:R-:W-:Y:S01]  /*0000*/  LDC R1, c[0x0][0x37c] ;  /* 0x0000df00ff017b82 */ /* 0x000fe20000000800 */
[----:B------:R-:W0:Y:S01]  /*0010*/  LDCU UR7, c[0x0][0x39c] ;  /* 0x00007380ff0777ac */ /* 0x000e220008000800 */
[----:B------:R-:W1:Y:S06]  /*0020*/  S2R R4, SR_CTAID.Y ;  /* 0x0000000000047919 */ /* 0x000e6c0000002600 */
[----:B------:R-:W2:Y:S01]  /*0030*/  LDC.64 R22, c[0x0][0x388] ;  /* 0x0000e200ff167b82 */ /* 0x000ea20000000a00 */
[----:B------:R-:W-:Y:S01]  /*0040*/  HFMA2 R40, -RZ, RZ, 0, 0 ;  /* 0x00000000ff287431 */ /* 0x000fe200000001ff */
[----:B------:R-:W3:Y:S01]  /*0050*/  LDCU UR8, c[0x0][0x3c8] ;  /* 0x00007900ff0877ac */ /* 0x000ee20008000800 */
[----:B------:R-:W4:Y:S01]  /*0060*/  S2R R24, SR_TID.X ;  /* 0x0000000000187919 */ /* 0x000f220000002100 */
[----:B------:R-:W-:Y:S01]  /*0070*/  HFMA2 R34, -RZ, RZ, 0, 0 ;  /* 0x00000000ff227431 */ /* 0x000fe200000001ff */
[----:B------:R-:W-:Y:S01]  /*0080*/  MOV R38, RZ ;  /* 0x000000ff00267202 */ /* 0x000fe20000000f00 */
[----:B------:R-:W5:Y:S01]  /*0090*/  LDCU UR5, c[0x0][0x3a8] ;  /* 0x00007500ff0577ac */ /* 0x000f620008000800 */
[----:B------:R-:W1:Y:S01]  /*00a0*/  S2R R13, SR_CTAID.X ;  /* 0x00000000000d7919 */ /* 0x000e620000002500 */
[----:B------:R-:W-:Y:S01]  /*00b0*/  HFMA2 R10, -RZ, RZ, 0, 0 ;  /* 0x00000000ff0a7431 */ /* 0x000fe200000001ff */
[----:B------:R-:W-:Y:S01]  /*00c0*/  MOV R42, RZ ;  /* 0x000000ff002a7202 */ /* 0x000fe20000000f00 */
[----:B------:R-:W4:Y:S01]  /*00d0*/  LDCU UR11, c[0x0][0x3b8] ;  /* 0x00007700ff0b77ac */ /* 0x000f220008000800 */
[----:B------:R-:W-:Y:S01]  /*00e0*/  HFMA2 R12, -RZ, RZ, 0, 0 ;  /* 0x00000000ff0c7431 */ /* 0x000fe200000001ff */
[----:B------:R-:W-:Y:S01]  /*00f0*/  CS2R R8, SRZ ;  /* 0x0000000000087805 */ /* 0x000fe2000001ff00 */
[----:B------:R-:W-:Y:S01]  /*0100*/  HFMA2 R32, -RZ, RZ, 0, 0 ;  /* 0x00000000ff207431 */ /* 0x000fe200000001ff */
[----:B------:R-:W4:Y:S01]  /*0110*/  LDCU UR6, c[0x0][0x3b4] ;  /* 0x00007680ff0677ac */ /* 0x000f220008000800 */
[----:B------:R-:W-:-:S02]  /*0120*/  MOV R36, RZ ;  /* 0x000000ff00247202 */ /* 0x000fc40000000f00 */
[----:B------:R-:W-:Y:S02]  /*0130*/  CS2R R14, SRZ ;  /* 0x00000000000e7805 */ /* 0x000fe4000001ff00 */
[----:B------:R-:W-:Y:S01]  /*0140*/  MOV R28, RZ ;  /* 0x000000ff001c7202 */ /* 0x000fe20000000f00 */
[----:B0-----:R-:W-:Y:S01]  /*0150*/  USHF.R.S32.HI UR4, URZ, 0x1f, UR7 ;  /* 0x0000001fff047899 */ /* 0x001fe20008011407 */
[----:B------:R-:W-:Y:S01]  /*0160*/  MOV R16, RZ ;  /* 0x000000ff00107202 */ /* 0x000fe20000000f00 */
[----:B---3--:R-:W-:Y:S02]  /*0170*/  UISETP.NE.AND UP0, UPT, UR8, URZ, UPT ;  /* 0x000000ff0800728c */ /* 0x008fe4000bf05270 */
[----:B------:R-:W-:Y:S02]  /*0180*/  ULEA.HI UR4, UR4, UR7, URZ, 0x4 ;  /* 0x0000000704047291 */ /* 0x000fe4000f8f20ff */
[----:B-----5:R-:W-:Y:S02]  /*0190*/  UIMAD UR9, UR5, UR5, URZ ;  /* 0x00000005050972a4 */ /* 0x020fe4000f8e02ff */
[----:B------:R-:W-:Y:S01]  /*01a0*/  USHF.R.S32.HI UR4, URZ, 0x4, UR4 ;  /* 0x00000004ff047899 */ /* 0x000fe20008011404 */
[----:B------:R-:W0:Y:S05]  /*01b0*/  LDCU.64 UR12, c[0x0][0x358] ;  /* 0x00006b00ff0c77ac */ /* 0x000e2a0008000a00 */
[----:B------:R-:W-:Y:S01]  /*01c0*/  IADD3 R5, PT, PT, RZ, -UR4, RZ ;  /* 0x80000004ff057c10 */ /* 0x000fe2000fffe0ff */
[----:B----4-:R-:W-:Y:S01]  /*01d0*/  UIMAD UR6, UR11, UR6, URZ ;  /* 0x000000060b0672a4 */ /* 0x010fe2000f8e02ff */
[----:B------:R-:W-:Y:S01]  /*01e0*/  ISETP.NE.U32.AND P1, PT, RZ, UR4, PT ;  /* 0x00000004ff007c0c */ /* 0x000fe2000bf25070 */
[----:B------:R-:W3:Y:S01]  /*01f0*/  I2F.U32.RP R0, UR4 ;  /* 0x0000000400007d06 */ /* 0x000ee20008209000 */
[----:B------:R-:W-:-:S03]  /*0200*/  LOP3.LUT R11, R24, 0xf, RZ, 0xc0, !PT ;  /* 0x0000000f180b7812 */ /* 0x000fc600078ec0ff */
[----:B------:R-:W-:Y:S02]  /*0210*/  MOV R7, UR6 ;  /* 0x0000000600077c02 */ /* 0x000fe40008000f00 */
[----:B-1----:R-:W-:Y:S02]  /*0220*/  LEA R13, R13, R24, 0x7 ;  /* 0x000000180d0d7211 */ /* 0x002fe400078e38ff */
[----:B---3--:R-:W1:Y:S02]  /*0230*/  MUFU.RCP R0, R0 ;  /* 0x0000000000007308 */ /* 0x008e640000001000 */
[----:B-1----:R-:W-:-:S06]  /*0240*/  IADD3 R2, PT, PT, R0, 0xffffffe, RZ ;  /* 0x0ffffffe00027810 */ /* 0x002fcc0007ffe0ff */
[----:B------:R1:W3:Y:S02]  /*0250*/  F2I.FTZ.U32.TRUNC.NTZ R3, R2 ;  /* 0x0000000200037305 */ /* 0x0002e4000021f000 */
[----:B-1----:R-:W-:Y:S02]  /*0260*/  HFMA2 R2, -RZ, RZ, 0, 0 ;  /* 0x00000000ff027431 */ /* 0x002fe400000001ff */
[----:B---3--:R-:W-:-:S04]  /*0270*/  IMAD R5, R5, R3, RZ ;  /* 0x0000000305057224 */ /* 0x008fc800078e02ff */
[----:B------:R-:W-:-:S06]  /*0280*/  IMAD.HI.U32 R3, R3, R5, R2 ;  /* 0x0000000503037227 */ /* 0x000fcc00078e0002 */
[----:B------:R-:W-:-:S05]  /*0290*/  IMAD.HI.U32 R3, R3, R4, RZ ;  /* 0x0000000403037227 */ /* 0x000fca00078e00ff */
[----:B------:R-:W-:-:S13]  /*02a0*/  R2UR UR10, R3 ;  /* 0x00000000030a72ca */ /* 0x000fda00000e0000 */
[----:B------:R-:W-:Y:S02]  /*02b0*/  IADD3 R3, PT, PT, RZ, -UR10, RZ ;  /* 0x8000000aff037c10 */ /* 0x000fe4000fffe0ff */
[----:B------:R-:W-:-:S03]  /*02c0*/  MOV R2, UR10 ;  /* 0x0000000a00027c02 */ /* 0x000fc60008000f00 */
[----:B------:R-:W-:Y:S02]  /*02d0*/  IMAD R0, R3, UR4, R4 ;  /* 0x0000000403007c24 */ /* 0x000fe4000f8e0204 */
[----:B------:R-:W1:Y:S03]  /*02e0*/  S2R R3, SR_TID.Y ;  /* 0x0000000000037919 */ /* 0x000e660000002200 */
[----:B------:R-:W-:-:S13]  /*02f0*/  ISETP.GE.U32.AND P0, PT, R0, UR4, PT ;  /* 0x0000000400007c0c */ /* 0x000fda000bf06070 */
[----:B------:R-:W-:Y:S02]  /*0300*/  @P0 IADD3 R2, PT, PT, R2, 0x1, RZ ;  /* 0x0000000102020810 */ /* 0x000fe40007ffe0ff */
[----:B------:R-:W-:Y:S02]  /*0310*/  @P0 IADD3 R0, PT, PT, R0, -UR4, RZ ;  /* 0x8000000400000c10 */ /* 0x000fe4000fffe0ff */
[----:B------:R-:W-:Y:S02]  /*0320*/  @P0 R2UR UR10, R2 ;  /* 0x00000000020a02ca */ /* 0x000fe400000e0000 */
[----:B------:R-:W-:Y:S02]  /*0330*/  ISETP.GE.U32.AND P0, PT, R0, UR4, PT ;  /* 0x0000000400007c0c */ /* 0x000fe4000bf06070 */
[----:B------:R-:W-:-:S09]  /*0340*/  @!P1 LOP3.LUT R2, RZ, UR4, RZ, 0x33, !PT ;  /* 0x00000004ff029c12 */ /* 0x000fd2000f8e33ff */
[----:B------:R-:W-:-:S04]  /*0350*/  MOV R0, UR10 ;  /* 0x0000000a00007c02 */ /* 0x000fc80008000f00 */
[----:B------:R-:W-:-:S04]  /*0360*/  @P0 IADD3 R0, PT, PT, R0, 0x1, RZ ;  /* 0x0000000100000810 */ /* 0x000fc80007ffe0ff */
[----:B------:R-:W-:Y:S02]  /*0370*/  @P0 R2UR UR10, R0 ;  /* 0x00000000000a02ca */ /* 0x000fe400000e0000 */
[----:B------:R-:W-:Y:S02]  /*0380*/  @!P1 R2UR UR10, R2 ;  /* 0x00000000020a92ca */ /* 0x000fe400000e0000 */
[----:B-1----:R-:W-:Y:S02]  /*0390*/  LEA R0, R3, R24, 0x5 ;  /* 0x0000001803007211 */ /* 0x002fe400078e28ff */
[----:B------:R-:W-:Y:S02]  /*03a0*/  PLOP3.LUT P0, PT, PT, PT, UP0, 0x80, 0x8 ;  /* 0x000000000008781c */ /* 0x000fe40003f0f008 */
[----:B------:R-:W-:-:S07]  /*03b0*/  SHF.R.U32.HI R2, RZ, 0x4, R0 ;  /* 0x00000004ff027819 */ /* 0x000fce0000011600 */
[----:B------:R-:W-:-:S05]  /*03c0*/  IADD3 R5, PT, PT, RZ, -UR10, RZ ;  /* 0x8000000aff057c10 */ /* 0x000fca000fffe0ff */
[----:B------:R-:W-:Y:S01]  /*03d0*/  IMAD R4, R5, UR4, R4 ;  /* 0x0000000405047c24 */ /* 0x000fe2000f8e0204 */
[----:B------:R-:W-:Y:S02]  /*03e0*/  @!UP0 UIMAD UR4, UR9, UR7, URZ ;  /* 0x00000007090482a4 */ /* 0x000fe4000f8e02ff */
[----:B------:R-:W-:Y:S02]  /*03f0*/  IMAD R5, R2, UR7, R11 ;  /* 0x0000000702057c24 */ /* 0x000fe4000f8e020b */
[----:B------:R-:W-:-:S03]  /*0400*/  @!UP0 UIMAD UR4, UR10, UR4, URZ ;  /* 0x000000040a0482a4 */ /* 0x000fc6000f8e02ff */
[C---:B------:R-:W-:Y:S01]  /*0410*/  LEA R5, R4.reuse, R5, 0x4 ;  /* 0x0000000504057211 */ /* 0x040fe200078e20ff */
[----:B------:R-:W-:Y:S01]  /*0420*/  @!UP0 UIMAD UR4, UR4, 0x3, URZ ;  /* 0x00000003040488a4 */ /* 0x000fe2000f8e02ff */
[----:B------:R-:W-:Y:S01]  /*0430*/  LEA R4, R4, R3, 0x4 ;  /* 0x0000000304047211 */ /* 0x000fe200078e20ff */
[----:B------:R-:W-:Y:S02]  /*0440*/  UISETP.NE.AND UP0, UPT, UR5, URZ, UPT ;  /* 0x000000ff0500728c */ /* 0x000fe4000bf05270 */
[----:B--2---:R-:W-:Y:S02]  /*0450*/  IMAD.WIDE R22, R5, 0x4, R22 ;  /* 0x0000000405167825 */ /* 0x004fe400078e0216 */
[----:B------:R-:W-:Y:S02]  /*0460*/  MOV R5, UR4 ;  /* 0x0000000400057c02 */ /* 0x000fe40008000f00 */
[----:B------:R-:W-:-:S03]  /*0470*/  IMAD R6, R4, R7, UR10 ;  /* 0x0000000a04067e24 */ /* 0x000fc6000f8e0207 */
[----:B------:R-:W1:Y:S01]  /*0480*/  LDCU UR4, c[0x0][0x398] ;  /* 0x00007300ff0477ac */ /* 0x000e620008000800 */
[----:B------:R-:W-:Y:S01]  /*0490*/  @!P0 IMAD.WIDE R22, R5, 0x4, R22 ;  /* 0x0000000405168825 */ /* 0x000fe200078e0216 */
[----:B------:R-:W-:-:S03]  /*04a0*/  CS2R R4, SRZ ;  /* 0x0000000000047805 */ /* 0x000fc6000001ff00 */
[----:B-1----:R-:W-:Y:S01]  /*04b0*/  IMAD R17, R6, UR4, R13 ;  /* 0x0000000406117c24 */ /* 0x002fe2000f8e020d */
[----:B0-----:R-:W-:Y:S06]  /*04c0*/  BRA.U !UP0, `(.L_x_764) ;  /* 0x0000001d089c7547 */ /* 0x001fec000b800000 */
[----:B------:R-:W-:Y:S01]  /*04d0*/  IABS R19, UR11 ;  /* 0x0000000b00137c13 */ /* 0x000fe20008000000 */
[----:B------:R-:W0:Y:S01]  /*04e0*/  S2UR UR8, SR_CgaCtaId ;  /* 0x00000000000879c3 */ /* 0x000e220000008800 */
[----:B------:R-:W1:Y:S01]  /*04f0*/  LDCU UR14, c[0x0][0x3b0] ;  /* 0x00007600ff0e77ac */ /* 0x000e620008000800 */
[----:B------:R-:W-:Y:S01]  /*0500*/  MOV R38, RZ ;  /* 0x000000ff00267202 */ /* 0x000fe20000000f00 */
[----:B------:R-:W2:Y:S01]  /*0510*/  I2F.RP R18, R19 ;  /* 0x0000001300127306 */ /* 0x000ea20000209400 */
[----:B------:R-:W-:Y:S01]  /*0520*/  UMOV UR4, 0x400 ;  /* 0x0000040000047882 */ /* 0x000fe20000000000 */
[----:B------:R-:W-:Y:S02]  /*0530*/  UIMAD UR7, UR9, UR7, URZ ;  /* 0x00000007090772a4 */ /* 0x000fe4000f8e02ff */
[----:B------:R-:W-:Y:S01]  /*0540*/  UIADD3 UR5, UPT, UPT, UR4, 0x300, URZ ;  /* 0x0000030004057890 */ /* 0x000fe2000fffe0ff */
[----:B------:R-:W3:Y:S01]  /*0550*/  LDCU UR18, c[0x0][0x398] ;  /* 0x00007300ff1277ac */ /* 0x000ee20008000800 */
[----:B------:R-:W4:Y:S02]  /*0560*/  LDCU UR19, c[0x0][0x39c] ;  /* 0x00007380ff1377ac */ /* 0x000f240008000800 */
[----:B--2---:R-:W2:Y:S01]  /*0570*/  MUFU.RCP R18, R18 ;  /* 0x0000001200127308 */ /* 0x004ea20000001000 */
[----:B------:R-:W1:Y:S01]  /*0580*/  LDCU UR15, c[0x0][0x3bc] ;  /* 0x00007780ff0f77ac */ /* 0x000e620008000800 */
[----:B------:R-:W1:Y:S01]  /*0590*/  LDCU.64 UR16, c[0x0][0x380] ;  /* 0x00007000ff1077ac */ /* 0x000e620008000a00 */
[----:B0-----:R-:W-:-:S02]  /*05a0*/  ULEA UR4, UR8, UR4, 0x18 ;  /* 0x0000000408047291 */ /* 0x001fc4000f8ec0ff */
[----:B------:R-:W-:-:S04]  /*05b0*/  ULEA UR5, UR8, UR5, 0x18 ;  /* 0x0000000508057291 */ /* 0x000fc8000f8ec0ff */
[----:B------:R-:W-:Y:S02]  /*05c0*/  LEA R11, R11, UR4, 0x2 ;  /* 0x000000040b0b7c11 */ /* 0x000fe4000f8e10ff */
[----:B--2---:R-:W-:Y:S02]  /*05d0*/  IADD3 R6, PT, PT, R18, 0xffffffe, RZ ;  /* 0x0ffffffe12067810 */ /* 0x004fe40007ffe0ff */
[----:B------:R-:W-:Y:S01]  /*05e0*/  LEA R24, R24, UR5, 0x2 ;  /* 0x0000000518187c11 */ /* 0x000fe2000f8e10ff */
[----:B------:R-:W-:Y:S01]  /*05f0*/  UMOV UR5, URZ ;  /* 0x000000ff00057c82 */ /* 0x000fe20008000000 */
[----:B------:R0:W2:Y:S01]  /*0600*/  F2I.FTZ.U32.TRUNC.NTZ R7, R6 ;  /* 0x0000000600077305 */ /* 0x0000a2000021f000 */
[----:B------:R-:W-:Y:S02]  /*0610*/  LEA R26, R2, R11, 0x6 ;  /* 0x0000000b021a7211 */ /* 0x000fe400078e30ff */
[----:B------:R-:W-:Y:S01]  /*0620*/  LEA R25, R3, UR4, 0x2 ;  /* 0x0000000403197c11 */ /* 0x000fe2000f8e10ff */
[----:B------:R-:W-:Y:S01]  /*0630*/  UMOV UR4, URZ ;  /* 0x000000ff00047c82 */ /* 0x000fe20008000000 */
[----:B0-----:R-:W-:-:S02]  /*0640*/  MOV R6, RZ ;  /* 0x000000ff00067202 */ /* 0x001fc40000000f00 */
[----:B--2---:R-:W-:-:S05]  /*0650*/  IADD3 R20, PT, PT, RZ, -R7, RZ ;  /* 0x80000007ff147210 */ /* 0x004fca0007ffe0ff */
[----:B------:R-:W-:Y:S01]  /*0660*/  IMAD R21, R20, R19, RZ ;  /* 0x0000001314157224 */ /* 0x000fe200078e02ff */
[----:B------:R-:W-:-:S03]  /*0670*/  IABS R20, UR10 ;  /* 0x0000000a00147c13 */ /* 0x000fc60008000000 */
[----:B------:R-:W-:Y:S01]  /*0680*/  IMAD.HI.U32 R7, R7, R21, R6 ;  /* 0x0000001507077227 */ /* 0x000fe200078e0006 */
[----:B------:R-:W-:Y:S02]  /*0690*/  MOV R6, UR10 ;  /* 0x0000000a00067c02 */ /* 0x000fe40008000f00 */
[----:B------:R-:W-:Y:S02]  /*06a0*/  SHF.R.S32.HI R21, RZ, 0x1f, R13 ;  /* 0x0000001fff157819 */ /* 0x000fe4000001140d */
[----:B------:R-:W-:Y:S01]  /*06b0*/  LOP3.LUT R6, R6, UR11, RZ, 0x3c, !PT ;  /* 0x0000000b06067c12 */ /* 0x000fe2000f8e3cff */
[----:B------:R-:W-:-:S03]  /*06c0*/  IMAD.HI.U32 R7, R7, R20, RZ ;  /* 0x0000001407077227 */ /* 0x000fc600078e00ff */
[----:B------:R-:W-:Y:S02]  /*06d0*/  ISETP.GE.AND P2, PT, R6, RZ, PT ;  /* 0x000000ff0600720c */ /* 0x000fe40003f46270 */
[----:B------:R-:W-:Y:S01]  /*06e0*/  IADD3 R18, PT, PT, -R7, RZ, RZ ;  /* 0x000000ff07127210 */ /* 0x000fe20007ffe1ff */
[----:B------:R-:W1:Y:S04]  /*06f0*/  LDC R6, c[0x0][0x3ac] ;  /* 0x0000eb00ff067b82 */ /* 0x000e680000000800 */
[----:B------:R-:W-:Y:S01]  /*0700*/  IMAD R18, R19, R18, R20 ;  /* 0x0000001213127224 */ /* 0x000fe200078e0214 */
[----:B------:R-:W-:-:S04]  /*0710*/  LEA R20, R3, R24, 0x9 ;  /* 0x0000001803147211 */ /* 0x000fc800078e48ff */
[----:B------:R-:W-:-:S13]  /*0720*/  ISETP.GT.U32.AND P1, PT, R19, R18, PT ;  /* 0x000000121300720c */ /* 0x000fda0003f24070 */
[-C--:B------:R-:W-:Y:S02]  /*0730*/  @!P1 IADD3 R18, PT, PT, R18, -R19.reuse, RZ ;  /* 0x8000001312129210 */ /* 0x080fe40007ffe0ff */
[----:B------:R-:W-:Y:S02]  /*0740*/  @!P1 IADD3 R7, PT, PT, R7, 0x1, RZ ;  /* 0x0000000107079810 */ /* 0x000fe40007ffe0ff */
[----:B------:R-:W-:Y:S02]  /*0750*/  ISETP.GE.U32.AND P0, PT, R18, R19, PT ;  /* 0x000000131200720c */ /* 0x000fe40003f06070 */
[----:B------:R-:W-:Y:S02]  /*0760*/  ISETP.NE.AND P1, PT, RZ, UR11, PT ;  /* 0x0000000bff007c0c */ /* 0x000fe4000bf25270 */
[----:B------:R-:W-:-:S09]  /*0770*/  MOV R18, UR11 ;  /* 0x0000000b00127c02 */ /* 0x000fd20008000f00 */
[----:B------:R-:W-:-:S04]  /*0780*/  @P0 IADD3 R7, PT, PT, R7, 0x1, RZ ;  /* 0x0000000107070810 */ /* 0x000fc80007ffe0ff */
[----:B------:R-:W-:Y:S02]  /*0790*/  @!P2 IADD3 R7, PT, PT, -R7, RZ, RZ ;  /* 0x000000ff0707a210 */ /* 0x000fe40007ffe1ff */
[----:B------:R-:W-:-:S04]  /*07a0*/  @!P1 LOP3.LUT R7, RZ, UR11, RZ, 0x33, !PT ;  /* 0x0000000bff079c12 */ /* 0x000fc8000f8e33ff */
[----:B------:R-:W-:-:S05]  /*07b0*/  IADD3 R19, PT, PT, -R7, RZ, RZ ;  /* 0x000000ff07137210 */ /* 0x000fca0007ffe1ff */
[----:B------:R-:W-:Y:S01]  /*07c0*/  IMAD R19, R19, R18, UR10 ;  /* 0x0000000a13137e24 */ /* 0x000fe2000f8e0212 */
[----:B------:R-:W-:Y:S01]  /*07d0*/  USHF.L.U32 UR10, UR7, 0x1, URZ ;  /* 0x00000001070a7899 */ /* 0x000fe200080006ff */
[--C-:B-1----:R-:W-:Y:S02]  /*07e0*/  IMAD R18, R7, UR14, R6.reuse ;  /* 0x0000000e07127c24 */ /* 0x102fe4000f8e0206 */
[----:B---34-:R-:W-:-:S09]  /*07f0*/  IMAD R19, R19, UR14, R6 ;  /* 0x0000000e13137c24 */ /* 0x018fd2000f8e0206 */
.L_x_771:
        /* <DEDUP_REMOVED lines=18> */
.L_x_767:
[----:B------:R1:W-:Y:S04]  /*0920*/  STS [R26], RZ ;  /* 0x000000ff1a007388 */ /* 0x0003e80000000800 */
[----:B------:R1:W-:Y:S04]  /*0930*/  STS [R26+0x100], RZ ;  /* 0x000100ff1a007388 */ /* 0x0003e80000000800 */
[----:B------:R1:W-:Y:S02]  /*0940*/  STS [R26+0x200], RZ ;  /* 0x000200ff1a007388 */ /* 0x0003e40000000800 */
.L_x_766:
[----:B------:R-:W-:Y:S05]  /*0950*/  BSYNC.RECONVERGENT B0 ;  /* 0x0000000000007941 */ /* 0x000fea0003800200 */
.L_x_765:
        /* <DEDUP_REMOVED lines=39> */
[CCC-:B------:R-:W-:Y:S01]  /*0bd0*/  IMAD R11, R27.reuse, R7.reuse, R44.reuse ;  /* 0x000000071b0b7224 */ /* 0x1c0fe200078e022c */
[-C--:B------:R-:W-:Y:S02]  /*0be0*/  IADD3 R27, PT, PT, R27, R6.reuse, RZ ;  /* 0x000000061b1b7210 */ /* 0x080fe40007ffe0ff */
[----:B------:R-:W-:Y:S01]  /*0bf0*/  IADD3 R29, PT, PT, R13, 0x20, RZ ;  /* 0x000000200d1d7810 */ /* 0x000fe20007ffe0ff */
[----:B------:R-:W-:Y:S01]  /*0c00*/  IMAD R30, R11, UR15, RZ ;  /* 0x0000000f0b1e7c24 */ /* 0x000fe2000f8e02ff */
[C---:B------:R-:W-:Y:S01]  /*0c10*/  IADD3 R6, PT, PT, R27.reuse, R6, RZ ;  /* 0x000000061b067210 */ /* 0x040fe20007ffe0ff */
[-CC-:B------:R-:W-:Y:S01]  /*0c20*/  IMAD R27, R27, R7.reuse, R44.reuse ;  /* 0x000000071b1b7224 */ /* 0x180fe200078e022c */
[C---:B------:R-:W-:Y:S02]  /*0c30*/  ISETP.GE.AND P0, PT, R13.reuse, UR18, PT ;  /* 0x000000120d007c0c */ /* 0x040fe4000bf06270 */
[----:B------:R-:W-:Y:S01]  /*0c40*/  IADD3 R11, P2, PT, R13, R30, RZ ;  /* 0x0000001e0d0b7210 */ /* 0x000fe20007f5e0ff */
[----:B------:R-:W-:Y:S01]  /*0c50*/  IMAD R7, R6, R7, R44 ;  /* 0x0000000706077224 */ /* 0x000fe200078e022c */
[----:B------:R-:W-:Y:S01]  /*0c60*/  ISETP.GE.AND P1, PT, R29, UR18, PT ;  /* 0x000000121d007c0c */ /* 0x000fe2000bf26270 */
[----:B------:R-:W-:Y:S01]  /*0c70*/  IMAD R6, R27, UR15, RZ ;  /* 0x0000000f1b067c24 */ /* 0x000fe2000f8e02ff */
[----:B------:R-:W-:Y:S01]  /*0c80*/  LEA.HI.X.SX32 R30, R30, R21, 0x1, P2 ;  /* 0x000000151e1e7211 */ /* 0x000fe200010f0eff */
[----:B------:R-:W-:Y:S01]  /*0c90*/  IMAD R7, R7, UR15, RZ ;  /* 0x0000000f07077c24 */ /* 0x000fe2000f8e02ff */
[----:B------:R-:W-:-:S02]  /*0ca0*/  LEA R44, P2, R11, UR16, 0x2 ;  /* 0x000000100b2c7c11 */ /* 0x000fc4000f8410ff */
[----:B------:R-:W-:Y:S02]  /*0cb0*/  IADD3 R27, P3, PT, R13, R6, RZ ;  /* 0x000000060d1b7210 */ /* 0x000fe40007f7e0ff */
[----:B------:R-:W-:Y:S02]  /*0cc0*/  LEA.HI.X R45, R11, UR17, R30, 0x2, P2 ;  /* 0x000000110b2d7c11 */ /* 0x000fe400090f141e */
[----:B------:R-:W-:Y:S02]  /*0cd0*/  IADD3 R11, P2, PT, R13, R7, RZ ;  /* 0x000000070d0b7210 */ /* 0x000fe40007f5e0ff */
[-C--:B------:R-:W-:Y:S01]  /*0ce0*/  LEA.HI.X.SX32 R29, R6, R21.reuse, 0x1, P3 ;  /* 0x00000015061d7211 */ /* 0x080fe200018f0eff */
[----:B------:R-:W2:Y:S01]  /*0cf0*/  @!P0 LDG.E R35, desc[UR12][R44.64] ;  /* 0x0000000c2c238981 */ /* 0x000ea2000c1e1900 */
[----:B------:R-:W-:Y:S02]  /*0d00*/  LEA.HI.X.SX32 R7, R7, R21, 0x1, P2 ;  /* 0x0000001507077211 */ /* 0x000fe400010f0eff */
[----:B------:R-:W-:Y:S01]  /*0d10*/  LEA R6, P2, R11, UR16, 0x2 ;  /* 0x000000100b067c11 */ /* 0x000fe2000f8410ff */
[----:B------:R-:W3:Y:S01]  /*0d20*/  @!P1 LDG.E R37, desc[UR12][R44.64+0x80] ;  /* 0x0000800c2c259981 */ /* 0x000ee2000c1e1900 */
[----:B------:R-:W-:-:S02]  /*0d30*/  LEA R30, P3, R27, UR16, 0x2 ;  /* 0x000000101b1e7c11 */ /* 0x000fc4000f8610ff */
[----:B------:R-:W-:-:S05]  /*0d40*/  LEA.HI.X R7, R11, UR17, R7, 0x2, P2 ;  /* 0x000000110b077c11 */ /* 0x000fca00090f1407 */
[----:B------:R-:W4:Y:S01]  /*0d50*/  @!P0 LDG.E R11, desc[UR12][R6.64] ;  /* 0x0000000c060b8981 */ /* 0x000f22000c1e1900 */
[----:B------:R-:W-:Y:S02]  /*0d60*/  LEA.HI.X R31, R27, UR17, R29, 0x2, P3 ;  /* 0x000000111b1f7c11 */ /* 0x000fe400098f141d */
[----:B------:R-:W-:Y:S01]  /*0d70*/  IADD3 R27, PT, PT, R13, 0x40, RZ ;  /* 0x000000400d1b7810 */ /* 0x000fe20007ffe0ff */
[----:B------:R-:W5:Y:S03]  /*0d80*/  @!P1 LDG.E R41, desc[UR12][R6.64+0x80] ;  /* 0x0000800c06299981 */ /* 0x000f66000c1e1900 */
[----:B------:R-:W-:Y:S01]  /*0d90*/  ISETP.GE.AND P2, PT, R27, UR18, PT ;  /* 0x000000121b007c0c */ /* 0x000fe2000bf46270 */
[----:B------:R-:W3:Y:S01]  /*0da0*/  @!P0 LDG.E R29, desc[UR12][R30.64] ;  /* 0x0000000c1e1d8981 */ /* 0x000ee2000c1e1900 */
[----:B------:R-:W-:-:S03]  /*0db0*/  IADD3 R27, PT, PT, R13, 0x60, RZ ;  /* 0x000000600d1b7810 */ /* 0x000fc60007ffe0ff */
[----:B------:R-:W5:Y:S01]  /*0dc0*/  @!P1 LDG.E R39, desc[UR12][R30.64+0x80] ;  /* 0x0000800c1e279981 */ /* 0x000f62000c1e1900 */
[----:B------:R-:W-:-:S07]  /*0dd0*/  ISETP.GE.AND P3, PT, R27, UR18, PT ;  /* 0x000000121b007c0c */ /* 0x000fce000bf66270 */
[----:B------:R-:W5:Y:S04]  /*0de0*/  @!P2 LDG.E R27, desc[UR12][R44.64+0x100] ;  /* 0x0001000c2c1ba981 */ /* 0x000f68000c1e1900 */
[----:B------:R-:W5:Y:S04]  /*0df0*/  @!P2 LDG.E R43, desc[UR12][R30.64+0x100] ;  /* 0x0001000c1e2ba981 */ /* 0x000f68000c1e1900 */
[----:B------:R-:W5:Y:S04]  /*0e00*/  @!P3 LDG.E R33, desc[UR12][R44.64+0x180] ;  /* 0x0001800c2c21b981 */ /* 0x000f68000c1e1900 */
[----:B------:R-:W5:Y:S04]  /*0e10*/  @!P3 LDG.E R45, desc[UR12][R30.64+0x180] ;  /* 0x0001800c1e2db981 */ /* 0x000f68000c1e1900 */
[----:B------:R-:W5:Y:S04]  /*0e20*/  @!P3 LDG.E R44, desc[UR12][R6.64+0x180] ;  /* 0x0001800c062cb981 */ /* 0x000f68000c1e1900 */
[----:B----4-:R0:W-:Y:S04]  /*0e30*/  @!P0 STS [R20+0x1000], R11 ;  /* 0x0010000b14008388 */ /* 0x0101e80000000800 */
[----:B0-----:R-:W4:Y:S04]  /*0e40*/  @!P2 LDG.E R11, desc[UR12][R6.64+0x100] ;  /* 0x0001000c060ba981 */ /* 0x001f28000c1e1900 */
[----:B--2---:R0:W-:Y:S04]  /*0e50*/  @!P0 STS [R20], R35 ;  /* 0x0000002314008388 */ /* 0x0041e80000000800 */
[----:B------:R0:W-:Y:S04]  /*0e60*/  @P1 STS [R20+0x80], RZ ;  /* 0x000080ff14001388 */ /* 0x0001e80000000800 */
[----:B---3--:R0:W-:Y:S04]  /*0e70*/  @!P0 STS [R20+0x800], R29 ;  /* 0x0008001d14008388 */ /* 0x0081e80000000800 */
[----:B------:R0:W-:Y:S04]  /*0e80*/  @P1 STS [R20+0x880], RZ ;  /* 0x000880ff14001388 */ /* 0x0001e80000000800 */
[----:B------:R0:W-:Y:S04]  /*0e90*/  @P1 STS [R20+0x1080], RZ ;  /* 0x001080ff14001388 */ /* 0x0001e80000000800 */
[----:B------:R0:W-:Y:S04]  /*0ea0*/  @P2 STS [R20+0x100], RZ ;  /* 0x000100ff14002388 */ /* 0x0001e80000000800 */
[----:B------:R0:W-:Y:S04]  /*0eb0*/  @P2 STS [R20+0x900], RZ ;  /* 0x000900ff14002388 */ /* 0x0001e80000000800 */
[----:B------:R0:W-:Y:S04]  /*0ec0*/  @P2 STS [R20+0x1100], RZ ;  /* 0x001100ff14002388 */ /* 0x0001e80000000800 */
[----:B------:R0:W-:Y:S04]  /*0ed0*/  @P3 STS [R20+0x180], RZ ;  /* 0x000180ff14003388 */ /* 0x0001e80000000800 */
[----:B------:R0:W-:Y:S04]  /*0ee0*/  @P3 STS [R20+0x980], RZ ;  /* 0x000980ff14003388 */ /* 0x0001e80000000800 */
[----:B------:R0:W-:Y:S04]  /*0ef0*/  @P3 STS [R20+0x1180], RZ ;  /* 0x001180ff14003388 */ /* 0x0001e80000000800 */
[----:B------:R0:W-:Y:S04]  /*0f00*/  @!P1 STS [R20+0x80], R37 ;  /* 0x0000802514009388 */ /* 0x0001e80000000800 */
[----:B-----5:R0:W-:Y:S04]  /*0f10*/  @!P1 STS [R20+0x880], R39 ;  /* 0x0008802714009388 */ /* 0x0201e80000000800 */
[----:B------:R0:W-:Y:S04]  /*0f20*/  @!P1 STS [R20+0x1080], R41 ;  /* 0x0010802914009388 */ /* 0x0001e80000000800 */
[----:B------:R0:W-:Y:S04]  /*0f30*/  @!P2 STS [R20+0x100], R27 ;  /* 0x0001001b1400a388 */ /* 0x0001e80000000800 */
[----:B------:R0:W-:Y:S04]  /*0f40*/  @!P2 STS [R20+0x900], R43 ;  /* 0x0009002b1400a388 */ /* 0x0001e80000000800 */
[----:B------:R0:W-:Y:S04]  /*0f50*/  @!P3 STS [R20+0x180], R33 ;  /* 0x000180211400b388 */ /* 0x0001e80000000800 */
[----:B------:R0:W-:Y:S04]  /*0f60*/  @!P3 STS [R20+0x980], R45 ;  /* 0x0009802d1400b388 */ /* 0x0001e80000000800 */
[----:B------:R0:W-:Y:S04]  /*0f70*/  @!P3 STS [R20+0x1180], R44 ;  /* 0x0011802c1400b388 */ /* 0x0001e80000000800 */
[----:B------:R0:W-:Y:S04]  /*0f80*/  @P0 STS [R20], RZ ;  /* 0x000000ff14000388 */ /* 0x0001e80000000800 */
[----:B------:R0:W-:Y:S04]  /*0f90*/  @P0 STS [R20+0x800], RZ ;  /* 0x000800ff14000388 */ /* 0x0001e80000000800 */
[----:B------:R0:W-:Y:S04]  /*0fa0*/  @P0 STS [R20+0x1000], RZ ;  /* 0x001000ff14000388 */ /* 0x0001e80000000800 */
[----:B----4-:R0:W-:Y:S01]  /*0fb0*/  @!P2 STS [R20+0x1100], R11 ;  /* 0x0011000b1400a388 */ /* 0x0101e20000000800 */
[----:B------:R-:W-:Y:S05]  /*0fc0*/  BRA `(.L_x_769) ;  /* 0x0000000000307947 */ /* 0x000fea0003800000 */
.L_x_770:
        /* <DEDUP_REMOVED lines=12> */
.L_x_769:
[----:B------:R-:W-:Y:S05]  /*1090*/  BSYNC.RECONVERGENT B0 ;  /* 0x0000000000007941 */ /* 0x000fea0003800200 */
.L_x_768:
        /* <DEDUP_REMOVED lines=16> */
[----:B---3--:R-:W-:-:S02]  /*11a0*/  FFMA R43, R29, R31, R4 ;  /* 0x0000001f1d2b7223 */ /* 0x008fc40000000004 */
[----:B------:R-:W-:Y:S01]  /*11b0*/  LDS R4, [R25+0x60] ;  /* 0x0000600019047984 */ /* 0x000fe20000000800 */
[----:B----4-:R-:W-:-:S03]  /*11c0*/  FFMA R41, R29, R27, R16 ;  /* 0x0000001b1d297223 */ /* 0x010fc60000000010 */
[----:B------:R-:W0:Y:S01]  /*11d0*/  LDS R16, [R25+0x30] ;  /* 0x0000300019107984 */ /* 0x000e220000000800 */
[----:B-----5:R-:W-:Y:S01]  /*11e0*/  FFMA R29, R29, R6, R15 ;  /* 0x000000061d1d7223 */ /* 0x020fe2000000000f */
[-C--:B-1----:R-:W-:Y:S01]  /*11f0*/  FFMA R45, R33, R35.reuse, R14 ;  /* 0x00000023212d7223 */ /* 0x082fe2000000000e */
[-C--:B------:R-:W-:Y:S01]  /*1200*/  FFMA R7, R31, R35.reuse, R12 ;  /* 0x000000231f077223 */ /* 0x080fe2000000000c */
[-C--:B------:R-:W-:Y:S01]  /*1210*/  FFMA R11, R27, R35.reuse, R28 ;  /* 0x000000231b0b7223 */ /* 0x080fe2000000001c */
[C---:B------:R-:W-:Y:S01]  /*1220*/  FFMA R15, R6.reuse, R35, R10 ;  /* 0x00000023060f7223 */ /* 0x040fe2000000000a */
[-C--:B--2---:R-:W-:Y:S01]  /*1230*/  FFMA R35, R33, R30.reuse, R36 ;  /* 0x0000001e21237223 */ /* 0x084fe20000000024 */
[-C--:B------:R-:W-:Y:S01]  /*1240*/  FFMA R37, R31, R30.reuse, R8 ;  /* 0x0000001e1f257223 */ /* 0x080fe20000000008 */
[-C--:B------:R-:W-:Y:S01]  /*1250*/  FFMA R5, R27, R30.reuse, R5 ;  /* 0x0000001e1b057223 */ /* 0x080fe20000000005 */
[C---:B------:R-:W-:Y:S01]  /*1260*/  FFMA R39, R6.reuse, R30, R9 ;  /* 0x0000001e06277223 */ /* 0x040fe20000000009 */
[----:B------:R-:W-:Y:S04]  /*1270*/  LDS R12, [R25+0x40] ;  /* 0x00004000190c7984 */ /* 0x000fe80000000800 */
[----:B------:R-:W1:Y:S04]  /*1280*/  LDS R30, [R24+0x200] ;  /* 0x00020000181e7984 */ /* 0x000e680000000800 */
[----:B------:R-:W2:Y:S04]  /*1290*/  LDS R28, [R24+0x280] ;  /* 0x00028000181c7984 */ /* 0x000ea80000000800 */
[----:B------:R-:W3:Y:S04]  /*12a0*/  LDS R14, [R24+0x300] ;  /* 0x00030000180e7984 */ /* 0x000ee80000000800 */
[----:B------:R-:W4:Y:S04]  /*12b0*/  LDS R8, [R24+0x380] ;  /* 0x0003800018087984 */ /* 0x000f280000000800 */
[----:B------:R-:W5:Y:S04]  /*12c0*/  LDS R10, [R25+0x50] ;  /* 0x00005000190a7984 */ /* 0x000f680000000800 */
[----:B------:R-:W-:Y:S01]  /*12d0*/  LDS R36, [R25+0x90] ;  /* 0x0000900019247984 */ /* 0x000fe20000000800 */
[-C--:B0-----:R-:W-:Y:S01]  /*12e0*/  FFMA R33, R33, R16.reuse, R34 ;  /* 0x0000001021217223 */ /* 0x081fe20000000022 */
[-C--:B------:R-:W-:Y:S01]  /*12f0*/  FFMA R31, R31, R16.reuse, R42 ;  /* 0x000000101f1f7223 */ /* 0x080fe2000000002a */
[-C--:B------:R-:W-:Y:S01]  /*1300*/  FFMA R9, R6, R16.reuse, R38 ;  /* 0x0000001006097223 */ /* 0x080fe20000000026 */
[----:B------:R-:W-:Y:S01]  /*1310*/  FFMA R27, R27, R16, R40 ;  /* 0x000000101b1b7223 */ /* 0x000fe20000000028 */
[----:B------:R-:W-:Y:S01]  /*1320*/  LDS R6, [R25+0xa0] ;  /* 0x0000a00019067984 */ /* 0x000fe20000000800 */
[----:B-1----:R-:W-:Y:S01]  /*1330*/  FFMA R42, R12, R30, R32 ;  /* 0x0000001e0c2a7223 */ /* 0x002fe20000000020 */
[----:B------:R-:W-:-:S02]  /*1340*/  FFMA R32, R30, R4, R35 ;  /* 0x000000041e207223 */ /* 0x000fc40000000023 */
[----:B------:R-:W-:Y:S01]  /*1350*/  LDS R35, [R25+0x80] ;  /* 0x0000800019237984 */ /* 0x000fe20000000800 */
[C---:B--2---:R-:W-:Y:S01]  /*1360*/  FFMA R40, R12.reuse, R28, R43 ;  /* 0x0000001c0c287223 */ /* 0x044fe2000000002b */
[C---:B---3--:R-:W-:Y:S02]  /*1370*/  FFMA R16, R12.reuse, R14, R41 ;  /* 0x0000000e0c107223 */ /* 0x048fe40000000029 */
[----:B------:R-:W0:Y:S01]  /*1380*/  LDS R41, [R25+0x70] ;  /* 0x0000700019297984 */ /* 0x000e220000000800 */
[----:B----4-:R-:W-:Y:S01]  /*1390*/  FFMA R29, R12, R8, R29 ;  /* 0x000000080c1d7223 */ /* 0x010fe2000000001d */
[----:B------:R-:W-:Y:S01]  /*13a0*/  FFMA R12, R28, R4, R37 ;  /* 0x000000041c0c7223 */ /* 0x000fe20000000025 */
[-C--:B-----5:R-:W-:Y:S01]  /*13b0*/  FFMA R45, R30, R10.reuse, R45 ;  /* 0x0000000a1e2d7223 */ /* 0x0a0fe2000000002d */
[-C--:B------:R-:W-:Y:S01]  /*13c0*/  FFMA R44, R28, R10.reuse, R7 ;  /* 0x0000000a1c2c7223 */ /* 0x080fe20000000007 */
[-C--:B------:R-:W-:Y:S01]  /*13d0*/  FFMA R38, R14, R10.reuse, R11 ;  /* 0x0000000a0e267223 */ /* 0x080fe2000000000b */
[----:B------:R-:W-:Y:S01]  /*13e0*/  FFMA R34, R8, R10, R15 ;  /* 0x0000000a08227223 */ /* 0x000fe2000000000f */
[-C--:B------:R-:W-:Y:S01]  /*13f0*/  FFMA R10, R14, R4.reuse, R5 ;  /* 0x000000040e0a7223 */ /* 0x080fe20000000005 */
[----:B------:R-:W1:Y:S01]  /*1400*/  LDS R15, [R24+0x400] ;  /* 0x00040000180f7984 */ /* 0x000e620000000800 */
[----:B------:R-:W-:-:S03]  /*1410*/  FFMA R4, R8, R4, R39 ;  /* 0x0000000408047223 */ /* 0x000fc60000000027 */
[----:B------:R-:W2:Y:S04]  /*1420*/  LDS R11, [R24+0x480] ;  /* 0x00048000180b7984 */ /* 0x000ea80000000800 */
[----:B------:R-:W3:Y:S04]  /*1430*/  LDS R7, [R24+0x500] ;  /* 0x0005000018077984 */ /* 0x000ee80000000800 */
[----:B------:R-:W4:Y:S04]  /*1440*/  LDS R5, [R24+0x580] ;  /* 0x0005800018057984 */ /* 0x000f280000000800 */
[----:B------:R-:W-:Y:S01]  /*1450*/  LDS R39, [R25+0xd0] ;  /* 0x0000d00019277984 */ /* 0x000fe20000000800 */
[-C--:B0-----:R-:W-:Y:S01]  /*1460*/  FFMA R30, R30, R41.reuse, R33 ;  /* 0x000000291e1e7223 */ /* 0x081fe20000000021 */
[-C--:B------:R-:W-:Y:S01]  /*1470*/  FFMA R28, R28, R41.reuse, R31 ;  /* 0x000000291c1c7223 */ /* 0x080fe2000000001f */
[-C--:B------:R-:W-:Y:S01]  /*1480*/  FFMA R8, R8, R41.reuse, R9 ;  /* 0x0000002908087223 */ /* 0x080fe20000000009 */
[----:B------:R-:W-:-:S02]  /*1490*/  FFMA R14, R14, R41, R27 ;  /* 0x000000290e0e7223 */ /* 0x000fc4000000001b */
[----:B------:R-:W-:Y:S01]  /*14a0*/  LDS R27, [R25+0xe0] ;  /* 0x0000e000191b7984 */ /* 0x000fe20000000800 */
[----:B-1----:R-:W-:Y:S01]  /*14b0*/  FFMA R42, R35, R15, R42 ;  /* 0x0000000f232a7223 */ /* 0x002fe2000000002a */
[----:B------:R-:W-:Y:S01]  /*14c0*/  FFMA R45, R15, R36, R45 ;  /* 0x000000240f2d7223 */ /* 0x000fe2000000002d */
[----:B--2---:R-:W-:Y:S01]  /*14d0*/  FFMA R40, R35, R11, R40 ;  /* 0x0000000b23287223 */ /* 0x004fe20000000028 */
[C---:B------:R-:W-:Y:S01]  /*14e0*/  FFMA R33, R11.reuse, R6, R12 ;  /* 0x000000060b217223 */ /* 0x040fe2000000000c */
[----:B------:R-:W-:Y:S01]  /*14f0*/  FFMA R43, R11, R36, R44 ;  /* 0x000000240b2b7223 */ /* 0x000fe2000000002c */
[----:B------:R-:W0:Y:S01]  /*1500*/  LDS R12, [R24+0x600] ;  /* 0x00060000180c7984 */ /* 0x000e220000000800 */
[----:B---3--:R-:W-:Y:S01]  /*1510*/  FFMA R16, R35, R7, R16 ;  /* 0x0000000723107223 */ /* 0x008fe20000000010 */
[C---:B------:R-:W-:Y:S01]  /*1520*/  FFMA R31, R7.reuse, R6, R10 ;  /* 0x00000006071f7223 */ /* 0x040fe2000000000a */
[-C--:B------:R-:W-:Y:S01]  /*1530*/  FFMA R41, R7, R36.reuse, R38 ;  /* 0x0000002407297223 */ /* 0x080fe20000000026 */
[----:B------:R-:W1:Y:S01]  /*1540*/  LDS R10, [R24+0x680] ;  /* 0x00068000180a7984 */ /* 0x000e620000000800 */
[----:B----4-:R-:W-:Y:S01]  /*1550*/  FFMA R29, R35, R5, R29 ;  /* 0x00000005231d7223 */ /* 0x010fe2000000001d */
[----:B------:R-:W-:Y:S01]  /*1560*/  FFMA R37, R5, R36, R34 ;  /* 0x0000002405257223 */ /* 0x000fe20000000022 */
[-C--:B------:R-:W-:Y:S01]  /*1570*/  FFMA R35, R15, R6.reuse, R32 ;  /* 0x000000060f237223 */ /* 0x080fe20000000020 */
[----:B------:R-:W2:Y:S01]  /*1580*/  LDS R34, [R25+0xb0] ;  /* 0x0000b00019227984 */ /* 0x000ea20000000800 */
[----:B------:R-:W-:-:S03]  /*1590*/  FFMA R9, R5, R6, R4 ;  /* 0x0000000605097223 */ /* 0x000fc60000000004 */
[----:B------:R-:W3:Y:S04]  /*15a0*/  LDS R32, [R25+0xc0] ;  /* 0x0000c00019207984 */ /* 0x000ee80000000800 */
[----:B------:R-:W4:Y:S04]  /*15b0*/  LDS R6, [R24+0x700] ;  /* 0x0007000018067984 */ /* 0x000f280000000800 */
[----:B------:R-:W5:Y:S04]  /*15c0*/  LDS R4, [R24+0x780] ;  /* 0x0007800018047984 */ /* 0x000f680000000800 */
[----:B------:R-:W-:Y:S01]  /*15d0*/  LDS R36, [R25+0x110] ;  /* 0x0001100019247984 */ /* 0x000fe20000000800 */
[-C--:B0-----:R-:W-:Y:S01]  /*15e0*/  FFMA R45, R12, R39.reuse, R45 ;  /* 0x000000270c2d7223 */ /* 0x081fe2000000002d */
[----:B-1----:R-:W-:Y:S01]  /*15f0*/  FFMA R44, R10, R39, R43 ;  /* 0x000000270a2c7223 */ /* 0x002fe2000000002b */
[-C--:B--2---:R-:W-:Y:S01]  /*1600*/  FFMA R15, R15, R34.reuse, R30 ;  /* 0x000000220f0f7223 */ /* 0x084fe2000000001e */
[-C--:B------:R-:W-:Y:S01]  /*1610*/  FFMA R11, R11, R34.reuse, R28 ;  /* 0x000000220b0b7223 */ /* 0x080fe2000000001c */
[-C--:B------:R-:W-:Y:S01]  /*1620*/  FFMA R7, R7, R34.reuse, R14 ;  /* 0x0000002207077223 */ /* 0x080fe2000000000e */
[----:B------:R-:W-:Y:S01]  /*1630*/  FFMA R5, R5, R34, R8 ;  /* 0x0000002205057223 */ /* 0x000fe20000000008 */
[C---:B---3--:R-:W-:Y:S01]  /*1640*/  FFMA R42, R32.reuse, R12, R42 ;  /* 0x0000000c202a7223 */ /* 0x048fe2000000002a */
[----:B------:R-:W-:Y:S01]  /*1650*/  FFMA R40, R32, R10, R40 ;  /* 0x0000000a20287223 */ /* 0x000fe20000000028 */
[-C--:B------:R-:W-:Y:S01]  /*1660*/  FFMA R30, R10, R27.reuse, R33 ;  /* 0x0000001b0a1e7223 */ /* 0x080fe20000000021 */
[----:B------:R-:W-:Y:S01]  /*1670*/  LDS R14, [R25+0x120] ;  /* 0x00012000190e7984 */ /* 0x000fe20000000800 */
[----:B----4-:R-:W-:Y:S01]  /*1680*/  FFMA R16, R32, R6, R16 ;  /* 0x0000000620107223 */ /* 0x010fe20000000010 */
[C---:B------:R-:W-:Y:S01]  /*1690*/  FFMA R28, R6.reuse, R27, R31 ;  /* 0x0000001b061c7223 */ /* 0x040fe2000000001f */
[-C--:B------:R-:W-:Y:S01]  /*16a0*/  FFMA R38, R6, R39.reuse, R41 ;  /* 0x0000002706267223 */ /* 0x080fe20000000029 */
[----:B------:R-:W0:Y:S01]  /*16b0*/  LDS R33, [R24+0x880] ;  /* 0x0008800018217984 */ /* 0x000e220000000800 */
[----:B-----5:R-:W-:Y:S01]  /*16c0*/  FFMA R29, R32, R4, R29 ;  /* 0x00000004201d7223 */ /* 0x020fe2000000001d */
[----:B------:R-:W-:Y:S01]  /*16d0*/  FFMA R34, R4, R39, R37 ;  /* 0x0000002704227223 */ /* 0x000fe20000000025 */
[-C--:B------:R-:W-:Y:S01]  /*16e0*/  FFMA R32, R12, R27.reuse, R35 ;  /* 0x0000001b0c207223 */ /* 0x080fe20000000023 */
[----:B------:R-:W1:Y:S01]  /*16f0*/  LDS R37, [R25+0xf0] ;  /* 0x0000f00019257984 */ /* 0x000e620000000800 */
[----:B------:R-:W-:-:S03]  /*1700*/  FFMA R8, R4, R27, R9 ;  /* 0x0000001b04087223 */ /* 0x000fc60000000009 */
[----:B------:R-:W2:Y:S04]  /*1710*/  LDS R27, [R25+0x100] ;  /* 0x00010000191b7984 */ /* 0x000ea80000000800 */
[----:B------:R-:W3:Y:S04]  /*1720*/  LDS R35, [R24+0x800] ;  /* 0x0008000018237984 */ /* 0x000ee80000000800 */
[----:B------:R-:W4:Y:S04]  /*1730*/  LDS R31, [R24+0x900] ;  /* 0x00090000181f7984 */ /* 0x000f280000000800 */
[----:B------:R-:W5:Y:S04]  /*1740*/  LDS R9, [R24+0x980] ;  /* 0x0009800018097984 */ /* 0x000f680000000800 */
[----:B------:R-:W-:Y:S01]  /*1750*/  LDS R39, [R25+0x150] ;  /* 0x0001500019277984 */ /* 0x000fe20000000800 */
[----:B0-----:R-:W-:-:S03]  /*1760*/  FFMA R43, R33, R36, R44 ;  /* 0x00000024212b7223 */ /* 0x001fc6000000002c */
[----:B------:R-:W-:Y:S01]  /*1770*/  LDS R44, [R24+0xd80] ;  /* 0x000d8000182c7984 */ /* 0x000fe20000000800 */
[-C--:B-1----:R-:W-:Y:S01]  /*1780*/  FFMA R6, R6, R37.reuse, R7 ;  /* 0x0000002506067223 */ /* 0x082fe20000000007 */
[-C--:B------:R-:W-:Y:S01]  /*1790*/  FFMA R12, R12, R37.reuse, R15 ;  /* 0x000000250c0c7223 */ /* 0x080fe2000000000f */
[-C--:B------:R-:W-:Y:S01]  /*17a0*/  FFMA R10, R10, R37.reuse, R11 ;  /* 0x000000250a0a7223 */ /* 0x080fe2000000000b */
[----:B------:R-:W-:Y:S01]  /*17b0*/  FFMA R4, R4, R37, R5 ;  /* 0x0000002504047223 */ /* 0x000fe20000000005 */
[C---:B--2---:R-:W-:Y:S01]  /*17c0*/  FFMA R40, R27.reuse, R33, R40 ;  /* 0x000000211b287223 */ /* 0x044fe20000000028 */
[----:B------:R-:W-:Y:S01]  /*17d0*/  LDS R11, [R25+0x160] ;  /* 0x00016000190b7984 */ /* 0x000fe20000000800 */
[----:B---3--:R-:W-:Y:S01]  /*17e0*/  FFMA R42, R27, R35, R42 ;  /* 0x000000231b2a7223 */ /* 0x008fe2000000002a */
[C---:B------:R-:W-:Y:S01]  /*17f0*/  FFMA R37, R35.reuse, R14, R32 ;  /* 0x0000000e23257223 */ /* 0x040fe20000000020 */
[----:B------:R-:W-:Y:S01]  /*1800*/  FFMA R45, R35, R36, R45 ;  /* 0x00000024232d7223 */ /* 0x000fe2000000002d */
[----:B------:R-:W0:Y:S01]  /*1810*/  LDS R32, [R24+0xa00] ;  /* 0x000a000018207984 */ /* 0x000e220000000800 */
[----:B----4-:R-:W-:Y:S01]  /*1820*/  FFMA R16, R27, R31, R16 ;  /* 0x0000001f1b107223 */ /* 0x010fe20000000010 */
[C---:B------:R-:W-:Y:S01]  /*1830*/  FFMA R15, R31.reuse, R14, R28 ;  /* 0x0000000e1f0f7223 */ /* 0x040fe2000000001c */
[-C--:B------:R-:W-:Y:S01]  /*1840*/  FFMA R41, R31, R36.reuse, R38 ;  /* 0x000000241f297223 */ /* 0x080fe20000000026 */
[----:B------:R-:W-:Y:S01]  /*1850*/  LDS R28, [R24+0xb00] ;  /* 0x000b0000181c7984 */ /* 0x000fe20000000800 */
[----:B-----5:R-:W-:Y:S01]  /*1860*/  FFMA R29, R27, R9, R29 ;  /* 0x000000091b1d7223 */ /* 0x020fe2000000001d */
[----:B------:R-:W-:Y:S01]  /*1870*/  FFMA R7, R9, R36, R34 ;  /* 0x0000002409077223 */ /* 0x000fe20000000022 */
[-C--:B------:R-:W-:Y:S01]  /*1880*/  FFMA R27, R33, R14.reuse, R30 ;  /* 0x0000000e211b7223 */ /* 0x080fe2000000001e */
[----:B------:R-:W1:Y:S01]  /*1890*/  LDS R34, [R25+0x130] ;  /* 0x0001300019227984 */ /* 0x000e620000000800 */
[----:B------:R-:W-:-:S03]  /*18a0*/  FFMA R5, R9, R14, R8 ;  /* 0x0000000e09057223 */ /* 0x000fc60000000008 */
[----:B------:R-:W2:Y:S04]  /*18b0*/  LDS R14, [R25+0x140] ;  /* 0x00014000190e7984 */ /* 0x000ea80000000800 */
[----:B------:R-:W3:Y:S04]  /*18c0*/  LDS R30, [R24+0xa80] ;  /* 0x000a8000181e7984 */ /* 0x000ee80000000800 */
[----:B------:R-:W4:Y:S01]  /*18d0*/  LDS R8, [R24+0xb80] ;  /* 0x000b800018087984 */ /* 0x000f220000000800 */
[-C--:B0-----:R-:W-:Y:S01]  /*18e0*/  FFMA R38, R32, R39.reuse, R45 ;  /* 0x0000002720267223 */ /* 0x081fe2000000002d */
[-C--:B-1----:R-:W-:Y:S01]  /*18f0*/  FFMA R35, R35, R34.reuse, R12 ;  /* 0x0000002223237223 */ /* 0x082fe2000000000c */
[-C--:B------:R-:W-:Y:S01]  /*1900*/  FFMA R33, R33, R34.reuse, R10 ;  /* 0x0000002221217223 */ /* 0x080fe2000000000a */
[-C--:B------:R-:W-:Y:S01]  /*1910*/  FFMA R31, R31, R34.reuse, R6 ;  /* 0x000000221f1f7223 */ /* 0x080fe20000000006 */
[----:B------:R-:W-:Y:S01]  /*1920*/  FFMA R9, R9, R34, R4 ;  /* 0x0000002209097223 */ /* 0x000fe20000000004 */
[C---:B--2---:R-:W-:Y:S01]  /*1930*/  FFMA R42, R14.reuse, R32, R42 ;  /* 0x000000200e2a7223 */ /* 0x044fe2000000002a */
[----:B------:R-:W-:Y:S01]  /*1940*/  FFMA R16, R14, R28, R16 ;  /* 0x0000001c0e107223 */ /* 0x000fe20000000010 */
[C---:B------:R-:W-:Y:S01]  /*1950*/  FFMA R34, R28.reuse, R39, R41 ;  /* 0x000000271c227223 */ /* 0x040fe20000000029 */
[----:B------:R-:W-:Y:S01]  /*1960*/  FFMA R4, R28, R11, R15 ;  /* 0x0000000b1c047223 */ /* 0x000fe2000000000f */
[----:B---3--:R-:W-:Y:S01]  /*1970*/  FFMA R40, R14, R30, R40 ;  /* 0x0000001e0e287223 */ /* 0x008fe20000000028 */
[C---:B------:R-:W-:Y:S01]  /*1980*/  FFMA R36, R30.reuse, R39, R43 ;  /* 0x000000271e247223 */ /* 0x040fe2000000002b */
[----:B------:R-:W-:Y:S01]  /*1990*/  FFMA R12, R30, R11, R27 ;  /* 0x0000000b1e0c7223 */ /* 0x000fe2000000001b */
[----:B------:R-:W-:Y:S01]  /*19a0*/  LDS R15, [R24+0xc80] ;  /* 0x000c8000180f7984 */ /* 0x000fe20000000800 */
[----:B----4-:R-:W-:Y:S01]  /*19b0*/  FFMA R29, R14, R8, R29 ;  /* 0x000000080e1d7223 */ /* 0x010fe2000000001d */
[----:B------:R-:W-:Y:S01]  /*19c0*/  FFMA R7, R8, R39, R7 ;  /* 0x0000002708077223 */ /* 0x000fe20000000007 */
[-C--:B------:R-:W-:Y:S01]  /*19d0*/  FFMA R14, R32, R11.reuse, R37 ;  /* 0x0000000b200e7223 */ /* 0x080fe20000000025 */
[----:B------:R-:W0:Y:S01]  /*19e0*/  LDS R39, [R25+0x170] ;  /* 0x0001700019277984 */ /* 0x000e220000000800 */
[----:B------:R-:W-:-:S03]  /*19f0*/  FFMA R5, R8, R11, R5 ;  /* 0x0000000b08057223 */ /* 0x000fc60000000005 */
[----:B------:R-:W1:Y:S04]  /*1a00*/  LDS R37, [R25+0x180] ;  /* 0x0001800019257984 */ /* 0x000e680000000800 */
[----:B------:R-:W2:Y:S04]  /*1a10*/  LDS R11, [R24+0xd00] ;  /* 0x000d0000180b7984 */ /* 0x000ea80000000800 */
[----:B------:R-:W3:Y:S04]  /*1a20*/  LDS R27, [R24+0xc00] ;  /* 0x000c0000181b7984 */ /* 0x000ee80000000800 */
[----:B------:R-:W4:Y:S04]  /*1a30*/  LDS R10, [R25+0x190] ;  /* 0x00019000190a7984 */ /* 0x000f280000000800 */
[----:B------:R-:W5:Y:S01]  /*1a40*/  LDS R6, [R25+0x1a0] ;  /* 0x0001a00019067984 */ /* 0x000f620000000800 */
[-C--:B0-----:R-:W-:Y:S01]  /*1a50*/  FFMA R8, R8, R39.reuse, R9 ;  /* 0x0000002708087223 */ /* 0x081fe20000000009 */
[-C--:B------:R-:W-:Y:S01]  /*1a60*/  FFMA R32, R32, R39.reuse, R35 ;  /* 0x0000002720207223 */ /* 0x080fe20000000023 */
[-C--:B------:R-:W-:Y:S01]  /*1a70*/  FFMA R30, R30, R39.reuse, R33 ;  /* 0x000000271e1e7223 */ /* 0x080fe20000000021 */
[----:B------:R-:W-:Y:S01]  /*1a80*/  FFMA R28, R28, R39, R31 ;  /* 0x000000271c1c7223 */ /* 0x000fe2000000001f */
[C---:B-1----:R-:W-:Y:S01]  /*1a90*/  FFMA R43, R37.reuse, R15, R40 ;  /* 0x0000000f252b7223 */ /* 0x042fe20000000028 */
[----:B------:R-:W-:Y:S01]  /*1aa0*/  LDS R35, [R24+0xf80] ;  /* 0x000f800018237984 */ /* 0x000fe20000000800 */
[C---:B--2---:R-:W-:Y:S01]  /*1ab0*/  FFMA R9, R37.reuse, R11, R16 ;  /* 0x0000000b25097223 */ /* 0x044fe20000000010 */
[C---:B------:R-:W-:Y:S01]  /*1ac0*/  FFMA R16, R37.reuse, R44, R29 ;  /* 0x0000002c25107223 */ /* 0x040fe2000000001d */
[----:B---3--:R-:W-:Y:S01]  /*1ad0*/  FFMA R45, R37, R27, R42 ;  /* 0x0000001b252d7223 */ /* 0x008fe2000000002a */
[-C--:B----4-:R-:W-:Y:S01]  /*1ae0*/  FFMA R37, R11, R10.reuse, R34 ;  /* 0x0000000a0b257223 */ /* 0x090fe20000000022 */
[-C--:B------:R-:W-:Y:S01]  /*1af0*/  FFMA R39, R15, R10.reuse, R36 ;  /* 0x0000000a0f277223 */ /* 0x080fe20000000024 */
[----:B------:R-:W0:Y:S01]  /*1b00*/  LDS R34, [R25+0x1b0] ;  /* 0x0001b00019227984 */ /* 0x000e220000000800 */
[----:B------:R-:W-:Y:S01]  /*1b10*/  FFMA R41, R27, R10, R38 ;  /* 0x0000000a1b297223 */ /* 0x000fe20000000026 */
[-C--:B-----5:R-:W-:Y:S01]  /*1b20*/  FFMA R29, R11, R6.reuse, R4 ;  /* 0x000000060b1d7223 */ /* 0x0a0fe20000000004 */
[-C--:B------:R-:W-:Y:S01]  /*1b30*/  FFMA R33, R27, R6.reuse, R14 ;  /* 0x000000061b217223 */ /* 0x080fe2000000000e */
[----:B------:R-:W-:Y:S01]  /*1b40*/  FFMA R31, R15, R6, R12 ;  /* 0x000000060f1f7223 */ /* 0x000fe2000000000c */
[----:B------:R-:W-:Y:S01]  /*1b50*/  LDS R36, [R25+0x1c0] ;  /* 0x0001c00019247984 */ /* 0x000fe20000000800 */
[C---:B------:R-:W-:Y:S01]  /*1b60*/  FFMA R10, R44.reuse, R10, R7 ;  /* 0x0000000a2c0a7223 */ /* 0x040fe20000000007 */
[----:B------:R-:W-:-:S02]  /*1b70*/  FFMA R6, R44, R6, R5 ;  /* 0x000000062c067223 */ /* 0x000fc40000000005 */
        /* <DEDUP_REMOVED lines=10> */
[C---:B-1----:R-:W-:Y:S01]  /*1c20*/  FFMA R8, R36.reuse, R4, R9 ;  /* 0x0000000424087223 */ /* 0x042fe20000000009 */
[C---:B------:R-:W-:Y:S01]  /*1c30*/  FFMA R9, R36.reuse, R35, R16 ;  /* 0x0000002324097223 */ /* 0x040fe20000000010 */
[C---:B--2---:R-:W-:Y:S01]  /*1c40*/  FFMA R32, R36.reuse, R14, R45 ;  /* 0x0000000e24207223 */ /* 0x044fe2000000002d */
[----:B---3--:R-:W-:-:S02]  /*1c50*/  FFMA R42, R36, R12, R43 ;  /* 0x0000000c242a7223 */ /* 0x008fc4000000002b */
[----:B------:R-:W0:Y:S01]  /*1c60*/  LDS R43, [R25+0x1f0] ;  /* 0x0001f000192b7984 */ /* 0x000e220000000800 */
[-C--:B----4-:R-:W-:Y:S01]  /*1c70*/  FFMA R40, R14, R7.reuse, R41 ;  /* 0x000000070e287223 */ /* 0x090fe20000000029 */
[-C--:B------:R-:W-:Y:S01]  /*1c80*/  FFMA R36, R12, R7.reuse, R39 ;  /* 0x000000070c247223 */ /* 0x080fe20000000027 */
[-C--:B------:R-:W-:Y:S01]  /*1c90*/  FFMA R34, R4, R7.reuse, R37 ;  /* 0x0000000704227223 */ /* 0x080fe20000000025 */
[C---:B------:R-:W-:Y:S01]  /*1ca0*/  FFMA R7, R35.reuse, R7, R10 ;  /* 0x0000000723077223 */ /* 0x040fe2000000000a */
[-C--:B-----5:R-:W-:Y:S01]  /*1cb0*/  FFMA R30, R14, R5.reuse, R33 ;  /* 0x000000050e1e7223 */ /* 0x0a0fe20000000021 */
        /* <DEDUP_REMOVED lines=13> */
[----:B------:R-:W-:-:S02]  /*1d90*/  FFMA R35, R35, R43, R44 ;  /* 0x0000002b23237223 */ /* 0x000fc4000000002c */
[----:B------:R-:W-:Y:S01]  /*1da0*/  LDS R44, [R25+0x2f0] ;  /* 0x0002f000192c7984 */ /* 0x000fe20000000800 */
[C---:B-1----:R-:W-:Y:S01]  /*1db0*/  FFMA R32, R29.reuse, R41, R32 ;  /* 0x000000291d207223 */ /* 0x042fe20000000020 */
[C---:B--2---:R-:W-:Y:S02]  /*1dc0*/  FFMA R45, R29.reuse, R39, R42 ;  /* 0x000000271d2d7223 */ /* 0x044fe4000000002a */
[----:B------:R-:W-:Y:S01]  /*1dd0*/  LDS R42, [R24+0x1280] ;  /* 0x00128000182a7984 */ /* 0x000fe20000000800 */
[C---:B---3--:R-:W-:Y:S01]  /*1de0*/  FFMA R15, R29.reuse, R37, R8 ;  /* 0x000000251d0f7223 */ /* 0x048fe20000000008 */
[----:B------:R-:W-:Y:S02]  /*1df0*/  FFMA R8, R29, R38, R9 ;  /* 0x000000261d087223 */ /* 0x000fe40000000009 */
        /* <DEDUP_REMOVED lines=8> */
[----:B------:R-:W-:Y:S01]  /*1e80*/  LDS R28, [R25+0x240] ;  /* 0x00024000191c7984 */ /* 0x000fe20000000800 */
[----:B------:R-:W-:-:S03]  /*1e90*/  FFMA R6, R38, R6, R5 ;  /* 0x0000000626067223 */ /* 0x000fc60000000005 */
[----:B------:R-:W1:Y:S04]  /*1ea0*/  LDS R40, [R24+0x1300] ;  /* 0x0013000018287984 */ /* 0x000e680000000800 */
[----:B------:R-:W2:Y:S04]  /*1eb0*/  LDS R36, [R25+0x230] ;  /* 0x0002300019247984 */ /* 0x000ea80000000800 */
[----:B------:R-:W3:Y:S04]  /*1ec0*/  LDS R34, [R24+0x1200] ;  /* 0x0012000018227984 */ /* 0x000ee80000000800 */
[----:B------:R-:W4:Y:S04]  /*1ed0*/  LDS R5, [R25+0x260] ;  /* 0x0002600019057984 */ /* 0x000f280000000800 */
[----:B------:R-:W-:Y:S01]  /*1ee0*/  LDS R30, [R25+0x2a0] ;  /* 0x0002a000191e7984 */ /* 0x000fe20000000800 */
[----:B0-----:R-:W-:Y:S01]  /*1ef0*/  FFMA R10, R33, R29, R10 ;  /* 0x0000001d210a7223 */ /* 0x001fe2000000000a */
[C---:B-1----:R-:W-:Y:S01]  /*1f00*/  FFMA R16, R28.reuse, R40, R15 ;  /* 0x000000281c107223 */ /* 0x042fe2000000000f */
[----:B------:R-:W-:Y:S01]  /*1f10*/  FFMA R15, R28, R33, R8 ;  /* 0x000000211c0f7223 */ /* 0x000fe20000000008 */
[-C--:B------:R-:W-:Y:S01]  /*1f20*/  FFMA R11, R40, R29.reuse, R11 ;  /* 0x0000001d280b7223 */ /* 0x080fe2000000000b */
[-C--:B--2---:R-:W-:Y:S01]  /*1f30*/  FFMA R41, R41, R36.reuse, R14 ;  /* 0x0000002429297223 */ /* 0x084fe2000000000e */
[-C--:B------:R-:W-:Y:S01]  /*1f40*/  FFMA R39, R39, R36.reuse, R12 ;  /* 0x0000002427277223 */ /* 0x080fe2000000000c */
[-C--:B------:R-:W-:Y:S01]  /*1f50*/  FFMA R37, R37, R36.reuse, R4 ;  /* 0x0000002425257223 */ /* 0x080fe20000000004 */
[----:B------:R-:W-:Y:S01]  /*1f60*/  FFMA R38, R38, R36, R35 ;  /* 0x0000002426267223 */ /* 0x000fe20000000023 */
[C---:B---3--:R-:W-:Y:S01]  /*1f70*/  FFMA R32, R28.reuse, R34, R32 ;  /* 0x000000221c207223 */ /* 0x048fe20000000020 */
[----:B------:R-:W0:Y:S01]  /*1f80*/  LDS R35, [R25+0x270] ;  /* 0x0002700019237984 */ /* 0x000e220000000800 */
[----:B------:R-:W-:Y:S01]  /*1f90*/  FFMA R4, R28, R42, R45 ;  /* 0x0000002a1c047223 */ /* 0x000fe2000000002d */
[-C--:B------:R-:W-:Y:S01]  /*1fa0*/  FFMA R14, R34, R29.reuse, R43 ;  /* 0x0000001d220e7223 */ /* 0x080fe2000000002b */
[----:B------:R-:W-:Y:S01]  /*1fb0*/  FFMA R12, R42, R29, R31 ;  /* 0x0000001d2a0c7223 */ /* 0x000fe2000000001f */
[-C--:B----4-:R-:W-:Y:S01]  /*1fc0*/  FFMA R9, R34, R5.reuse, R9 ;  /* 0x0000000522097223 */ /* 0x090fe20000000009 */
[-C--:B------:R-:W-:Y:S01]  /*1fd0*/  FFMA R8, R42, R5.reuse, R27 ;  /* 0x000000052a087223 */ /* 0x080fe2000000001b */
[-C--:B------:R-:W-:Y:S01]  /*1fe0*/  FFMA R7, R40, R5.reuse, R7 ;  /* 0x0000000528077223 */ /* 0x080fe20000000007 */
[C---:B------:R-:W-:Y:S01]  /*1ff0*/  FFMA R6, R33.reuse, R5, R6 ;  /* 0x0000000521067223 */ /* 0x040fe20000000006 */
[----:B------:R-:W1:Y:S04]  /*2000*/  LDS R29, [R24+0x1400] ;  /* 0x00140000181d7984 */ /* 0x000e680000000800 */
[----:B------:R-:W2:Y:S04]  /*2010*/  LDS R5, [R24+0x1480] ;  /* 0x0014800018057984 */ /* 0x000ea80000000800 */
[----:B------:R-:W3:Y:S04]  /*2020*/  LDS R28, [R24+0x1500] ;  /* 0x00150000181c7984 */ /* 0x000ee80000000800 */
[----:B------:R-:W4:Y:S04]  /*2030*/  LDS R27, [R24+0x1580] ;  /* 0x00158000181b7984 */ /* 0x000f280000000800 */
[----:B------:R-:W5:Y:S04]  /*2040*/  LDS R31, [R25+0x290] ;  /* 0x00029000191f7984 */ /* 0x000f680000000800 */
[----:B------:R-:W5:Y:S04]  /*2050*/  LDS R43, [R25+0x280] ;  /* 0x00028000192b7984 */ /* 0x000f680000000800 */
[----:B------:R-:W5:Y:S01]  /*2060*/  LDS R36, [R25+0x2b0] ;  /* 0x0002b00019247984 */ /* 0x000f620000000800 */
[-C--:B0-----:R-:W-:Y:S01]  /*2070*/  FFMA R34, R34, R35.reuse, R41 ;  /* 0x0000002322227223 */ /* 0x081fe20000000029 */
[-C--:B------:R-:W-:Y:S01]  /*2080*/  FFMA R42, R42, R35.reuse, R39 ;  /* 0x000000232a2a7223 */ /* 0x080fe20000000027 */
[-C--:B------:R-:W-:Y:S01]  /*2090*/  FFMA R37, R40, R35.reuse, R37 ;  /* 0x0000002328257223 */ /* 0x080fe20000000025 */
[----:B------:R-:W-:Y:S01]  /*20a0*/  FFMA R38, R33, R35, R38 ;  /* 0x0000002321267223 */ /* 0x000fe20000000026 */
        /* <DEDUP_REMOVED lines=8> */
[----:B------:R-:W3:Y:S01]  /*2130*/  LDS R39, [R25+0x2d0] ;  /* 0x0002d00019277984 */ /* 0x000ee20000000800 */
[-C--:B-----5:R-:W-:Y:S01]  /*2140*/  FFMA R14, R29, R31.reuse, R14 ;  /* 0x0000001f1d0e7223 */ /* 0x0a0fe2000000000e */
[-C--:B------:R-:W-:Y:S01]  /*2150*/  FFMA R12, R5, R31.reuse, R12 ;  /* 0x0000001f050c7223 */ /* 0x080fe2000000000c */
[CC--:B------:R-:W-:Y:S01]  /*2160*/  FFMA R11, R28.reuse, R31.reuse, R11 ;  /* 0x0000001f1c0b7223 */ /* 0x0c0fe2000000000b */
[----:B------:R-:W-:Y:S01]  /*2170*/  FFMA R10, R27, R31, R10 ;  /* 0x0000001f1b0a7223 */ /* 0x000fe2000000000a */
[----:B------:R-:W4:Y:S01]  /*2180*/  LDS R30, [R24+0x1700] ;  /* 0x00170000181e7984 */ /* 0x000f220000000800 */
[C---:B------:R-:W-:Y:S01]  /*2190*/  FFMA R32, R43.reuse, R29, R32 ;  /* 0x0000001d2b207223 */ /* 0x040fe20000000020 */
[C---:B------:R-:W-:Y:S01]  /*21a0*/  FFMA R4, R43.reuse, R5, R4 ;  /* 0x000000052b047223 */ /* 0x040fe20000000004 */
[C---:B------:R-:W-:Y:S01]  /*21b0*/  FFMA R16, R43.reuse, R28, R16 ;  /* 0x0000001c2b107223 */ /* 0x040fe20000000010 */
[----:B------:R-:W5:Y:S01]  /*21c0*/  LDS R31, [R24+0x1780] ;  /* 0x00178000181f7984 */ /* 0x000f620000000800 */
[----:B------:R-:W-:Y:S01]  /*21d0*/  FFMA R15, R43, R27, R15 ;  /* 0x0000001b2b0f7223 */ /* 0x000fe2000000000f */
[-C--:B------:R-:W-:Y:S01]  /*21e0*/  FFMA R34, R29, R36.reuse, R34 ;  /* 0x000000241d227223 */ /* 0x080fe20000000022 */
[-C--:B------:R-:W-:Y:S01]  /*21f0*/  FFMA R42, R5, R36.reuse, R42 ;  /* 0x00000024052a7223 */ /* 0x080fe2000000002a */
[-C--:B------:R-:W-:Y:S01]  /*2200*/  FFMA R37, R28, R36.reuse, R37 ;  /* 0x000000241c257223 */ /* 0x080fe20000000025 */
[----:B------:R-:W-:Y:S01]  /*2210*/  FFMA R38, R27, R36, R38 ;  /* 0x000000241b267223 */ /* 0x000fe20000000026 */
[C---:B0-----:R-:W-:Y:S01]  /*2220*/  FFMA R36, R35.reuse, R40, R9 ;  /* 0x0000002823247223 */ /* 0x041fe20000000009 */
[----:B------:R-:W-:Y:S01]  /*2230*/  FFMA R34, R35, R44, R34 ;  /* 0x0000002c23227223 */ /* 0x000fe20000000022 */
[C---:B-1----:R-:W-:Y:S01]  /*2240*/  FFMA R8, R33.reuse, R40, R8 ;  /* 0x0000002821087223 */ /* 0x042fe20000000008 */
[----:B------:R-:W-:Y:S01]  /*2250*/  FFMA R42, R33, R44, R42 ;  /* 0x0000002c212a7223 */ /* 0x000fe2000000002a */
[C---:B--2---:R-:W-:Y:S01]  /*2260*/  FFMA R32, R41.reuse, R35, R32 ;  /* 0x0000002329207223 */ /* 0x044fe20000000020 */
[----:B------:R-:W-:Y:S01]  /*2270*/  FFMA R4, R41, R33, R4 ;  /* 0x0000002129047223 */ /* 0x000fe20000000004 */
[-C--:B---3--:R-:W-:Y:S01]  /*2280*/  FFMA R14, R35, R39.reuse, R14 ;  /* 0x00000027230e7223 */ /* 0x088fe2000000000e */
[-C--:B------:R-:W-:Y:S01]  /*2290*/  FFMA R12, R33, R39.reuse, R12 ;  /* 0x00000027210c7223 */ /* 0x080fe2000000000c */
[C---:B----4-:R-:W-:Y:S01]  /*22a0*/  FFMA R5, R30.reuse, R40, R7 ;  /* 0x000000281e057223 */ /* 0x050fe20000000007 */
[----:B------:R-:W-:Y:S01]  /*22b0*/  FFMA R16, R41, R30, R16 ;  /* 0x0000001e29107223 */ /* 0x000fe20000000010 */
[C---:B------:R-:W-:Y:S01]  /*22c0*/  FFMA R28, R30.reuse, R39, R11 ;  /* 0x000000271e1c7223 */ /* 0x040fe2000000000b */
[----:B-----5:R-:W-:Y:S01]  /*22d0*/  FFMA R9, R31, R40, R6 ;  /* 0x000000281f097223 */ /* 0x020fe20000000006 */
[----:B------:R-:W-:Y:S01]  /*22e0*/  FFMA R15, R41, R31, R15 ;  /* 0x0000001f290f7223 */ /* 0x000fe2000000000f */
[C---:B------:R-:W-:Y:S01]  /*22f0*/  FFMA R10, R31.reuse, R39, R10 ;  /* 0x000000271f0a7223 */ /* 0x040fe2000000000a */
[-C--:B------:R-:W-:Y:S01]  /*2300*/  FFMA R40, R30, R44.reuse, R37 ;  /* 0x0000002c1e287223 */ /* 0x080fe20000000025 */
[----:B------:R-:W-:Y:S01]  /*2310*/  FFMA R38, R31, R44, R38 ;  /* 0x0000002c1f267223 */ /* 0x000fe20000000026 */
[----:B------:R-:W-:Y:S06]  /*2320*/  BAR.SYNC.DEFER_BLOCKING 0x0 ;  /* 0x0000000000007b1d */ /* 0x000fec0000010000 */
[----:B------:R-:W-:Y:S05]  /*2330*/  BRA.U !UP0, `(.L_x_771) ;  /* 0xffffffe508307547 */ /* 0x000fea000b83ffff */
.L_x_764:
[----:B------:R-:W0:Y:S01]  /*2340*/  LDCU UR14, c[0x0][0x398] ;  /* 0x00007300ff0e77ac */ /* 0x000e220008000800 */
[----:B------:R-:W1:Y:S01]  /*2350*/  LDC.64 R2, c[0x0][0x390] ;  /* 0x0000e400ff027b82 */ /* 0x000e620000000a00 */
[----:B0-----:R-:W-:Y:S01]  /*2360*/  ISETP.GE.AND P0, PT, R13, UR14, PT ;  /* 0x0000000e0d007c0c */ /* 0x001fe2000bf06270 */
[----:B-1----:R-:W-:-:S12]  /*2370*/  IMAD.WIDE.U32 R2, R17, 0x4, R2 ;  /* 0x0000000411027825 */ /* 0x002fd800078e0002 */
[----:B------:R-:W2:Y:S01]  /*2380*/  @!P0 LDG.E R7, desc[UR12][R2.64] ;  /* 0x0000000c02078981 */ /* 0x000ea2000c1e1900 */
        /* <DEDUP_REMOVED lines=11> */
[----:B------:R-:W-:-:S05]  /*2440*/  MOV R21, UR11 ;  /* 0x0000000b00157c02 */ /* 0x000fca0008000f00 */
[----:B------:R-:W-:-:S04]  /*2450*/  IMAD.WIDE R20, R21, 0x4, R2 ;  /* 0x0000000415147825 */ /* 0x000fc800078e0202 */
[----:B--2---:R-:W-:-:S05]  /*2460*/  @!P0 FFMA R17, R17, R18, R14 ;  /* 0x0000001211118223 */ /* 0x004fca000000000e */
[----:B------:R1:W-:Y:S04]  /*2470*/  @!P0 STG.E desc[UR12][R6.64], R17 ;  /* 0x0000001106008986 */ /* 0x0003e8000c10190c */
[----:B------:R-:W0:Y:S01]  /*2480*/  @!P0 LDG.E R23, desc[UR12][R20.64] ;  /* 0x0000000c14178981 */ /* 0x000e22000c1e1900 */
[----:B------:R-:W-:Y:S01]  /*2490*/  UIMAD UR8, UR8, 0xc, URZ ;  /* 0x0000000c080878a4 */ /* 0x000fe2000f8e02ff */
[----:B------:R-:W-:-:S05]  /*24a0*/  @!P0 FMUL R36, R36, R19 ;  /* 0x0000001324248220 */ /* 0x000fca0000400000 */
[----:B------:R-:W-:Y:S01]  /*24b0*/  MOV R25, UR8 ;  /* 0x0000000800197c02 */ /* 0x000fe20008000f00 */
[----:B0-----:R-:W-:-:S04]  /*24c0*/  @!P0 FFMA R11, R23, R18, R36 ;  /* 0x00000012170b8223 */ /* 0x001fc80000000024 */
[----:B------:R-:W-:Y:S01]  /*24d0*/  IMAD.WIDE R22, R25, 0x4, R2 ;  /* 0x0000000419167825 */ /* 0x000fe200078e0202 */
[----:B------:R0:W-:Y:S04]  /*24e0*/  @!P0 STG.E desc[UR12][R20.64], R11 ;  /* 0x0000000b14008986 */ /* 0x0001e8000c10190c */
[----:B------:R-:W2:Y:S01]  /*24f0*/  @!P0 LDG.E R25, desc[UR12][R22.64] ;  /* 0x0000000c16198981 */ /* 0x000ea2000c1e1900 */
[----:B------:R-:W-:Y:S01]  /*2500*/  IADD3 R0, PT, PT, R13, 0x20, RZ ;  /* 0x000000200d007810 */ /* 0x000fe20007ffe0ff */
[----:B------:R-:W-:-:S03]  /*2510*/  @!P0 FMUL R34, R34, R19 ;  /* 0x0000001322228220 */ /* 0x000fc60000400000 */
[----:B------:R-:W-:Y:S01]  /*2520*/  ISETP.GE.AND P1, PT, R0, UR14, PT ;  /* 0x0000000e00007c0c */ /* 0x000fe2000bf26270 */
[----:B--2---:R-:W-:-:S12]  /*2530*/  @!P0 FFMA R25, R25, R18, R34 ;  /* 0x0000001219198223 */ /* 0x004fd80000000022 */
[----:B------:R-:W2:Y:S01]  /*2540*/  @!P1 LDC.64 R18, c[0x0][0x3c0] ;  /* 0x0000f000ff129b82 */ /* 0x000ea20000000a00 */
[----:B------:R3:W-:Y:S04]  /*2550*/  @!P0 STG.E desc[UR12][R22.64], R25 ;  /* 0x0000001916008986 */ /* 0x0007e8000c10190c */
[----:B-1----:R-:W4:Y:S01]  /*2560*/  @!P1 LDG.E R17, desc[UR12][R2.64+0x80] ;  /* 0x0000800c02119981 */ /* 0x002f22000c1e1900 */
[----:B--2---:R-:W-:-:S04]  /*2570*/  @!P1 FMUL R4, R4, R19 ;  /* 0x0000001304049220 */ /* 0x004fc80000400000 */
[----:B----4-:R-:W-:-:S05]  /*2580*/  @!P1 FFMA R17, R17, R18, R4 ;  /* 0x0000001211119223 */ /* 0x010fca0000000004 */
[----:B------:R-:W-:Y:S04]  /*2590*/  @!P1 STG.E desc[UR12][R2.64+0x80], R17 ;  /* 0x0000801102009986 */ /* 0x000fe8000c10190c */
        /* <DEDUP_REMOVED lines=8> */
[----:B------:R1:W-:Y:S04]  /*2620*/  @!P1 STG.E desc[UR12][R20.64+0x80], R27 ;  /* 0x0000801b14009986 */ /* 0x0003e8000c10190c */
[----:B---3--:R-:W2:Y:S01]  /*2630*/  @!P1 LDG.E R25, desc[UR12][R22.64+0x80] ;  /* 0x0000800c16199981 */ /* 0x008ea2000c1e1900 */
[----:B------:R-:W-:Y:S01]  /*2640*/  ISETP.GE.AND P0, PT, R0, UR14, PT ;  /* 0x0000000e00007c0c */ /* 0x000fe2000bf06270 */
[----:B------:R-:W-:-:S04]  /*2650*/  @!P1 FMUL R42, R42, R19 ;  /* 0x000000132a2a9220 */ /* 0x000fc80000400000 */
[----:B--2---:R-:W-:-:S08]  /*2660*/  @!P1 FFMA R25, R25, R18, R42 ;  /* 0x0000001219199223 */ /* 0x004fd0000000002a */
[----:B------:R-:W2:Y:S01]  /*2670*/  @!P0 LDC.64 R18, c[0x0][0x3c0] ;  /* 0x0000f000ff128b82 */ /* 0x000ea20000000a00 */
[----:B------:R3:W-:Y:S04]  /*2680*/  @!P1 STG.E desc[UR12][R22.64+0x80], R25 ;  /* 0x0000801916009986 */ /* 0x0007e8000c10190c */
[----:B0-----:R-:W4:Y:S01]  /*2690*/  @!P0 LDG.E R11, desc[UR12][R2.64+0x100] ;  /* 0x0001000c020b8981 */ /* 0x001f22000c1e1900 */
[----:B--2---:R-:W-:-:S04]  /*26a0*/  @!P0 FMUL R16, R16, R19 ;  /* 0x0000001310108220 */ /* 0x004fc80000400000 */
[----:B----4-:R-:W-:-:S05]  /*26b0*/  @!P0 FFMA R11, R11, R18, R16 ;  /* 0x000000120b0b8223 */ /* 0x010fca0000000010 */
[----:B------:R3:W-:Y:S04]  /*26c0*/  @!P0 STG.E desc[UR12][R2.64+0x100], R11 ;  /* 0x0001000b02008986 */ /* 0x0007e8000c10190c */
[----:B------:R-:W2:Y:S01]  /*26d0*/  @!P0 LDG.E R17, desc[UR12][R6.64+0x100] ;  /* 0x0001000c06118981 */ /* 0x000ea2000c1e1900 */
[----:B------:R-:W-:-:S04]  /*26e0*/  @!P0 FMUL R28, R28, R19 ;  /* 0x000000131c1c8220 */ /* 0x000fc80000400000 */
[----:B--2---:R-:W-:-:S05]  /*26f0*/  @!P0 FFMA R17, R17, R18, R28 ;  /* 0x0000001211118223 */ /* 0x004fca000000001c */
[----:B------:R3:W-:Y:S04]  /*2700*/  @!P0 STG.E desc[UR12][R6.64+0x100], R17 ;  /* 0x0001001106008986 */ /* 0x0007e8000c10190c */
[----:B-1----:R-:W2:Y:S01]  /*2710*/  @!P0 LDG.E R27, desc[UR12][R20.64+0x100] ;  /* 0x0001000c141b8981 */ /* 0x002ea2000c1e1900 */
[----:B------:R-:W-:Y:S01]  /*2720*/  @!P0 FMUL R0, R5, R19 ;  /* 0x0000001305008220 */ /* 0x000fe20000400000 */
[----:B------:R-:W-:-:S03]  /*2730*/  IADD3 R13, PT, PT, R13, 0x60, RZ ;  /* 0x000000600d0d7810 */ /* 0x000fc60007ffe0ff */
[----:B--2---:R-:W-:-:S05]  /*2740*/  @!P0 FFMA R27, R27, R18, R0 ;  /* 0x000000121b1b8223 */ /* 0x004fca0000000000 */
[----:B------:R3:W-:Y:S04]  /*2750*/  @!P0 STG.E desc[UR12][R20.64+0x100], R27 ;  /* 0x0001001b14008986 */ /* 0x0007e8000c10190c */
[----:B------:R-:W2:Y:S01]  /*2760*/  @!P0 LDG.E R5, desc[UR12][R22.64+0x100] ;  /* 0x0001000c16058981 */ /* 0x000ea2000c1e1900 */
        /* <DEDUP_REMOVED lines=11> */
[----:B---3--:R-:W-:-:S04]  /*2820*/  FMUL R5, R10, UR5 ;  /* 0x000000050a057c20 */ /* 0x008fc80008400000 */
        /* <DEDUP_REMOVED lines=11> */
.L_x_772:
        /* <DEDUP_REMOVED lines=10> */
.L_x_1091:


//--------------------- .text._Z20filterActs_YxX_colorILi4ELi32ELi4ELi8ELi3ELb1ELb1EEvPfS0_S0_iiiiiiiiiiffi --------------------------
	.section	.text._Z20filterActs_YxX_colorILi4ELi32ELi4ELi8ELi3ELb1ELb1EEvPfS0_S0_iiiiiiiiiiffi,"ax",@progbits
	.align	128
        .global         _Z20filterActs_YxX_colorILi4ELi32ELi4ELi8ELi3ELb1ELb1EEvPfS0_S0_iiiiiiiiiiffi
        .type           _Z20filterActs_YxX_colorILi4ELi32ELi4ELi8ELi3ELb1ELb1EEvPfS0_S0_iiiiiiiiiiffi,@function
        .size           _Z20filterActs_YxX_colorILi4ELi32ELi4ELi8ELi3ELb1ELb1EEvPfS0_S0_iiiiiiiiiiffi,(.L_x_1092 - _Z20filterActs_YxX_colorILi4ELi32ELi4ELi8ELi3ELb1ELb1EEvPfS0_S0_iiiiiiiiiiffi)
        .other          _Z20filterActs_YxX_colorILi4ELi32ELi4ELi8ELi3ELb1ELb1EEvPfS0_S0_iiiiiiiiiiffi,@"STO_CUDA_ENTRY STV_DEFAULT"
_Z20filterActs_YxX_colorILi4ELi32ELi4ELi8ELi3ELb1ELb1EEvPfS0_S0_iiiiiiiiiiffi:
.text._Z20filterActs_YxX_colorILi4ELi32ELi4ELi8ELi3ELb1ELb1EEvPfS0_S0_iiiiiiiiiiffi:
[----:B------:R-:W-:Y:S01]  /*0000*/  LDC R1, c[0x0][0x37c] ;  /* 0x0000df00ff017b82 */ /* 0x000fe20000000800 */
[----:B------:R-:W0:Y:S01]  /*0010*/  LDCU UR7, c[0x0][0x39c] ;  /* 0x00007380ff0777ac */ /* 0x000e220008000800 */
[----:B------:R-:W1:Y:S06]  /*0020*/  S2R R4, SR_CTAID.Y ;  /* 0x0000000000047919 */ /* 0x000e6c0000002600 */
[----:B------:R-:W2:Y:S01]  /*0030*/  LDC.64 R30, c[0x0][0x388] ;  /* 0x0000e200ff1e7b82 */ /* 0x000ea20000000a00 */
[----:B------:R-:W-:Y:S01]  /*0040*/  HFMA2 R53, -RZ, RZ, 0, 0 ;  /* 0x00000000ff357431 */ /* 0x000fe200000001ff */
[----:B------:R-:W3:Y:S01]  /*0050*/  LDCU UR11, c[0x0][0x3b8] ;  /* 0x00007700ff0b77ac */ /* 0x000ee20008000800 */
[----:B------:R-:W-:-:S02]  /*0060*/  MOV R16, RZ ;  /* 0x000000ff00107202 */ /* 0x000fc40000000f00 */
[----:B------:R-:W-:Y:S02]  /*0070*/  CS2R R48, SRZ ;  /* 0x0000000000307805 */ /* 0x000fe4000001ff00 */
[----:B------:R-:W-:Y:S01]  /*0080*/  CS2R R46, SRZ ;  /* 0x00000000002e7805 */ /* 0x000fe2000001ff00 */
[----:B------:R-:W3:Y:S01]  /*0090*/  LDCU UR6, c[0x0][0x3b4] ;  /* 0x00007680ff0677ac */ /* 0x000ee20008000800 */
[----:B------:R-:W-:Y:S02]  /*00a0*/  CS2R R44, SRZ ;  /* 0x00000000002c7805 */ /* 0x000fe4000001ff00 */
[----:B------:R-:W-:Y:S02]  /*00b0*/  CS2R R42, SRZ ;  /* 0x00000000002a7805 */ /* 0x000fe4000001ff00 */
[----:B------:R-:W-:Y:S01]  /*00c0*/  CS2R R40, SRZ ;  /* 0x0000000000287805 */ /* 0x000fe2000001ff00 */
[----:B------:R-:W4:Y:S01]  /*00d0*/  LDCU UR5, c[0x0][0x3c8] ;  /* 0x00007900ff0577ac */ /* 0x000f220008000800 */
[----:B------:R-:W-:-:S02]  /*00e0*/  CS2R R38, SRZ ;  /* 0x0000000000267805 */ /* 0x000fc4000001ff00 */
[----:B------:R-:W-:Y:S02]  /*00f0*/  CS2R R36, SRZ ;  /* 0x0000000000247805 */ /* 0x000fe4000001ff00 */
[----:B------:R-:W-:Y:S01]  /*0100*/  CS2R R34, SRZ ;  /* 0x0000000000227805 */ /* 0x000fe2000001ff00 */
[----:B------:R-:W5:Y:S01]  /*0110*/  LDCU UR8, c[0x0][0x3a8] ;  /* 0x00007500ff0877ac */ /* 0x000f620008000800 */
[----:B------:R-:W-:Y:S02]  /*0120*/  CS2R R32, SRZ ;  /* 0x0000000000207805 */ /* 0x000fe4000001ff00 */
[----:B------:R-:W-:Y:S02]  /*0130*/  CS2R R28, SRZ ;  /* 0x00000000001c7805 */ /* 0x000fe4000001ff00 */
[----:B------:R-:W-:Y:S01]  /*0140*/  CS2R R26, SRZ ;  /* 0x00000000001a7805 */ /* 0x000fe2000001ff00 */
[----:B0-----:R-:W-:Y:S01]  /*0150*/  USHF.R.S32.HI UR4, URZ, 0x1f, UR7 ;  /* 0x0000001fff047899 */ /* 0x001fe20008011407 */
[----:B------:R-:W-:-:S02]  /*0160*/  CS2R R24, SRZ ;  /* 0x0000000000187805 */ /* 0x000fc4000001ff00 */
[----:B------:R-:W-:Y:S02]  /*0170*/  CS2R R22, SRZ ;  /* 0x0000000000167805 */ /* 0x000fe4000001ff00 */
[----:B------:R-:W-:Y:S01]  /*0180*/  CS2R R20, SRZ ;  /* 0x0000000000147805 */ /* 0x000fe2000001ff00 */
[----:B------:R-:W-:Y:S01]  /*0190*/  ULEA.HI UR4, UR4, UR7, URZ, 0x5 ;  /* 0x0000000704047291 */ /* 0x000fe2000f8f28ff */
[----:B------:R-:W-:Y:S01]  /*01a0*/  CS2R R18, SRZ ;  /* 0x0000000000127805 */ /* 0x000fe2000001ff00 */
[----:B---3--:R-:W-:Y:S02]  /*01b0*/  UIMAD UR6, UR11, UR6, URZ ;  /* 0x000000060b0672a4 */ /* 0x008fe4000f8e02ff */
[----:B------:R-:W-:Y:S02]  /*01c0*/  USHF.R.S32.HI UR4, URZ, 0x5, UR4 ;  /* 0x00000005ff047899 */ /* 0x000fe40008011404 */
[----:B----4-:R-:W-:Y:S02]  /*01d0*/  UISETP.NE.AND UP0, UPT, UR5, URZ, UPT ;  /* 0x000000ff0500728c */ /* 0x010fe4000bf05270 */
[----:B------:R-:W-:Y:S01]  /*01e0*/  MOV R7, UR6 ;  /* 0x0000000600077c02 */ /* 0x000fe20008000f00 */
[----:B------:R-:W0:Y:S01]  /*01f0*/  LDCU.64 UR12, c[0x0][0x358] ;  /* 0x00006b00ff0c77ac */ /* 0x000e220008000a00 */
[----:B------:R-:W-:-:S02]  /*0200*/  IADD3 R5, PT, PT, RZ, -UR4, RZ ;  /* 0x80000004ff057c10 */ /* 0x000fc4000fffe0ff */
[----:B------:R-:W-:Y:S01]  /*0210*/  ISETP.NE.U32.AND P1, PT, RZ, UR4, PT ;  /* 0x00000004ff007c0c */ /* 0x000fe2000bf25070 */
[----:B------:R-:W3:Y:S01]  /*0220*/  I2F.U32.RP R0, UR4 ;  /* 0x0000000400007d06 */ /* 0x000ee20008209000 */
[----:B-----5:R-:W-:-:S04]  /*0230*/  UIMAD UR9, UR8, UR8, URZ ;  /* 0x00000008080972a4 */ /* 0x020fc8000f8e02ff */
[----:B------:R-:W-:-:S03]  /*0240*/  @!UP0 UIMAD UR5, UR9, UR7, URZ ;  /* 0x00000007090582a4 */ /* 0x000fc6000f8e02ff */
[----:B---3--:R-:W3:Y:S02]  /*0250*/  MUFU.RCP R0, R0 ;  /* 0x0000000000007308 */ /* 0x008ee40000001000 */
[----:B---3--:R-:W-:-:S06]  /*0260*/  IADD3 R2, PT, PT, R0, 0xffffffe, RZ ;  /* 0x0ffffffe00027810 */ /* 0x008fcc0007ffe0ff */
[----:B------:R3:W4:Y:S02]  /*0270*/  F2I.FTZ.U32.TRUNC.NTZ R3, R2 ;  /* 0x0000000200037305 */ /* 0x000724000021f000 */
[----:B---3--:R-:W-:Y:S02]  /*0280*/  HFMA2 R2, -RZ, RZ, 0, 0 ;  /* 0x00000000ff027431 */ /* 0x008fe400000001ff */
[----:B----4-:R-:W-:-:S04]  /*0290*/  IMAD R5, R5, R3, RZ ;  /* 0x0000000305057224 */ /* 0x010fc800078e02ff */
[----:B------:R-:W-:Y:S01]  /*02a0*/  IMAD.HI.U32 R3, R3, R5, R2 ;  /* 0x0000000503037227 */ /* 0x000fe200078e0002 */
[----:B------:R-:W-:-:S05]  /*02b0*/  @!P1 LOP3.LUT R5, RZ, UR4, RZ, 0x33, !PT ;  /* 0x00000004ff059c12 */ /* 0x000fca000f8e33ff */
[----:B-1----:R-:W-:-:S05]  /*02c0*/  IMAD.HI.U32 R3, R3, R4, RZ ;  /* 0x0000000403037227 */ /* 0x002fca00078e00ff */
        /* <DEDUP_REMOVED lines=9> */
[----:B------:R-:W1:Y:S01]  /*0360*/  S2R R2, SR_TID.X ;  /* 0x0000000000027919 */ /* 0x000e620000002100 */
[----:B------:R-:W-:-:S10]  /*0370*/  ISETP.GE.U32.AND P0, PT, R0, UR4, PT ;  /* 0x0000000400007c0c */ /* 0x000fd4000bf06070 */
[----:B------:R-:W-:-:S04]  /*0380*/  MOV R0, UR10 ;  /* 0x0000000a00007c02 */ /* 0x000fc80008000f00 */
[----:B------:R-:W-:-:S04]  /*0390*/  @P0 IADD3 R0, PT, PT, R0, 0x1, RZ ;  /* 0x0000000100000810 */ /* 0x000fc80007ffe0ff */
[----:B------:R-:W-:Y:S02]  /*03a0*/  @P0 R2UR UR10, R0 ;  /* 0x00000000000a02ca */ /* 0x000fe400000e0000 */
[----:B------:R-:W-:Y:S02]  /*03b0*/  @!P1 R2UR UR10, R5 ;  /* 0x00000000050a92ca */ /* 0x000fe400000e0000 */
[----:B------:R-:W-:Y:S02]  /*03c0*/  PLOP3.LUT P0, PT, PT, PT, UP0, 0x80, 0x8 ;  /* 0x000000000008781c */ /* 0x000fe40003f0f008 */
[----:B-1----:R-:W-:-:S09]  /*03d0*/  LEA.HI R0, R2, R3, RZ, 0x1b ;  /* 0x0000000302007211 */ /* 0x002fd200078fd8ff */
[----:B------:R-:W-:Y:S01]  /*03e0*/  IADD3 R5, PT, PT, RZ, -UR10, RZ ;  /* 0x8000000aff057c10 */ /* 0x000fe2000fffe0ff */
[----:B------:R-:W-:Y:S01]  /*03f0*/  @!UP0 UIMAD UR5, UR10, UR5, URZ ;  /* 0x000000050a0582a4 */ /* 0x000fe2000f8e02ff */
[----:B------:R-:W-:-:S03]  /*0400*/  LOP3.LUT R9, R2, 0x1f, RZ, 0xc0, !PT ;  /* 0x0000001f02097812 */ /* 0x000fc600078ec0ff */
[----:B------:R-:W-:Y:S01]  /*0410*/  IMAD R4, R5, UR4, R4 ;  /* 0x0000000405047c24 */ /* 0x000fe2000f8e0204 */
[----:B------:R-:W1:Y:S01]  /*0420*/  LDCU UR4, c[0x0][0x398] ;  /* 0x00007300ff0477ac */ /* 0x000e620008000800 */
[----:B------:R-:W-:Y:S01]  /*0430*/  IMAD R5, R0, UR7, R9 ;  /* 0x0000000700057c24 */ /* 0x000fe2000f8e0209 */
[----:B------:R-:W-:-:S04]  /*0440*/  @!UP0 UIMAD UR5, UR5, 0x3, URZ ;  /* 0x00000003050588a4 */ /* 0x000fc8000f8e02ff */
[C---:B------:R-:W-:Y:S01]  /*0450*/  LEA R5, R4.reuse, R5, 0x5 ;  /* 0x0000000504057211 */ /* 0x040fe200078e28ff */
[----:B------:R-:W-:Y:S01]  /*0460*/  UISETP.NE.AND UP0, UPT, UR8, URZ, UPT ;  /* 0x000000ff0800728c */ /* 0x000fe2000bf05270 */
[----:B------:R-:W-:Y:S02]  /*0470*/  LEA R4, R4, R3, 0x5 ;  /* 0x0000000304047211 */ /* 0x000fe400078e28ff */
[----:B------:R-:W-:Y:S01]  /*0480*/  MOV R11, UR5 ;  /* 0x00000005000b7c02 */ /* 0x000fe20008000f00 */
[----:B--2---:R-:W-:-:S04]  /*0490*/  IMAD.WIDE R30, R5, 0x4, R30 ;  /* 0x00000004051e7825 */ /* 0x004fc800078e021e */
[----:B------:R-:W-:Y:S02]  /*04a0*/  IMAD R5, R4, R7, UR10 ;  /* 0x0000000a04057e24 */ /* 0x000fe4000f8e0207 */
[----:B------:R-:W2:Y:S01]  /*04b0*/  S2R R7, SR_CTAID.X ;  /* 0x0000000000077919 */ /* 0x000ea20000002500 */
[----:B------:R-:W-:Y:S01]  /*04c0*/  @!P0 IMAD.WIDE R30, R11, 0x4, R30 ;  /* 0x000000040b1e8825 */ /* 0x000fe200078e021e */
[----:B--2---:R-:W-:-:S05]  /*04d0*/  LEA R4, R7, R2, 0x7 ;  /* 0x0000000207047211 */ /* 0x004fca00078e38ff */
        /* <DEDUP_REMOVED lines=16> */
[----:B------:R-:W-:Y:S02]  /*05e0*/  ULEA UR5, UR8, UR5, 0x18 ;  /* 0x0000000508057291 */ /* 0x000fe4000f8ec0ff */
[----:B------:R-:W-:Y:S01]  /*05f0*/  USHF.L.U32 UR8, UR7, 0x1, URZ ;  /* 0x0000000107087899 */ /* 0x000fe200080006ff */
[----:B--2---:R-:W-:-:S04]  /*0600*/  IADD3 R6, PT, PT, R8, 0xffffffe, RZ ;  /* 0x0ffffffe08067810 */ /* 0x004fc80007ffe0ff */
[----:B------:R0:W2:Y:S02]  /*0610*/  F2I.FTZ.U32.TRUNC.NTZ R7, R6 ;  /* 0x0000000600077305 */ /* 0x0000a4000021f000 */
[----:B0-----:R-:W-:Y:S02]  /*0620*/  MOV R6, RZ ;  /* 0x000000ff00067202 */ /* 0x001fe40000000f00 */
[----:B--2---:R-:W-:-:S05]  /*0630*/  IADD3 R10, PT, PT, RZ, -R7, RZ ;  /* 0x80000007ff0a7210 */ /* 0x004fca0007ffe0ff */
[----:B------:R-:W-:Y:S01]  /*0640*/  IMAD R13, R10, R11, RZ ;  /* 0x0000000b0a0d7224 */ /* 0x000fe200078e02ff */
[----:B------:R-:W-:-:S03]  /*0650*/  IABS R10, UR10 ;  /* 0x0000000a000a7c13 */ /* 0x000fc60008000000 */
[----:B------:R-:W-:Y:S01]  /*0660*/  IMAD.HI.U32 R7, R7, R13, R6 ;  /* 0x0000000d07077227 */ /* 0x000fe200078e0006 */
[----:B------:R-:W-:Y:S02]  /*0670*/  MOV R6, UR10 ;  /* 0x0000000a00067c02 */ /* 0x000fe40008000f00 */
[----:B------:R-:W-:Y:S02]  /*0680*/  LEA R13, R9, UR4, 0x2 ;  /* 0x00000004090d7c11 */ /* 0x000fe4000f8e10ff */
[----:B------:R-:W-:Y:S01]  /*0690*/  LOP3.LUT R6, R6, UR11, RZ, 0x3c, !PT ;  /* 0x0000000b06067c12 */ /* 0x000fe2000f8e3cff */
[----:B------:R-:W-:Y:S01]  /*06a0*/  IMAD.HI.U32 R7, R7, R10, RZ ;  /* 0x0000000a07077227 */ /* 0x000fe200078e00ff */
[----:B------:R-:W-:Y:S01]  /*06b0*/  LEA R9, R2, UR5, 0x2 ;  /* 0x0000000502097c11 */ /* 0x000fe2000f8e10ff */
[----:B------:R-:W-:Y:S01]  /*06c0*/  UMOV UR5, URZ ;  /* 0x000000ff00057c82 */ /* 0x000fe20008000000 */
[----:B------:R-:W-:Y:S02]  /*06d0*/  ISETP.GE.AND P2, PT, R6, RZ, PT ;  /* 0x000000ff0600720c */ /* 0x000fe40003f46270 */
[----:B------:R-:W-:-:S02]  /*06e0*/  IADD3 R8, PT, PT, -R7, RZ, RZ ;  /* 0x000000ff07087210 */ /* 0x000fc40007ffe1ff */
[----:B------:R-:W-:Y:S02]  /*06f0*/  MOV R2, R0 ;  /* 0x0000000000027202 */ /* 0x000fe40000000f00 */
[----:B------:R-:W-:Y:S01]  /*0700*/  LEA R12, R0, R13, 0x7 ;  /* 0x0000000d000c7211 */ /* 0x000fe200078e38ff */
[C---:B------:R-:W-:Y:S02]  /*0710*/  IMAD R8, R11.reuse, R8, R10 ;  /* 0x000000080b087224 */ /* 0x040fe400078e020a */
[----:B------:R-:W1:Y:S03]  /*0720*/  LDC R10, c[0x0][0x3ac] ;  /* 0x0000eb00ff0a7b82 */ /* 0x000e660000000800 */
        /* <DEDUP_REMOVED lines=9> */
[C---:B------:R-:W-:Y:S01]  /*07c0*/  IADD3 R8, PT, PT, -R7.reuse, RZ, RZ ;  /* 0x000000ff07087210 */ /* 0x040fe20007ffe1ff */
[----:B-1----:R-:W-:-:S04]  /*07d0*/  IMAD R6, R7, UR14, R10 ;  /* 0x0000000e07067c24 */ /* 0x002fc8000f8e020a */
[----:B------:R-:W-:Y:S01]  /*07e0*/  IMAD R8, R8, R11, UR10 ;  /* 0x0000000a08087e24 */ /* 0x000fe2000f8e020b */
[C---:B------:R-:W-:Y:S01]  /*07f0*/  LEA R11, R3.reuse, UR4, 0x2 ;  /* 0x00000004030b7c11 */ /* 0x040fe2000f8e10ff */
[----:B------:R-:W-:Y:S02]  /*0800*/  UMOV UR4, URZ ;  /* 0x000000ff00047c82 */ /* 0x000fe40008000000 */
[----:B------:R-:W-:Y:S01]  /*0810*/  IMAD R7, R8, UR14, R10 ;  /* 0x0000000e08077c24 */ /* 0x000fe2000f8e020a */
[----:B------:R-:W-:Y:S02]  /*0820*/  SHF.R.S32.HI R8, RZ, 0x1f, R4 ;  /* 0x0000001fff087819 */ /* 0x000fe40000011404 */
[----:B---34-:R-:W-:-:S07]  /*0830*/  LEA R10, R3, R9, 0x9 ;  /* 0x00000009030a7211 */ /* 0x018fce00078e48ff */
.L_x_780:
        /* <DEDUP_REMOVED lines=18> */
.L_x_776:
[----:B------:R1:W-:Y:S04]  /*0960*/  STS [R12], RZ ;  /* 0x000000ff0c007388 */ /* 0x0003e80000000800 */
[----:B------:R1:W-:Y:S04]  /*0970*/  STS [R12+0x200], RZ ;  /* 0x000200ff0c007388 */ /* 0x0003e80000000800 */
[----:B------:R1:W-:Y:S02]  /*0980*/  STS [R12+0x400], RZ ;  /* 0x000400ff0c007388 */ /* 0x0003e40000000800 */
.L_x_775:
[----:B------:R-:W-:Y:S05]  /*0990*/  BSYNC.RECONVERGENT B0 ;  /* 0x0000000000007941 */ /* 0x000fea0003800200 */
.L_x_774:
        /* <DEDUP_REMOVED lines=39> */
[CC--:B------:R-:W-:Y:S01]  /*0c10*/  IADD3 R17, PT, PT, R13.reuse, R14.reuse, RZ ;  /* 0x0000000e0d117210 */ /* 0x0c0fe20007ffe0ff */
[-CC-:B------:R-:W-:Y:S01]  /*0c20*/  IMAD R13, R13, R15.reuse, R50.reuse ;  /* 0x0000000f0d0d7224 */ /* 0x180fe200078e0232 */
[C---:B------:R-:W-:Y:S02]  /*0c30*/  ISETP.GE.AND P0, PT, R4.reuse, UR18, PT ;  /* 0x0000001204007c0c */ /* 0x040fe4000bf06270 */
[----:B------:R-:W-:Y:S01]  /*0c40*/  IADD3 R14, PT, PT, R17, R14, RZ ;  /* 0x0000000e110e7210 */ /* 0x000fe20007ffe0ff */
[----:B------:R-:W-:Y:S01]  /*0c50*/  IMAD R13, R13, UR15, RZ ;  /* 0x0000000f0d0d7c24 */ /* 0x000fe2000f8e02ff */
[----:B------:R-:W-:Y:S01]  /*0c60*/  IADD3 R51, PT, PT, R4, 0x20, RZ ;  /* 0x0000002004337810 */ /* 0x000fe20007ffe0ff */
[-CC-:B------:R-:W-:Y:S02]  /*0c70*/  IMAD R17, R17, R15.reuse, R50.reuse ;  /* 0x0000000f11117224 */ /* 0x180fe400078e0232 */
[----:B------:R-:W-:Y:S01]  /*0c80*/  IMAD R14, R14, R15, R50 ;  /* 0x0000000f0e0e7224 */ /* 0x000fe200078e0232 */
[----:B------:R-:W-:Y:S01]  /*0c90*/  IADD3 R50, P1, PT, R4, R13, RZ ;  /* 0x0000000d04327210 */ /* 0x000fe20007f3e0ff */
[----:B------:R-:W-:-:S02]  /*0ca0*/  IMAD R17, R17, UR15, RZ ;  /* 0x0000000f11117c24 */ /* 0x000fc4000f8e02ff */
[----:B------:R-:W-:Y:S01]  /*0cb0*/  IMAD R15, R14, UR15, RZ ;  /* 0x0000000f0e0f7c24 */ /* 0x000fe2000f8e02ff */
[-C--:B------:R-:W-:Y:S02]  /*0cc0*/  LEA.HI.X.SX32 R13, R13, R8.reuse, 0x1, P1 ;  /* 0x000000080d0d7211 */ /* 0x080fe400008f0eff */
[C---:B------:R-:W-:Y:S02]  /*0cd0*/  LEA R54, P2, R50.reuse, UR16, 0x2 ;  /* 0x0000001032367c11 */ /* 0x040fe4000f8410ff */
[----:B------:R-:W-:Y:S02]  /*0ce0*/  ISETP.GE.AND P1, PT, R51, UR18, PT ;  /* 0x0000001233007c0c */ /* 0x000fe4000bf26270 */
[----:B------:R-:W-:Y:S02]  /*0cf0*/  LEA.HI.X R55, R50, UR17, R13, 0x2, P2 ;  /* 0x0000001132377c11 */ /* 0x000fe400090f140d */
[C---:B------:R-:W-:Y:S02]  /*0d00*/  IADD3 R13, P2, PT, R4.reuse, R15, RZ ;  /* 0x0000000f040d7210 */ /* 0x040fe40007f5e0ff */
[----:B------:R-:W-:Y:S01]  /*0d10*/  IADD3 R51, P3, PT, R4, R17, RZ ;  /* 0x0000001104337210 */ /* 0x000fe20007f7e0ff */
[----:B------:R-:W2:Y:S01]  /*0d20*/  @!P0 LDG.E R59, desc[UR12][R54.64] ;  /* 0x0000000c363b8981 */ /* 0x000ea2000c1e1900 */
[----:B------:R-:W-:-:S02]  /*0d30*/  LEA.HI.X.SX32 R52, R15, R8, 0x1, P2 ;  /* 0x000000080f347211 */ /* 0x000fc400010f0eff */
[----:B------:R-:W-:Y:S02]  /*0d40*/  LEA R14, P2, R13, UR16, 0x2 ;  /* 0x000000100d0e7c11 */ /* 0x000fe4000f8410ff */
[----:B------:R-:W-:Y:S02]  /*0d50*/  LEA.HI.X.SX32 R56, R17, R8, 0x1, P3 ;  /* 0x0000000811387211 */ /* 0x000fe400018f0eff */
[----:B------:R-:W-:Y:S02]  /*0d60*/  LEA.HI.X R15, R13, UR17, R52, 0x2, P2 ;  /* 0x000000110d0f7c11 */ /* 0x000fe400090f1434 */
[----:B------:R-:W-:Y:S01]  /*0d70*/  IADD3 R13, PT, PT, R4, 0x40, RZ ;  /* 0x00000040040d7810 */ /* 0x000fe20007ffe0ff */
[----:B------:R-:W3:Y:S01]  /*0d80*/  @!P1 LDG.E R52, desc[UR12][R54.64+0x80] ;  /* 0x0000800c36349981 */ /* 0x000ee2000c1e1900 */
[----:B------:R-:W-:-:S03]  /*0d90*/  LEA R50, P3, R51, UR16, 0x2 ;  /* 0x0000001033327c11 */ /* 0x000fc6000f8610ff */
[----:B------:R-:W4:Y:S01]  /*0da0*/  @!P0 LDG.E R17, desc[UR12][R14.64] ;  /* 0x0000000c0e118981 */ /* 0x000f22000c1e1900 */
[----:B------:R-:W-:Y:S02]  /*0db0*/  ISETP.GE.AND P2, PT, R13, UR18, PT ;  /* 0x000000120d007c0c */ /* 0x000fe4000bf46270 */
[----:B------:R-:W-:Y:S01]  /*0dc0*/  IADD3 R13, PT, PT, R4, 0x60, RZ ;  /* 0x00000060040d7810 */ /* 0x000fe20007ffe0ff */
[----:B------:R-:W5:Y:S01]  /*0dd0*/  @!P1 LDG.E R58, desc[UR12][R14.64+0x80] ;  /* 0x0000800c0e3a9981 */ /* 0x000f62000c1e1900 */
[----:B------:R-:W-:Y:S02]  /*0de0*/  LEA.HI.X R51, R51, UR17, R56, 0x2, P3 ;  /* 0x0000001133337c11 */ /* 0x000fe400098f1438 */
[----:B------:R-:W-:-:S03]  /*0df0*/  ISETP.GE.AND P3, PT, R13, UR18, PT ;  /* 0x000000120d007c0c */ /* 0x000fc6000bf66270 */
[----:B------:R-:W3:Y:S04]  /*0e00*/  @!P0 LDG.E R61, desc[UR12][R50.64] ;  /* 0x0000000c323d8981 */ /* 0x000ee8000c1e1900 */
[----:B------:R-:W5:Y:S04]  /*0e10*/  @!P2 LDG.E R13, desc[UR12][R54.64+0x100] ;  /* 0x0001000c360da981 */ /* 0x000f68000c1e1900 */
        /* <DEDUP_REMOVED lines=31> */
.L_x_779:
        /* <DEDUP_REMOVED lines=12> */
.L_x_778:
[----:B------:R-:W-:Y:S05]  /*10d0*/  BSYNC.RECONVERGENT B0 ;  /* 0x0000000000007941 */ /* 0x000fea0003800200 */
.L_x_777:
        /* <DEDUP_REMOVED lines=17> */
[----:B------:R-:W2:Y:S04]  /*11f0*/  LDS R51, [R11+0x50] ;  /* 0x000050000b337984 */ /* 0x000ea80000000800 */
[----:B------:R-:W2:Y:S04]  /*1200*/  LDS R15, [R11+0x60] ;  /* 0x000060000b0f7984 */ /* 0x000ea80000000800 */
[----:B------:R-:W2:Y:S01]  /*1210*/  LDS R50, [R11+0x70] ;  /* 0x000070000b327984 */ /* 0x000ea20000000800 */
[C---:B0-----:R-:W-:Y:S01]  /*1220*/  FFMA R18, R59.reuse, R14, R18 ;  /* 0x0000000e3b127223 */ /* 0x041fe20000000012 */
[----:B---3--:R-:W-:-:S02]  /*1230*/  FFMA R19, R59, R13, R19 ;  /* 0x0000000d3b137223 */ /* 0x008fc40000000013 */
[----:B------:R-:W-:Y:S01]  /*1240*/  LDS R58, [R11+0x80] ;  /* 0x000080000b3a7984 */ /* 0x000fe20000000800 */
[C---:B----4-:R-:W-:Y:S01]  /*1250*/  FFMA R20, R59.reuse, R52, R20 ;  /* 0x000000343b147223 */ /* 0x050fe20000000014 */
[----:B-----5:R-:W-:Y:S01]  /*1260*/  FFMA R21, R59, R17, R21 ;  /* 0x000000113b157223 */ /* 0x020fe20000000015 */
        /* <DEDUP_REMOVED lines=8> */
[-C--:B------:R-:W-:Y:S01]  /*12f0*/  FFMA R32, R14, R55.reuse, R32 ;  /* 0x000000370e207223 */ /* 0x080fe20000000020 */
        /* <DEDUP_REMOVED lines=28> */
[----:B------:R-:W5:Y:S04]  /*14c0*/  LDS R13, [R9+0x280] ;  /* 0x00028000090d7984 */ /* 0x000f680000000800 */
[----:B------:R-:W5:Y:S01]  /*14d0*/  LDS R17, [R11+0xf0] ;  /* 0x0000f0000b117984 */ /* 0x000f620000000800 */
[C---:B0-----:R-:W-:Y:S01]  /*14e0*/  FFMA R20, R58.reuse, R51, R20 ;  /* 0x000000333a147223 */ /* 0x041fe20000000014 */
[C---:B-1----:R-:W-:Y:S01]  /*14f0*/  FFMA R21, R58.reuse, R15, R21 ;  /* 0x0000000f3a157223 */ /* 0x042fe20000000015 */
[-C--:B--2---:R-:W-:Y:S01]  /*1500*/  FFMA R24, R51, R57.reuse, R24 ;  /* 0x0000003933187223 */ /* 0x084fe20000000018 */
[----:B------:R-:W-:Y:S01]  /*1510*/  FFMA R25, R15, R57, R25 ;  /* 0x000000390f197223 */ /* 0x000fe20000000019 */
[-C--:B---3--:R-:W-:Y:S01]  /*1520*/  FFMA R28, R51, R56.reuse, R28 ;  /* 0x00000038331c7223 */ /* 0x088fe2000000001c */
[----:B------:R-:W-:Y:S01]  /*1530*/  FFMA R29, R15, R56, R29 ;  /* 0x000000380f1d7223 */ /* 0x000fe2000000001d */
[-C--:B----4-:R-:W-:Y:S01]  /*1540*/  FFMA R34, R51, R55.reuse, R34 ;  /* 0x0000003733227223 */ /* 0x090fe20000000022 */
[----:B------:R-:W-:Y:S01]  /*1550*/  FFMA R35, R15, R55, R35 ;  /* 0x000000370f237223 */ /* 0x000fe20000000023 */
[-C--:B-----5:R-:W-:Y:S01]  /*1560*/  FFMA R38, R51, R54.reuse, R38 ;  /* 0x0000003633267223 */ /* 0x0a0fe20000000026 */
[----:B------:R-:W-:Y:S01]  /*1570*/  FFMA R39, R15, R54, R39 ;  /* 0x000000360f277223 */ /* 0x000fe20000000027 */
[-C--:B------:R-:W-:Y:S01]  /*1580*/  FFMA R42, R51, R52.reuse, R42 ;  /* 0x00000034332a7223 */ /* 0x080fe2000000002a */
[----:B------:R-:W-:Y:S01]  /*1590*/  FFMA R43, R15, R52, R43 ;  /* 0x000000340f2b7223 */ /* 0x000fe2000000002b */
[-C--:B------:R-:W-:Y:S01]  /*15a0*/  FFMA R46, R51, R50.reuse, R46 ;  /* 0x00000032332e7223 */ /* 0x080fe2000000002e */
[----:B------:R-:W-:Y:S01]  /*15b0*/  FFMA R47, R15, R50, R47 ;  /* 0x000000320f2f7223 */ /* 0x000fe2000000002f */
[----:B------:R-:W-:Y:S01]  /*15c0*/  FFMA R18, R58, R14, R18 ;  /* 0x0000000e3a127223 */ /* 0x000fe20000000012 */
[C---:B------:R-:W-:Y:S01]  /*15d0*/  FFMA R22, R14.reuse, R57, R22 ;  /* 0x000000390e167223 */ /* 0x040fe20000000016 */
[CC--:B------:R-:W-:Y:S01]  /*15e0*/  FFMA R26, R14.reuse, R56.reuse, R26 ;  /* 0x000000380e1a7223 */ /* 0x0c0fe2000000001a */
[----:B------:R-:W-:Y:S01]  /*15f0*/  FFMA R32, R14, R55, R32 ;  /* 0x000000370e207223 */ /* 0x000fe20000000020 */
[----:B------:R-:W-:Y:S01]  /*1600*/  FFMA R19, R58, R13, R19 ;  /* 0x0000000d3a137223 */ /* 0x000fe20000000013 */
[C---:B------:R-:W-:Y:S01]  /*1610*/  FFMA R23, R13.reuse, R57, R23 ;  /* 0x000000390d177223 */ /* 0x040fe20000000017 */
[C---:B------:R-:W-:Y:S01]  /*1620*/  FFMA R27, R13.reuse, R56, R27 ;  /* 0x000000380d1b7223 */ /* 0x040fe2000000001b */
[C---:B------:R-:W-:Y:S01]  /*1630*/  FFMA R33, R13.reuse, R55, R33 ;  /* 0x000000370d217223 */ /* 0x040fe20000000021 */
[CC--:B------:R-:W-:Y:S01]  /*1640*/  FFMA R36, R14.reuse, R54.reuse, R36 ;  /* 0x000000360e247223 */ /* 0x0c0fe20000000024 */
[C---:B------:R-:W-:Y:S01]  /*1650*/  FFMA R37, R13.reuse, R54, R37 ;  /* 0x000000360d257223 */ /* 0x040fe20000000025 */
[CC--:B------:R-:W-:Y:S01]  /*1660*/  FFMA R40, R14.reuse, R52.reuse, R40 ;  /* 0x000000340e287223 */ /* 0x0c0fe20000000028 */
[C---:B------:R-:W-:Y:S01]  /*1670*/  FFMA R41, R13.reuse, R52, R41 ;  /* 0x000000340d297223 */ /* 0x040fe20000000029 */
[CC--:B------:R-:W-:Y:S01]  /*1680*/  FFMA R44, R14.reuse, R50.reuse, R44 ;  /* 0x000000320e2c7223 */ /* 0x0c0fe2000000002c */
[C---:B------:R-:W-:Y:S01]  /*1690*/  FFMA R45, R13.reuse, R50, R45 ;  /* 0x000000320d2d7223 */ /* 0x040fe2000000002d */
[-C--:B------:R-:W-:Y:S01]  /*16a0*/  FFMA R48, R14, R17.reuse, R48 ;  /* 0x000000110e307223 */ /* 0x080fe20000000030 */
[-C--:B------:R-:W-:Y:S01]  /*16b0*/  FFMA R49, R13, R17.reuse, R49 ;  /* 0x000000110d317223 */ /* 0x080fe20000000031 */
[-C--:B------:R-:W-:Y:S01]  /*16c0*/  FFMA R51, R51, R17.reuse, R53 ;  /* 0x0000001133337223 */ /* 0x080fe20000000035 */
        /* <DEDUP_REMOVED lines=14> */
[----:B-1----:R-:W-:Y:S01]  /*17b0*/  FFMA R21, R58, R50, R21 ;  /* 0x000000323a157223 */ /* 0x002fe20000000015 */
        /* <DEDUP_REMOVED lines=88> */
[CC--:B--2---:R-:W-:Y:S01]  /*1d40*/  FFMA R24, R15.reuse, R57.reuse, R24 ;  /* 0x000000390f187223 */ /* 0x0c4fe20000000018 */
[C---:B------:R-:W-:Y:S01]  /*1d50*/  FFMA R25, R16.reuse, R57, R25 ;  /* 0x0000003910197223 */ /* 0x040fe20000000019 */
        /* <DEDUP_REMOVED lines=235> */
[CC--:B------:R-:W-:Y:S01]  /*2c10*/  FFMA R38, R17.reuse, R54.reuse, R38 ;  /* 0x0000003611267223 */ /* 0x0c0fe20000000026 */
        /* <DEDUP_REMOVED lines=24> */
[----:B0-----:R-:W-:Y:S01]  /*2da0*/  FFMA R19, R58, R52, R19 ;  /* 0x000000343a137223 */ /* 0x001fe20000000013 */
        /* <DEDUP_REMOVED lines=10> */
[----:B------:R-:W-:Y:S01]  /*2e50*/  FFMA R20, R58, R50, R20 ;  /* 0x000000323a147223 */ /* 0x000fe20000000014 */
[C---:B------:R-:W-:Y:S01]  /*2e60*/  FFMA R24, R50.reuse, R57, R24 ;  /* 0x0000003932187223 */ /* 0x040fe20000000018 */
[C---:B------:R-:W-:Y:S01]  /*2e70*/  FFMA R28, R50.reuse, R56, R28 ;  /* 0x00000038321c7223 */ /* 0x040fe2000000001c */
[----:B------:R-:W-:Y:S01]  /*2e80*/  FFMA R34, R50, R55, R34 ;  /* 0x0000003732227223 */ /* 0x000fe20000000022 */
[CC--:B------:R-:W-:Y:S01]  /*2e90*/  FFMA R48, R53.reuse, R13.reuse, R48 ;  /* 0x0000000d35307223 */ /* 0x0c0fe20000000030 */
[-C--:B------:R-:W-:Y:S01]  /*2ea0*/  FFMA R52, R52, R13.reuse, R49 ;  /* 0x0000000d34347223 */ /* 0x080fe20000000031 */
[----:B------:R-:W-:Y:S01]  /*2eb0*/  FFMA R15, R50, R13, R15 ;  /* 0x0000000d320f7223 */ /* 0x000fe2000000000f */
[----:B------:R-:W-:Y:S01]  /*2ec0*/  FFMA R36, R53, R54, R36 ;  /* 0x0000003635247223 */ /* 0x000fe20000000024 */
[----:B------:R-:W-:Y:S01]  /*2ed0*/  FFMA R21, R58, R51, R21 ;  /* 0x000000333a157223 */ /* 0x000fe20000000015 */
[C---:B------:R-:W-:Y:S01]  /*2ee0*/  FFMA R25, R51.reuse, R57, R25 ;  /* 0x0000003933197223 */ /* 0x040fe20000000019 */
[C---:B------:R-:W-:Y:S01]  /*2ef0*/  FFMA R29, R51.reuse, R56, R29 ;  /* 0x00000038331d7223 */ /* 0x040fe2000000001d */
[C---:B------:R-:W-:Y:S01]  /*2f00*/  FFMA R35, R51.reuse, R55, R35 ;  /* 0x0000003733237223 */ /* 0x040fe20000000023 */
[CC--:B------:R-:W-:Y:S01]  /*2f10*/  FFMA R38, R50.reuse, R54.reuse, R38 ;  /* 0x0000003632267223 */ /* 0x0c0fe20000000026 */
[----:B------:R-:W-:Y:S01]  /*2f20*/  FFMA R39, R51, R54, R39 ;  /* 0x0000003633277223 */ /* 0x000fe20000000027 */
[-C--:B------:R-:W-:Y:S01]  /*2f30*/  FFMA R40, R53, R17.reuse, R40 ;  /* 0x0000001135287223 */ /* 0x080fe20000000028 */
[CC--:B------:R-:W-:Y:S01]  /*2f40*/  FFMA R42, R50.reuse, R17.reuse, R42 ;  /* 0x00000011322a7223 */ /* 0x0c0fe2000000002a */
[----:B------:R-:W-:Y:S01]  /*2f50*/  FFMA R43, R51, R17, R43 ;  /* 0x00000011332b7223 */ /* 0x000fe2000000002b */
[-C--:B------:R-:W-:Y:S01]  /*2f60*/  FFMA R44, R53, R14.reuse, R44 ;  /* 0x0000000e352c7223 */ /* 0x080fe2000000002c */
[-C--:B------:R-:W-:Y:S01]  /*2f70*/  FFMA R46, R50, R14.reuse, R46 ;  /* 0x0000000e322e7223 */ /* 0x080fe2000000002e */
        /* <DEDUP_REMOVED lines=28> */
[C---:B------:R-:W-:Y:S01]  /*3140*/  FFMA R18, R58.reuse, R17, R18 ;  /* 0x000000113a127223 */ /* 0x040fe20000000012 */
[C---:B------:R-:W-:Y:S01]  /*3150*/  FFMA R22, R17.reuse, R57, R22 ;  /* 0x0000003911167223 */ /* 0x040fe20000000016 */
[C---:B------:R-:W-:Y:S01]  /*3160*/  FFMA R26, R17.reuse, R56, R26 ;  /* 0x00000038111a7223 */ /* 0x040fe2000000001a */
[C---:B------:R-:W-:Y:S01]  /*3170*/  FFMA R32, R17.reuse, R55, R32 ;  /* 0x0000003711207223 */ /* 0x040fe20000000020 */
[-C--:B------:R-:W-:Y:S01]  /*3180*/  FFMA R48, R17, R16.reuse, R48 ;  /* 0x0000001011307223 */ /* 0x080fe20000000030 */
[-C--:B------:R-:W-:Y:S01]  /*3190*/  FFMA R49, R49, R16.reuse, R52 ;  /* 0x0000001031317223 */ /* 0x080fe20000000034 */
[----:B------:R-:W-:Y:S01]  /*31a0*/  FFMA R53, R53, R16, R15 ;  /* 0x0000001035357223 */ /* 0x000fe2000000000f */
[C---:B------:R-:W-:Y:S01]  /*31b0*/  FFMA R36, R17.reuse, R54, R36 ;  /* 0x0000003611247223 */ /* 0x040fe20000000024 */
[----:B------:R-:W-:Y:S01]  /*31c0*/  FFMA R21, R58, R14, R21 ;  /* 0x0000000e3a157223 */ /* 0x000fe20000000015 */
[C---:B------:R-:W-:Y:S01]  /*31d0*/  FFMA R25, R14.reuse, R57, R25 ;  /* 0x000000390e197223 */ /* 0x040fe20000000019 */
[C---:B------:R-:W-:Y:S01]  /*31e0*/  FFMA R29, R14.reuse, R56, R29 ;  /* 0x000000380e1d7223 */ /* 0x040fe2000000001d */
[C---:B------:R-:W-:Y:S01]  /*31f0*/  FFMA R35, R14.reuse, R55, R35 ;  /* 0x000000370e237223 */ /* 0x040fe20000000023 */
[C---:B------:R-:W-:Y:S01]  /*3200*/  FFMA R39, R14.reuse, R54, R39 ;  /* 0x000000360e277223 */ /* 0x040fe20000000027 */
[CC--:B------:R-:W-:Y:S01]  /*3210*/  FFMA R40, R17.reuse, R51.reuse, R40 ;  /* 0x0000003311287223 */ /* 0x0c0fe20000000028 */
[C---:B------:R-:W-:Y:S01]  /*3220*/  FFMA R43, R14.reuse, R51, R43 ;  /* 0x000000330e2b7223 */ /* 0x040fe2000000002b */
[-C--:B------:R-:W-:Y:S01]  /*3230*/  FFMA R44, R17, R50.reuse, R44 ;  /* 0x00000032112c7223 */ /* 0x080fe2000000002c */
[C---:B------:R-:W-:Y:S01]  /*3240*/  FFMA R47, R14.reuse, R50, R47 ;  /* 0x000000320e2f7223 */ /* 0x040fe2000000002f */
[----:B------:R-:W-:Y:S01]  /*3250*/  FFMA R16, R14, R16, R13 ;  /* 0x000000100e107223 */ /* 0x000fe2000000000d */
[----:B------:R-:W-:Y:S06]  /*3260*/  BAR.SYNC.DEFER_BLOCKING 0x0 ;  /* 0x0000000000007b1d */ /* 0x000fec0000010000 */
[----:B------:R-:W-:Y:S05]  /*3270*/  BRA.U !UP0, `(.L_x_780) ;  /* 0xffffffd508707547 */ /* 0x000fea000b83ffff */
.L_x_773:
[----:B------:R-:W0:Y:S01]  /*3280*/  LDCU UR11, c[0x0][0x398] ;  /* 0x00007300ff0b77ac */ /* 0x000e220008000800 */
[----:B------:R-:W1:Y:S01]  /*3290*/  LDC.64 R30, c[0x0][0x390] ;  /* 0x0000e400ff1e7b82 */ /* 0x000e620000000a00 */
[C---:B------:R-:W-:Y:S01]  /*32a0*/  IADD3 R0, PT, PT, R4.reuse, 0x20, RZ ;  /* 0x0000002004007810 */ /* 0x040fe20007ffe0ff */
[----:B------:R-:W-:Y:S01]  /*32b0*/  BSSY.RECONVERGENT B0, `(.L_x_781) ;  /* 0x0000040000007945 */ /* 0x000fe20003800200 */
[----:B0-----:R-:W-:Y:S02]  /*32c0*/  UIMAD UR6, UR6, UR11, URZ ;  /* 0x0000000b060672a4 */ /* 0x001fe4000f8e02ff */
[----:B------:R-:W-:Y:S02]  /*32d0*/  ISETP.GE.AND P0, PT, R4, UR11, PT ;  /* 0x0000000b04007c0c */ /* 0x000fe4000bf06270 */
[----:B------:R-:W-:Y:S01]  /*32e0*/  ISETP.GE.AND P1, PT, R0, UR11, PT ;  /* 0x0000000b00007c0c */ /* 0x000fe2000bf26270 */
[----:B------:R-:W-:Y:S01]  /*32f0*/  USHF.L.U32 UR4, UR6, 0x2, URZ ;  /* 0x0000000206047899 */ /* 0x000fe200080006ff */
[C---:B------:R-:W-:Y:S01]  /*3300*/  IADD3 R0, PT, PT, R4.reuse, 0x40, RZ ;  /* 0x0000004004007810 */ /* 0x040fe20007ffe0ff */
[----:B------:R-:W-:Y:S01]  /*3310*/  USHF.L.U32 UR5, UR6, 0x3, URZ ;  /* 0x0000000306057899 */ /* 0x000fe200080006ff */
[----:B-1----:R-:W-:Y:S01]  /*3320*/  IMAD.WIDE.U32 R30, R5, 0x4, R30 ;  /* 0x00000004051e7825 */ /* 0x002fe200078e001e */
[----:B------:R-:W-:Y:S01]  /*3330*/  UIMAD UR7, UR6, 0xc, URZ ;  /* 0x0000000c060778a4 */ /* 0x000fe2000f8e02ff */
[----:B------:R-:W-:Y:S01]  /*3340*/  IADD3 R4, PT, PT, R4, 0x60, RZ ;  /* 0x0000006004047810 */ /* 0x000fe20007ffe0ff */
[----:B------:R-:W-:Y:S01]  /*3350*/  USHF.L.U32 UR8, UR6, 0x4, URZ ;  /* 0x0000000406087899 */ /* 0x000fe200080006ff */
[----:B------:R-:W-:Y:S01]  /*3360*/  MOV R15, UR4 ;  /* 0x00000004000f7c02 */ /* 0x000fe20008000f00 */
[----:B------:R-:W-:Y:S01]  /*3370*/  UIMAD UR9, UR6, 0x14, URZ ;  /* 0x00000014060978a4 */ /* 0x000fe2000f8e02ff */
[----:B------:R-:W-:Y:S01]  /*3380*/  MOV R13, UR5 ;  /* 0x00000005000d7c02 */ /* 0x000fe20008000f00 */
[----:B------:R-:W-:Y:S01]  /*3390*/  UIMAD UR10, UR6, 0x18, URZ ;  /* 0x00000018060a78a4 */ /* 0x000fe2000f8e02ff */
[----:B------:R-:W-:Y:S01]  /*33a0*/  MOV R11, UR7 ;  /* 0x00000007000b7c02 */ /* 0x000fe20008000f00 */
[----:B------:R-:W-:Y:S01]  /*33b0*/  UIMAD UR6, UR6, 0x1c, URZ ;  /* 0x0000001c060678a4 */ /* 0x000fe2000f8e02ff */
[----:B------:R-:W-:Y:S01]  /*33c0*/  MOV R9, UR8 ;  /* 0x0000000800097c02 */ /* 0x000fe20008000f00 */
[----:B------:R-:W-:Y:S01]  /*33d0*/  IMAD.WIDE R14, R15, 0x4, R30 ;  /* 0x000000040f0e7825 */ /* 0x000fe200078e021e */
[----:B------:R-:W-:-:S02]  /*33e0*/  MOV R7, UR9 ;  /* 0x0000000900077c02 */ /* 0x000fc40008000f00 */
[----:B------:R-:W-:Y:S01]  /*33f0*/  MOV R5, UR10 ;  /* 0x0000000a00057c02 */ /* 0x000fe20008000f00 */
[--C-:B------:R-:W-:Y:S01]  /*3400*/  IMAD.WIDE R12, R13, 0x4, R30.reuse ;  /* 0x000000040d0c7825 */ /* 0x100fe200078e021e */
[----:B------:R-:W-:Y:S02]  /*3410*/  MOV R3, UR6 ;  /* 0x0000000600037c02 */ /* 0x000fe40008000f00 */
[----:B------:R-:W-:Y:S01]  /*3420*/  ISETP.GE.AND P3, PT, R4, UR11, PT ;  /* 0x0000000b04007c0c */ /* 0x000fe2000bf66270 */
[----:B------:R-:W-:Y:S01]  /*3430*/  IMAD.WIDE R10, R11, 0x4, R30 ;  /* 0x000000040b0a7825 */ /* 0x000fe200078e021e */
[----:B------:R-:W-:-:S03]  /*3440*/  ISETP.GE.AND P2, PT, R0, UR11, PT ;  /* 0x0000000b00007c0c */ /* 0x000fc6000bf46270 */
        /* <DEDUP_REMOVED lines=35> */
[----:B---3--:R-:W-:-:S04]  /*3680*/  FMUL R57, R48, UR5 ;  /* 0x0000000530397c20 */ /* 0x008fc80008400000 */
[----:B--2---:R-:W-:-:S05]  /*3690*/  FFMA R57, R0, UR4, R57 ;  /* 0x0000000400397c23 */ /* 0x004fca0008000039 */
[----:B------:R0:W-:Y:S02]  /*36a0*/  STG.E desc[UR12][R2.64], R57 ;  /* 0x0000003902007986 */ /* 0x0001e4000c10190c */
.L_x_782:
[----:B------:R-:W-:Y:S05]  /*36b0*/  BSYNC.RECONVERGENT B0 ;  /* 0x0000000000007941 */ /* 0x000fea0003800200 */
.L_x_781:
        /* <DEDUP_REMOVED lines=35> */
.L_x_784:
[----:B------:R-:W-:Y:S05]  /*38f0*/  BSYNC.RECONVERGENT B0 ;  /* 0x0000000000007941 */ /* 0x000fea0003800200 */
.L_x_783:
        /* <DEDUP_REMOVED lines=35> */
.L_x_786:
[----:B------:R-:W-:Y:S05]  /*3b30*/  BSYNC.RECONVERGENT B0 ;  /* 0x0000000000007941 */ /* 0x000fea0003800200 */
.L_x_785:
[----:B------:R-:W-:Y:S05]  /*3b40*/  @P3 EXIT ;  /* 0x000000000000394d */ /* 0x000fea0003800000 */
[----:B------:R-:W2:Y:S01]  /*3b50*/  LDG.E R0, desc[UR12][R30.64+0x180] ;  /* 0x0001800c1e007981 */ /* 0x000ea2000c1e1900 */
[----:B------:R-:W4:Y:S02]  /*3b60*/  LDCU.64 UR4, c[0x0][0x3c0] ;  /* 0x00007800ff0477ac */ /* 0x000f240008000a00 */
[----:B----4-:R-:W-:-:S04]  /*3b70*/  FMUL R21, R21, UR5 ;  /* 0x0000000515157c20 */ /* 0x010fc80008400000 */
        /* <DEDUP_REMOVED lines=27> */
[----:B-1-3--:R-:W-:-:S04]  /*3d30*/  FMUL R11, R16, UR5 ;  /* 0x00000005100b7c20 */ /* 0x00afc80008400000 */
[----:B--2---:R-:W-:-:S05]  /*3d40*/  FFMA R11, R0, UR4, R11 ;  /* 0x00000004000b7c23 */ /* 0x004fca000800000b */
[----:B------:R-:W-:Y:S01]  /*3d50*/  STG.E desc[UR12][R2.64+0x180], R11 ;  /* 0x0001800b02007986 */ /* 0x000fe2000c10190c */
[----:B------:R-:W-:Y:S05]  /*3d60*/  EXIT ;  /* 0x000000000000794d */ /* 0x000fea0003800000 */
.L_x_787:
        /* <DEDUP_REMOVED lines=9> */
.L_x_1092:


//--------------------- .text._Z20filterActs_YxX_colorILi4ELi32ELi4ELi4ELi2ELb1ELb0EEvPfS0_S0_iiiiiiiiiiffi --------------------------
	.section	.text._Z20filterActs_YxX_colorILi4ELi32ELi4ELi4ELi2ELb1ELb0EEvPfS0_S0_iiiiiiiiiiffi,"ax",@progbits
	.align	128
        .global         _Z20filterActs_YxX_colorILi4ELi32ELi4ELi4ELi2ELb1ELb0EEvPfS0_S0_iiiiiiiiiiffi
        .type           _Z20filterActs_YxX_colorILi4ELi32ELi4ELi4ELi2ELb1ELb0EEvPfS0_S0_iiiiiiiiiiffi,@function
        .size           _Z20filterActs_YxX_colorILi4ELi32ELi4ELi4ELi2ELb1ELb0EEvPfS0_S0_iiiiiiiiiiffi,(.L_x_1093 - _Z20filterActs_YxX_colorILi4ELi32ELi4ELi4ELi2ELb1ELb0EEvPfS0_S0_iiiiiiiiiiffi)
        .other          _Z20filterActs_YxX_colorILi4ELi32ELi4ELi4ELi2ELb1ELb0EEvPfS0_S0_iiiiiiiiiiffi,@"STO_CUDA_ENTRY STV_DEFAULT"
_Z20filterActs_YxX_colorILi4ELi32ELi4ELi4ELi2ELb1ELb0EEvPfS0_S0_iiiiiiiiiiffi:
.text._Z20filterActs_YxX_colorILi4ELi32ELi4ELi4ELi2ELb1ELb0EEvPfS0_S0_iiiiiiiiiiffi:
        /* <DEDUP_REMOVED lines=12> */
[----:B------:R-:W-:Y:S01]  /*00c0*/  CS2R R32, SRZ ;  /* 0x0000000000207805 */ /* 0x000fe2000001ff00 */
[----:B------:R-:W4:Y:S01]  /*00d0*/  LDCU UR11, c[0x0][0x3b8] ;  /* 0x00007700ff0b77ac */ /* 0x000f220008000800 */
[----:B------:R-:W-:-:S02]  /*00e0*/  MOV R35, RZ ;  /* 0x000000ff00237202 */ /* 0x000fc40000000f00 */
[----:B------:R-:W-:Y:S02]  /*00f0*/  CS2R R8, SRZ ;  /* 0x0000000000087805 */ /* 0x000fe4000001ff00 */
[----:B------:R-:W-:Y:S01]  /*0100*/  CS2R R10, SRZ ;  /* 0x00000000000a7805 */ /* 0x000fe2000001ff00 */
[----:B------:R-:W4:Y:S01]  /*0110*/  LDCU UR6, c[0x0][0x3b4] ;  /* 0x00007680ff0677ac */ /* 0x000f220008000800 */
[----:B------:R-:W-:Y:S02]  /*0120*/  MOV R12, RZ ;  /* 0x000000ff000c7202 */ /* 0x000fe40000000f00 */
[----:B------:R-:W-:Y:S01]  /*0130*/  CS2R R14, SRZ ;  /* 0x00000000000e7805 */ /* 0x000fe2000001ff00 */
[----:B0-----:R-:W-:Y:S02]  /*0140*/  USHF.R.S32.HI UR4, URZ, 0x1f, UR8 ;  /* 0x0000001fff047899 */ /* 0x001fe40008011408 */
[----:B---3--:R-:W-:Y:S02]  /*0150*/  UISETP.NE.AND UP0, UPT, UR7, URZ, UPT ;  /* 0x000000ff0700728c */ /* 0x008fe4000bf05270 */
[----:B------:R-:W-:-:S02]  /*0160*/  ULEA.HI UR4, UR4, UR8, URZ, 0x4 ;  /* 0x0000000804047291 */ /* 0x000fc4000f8f20ff */
        /* <DEDUP_REMOVED lines=41> */
[----:B------:R-:W-:Y:S01]  /*0400*/  @!UP0 USHF.L.U32 UR4, UR4, 0x1, URZ ;  /* 0x0000000104048899 */ /* 0x000fe200080006ff */
        /* <DEDUP_REMOVED lines=22> */
[----:B------:R-:W-:Y:S02]  /*0570*/  ULEA UR5, UR7, UR5, 0x18 ;  /* 0x0000000507057291 */ /* 0x000fe4000f8ec0ff */
[----:B------:R-:W-:Y:S02]  /*0580*/  UIMAD UR7, UR9, UR8, URZ ;  /* 0x00000008090772a4 */ /* 0x000fe4000f8e02ff */
[----:B------:R-:W-:Y:S02]  /*0590*/  LEA R25, R3, UR4, 0x2 ;  /* 0x0000000403197c11 */ /* 0x000fe4000f8e10ff */
[----:B------:R-:W-:Y:S01]  /*05a0*/  LEA R24, R24, UR5, 0x2 ;  /* 0x0000000518187c11 */ /* 0x000fe2000f8e10ff */
[----:B------:R-:W-:Y:S01]  /*05b0*/  UMOV UR5, URZ ;  /* 0x000000ff00057c82 */ /* 0x000fe20008000000 */
        /* <DEDUP_REMOVED lines=14> */
[----:B------:R-:W-:-:S05]  /*06a0*/  IMAD R18, R19, R18, R26 ;  /* 0x0000001213127224 */ /* 0x000fca00078e021a */
        /* <DEDUP_REMOVED lines=10> */
[----:B------:R-:W-:Y:S02]  /*0750*/  IMAD R19, R19, R18, UR10 ;  /* 0x0000000a13137e24 */ /* 0x000fe4000f8e0212 */
[--C-:B-1----:R-:W-:Y:S01]  /*0760*/  IMAD R18, R7, UR14, R6.reuse ;  /* 0x0000000e07127c24 */ /* 0x102fe2000f8e0206 */
[----:B------:R-:W-:Y:S01]  /*0770*/  LEA R7, R20, UR4, 0x2 ;  /* 0x0000000414077c11 */ /* 0x000fe2000f8e10ff */
[----:B------:R-:W-:Y:S01]  /*0780*/  IMAD R19, R19, UR14, R6 ;  /* 0x0000000e13137c24 */ /* 0x000fe2000f8e0206 */
[----:B------:R-:W-:Y:S01]  /*0790*/  LEA R20, R3, R24, 0x9 ;  /* 0x0000001803147211 */ /* 0x000fe200078e48ff */
[----:B------:R-:W-:Y:S01]  /*07a0*/  UMOV UR4, URZ ;  /* 0x000000ff00047c82 */ /* 0x000fe20008000000 */
[----:B---34-:R-:W-:-:S07]  /*07b0*/  LEA R26, R0, R7, 0x6 ;  /* 0x00000007001a7211 */ /* 0x018fce00078e30ff */
.L_x_795:
        /* <DEDUP_REMOVED lines=14> */
.L_x_791:
[----:B------:R1:W-:Y:S04]  /*08a0*/  STS [R26], RZ ;  /* 0x000000ff1a007388 */ /* 0x0003e80000000800 */
[----:B------:R1:W-:Y:S02]  /*08b0*/  STS [R26+0x100], RZ ;  /* 0x000100ff1a007388 */ /* 0x0003e40000000800 */
.L_x_790:
[----:B------:R-:W-:Y:S05]  /*08c0*/  BSYNC.RECONVERGENT B0 ;  /* 0x0000000000007941 */ /* 0x000fea0003800200 */
.L_x_789:
        /* <DEDUP_REMOVED lines=56> */
[----:B------:R-:W5:Y:S04]  /*0c50*/  LDG.E R27, desc[UR12][R28.64] ;  /* 0x0000000c1c1b7981 */ /* 0x000f68000c1e1900 */
[----:B------:R-:W5:Y:S04]  /*0c60*/  LDG.E R39, desc[UR12][R28.64+0x80] ;  /* 0x0000800c1c277981 */ /* 0x000f68000c1e1900 */
[----:B------:R-:W5:Y:S04]  /*0c70*/  LDG.E R43, desc[UR12][R28.64+0x100] ;  /* 0x0001000c1c2b7981 */ /* 0x000f68000c1e1900 */
[----:B------:R-:W5:Y:S04]  /*0c80*/  LDG.E R30, desc[UR12][R28.64+0x180] ;  /* 0x0001800c1c1e7981 */ /* 0x000f68000c1e1900 */
[----:B--2---:R0:W-:Y:S04]  /*0c90*/  STS [R20+0x800], R31 ;  /* 0x0008001f14007388 */ /* 0x0041e80000000800 */
[----:B---3--:R0:W-:Y:S04]  /*0ca0*/  STS [R20+0x880], R41 ;  /* 0x0008802914007388 */ /* 0x0081e80000000800 */
[----:B----4-:R0:W-:Y:S04]  /*0cb0*/  STS [R20+0x900], R45 ;  /* 0x0009002d14007388 */ /* 0x0101e80000000800 */
[----:B-----5:R0:W-:Y:S04]  /*0cc0*/  STS [R20+0x980], R34 ;  /* 0x0009802214007388 */ /* 0x0201e80000000800 */
[----:B------:R0:W-:Y:S04]  /*0cd0*/  STS [R20], R27 ;  /* 0x0000001b14007388 */ /* 0x0001e80000000800 */
[----:B------:R0:W-:Y:S04]  /*0ce0*/  STS [R20+0x80], R39 ;  /* 0x0000802714007388 */ /* 0x0001e80000000800 */
[----:B------:R0:W-:Y:S04]  /*0cf0*/  STS [R20+0x100], R43 ;  /* 0x0001002b14007388 */ /* 0x0001e80000000800 */
[----:B------:R0:W-:Y:S01]  /*0d00*/  STS [R20+0x180], R30 ;  /* 0x0001801e14007388 */ /* 0x0001e20000000800 */
[----:B------:R-:W-:Y:S05]  /*0d10*/  BRA `(.L_x_793) ;  /* 0x0000000000207947 */ /* 0x000fea0003800000 */
.L_x_794:
        /* <DEDUP_REMOVED lines=8> */
.L_x_793:
[----:B------:R-:W-:Y:S05]  /*0da0*/  BSYNC.RECONVERGENT B0 ;  /* 0x0000000000007941 */ /* 0x000fea0003800200 */
.L_x_792:
[----:B------:R-:W-:Y:S01]  /*0db0*/  BAR.SYNC.DEFER_BLOCKING 0x0 ;  /* 0x0000000000007b1d */ /* 0x000fe20000010000 */
[----:B------:R-:W-:Y:S01]  /*0dc0*/  UIADD3 UR5, UPT, UPT, UR5, 0x4, URZ ;  /* 0x0000000405057890 */ /* 0x000fe2000fffe0ff */
[----:B------:R-:W-:Y:S01]  /*0dd0*/  IADD3 R3, PT, PT, R3, 0x4, RZ ;  /* 0x0000000403037810 */ /* 0x000fe20007ffe0ff */
[----:B------:R-:W-:Y:S01]  /*0de0*/  ULEA UR4, UR20, UR4, 0x2 ;  /* 0x0000000414047291 */ /* 0x000fe2000f8e10ff */
[----:B------:R-:W-:Y:S01]  /*0df0*/  IADD3 R0, PT, PT, R0, 0x4, RZ ;  /* 0x0000000400007810 */ /* 0x000fe20007ffe0ff */
[----:B------:R-:W-:Y:S02]  /*0e00*/  UISETP.GE.U32.AND UP0, UPT, UR5, UR9, UPT ;  /* 0x000000090500728c */ /* 0x000fe4000bf06070 */
        /* <DEDUP_REMOVED lines=8> */
[----:B------:R-:W-:Y:S04]  /*0e90*/  LDS R30, [R24+0x280] ;  /* 0x00028000181e7984 */ /* 0x000fe80000000800 */
[----:B------:R-:W-:Y:S04]  /*0ea0*/  LDS R28, [R24+0x300] ;  /* 0x00030000181c7984 */ /* 0x000fe80000000800 */
[----:B------:R-:W-:Y:S04]  /*0eb0*/  LDS R6, [R25+0x60] ;  /* 0x0000600019067984 */ /* 0x000fe80000000800 */
[----:B------:R-:W-:Y:S01]  /*0ec0*/  LDS R44, [R24+0x580] ;  /* 0x00058000182c7984 */ /* 0x000fe20000000800 */
[----:B0-----:R-:W-:-:S03]  /*0ed0*/  FFMA R42, R29, R36, R32 ;  /* 0x000000241d2a7223 */ /* 0x001fc60000000020 */
[----:B------:R-:W-:Y:S01]  /*0ee0*/  LDS R32, [R24+0x200] ;  /* 0x0002000018207984 */ /* 0x000fe20000000800 */
[C---:B---3--:R-:W-:Y:S01]  /*0ef0*/  FFMA R4, R29.reuse, R31, R4 ;  /* 0x0000001f1d047223 */ /* 0x048fe20000000004 */
[----:B----4-:R-:W-:Y:S01]  /*0f00*/  FFMA R16, R29, R34, R16 ;  /* 0x000000221d107223 */ /* 0x010fe20000000010 */
[-C--:B-----5:R-:W-:Y:S01]  /*0f10*/  FFMA R43, R36, R27.reuse, R14 ;  /* 0x0000001b242b7223 */ /* 0x0a0fe2000000000e */
[-C--:B------:R-:W-:Y:S01]  /*0f20*/  FFMA R7, R31, R27.reuse, R12 ;  /* 0x0000001b1f077223 */ /* 0x080fe2000000000c */
[----:B------:R-:W0:Y:S01]  /*0f30*/  LDS R14, [R25+0x30] ;  /* 0x00003000190e7984 */ /* 0x000e220000000800 */
[----:B------:R-:W-:Y:S01]  /*0f40*/  FFMA R11, R34, R27, R11 ;  /* 0x0000001b220b7223 */ /* 0x000fe2000000000b */
[----:B-1----:R-:W-:Y:S01]  /*0f50*/  FFMA R29, R29, R45, R15 ;  /* 0x0000002d1d1d7223 */ /* 0x002fe2000000000f */
[----:B------:R-:W-:Y:S01]  /*0f60*/  FFMA R15, R45, R27, R10 ;  /* 0x0000001b2d0f7223 */ /* 0x000fe2000000000a */
[----:B------:R-:W1:Y:S01]  /*0f70*/  LDS R12, [R25+0x40] ;  /* 0x00004000190c7984 */ /* 0x000e620000000800 */
[-C--:B--2---:R-:W-:Y:S01]  /*0f80*/  FFMA R39, R31, R41.reuse, R8 ;  /* 0x000000291f277223 */ /* 0x084fe20000000008 */
[----:B------:R-:W-:-:S02]  /*0f90*/  FFMA R27, R36, R41, R9 ;  /* 0x00000029241b7223 */ /* 0x000fc40000000009 */
[----:B------:R-:W2:Y:S01]  /*0fa0*/  LDS R8, [R24+0x380] ;  /* 0x0003800018087984 */ /* 0x000ea20000000800 */
[-C--:B------:R-:W-:Y:S01]  /*0fb0*/  FFMA R5, R34, R41.reuse, R5 ;  /* 0x0000002922057223 */ /* 0x080fe20000000005 */
[----:B------:R-:W-:Y:S02]  /*0fc0*/  FFMA R41, R45, R41, R40 ;  /* 0x000000292d297223 */ /* 0x000fe40000000028 */
[----:B------:R-:W3:Y:S01]  /*0fd0*/  LDS R10, [R25+0x50] ;  /* 0x00005000190a7984 */ /* 0x000ee20000000800 */
[-C--:B0-----:R-:W-:Y:S01]  /*0fe0*/  FFMA R33, R31, R14.reuse, R33 ;  /* 0x0000000e1f217223 */ /* 0x081fe20000000021 */
[-C--:B------:R-:W-:Y:S01]  /*0ff0*/  FFMA R35, R36, R14.reuse, R35 ;  /* 0x0000000e24237223 */ /* 0x080fe20000000023 */
[-C--:B------:R-:W-:Y:S01]  /*1000*/  FFMA R31, R34, R14.reuse, R37 ;  /* 0x0000000e221f7223 */ /* 0x080fe20000000025 */
[----:B------:R-:W-:Y:S01]  /*1010*/  FFMA R9, R45, R14, R38 ;  /* 0x0000000e2d097223 */ /* 0x000fe20000000026 */
[C---:B-1----:R-:W-:Y:S01]  /*1020*/  FFMA R42, R12.reuse, R32, R42 ;  /* 0x000000200c2a7223 */ /* 0x042fe2000000002a */
[C---:B------:R-:W-:Y:S01]  /*1030*/  FFMA R40, R12.reuse, R30, R4 ;  /* 0x0000001e0c287223 */ /* 0x040fe20000000004 */
[C---:B------:R-:W-:Y:S01]  /*1040*/  FFMA R16, R12.reuse, R28, R16 ;  /* 0x0000001c0c107223 */ /* 0x040fe20000000010 */
[----:B------:R-:W0:Y:S01]  /*1050*/  LDS R37, [R25+0x70] ;  /* 0x0000700019257984 */ /* 0x000e220000000800 */
[----:B--2---:R-:W-:Y:S01]  /*1060*/  FFMA R29, R12, R8, R29 ;  /* 0x000000080c1d7223 */ /* 0x004fe2000000001d */
[-C--:B------:R-:W-:Y:S01]  /*1070*/  FFMA R12, R30, R6.reuse, R39 ;  /* 0x000000061e0c7223 */ /* 0x080fe20000000027 */
[-C--:B------:R-:W-:Y:S01]  /*1080*/  FFMA R14, R32, R6.reuse, R27 ;  /* 0x00000006200e7223 */ /* 0x080fe2000000001b */
[----:B------:R-:W-:Y:S01]  /*1090*/  FFMA R4, R28, R6, R5 ;  /* 0x000000061c047223 */ /* 0x000fe20000000005 */
[-C--:B---3--:R-:W-:Y:S01]  /*10a0*/  FFMA R36, R30, R10.reuse, R7 ;  /* 0x0000000a1e247223 */ /* 0x088fe20000000007 */
[-C--:B------:R-:W-:Y:S01]  /*10b0*/  FFMA R34, R28, R10.reuse, R11 ;  /* 0x0000000a1c227223 */ /* 0x080fe2000000000b */
[-C--:B------:R-:W-:Y:S01]  /*10c0*/  FFMA R38, R32, R10.reuse, R43 ;  /* 0x0000000a20267223 */ /* 0x080fe2000000002b */
[C---:B------:R-:W-:Y:S01]  /*10d0*/  FFMA R7, R8.reuse, R10, R15 ;  /* 0x0000000a08077223 */ /* 0x040fe2000000000f */
[----:B------:R-:W-:Y:S01]  /*10e0*/  LDS R39, [R25+0x80] ;  /* 0x0000800019277984 */ /* 0x000fe20000000800 */
        /* <DEDUP_REMOVED lines=10> */
[----:B------:R-:W-:Y:S01]  /*1190*/  LDS R35, [R24+0x780] ;  /* 0x0007800018237984 */ /* 0x000fe20000000800 */
[C---:B-1----:R-:W-:Y:S01]  /*11a0*/  FFMA R9, R39.reuse, R11, R16 ;  /* 0x0000000b27097223 */ /* 0x042fe20000000010 */
[C---:B------:R-:W-:Y:S01]  /*11b0*/  FFMA R16, R39.reuse, R44, R29 ;  /* 0x0000002c27107223 */ /* 0x040fe2000000001d */
[C---:B--2---:R-:W-:Y:S01]  /*11c0*/  FFMA R45, R39.reuse, R27, R42 ;  /* 0x0000001b272d7223 */ /* 0x044fe2000000002a */
        /* <DEDUP_REMOVED lines=75> */
[----:B------:R-:W-:Y:S01]  /*1680*/  FFMA R4, R28, R42, R45 ;  /* 0x0000002a1c047223 */ /* 0x000fe2000000002d */
[-C--:B------:R-:W-:Y:S01]  /*1690*/  FFMA R14, R34, R29.reuse, R43 ;  /* 0x0000001d220e7223 */ /* 0x080fe2000000002b */
[----:B------:R-:W-:Y:S01]  /*16a0*/  FFMA R12, R42, R29, R31 ;  /* 0x0000001d2a0c7223 */ /* 0x000fe2000000001f */
[-C--:B----4-:R-:W-:Y:S01]  /*16b0*/  FFMA R9, R34, R5.reuse, R9 ;  /* 0x0000000522097223 */ /* 0x090fe20000000009 */
[-C--:B------:R-:W-:Y:S01]  /*16c0*/  FFMA R8, R42, R5.reuse, R27 ;  /* 0x000000052a087223 */ /* 0x080fe2000000001b */
[-C--:B------:R-:W-:Y:S01]  /*16d0*/  FFMA R7, R40, R5.reuse, R7 ;  /* 0x0000000528077223 */ /* 0x080fe20000000007 */
[C---:B------:R-:W-:Y:S01]  /*16e0*/  FFMA R6, R33.reuse, R5, R6 ;  /* 0x0000000521067223 */ /* 0x040fe20000000006 */
[----:B------:R-:W0:Y:S04]  /*16f0*/  LDS R35, [R25+0x170] ;  /* 0x0001700019237984 */ /* 0x000e280000000800 */
        /* <DEDUP_REMOVED lines=11> */
[-C--:B-1----:R-:W-:Y:S01]  /*17b0*/  FFMA R9, R29, R30.reuse, R9 ;  /* 0x0000001e1d097223 */ /* 0x082fe20000000009 */
[----:B------:R-:W-:Y:S01]  /*17c0*/  LDS R41, [R25+0x1c0] ;  /* 0x0001c00019297984 */ /* 0x000fe20000000800 */
[----:B--2---:R-:W-:-:S03]  /*17d0*/  FFMA R8, R5, R30, R8 ;  /* 0x0000001e05087223 */ /* 0x004fc60000000008 */
[----:B------:R-:W0:Y:S01]  /*17e0*/  LDS R35, [R24+0xe00] ;  /* 0x000e000018237984 */ /* 0x000e220000000800 */
[----:B---3--:R-:W-:-:S03]  /*17f0*/  FFMA R7, R28, R30, R7 ;  /* 0x0000001e1c077223 */ /* 0x008fc60000000007 */
[----:B------:R-:W1:Y:S01]  /*1800*/  LDS R33, [R24+0xe80] ;  /* 0x000e800018217984 */ /* 0x000e620000000800 */
[----:B----4-:R-:W-:-:S03]  /*1810*/  FFMA R6, R27, R30, R6 ;  /* 0x0000001e1b067223 */ /* 0x010fc60000000006 */
[----:B------:R-:W2:Y:S01]  /*1820*/  LDS R39, [R25+0x1d0] ;  /* 0x0001d00019277984 */ /* 0x000ea20000000800 */
[-C--:B-----5:R-:W-:Y:S01]  /*1830*/  FFMA R14, R29, R31.reuse, R14 ;  /* 0x0000001f1d0e7223 */ /* 0x0a0fe2000000000e */
[-C--:B------:R-:W-:Y:S01]  /*1840*/  FFMA R12, R5, R31.reuse, R12 ;  /* 0x0000001f050c7223 */ /* 0x080fe2000000000c */
[CC--:B------:R-:W-:Y:S01]  /*1850*/  FFMA R11, R28.reuse, R31.reuse, R11 ;  /* 0x0000001f1c0b7223 */ /* 0x0c0fe2000000000b */
[----:B------:R-:W-:Y:S01]  /*1860*/  FFMA R10, R27, R31, R10 ;  /* 0x0000001f1b0a7223 */ /* 0x000fe2000000000a */
[----:B------:R-:W3:Y:S01]  /*1870*/  LDS R30, [R24+0xf00] ;  /* 0x000f0000181e7984 */ /* 0x000ee20000000800 */
[C---:B------:R-:W-:Y:S01]  /*1880*/  FFMA R32, R43.reuse, R29, R32 ;  /* 0x0000001d2b207223 */ /* 0x040fe20000000020 */
[C---:B------:R-:W-:Y:S01]  /*1890*/  FFMA R4, R43.reuse, R5, R4 ;  /* 0x000000052b047223 */ /* 0x040fe20000000004 */
[C---:B------:R-:W-:Y:S01]  /*18a0*/  FFMA R16, R43.reuse, R28, R16 ;  /* 0x0000001c2b107223 */ /* 0x040fe20000000010 */
[----:B------:R-:W4:Y:S01]  /*18b0*/  LDS R40, [R25+0x1e0] ;  /* 0x0001e00019287984 */ /* 0x000f220000000800 */
[----:B------:R-:W-:Y:S01]  /*18c0*/  FFMA R15, R43, R27, R15 ;  /* 0x0000001b2b0f7223 */ /* 0x000fe2000000000f */
[-C--:B------:R-:W-:Y:S01]  /*18d0*/  FFMA R34, R29, R36.reuse, R34 ;  /* 0x000000241d227223 */ /* 0x080fe20000000022 */
[-C--:B------:R-:W-:Y:S01]  /*18e0*/  FFMA R42, R5, R36.reuse, R42 ;  /* 0x00000024052a7223 */ /* 0x080fe2000000002a */
[----:B------:R-:W5:Y:S01]  /*18f0*/  LDS R31, [R24+0xf80] ;  /* 0x000f8000181f7984 */ /* 0x000f620000000800 */
[-C--:B------:R-:W-:Y:S01]  /*1900*/  FFMA R37, R28, R36.reuse, R37 ;  /* 0x000000241c257223 */ /* 0x080fe20000000025 */
[----:B------:R-:W-:Y:S01]  /*1910*/  FFMA R38, R27, R36, R38 ;  /* 0x000000241b267223 */ /* 0x000fe20000000026 */
[C---:B0-----:R-:W-:Y:S01]  /*1920*/  FFMA R32, R41.reuse, R35, R32 ;  /* 0x0000002329207223 */ /* 0x041fe20000000020 */
[----:B-1----:R-:W-:Y:S01]  /*1930*/  FFMA R4, R41, R33, R4 ;  /* 0x0000002129047223 */ /* 0x002fe20000000004 */
[-C--:B--2---:R-:W-:Y:S01]  /*1940*/  FFMA R14, R35, R39.reuse, R14 ;  /* 0x00000027230e7223 */ /* 0x084fe2000000000e */
[-C--:B------:R-:W-:Y:S01]  /*1950*/  FFMA R12, R33, R39.reuse, R12 ;  /* 0x00000027210c7223 */ /* 0x080fe2000000000c */
[----:B---3--:R-:W-:Y:S01]  /*1960*/  FFMA R16, R41, R30, R16 ;  /* 0x0000001e29107223 */ /* 0x008fe20000000010 */
[C---:B------:R-:W-:Y:S01]  /*1970*/  FFMA R11, R30.reuse, R39, R11 ;  /* 0x000000271e0b7223 */ /* 0x040fe2000000000b */
[C---:B------:R-:W-:Y:S01]  /*1980*/  FFMA R37, R30.reuse, R44, R37 ;  /* 0x0000002c1e257223 */ /* 0x040fe20000000025 */
[-C--:B----4-:R-:W-:Y:S01]  /*1990*/  FFMA R9, R35, R40.reuse, R9 ;  /* 0x0000002823097223 */ /* 0x090fe20000000009 */
[-C--:B------:R-:W-:Y:S01]  /*19a0*/  FFMA R8, R33, R40.reuse, R8 ;  /* 0x0000002821087223 */ /* 0x080fe20000000008 */
[----:B------:R-:W-:Y:S01]  /*19b0*/  FFMA R5, R30, R40, R7 ;  /* 0x000000281e057223 */ /* 0x000fe20000000007 */
[----:B------:R-:W-:Y:S01]  /*19c0*/  FFMA R35, R35, R44, R34 ;  /* 0x0000002c23237223 */ /* 0x000fe20000000022 */
[----:B-----5:R-:W-:Y:S01]  /*19d0*/  FFMA R15, R41, R31, R15 ;  /* 0x0000001f290f7223 */ /* 0x020fe2000000000f */
[C---:B------:R-:W-:Y:S01]  /*19e0*/  FFMA R10, R31.reuse, R39, R10 ;  /* 0x000000271f0a7223 */ /* 0x040fe2000000000a */
[----:B------:R-:W-:Y:S01]  /*19f0*/  FFMA R40, R31, R40, R6 ;  /* 0x000000281f287223 */ /* 0x000fe20000000006 */
[-C--:B------:R-:W-:Y:S01]  /*1a00*/  FFMA R33, R33, R44.reuse, R42 ;  /* 0x0000002c21217223 */ /* 0x080fe2000000002a */
[----:B------:R-:W-:Y:S01]  /*1a10*/  FFMA R38, R31, R44, R38 ;  /* 0x0000002c1f267223 */ /* 0x000fe20000000026 */
[----:B------:R-:W-:Y:S06]  /*1a20*/  BAR.SYNC.DEFER_BLOCKING 0x0 ;  /* 0x0000000000007b1d */ /* 0x000fec0000010000 */
[----:B------:R-:W-:Y:S05]  /*1a30*/  BRA.U !UP0, `(.L_x_795) ;  /* 0xffffffed08607547 */ /* 0x000fea000b83ffff */
.L_x_788:
[----:B------:R-:W0:Y:S01]  /*1a40*/  LDC.64 R2, c[0x0][0x390] ;  /* 0x0000e400ff027b82 */ /* 0x000e220000000a00 */
[----:B------:R-:W1:Y:S01]  /*1a50*/  LDCU UR8, c[0x0][0x398] ;  /* 0x00007300ff0877ac */ /* 0x000e620008000800 */
[----:B------:R-:W2:Y:S01]  /*1a60*/  LDCU.64 UR18, c[0x0][0x3c0] ;  /* 0x00007800ff1277ac */ /* 0x000ea20008000a00 */
[----:B0-----:R-:W-:-:S05]  /*1a70*/  IMAD.WIDE.U32 R2, R17, 0x4, R2 ;  /* 0x0000000411027825 */ /* 0x001fca00078e0002 */
[----:B------:R-:W3:Y:S01]  /*1a80*/  LDG.E R0, desc[UR12][R2.64] ;  /* 0x0000000c02007981 */ /* 0x000ee2000c1e1900 */
[----:B-1----:R-:W-:Y:S01]  /*1a90*/  UIMAD UR8, UR6, UR8, URZ ;  /* 0x00000008060872a4 */ /* 0x002fe2000f8e02ff */
[----:B--2---:R-:W-:-:S03]  /*1aa0*/  FMUL R7, R32, UR19 ;  /* 0x0000001320077c20 */ /* 0x004fc60008400000 */
[----:B------:R-:W-:-:S06]  /*1ab0*/  USHF.L.U32 UR10, UR8, 0x2, URZ ;  /* 0x00000002080a7899 */ /* 0x000fcc00080006ff */
[----:B------:R-:W-:Y:S01]  /*1ac0*/  MOV R17, UR10 ;  /* 0x0000000a00117c02 */ /* 0x000fe20008000f00 */
[----:B---3--:R-:W-:-:S04]  /*1ad0*/  FFMA R13, R0, UR18, R7 ;  /* 0x00000012000d7c23 */ /* 0x008fc80008000007 */
[----:B------:R-:W-:Y:S01]  /*1ae0*/  IMAD.WIDE R6, R17, 0x4, R2 ;  /* 0x0000000411067825 */ /* 0x000fe200078e0202 */
        /* <DEDUP_REMOVED lines=68> */
.L_x_796:
        /* <DEDUP_REMOVED lines=13> */
.L_x_1093:


//--------------------- .text._Z20filterActs_YxX_colorILi4ELi32ELi4ELi8ELi2ELb1ELb0EEvPfS0_S0_iiiiiiiiiiffi --------------------------
	.section	.text._Z20filterActs_YxX_colorILi4ELi32ELi4ELi8ELi2ELb1ELb0EEvPfS0_S0_iiiiiiiiiiffi,"ax",@progbits
	.align	128
        .global         _Z20filterActs_YxX_colorILi4ELi32ELi4ELi8ELi2ELb1ELb0EEvPfS0_S0_iiiiiiiiiiffi
        .type           _Z20filterActs_YxX_colorILi4ELi32ELi4ELi8ELi2ELb1ELb0EEvPfS0_S0_iiiiiiiiiiffi,@function
        .size           _Z20filterActs_YxX_colorILi4ELi32ELi4ELi8ELi2ELb1ELb0EEvPfS0_S0_iiiiiiiiiiffi,(.L_x_1094 - _Z20filterActs_YxX_colorILi4ELi32ELi4ELi8ELi2ELb1ELb0EEvPfS0_S0_iiiiiiiiiiffi)
        .other          _Z20filterActs_YxX_colorILi4ELi32ELi4ELi8ELi2ELb1ELb0EEvPfS0_S0_iiiiiiiiiiffi,@"STO_CUDA_ENTRY STV_DEFAULT"
_Z20filterActs_YxX_colorILi4ELi32ELi4ELi8ELi2ELb1ELb0EEvPfS0_S0_iiiiiiiiiiffi:
.text._Z20filterActs_YxX_colorILi4ELi32ELi4ELi8ELi2ELb1ELb0EEvPfS0_S0_iiiiiiiiiiffi:
[----:B------:R-:W-:Y:S01]  /*0000*/  LDC R1, c[0x0][0x37c] ;  /* 0x0000df00ff017b82 */ /* 0x000fe20000000800 */
[----:B------:R-:W0:Y:S01]  /*0010*/  LDCU UR8, c[0x0][0x39c] ;  /* 0x00007380ff0877ac */ /* 0x000e220008000800 */
[----:B------:R-:W1:Y:S06]  /*0020*/  S2R R6, SR_CTAID.Y ;  /* 0x0000000000067919 */ /* 0x000e6c0000002600 */
[----:B------:R-:W2:Y:S01]  /*0030*/  LDC.64 R30, c[0x0][0x388] ;  /* 0x0000e200ff1e7b82 */ /* 0x000ea20000000a00 */
[----:B------:R-:W-:Y:S01]  /*0040*/  HFMA2 R52, -RZ, RZ, 0, 0 ;  /* 0x00000000ff347431 */ /* 0x000fe200000001ff */
[----:B------:R-:W3:Y:S01]  /*0050*/  LDCU UR9, c[0x0][0x3c8] ;  /* 0x00007900ff0977ac */ /* 0x000ee20008000800 */
[----:B------:R-:W4:Y:S01]  /*0060*/  S2R R4, SR_TID.Y ;  /* 0x0000000000047919 */ /* 0x000f220000002200 */
[----:B------:R-:W-:-:S02]  /*0070*/  MOV R50, RZ ;  /* 0x000000ff00327202 */ /* 0x000fc40000000f00 */
[----:B------:R-:W-:Y:S01]  /*0080*/  CS2R R48, SRZ ;  /* 0x0000000000307805 */ /* 0x000fe2000001ff00 */
[----:B------:R-:W5:Y:S01]  /*0090*/  LDCU UR7, c[0x0][0x3a8] ;  /* 0x00007500ff0777ac */ /* 0x000f620008000800 */
[----:B------:R-:W1:Y:S01]  /*00a0*/  S2R R7, SR_TID.X ;  /* 0x0000000000077919 */ /* 0x000e620000002100 */
[----:B------:R-:W-:Y:S02]  /*00b0*/  CS2R R46, SRZ ;  /* 0x00000000002e7805 */ /* 0x000fe4000001ff00 */
[----:B------:R-:W-:Y:S01]  /*00c0*/  CS2R R44, SRZ ;  /* 0x00000000002c7805 */ /* 0x000fe2000001ff00 */
[----:B------:R-:W4:Y:S01]  /*00d0*/  LDCU UR10, c[0x0][0x3b8] ;  /* 0x00007700ff0a77ac */ /* 0x000f220008000800 */
[----:B------:R-:W2:Y:S01]  /*00e0*/  S2R R8, SR_CTAID.X ;  /* 0x0000000000087919 */ /* 0x000ea20000002500 */
[----:B------:R-:W-:Y:S02]  /*00f0*/  CS2R R42, SRZ ;  /* 0x00000000002a7805 */ /* 0x000fe4000001ff00 */
[----:B------:R-:W-:Y:S01]  /*0100*/  CS2R R40, SRZ ;  /* 0x0000000000287805 */ /* 0x000fe2000001ff00 */
[----:B------:R-:W4:Y:S01]  /*0110*/  LDCU UR6, c[0x0][0x3b4] ;  /* 0x00007680ff0677ac */ /* 0x000f220008000800 */
[----:B------:R-:W-:-:S02]  /*0120*/  CS2R R38, SRZ ;  /* 0x0000000000267805 */ /* 0x000fc4000001ff00 */
[----:B------:R-:W-:Y:S02]  /*0130*/  CS2R R36, SRZ ;  /* 0x0000000000247805 */ /* 0x000fe4000001ff00 */
[----:B------:R-:W-:Y:S01]  /*0140*/  CS2R R34, SRZ ;  /* 0x0000000000227805 */ /* 0x000fe2000001ff00 */
[----:B0-----:R-:W-:Y:S01]  /*0150*/  USHF.R.S32.HI UR4, URZ, 0x1f, UR8 ;  /* 0x0000001fff047899 */ /* 0x001fe20008011408 */
[----:B------:R-:W-:Y:S01]  /*0160*/  CS2R R32, SRZ ;  /* 0x0000000000207805 */ /* 0x000fe2000001ff00 */
[----:B---3--:R-:W-:Y:S01]  /*0170*/  UISETP.NE.AND UP0, UPT, UR9, URZ, UPT ;  /* 0x000000ff0900728c */ /* 0x008fe2000bf05270 */
[----:B------:R-:W-:Y:S01]  /*0180*/  CS2R R28, SRZ ;  /* 0x00000000001c7805 */ /* 0x000fe2000001ff00 */
[----:B------:R-:W-:Y:S01]  /*0190*/  ULEA.HI UR4, UR4, UR8, URZ, 0x5 ;  /* 0x0000000804047291 */ /* 0x000fe2000f8f28ff */
[----:B------:R-:W-:Y:S01]  /*01a0*/  CS2R R26, SRZ ;  /* 0x00000000001a7805 */ /* 0x000fe2000001ff00 */
[----:B-----5:R-:W-:Y:S01]  /*01b0*/  UIMAD UR9, UR7, UR7, URZ ;  /* 0x00000007070972a4 */ /* 0x020fe2000f8e02ff */
[----:B------:R-:W-:Y:S01]  /*01c0*/  CS2R R24, SRZ ;  /* 0x0000000000187805 */ /* 0x000fe2000001ff00 */
[----:B------:R-:W-:Y:S01]  /*01d0*/  USHF.R.S32.HI UR4, URZ, 0x5, UR4 ;  /* 0x00000005ff047899 */ /* 0x000fe20008011404 */
[----:B------:R-:W-:-:S02]  /*01e0*/  CS2R R22, SRZ ;  /* 0x0000000000167805 */ /* 0x000fc4000001ff00 */
[----:B------:R-:W-:Y:S02]  /*01f0*/  CS2R R20, SRZ ;  /* 0x0000000000147805 */ /* 0x000fe4000001ff00 */
[----:B------:R-:W-:Y:S01]  /*0200*/  CS2R R18, SRZ ;  /* 0x0000000000127805 */ /* 0x000fe2000001ff00 */
[----:B------:R-:W0:Y:S01]  /*0210*/  LDCU.64 UR12, c[0x0][0x358] ;  /* 0x00006b00ff0c77ac */ /* 0x000e220008000a00 */
[----:B------:R-:W-:Y:S02]  /*0220*/  IADD3 R5, PT, PT, RZ, -UR4, RZ ;  /* 0x80000004ff057c10 */ /* 0x000fe4000fffe0ff */
[----:B------:R-:W-:Y:S01]  /*0230*/  ISETP.NE.U32.AND P1, PT, RZ, UR4, PT ;  /* 0x00000004ff007c0c */ /* 0x000fe2000bf25070 */
[----:B------:R-:W3:Y:S01]  /*0240*/  I2F.U32.RP R0, UR4 ;  /* 0x0000000400007d06 */ /* 0x000ee20008209000 */
[----:B----4-:R-:W-:-:S06]  /*0250*/  UIMAD UR6, UR10, UR6, URZ ;  /* 0x000000060a0672a4 */ /* 0x010fcc000f8e02ff */
[----:B------:R-:W-:Y:S01]  /*0260*/  MOV R9, UR6 ;  /* 0x0000000600097c02 */ /* 0x000fe20008000f00 */
[----:B---3--:R-:W3:Y:S02]  /*0270*/  MUFU.RCP R0, R0 ;  /* 0x0000000000007308 */ /* 0x008ee40000001000 */
[----:B---3--:R-:W-:-:S06]  /*0280*/  IADD3 R2, PT, PT, R0, 0xffffffe, RZ ;  /* 0x0ffffffe00027810 */ /* 0x008fcc0007ffe0ff */
[----:B------:R3:W4:Y:S02]  /*0290*/  F2I.FTZ.U32.TRUNC.NTZ R3, R2 ;  /* 0x0000000200037305 */ /* 0x000724000021f000 */
[----:B---3--:R-:W-:Y:S02]  /*02a0*/  HFMA2 R2, -RZ, RZ, 0, 0 ;  /* 0x00000000ff027431 */ /* 0x008fe400000001ff */
[----:B----4-:R-:W-:-:S04]  /*02b0*/  IMAD R5, R5, R3, RZ ;  /* 0x0000000305057224 */ /* 0x010fc800078e02ff */
[----:B------:R-:W-:Y:S01]  /*02c0*/  IMAD.HI.U32 R3, R3, R5, R2 ;  /* 0x0000000503037227 */ /* 0x000fe200078e0002 */
[----:B-1----:R-:W-:-:S05]  /*02d0*/  LOP3.LUT R5, R7, 0x1f, RZ, 0xc0, !PT ;  /* 0x0000001f07057812 */ /* 0x002fca00078ec0ff */
[----:B------:R-:W-:-:S05]  /*02e0*/  IMAD.HI.U32 R3, R3, R6, RZ ;  /* 0x0000000603037227 */ /* 0x000fca00078e00ff */
[----:B------:R-:W-:-:S13]  /*02f0*/  R2UR UR5, R3 ;  /* 0x00000000030572ca */ /* 0x000fda00000e0000 */
[----:B------:R-:W-:Y:S02]  /*0300*/  IADD3 R3, PT, PT, RZ, -UR5, RZ ;  /* 0x80000005ff037c10 */ /* 0x000fe4000fffe0ff */
[----:B------:R-:W-:-:S03]  /*0310*/  MOV R2, UR5 ;  /* 0x0000000500027c02 */ /* 0x000fc60008000f00 */
[----:B------:R-:W-:-:S05]  /*0320*/  IMAD R0, R3, UR4, R6 ;  /* 0x0000000403007c24 */ /* 0x000fca000f8e0206 */
        /* <DEDUP_REMOVED lines=10> */
[----:B------:R-:W-:Y:S02]  /*03d0*/  LEA.HI R2, R7, R4, RZ, 0x1b ;  /* 0x0000000407027211 */ /* 0x000fe400078fd8ff */
[----:B------:R-:W-:-:S03]  /*03e0*/  PLOP3.LUT P0, PT, PT, PT, UP0, 0x80, 0x8 ;  /* 0x000000000008781c */ /* 0x000fc60003f0f008 */
[----:B------:R-:W-:-:S06]  /*03f0*/  IMAD R0, R2, UR8, R5 ;  /* 0x0000000802007c24 */ /* 0x000fcc000f8e0205 */
[----:B------:R-:W-:-:S05]  /*0400*/  IADD3 R3, PT, PT, RZ, -UR5, RZ ;  /* 0x80000005ff037c10 */ /* 0x000fca000fffe0ff */
[----:B------:R-:W-:Y:S01]  /*0410*/  IMAD R3, R3, UR4, R6 ;  /* 0x0000000403037c24 */ /* 0x000fe2000f8e0206 */
[----:B------:R-:W-:-:S04]  /*0420*/  @!UP0 UIMAD UR4, UR9, UR8, URZ ;  /* 0x00000008090482a4 */ /* 0x000fc8000f8e02ff */
[----:B------:R-:W-:Y:S01]  /*0430*/  @!UP0 UIMAD UR4, UR5, UR4, URZ ;  /* 0x00000004050482a4 */ /* 0x000fe2000f8e02ff */
[C---:B------:R-:W-:Y:S02]  /*0440*/  LEA R5, R3.reuse, R0, 0x5 ;  /* 0x0000000003057211 */ /* 0x040fe400078e28ff */
[----:B------:R-:W-:Y:S01]  /*0450*/  LEA R0, R3, R4, 0x5 ;  /* 0x0000000403007211 */ /* 0x000fe200078e28ff */
[----:B------:R-:W-:Y:S01]  /*0460*/  @!UP0 USHF.L.U32 UR4, UR4, 0x1, URZ ;  /* 0x0000000104048899 */ /* 0x000fe200080006ff */
[----:B--2---:R-:W-:Y:S01]  /*0470*/  LEA R3, R8, R7, 0x7 ;  /* 0x0000000708037211 */ /* 0x004fe200078e38ff */
[----:B------:R-:W-:Y:S01]  /*0480*/  IMAD.WIDE R30, R5, 0x4, R30 ;  /* 0x00000004051e7825 */ /* 0x000fe200078e021e */
[----:B------:R-:W-:-:S03]  /*0490*/  UISETP.NE.AND UP0, UPT, UR7, URZ, UPT ;  /* 0x000000ff0700728c */ /* 0x000fc6000bf05270 */
[----:B------:R-:W-:Y:S01]  /*04a0*/  MOV R5, UR4 ;  /* 0x0000000400057c02 */ /* 0x000fe20008000f00 */
[----:B------:R-:W-:-:S04]  /*04b0*/  IMAD R0, R0, R9, UR5 ;  /* 0x0000000500007e24 */ /* 0x000fc8000f8e0209 */
[----:B------:R-:W1:Y:S01]  /*04c0*/  LDCU UR4, c[0x0][0x398] ;  /* 0x00007300ff0477ac */ /* 0x000e620008000800 */
[----:B------:R-:W-:-:S04]  /*04d0*/  @!P0 IMAD.WIDE R30, R5, 0x4, R30 ;  /* 0x00000004051e8825 */ /* 0x000fc800078e021e */
        /* <DEDUP_REMOVED lines=9> */
[----:B------:R-:W4:Y:S01]  /*0570*/  LDCU UR14, c[0x0][0x3bc] ;  /* 0x00007780ff0e77ac */ /* 0x000f220008000800 */
[----:B------:R-:W0:Y:S04]  /*0580*/  LDCU.64 UR16, c[0x0][0x380] ;  /* 0x00007000ff1077ac */ /* 0x000e280008000a00 */
[----:B--2---:R-:W2:Y:S02]  /*0590*/  MUFU.RCP R0, R0 ;  /* 0x0000000000007308 */ /* 0x004ea40000001000 */
[----:B--2---:R-:W-:-:S06]  /*05a0*/  IADD3 R6, PT, PT, R0, 0xffffffe, RZ ;  /* 0x0ffffffe00067810 */ /* 0x004fcc0007ffe0ff */
[----:B------:R2:W5:Y:S02]  /*05b0*/  F2I.FTZ.U32.TRUNC.NTZ R7, R6 ;  /* 0x0000000600077305 */ /* 0x000564000021f000 */
[----:B--2---:R-:W-:Y:S02]  /*05c0*/  MOV R6, RZ ;  /* 0x000000ff00067202 */ /* 0x004fe40000000f00 */
[----:B-----5:R-:W-:-:S05]  /*05d0*/  IADD3 R8, PT, PT, RZ, -R7, RZ ;  /* 0x80000007ff087210 */ /* 0x020fca0007ffe0ff */
[----:B------:R-:W-:Y:S01]  /*05e0*/  IMAD R11, R8, R9, RZ ;  /* 0x00000009080b7224 */ /* 0x000fe200078e02ff */
[----:B------:R-:W-:-:S03]  /*05f0*/  IABS R8, UR5 ;  /* 0x0000000500087c13 */ /* 0x000fc60008000000 */
[----:B------:R-:W-:Y:S01]  /*0600*/  IMAD.HI.U32 R7, R7, R11, R6 ;  /* 0x0000000b07077227 */ /* 0x000fe200078e0006 */
[----:B------:R-:W-:Y:S02]  /*0610*/  MOV R6, UR5 ;  /* 0x0000000500067c02 */ /* 0x000fe40008000f00 */
[----:B------:R-:W-:-:S03]  /*0620*/  MOV R11, UR10 ;  /* 0x0000000a000b7c02 */ /* 0x000fc60008000f00 */
        /* <DEDUP_REMOVED lines=8> */
[----:B------:R-:W-:Y:S01]  /*06b0*/  LOP3.LUT R0, R6, UR10, RZ, 0x3c, !PT ;  /* 0x0000000a06007c12 */ /* 0x000fe2000f8e3cff */
[----:B------:R-:W2:Y:S01]  /*06c0*/  S2R R9, SR_TID.X ;  /* 0x0000000000097919 */ /* 0x000ea20000002100 */
[----:B------:R-:W-:Y:S02]  /*06d0*/  ISETP.NE.AND P2, PT, RZ, UR10, PT ;  /* 0x0000000aff007c0c */ /* 0x000fe4000bf45270 */
[----:B------:R-:W-:-:S07]  /*06e0*/  ISETP.GE.AND P1, PT, R0, RZ, PT ;  /* 0x000000ff0000720c */ /* 0x000fce0003f26270 */
[----:B------:R-:W-:-:S06]  /*06f0*/  @P0 IADD3 R7, PT, PT, R7, 0x1, RZ ;  /* 0x0000000107070810 */ /* 0x000fcc0007ffe0ff */
[----:B------:R-:W-:Y:S02]  /*0700*/  @!P1 IADD3 R7, PT, PT, -R7, RZ, RZ ;  /* 0x000000ff07079210 */ /* 0x000fe40007ffe1ff */
[----:B------:R-:W-:-:S04]  /*0710*/  @!P2 LOP3.LUT R7, RZ, UR10, RZ, 0x33, !PT ;  /* 0x0000000aff07ac12 */ /* 0x000fc8000f8e33ff */
[C---:B------:R-:W-:Y:S01]  /*0720*/  IADD3 R0, PT, PT, -R7.reuse, RZ, RZ ;  /* 0x000000ff07007210 */ /* 0x040fe20007ffe1ff */
[----:B-1----:R-:W-:-:S04]  /*0730*/  IMAD R6, R7, UR11, R8 ;  /* 0x0000000b07067c24 */ /* 0x002fc8000f8e0208 */
[----:B------:R-:W-:Y:S01]  /*0740*/  IMAD R0, R0, R11, UR5 ;  /* 0x0000000500007e24 */ /* 0x000fe2000f8e020b */
[----:B------:R-:W-:Y:S02]  /*0750*/  UIADD3 UR5, UPT, UPT, UR4, 0x400, URZ ;  /* 0x0000040004057890 */ /* 0x000fe4000fffe0ff */
[----:B0-----:R-:W-:Y:S01]  /*0760*/  ULEA UR4, UR7, UR4, 0x18 ;  /* 0x0000000407047291 */ /* 0x001fe2000f8ec0ff */
[----:B------:R-:W-:Y:S01]  /*0770*/  IMAD R7, R0, UR11, R8 ;  /* 0x0000000b00077c24 */ /* 0x000fe2000f8e0208 */
[----:B------:R-:W-:Y:S01]  /*0780*/  ULEA UR5, UR7, UR5, 0x18 ;  /* 0x0000000507057291 */ /* 0x000fe2000f8ec0ff */
[----:B--2---:R-:W-:Y:S01]  /*0790*/  LOP3.LUT R13, R9, 0x1f, RZ, 0xc0, !PT ;  /* 0x0000001f090d7812 */ /* 0x004fe200078ec0ff */
[----:B------:R-:W-:Y:S01]  /*07a0*/  UIMAD UR7, UR9, UR8, URZ ;  /* 0x00000008090772a4 */ /* 0x000fe2000f8e02ff */
[----:B------:R-:W-:Y:S02]  /*07b0*/  SHF.R.S32.HI R8, RZ, 0x1f, R3 ;  /* 0x0000001fff087819 */ /* 0x000fe40000011403 */
[----:B------:R-:W-:-:S02]  /*07c0*/  LEA R13, R13, UR4, 0x2 ;  /* 0x000000040d0d7c11 */ /* 0x000fc4000f8e10ff */
[----:B------:R-:W-:Y:S01]  /*07d0*/  LEA R9, R9, UR5, 0x2 ;  /* 0x0000000509097c11 */ /* 0x000fe2000f8e10ff */
[----:B------:R-:W-:Y:S01]  /*07e0*/  UMOV UR5, URZ ;  /* 0x000000ff00057c82 */ /* 0x000fe20008000000 */
[----:B------:R-:W-:Y:S02]  /*07f0*/  MOV R0, R2 ;  /* 0x0000000200007202 */ /* 0x000fe40000000f00 */
[----:B------:R-:W-:Y:S02]  /*0800*/  LEA R12, R2, R13, 0x7 ;  /* 0x0000000d020c7211 */ /* 0x000fe400078e38ff */
[C---:B------:R-:W-:Y:S02]  /*0810*/  LEA R10, R4.reuse, R9, 0x9 ;  /* 0x00000009040a7211 */ /* 0x040fe400078e48ff */
[----:B------:R-:W-:Y:S01]  /*0820*/  LEA R11, R4, UR4, 0x2 ;  /* 0x00000004040b7c11 */ /* 0x000fe2000f8e10ff */
[----:B---34-:R-:W-:-:S06]  /*0830*/  UMOV UR4, URZ ;  /* 0x000000ff00047c82 */ /* 0x018fcc0008000000 */
.L_x_804:
        /* <DEDUP_REMOVED lines=14> */
.L_x_800:
[----:B------:R1:W-:Y:S04]  /*0920*/  STS [R12], RZ ;  /* 0x000000ff0c007388 */ /* 0x0003e80000000800 */
[----:B------:R1:W-:Y:S02]  /*0930*/  STS [R12+0x200], RZ ;  /* 0x000200ff0c007388 */ /* 0x0003e40000000800 */
.L_x_799:
[----:B------:R-:W-:Y:S05]  /*0940*/  BSYNC.RECONVERGENT B0 ;  /* 0x0000000000007941 */ /* 0x000fea0003800200 */
.L_x_798:
[----:B------:R-:W-:Y:S01]  /*0950*/  ISETP.GE.AND P0, PT, R4, UR9, PT ;  /* 0x0000000904007c0c */ /* 0x000fe2000bf06270 */
[----:B------:R-:W-:-:S12]  /*0960*/  BSSY.RECONVERGENT B0, `(.L_x_801) ;  /* 0x000004d000007945 */ /* 0x000fd80003800200 */
[----:B------:R-:W-:Y:S05]  /*0970*/  @P0 BRA `(.L_x_802) ;  /* 0x00000004002c0947 */ /* 0x000fea0003800000 */
[----:B------:R-:W2:Y:S01]  /*0980*/  LDC R13, c[0x0][0x3a8] ;  /* 0x0000ea00ff0d7b82 */ /* 0x000ea20000000800 */
[----:B------:R-:W-:Y:S02]  /*0990*/  IABS R53, R4 ;  /* 0x0000000400357213 */ /* 0x000fe40000000000 */
[----:B--2---:R-:W-:-:S04]  /*09a0*/  IABS R16, R13 ;  /* 0x0000000d00107213 */ /* 0x004fc80000000000 */
[----:B0-----:R-:W0:Y:S08]  /*09b0*/  I2F.RP R17, R16 ;  /* 0x0000001000117306 */ /* 0x001e300000209400 */
        /* <DEDUP_REMOVED lines=63> */
.L_x_803:
        /* <DEDUP_REMOVED lines=8> */
.L_x_802:
[----:B------:R-:W-:Y:S05]  /*0e30*/  BSYNC.RECONVERGENT B0 ;  /* 0x0000000000007941 */ /* 0x000fea0003800200 */
.L_x_801:
        /* <DEDUP_REMOVED lines=8> */
[----:B------:R-:W3:Y:S04]  /*0ec0*/  LDS R14, [R9] ;  /* 0x00000000090e7984 */ /* 0x000ee80000000800 */
[----:B0-----:R-:W0:Y:S04]  /*0ed0*/  LDS R13, [R9+0x80] ;  /* 0x00008000090d7984 */ /* 0x001e280000000800 */
        /* <DEDUP_REMOVED lines=9> */
[C---:B---3--:R-:W-:Y:S01]  /*0f70*/  FFMA R18, R58.reuse, R14, R18 ;  /* 0x0000000e3a127223 */ /* 0x048fe20000000012 */
[C---:B0-----:R-:W-:Y:S01]  /*0f80*/  FFMA R19, R58.reuse, R13, R19 ;  /* 0x0000000d3a137223 */ /* 0x041fe20000000013 */
[C---:B----4-:R-:W-:Y:S01]  /*0f90*/  FFMA R20, R58.reuse, R51, R20 ;  /* 0x000000333a147223 */ /* 0x050fe20000000014 */
[----:B-----5:R-:W-:-:S02]  /*0fa0*/  FFMA R21, R58, R15, R21 ;  /* 0x0000000f3a157223 */ /* 0x020fc40000000015 */
[----:B------:R-:W-:Y:S01]  /*0fb0*/  LDS R58, [R11+0x80] ;  /* 0x000080000b3a7984 */ /* 0x000fe20000000800 */
[CC--:B-1----:R-:W-:Y:S01]  /*0fc0*/  FFMA R22, R14.reuse, R57.reuse, R22 ;  /* 0x000000390e167223 */ /* 0x0c2fe20000000016 */
[-C--:B------:R-:W-:Y:S01]  /*0fd0*/  FFMA R23, R13, R57.reuse, R23 ;  /* 0x000000390d177223 */ /* 0x080fe20000000017 */
[-C--:B------:R-:W-:Y:S01]  /*0fe0*/  FFMA R24, R51, R57.reuse, R24 ;  /* 0x0000003933187223 */ /* 0x080fe20000000018 */
[----:B------:R-:W-:Y:S01]  /*0ff0*/  FFMA R25, R15, R57, R25 ;  /* 0x000000390f197223 */ /* 0x000fe20000000019 */
[CC--:B--2---:R-:W-:Y:S01]  /*1000*/  FFMA R26, R14.reuse, R56.reuse, R26 ;  /* 0x000000380e1a7223 */ /* 0x0c4fe2000000001a */
[-C--:B------:R-:W-:Y:S01]  /*1010*/  FFMA R27, R13, R56.reuse, R27 ;  /* 0x000000380d1b7223 */ /* 0x080fe2000000001b */
[-C--:B------:R-:W-:Y:S01]  /*1020*/  FFMA R28, R51, R56.reuse, R28 ;  /* 0x00000038331c7223 */ /* 0x080fe2000000001c */
[----:B------:R-:W-:Y:S01]  /*1030*/  FFMA R29, R15, R56, R29 ;  /* 0x000000380f1d7223 */ /* 0x000fe2000000001d */
[CC--:B------:R-:W-:Y:S01]  /*1040*/  FFMA R32, R14.reuse, R55.reuse, R32 ;  /* 0x000000370e207223 */ /* 0x0c0fe20000000020 */
        /* <DEDUP_REMOVED lines=274> */
[C---:B------:R-:W-:Y:S01]  /*2170*/  FFMA R39, R51.reuse, R54, R39 ;  /* 0x0000003633277223 */ /* 0x040fe20000000027 */
        /* <DEDUP_REMOVED lines=53> */
.L_x_797:
        /* <DEDUP_REMOVED lines=15> */
[----:B------:R-:W-:Y:S01]  /*25c0*/  MOV R13, UR10 ;  /* 0x0000000a000d7c02 */ /* 0x000fe20008000f00 */
[----:B--2---:R-:W-:-:S04]  /*25d0*/  FFMA R11, R0, UR18, R7 ;  /* 0x00000012000b7c23 */ /* 0x004fc80008000007 */
[----:B------:R-:W-:Y:S01]  /*25e0*/  IMAD.WIDE R6, R13, 0x4, R2 ;  /* 0x000000040d067825 */ /* 0x000fe200078e0202 */
[----:B------:R1:W-:Y:S04]  /*25f0*/  STG.E desc[UR12][R4.64], R11 ;  /* 0x0000000b04007986 */ /* 0x0003e8000c10190c */
[----:B------:R-:W2:Y:S01]  /*2600*/  LDG.E R0, desc[UR12][R6.64] ;  /* 0x0000000c06007981 */ /* 0x000ea2000c1e1900 */
[----:B------:R-:W-:Y:S01]  /*2610*/  UIMAD UR10, UR8, 0xc, URZ ;  /* 0x0000000c080a78a4 */ /* 0x000fe2000f8e02ff */
[----:B------:R-:W-:-:S05]  /*2620*/  FMUL R13, R26, UR19 ;  /* 0x000000131a0d7c20 */ /* 0x000fca0008400000 */
[----:B0-----:R-:W-:-:S05]  /*2630*/  MOV R9, UR10 ;  /* 0x0000000a00097c02 */ /* 0x001fca0008000f00 */
[----:B------:R-:W-:-:S04]  /*2640*/  IMAD.WIDE R8, R9, 0x4, R2 ;  /* 0x0000000409087825 */ /* 0x000fc800078e0202 */
[----:B--2---:R-:W-:-:S05]  /*2650*/  FFMA R13, R0, UR18, R13 ;  /* 0x00000012000d7c23 */ /* 0x004fca000800000d */
[----:B------:R0:W-:Y:S04]  /*2660*/  STG.E desc[UR12][R6.64], R13 ;  /* 0x0000000d06007986 */ /* 0x0001e8000c10190c */
[----:B------:R-:W2:Y:S01]  /*2670*/  LDG.E R0, desc[UR12][R8.64] ;  /* 0x0000000c08007981 */ /* 0x000ea2000c1e1900 */
[----:B------:R-:W-:Y:S01]  /*2680*/  USHF.L.U32 UR10, UR8, 0x4, URZ ;  /* 0x00000004080a7899 */ /* 0x000fe200080006ff */
[----:B------:R-:W-:-:S05]  /*2690*/  FMUL R15, R32, UR19 ;  /* 0x00000013200f7c20 */ /* 0x000fca0008400000 */
[----:B-1----:R-:W-:-:S05]  /*26a0*/  MOV R11, UR10 ;  /* 0x0000000a000b7c02 */ /* 0x002fca0008000f00 */
[----:B------:R-:W-:-:S04]  /*26b0*/  IMAD.WIDE R10, R11, 0x4, R2 ;  /* 0x000000040b0a7825 */ /* 0x000fc800078e0202 */
[----:B--2---:R-:W-:-:S05]  /*26c0*/  FFMA R15, R0, UR18, R15 ;  /* 0x00000012000f7c23 */ /* 0x004fca000800000f */
        /* <DEDUP_REMOVED lines=9> */
[----:B------:R-:W-:Y:S01]  /*2760*/  UIMAD UR10, UR8, 0x18, URZ ;  /* 0x00000018080a78a4 */ /* 0x000fe2000f8e02ff */
[----:B------:R-:W-:-:S05]  /*2770*/  FMUL R31, R40, UR19 ;  /* 0x00000013281f7c20 */ /* 0x000fca0008400000 */
[----:B-1----:R-:W-:-:S05]  /*2780*/  MOV R15, UR10 ;  /* 0x0000000a000f7c02 */ /* 0x002fca0008000f00 */
[----:B------:R-:W-:-:S04]  /*2790*/  IMAD.WIDE R14, R15, 0x4, R2 ;  /* 0x000000040f0e7825 */ /* 0x000fc800078e0202 */
[----:B--2---:R-:W-:-:S05]  /*27a0*/  FFMA R31, R0, UR18, R31 ;  /* 0x00000012001f7c23 */ /* 0x004fca000800001f */
        /* <DEDUP_REMOVED lines=51> */
[----:B------:R1:W-:Y:S04]  /*2ae0*/  STG.E desc[UR12][R4.64+0x100], R23 ;  /* 0x0001001704007986 */ /* 0x0003e8000c10190c */
[----:B------:R-:W3:Y:S01]  /*2af0*/  LDG.E R0, desc[UR12][R6.64+0x100] ;  /* 0x0001000c06007981 */ /* 0x000ee2000c1e1900 */
[----:B--2---:R-:W-:-:S04]  /*2b00*/  FMUL R27, R28, UR19 ;  /* 0x000000131c1b7c20 */ /* 0x004fc80008400000 */
[----:B---3--:R-:W-:-:S05]  /*2b10*/  FFMA R27, R0, UR18, R27 ;  /* 0x00000012001b7c23 */ /* 0x008fca000800001b */
        /* <DEDUP_REMOVED lines=54> */
.L_x_805:
        /* <DEDUP_REMOVED lines=16> */
.L_x_1094:


//--------------------- .text._Z20filterActs_YxX_colorILi4ELi32ELi4ELi4ELi2ELb1ELb1EEvPfS0_S0_iiiiiiiiiiffi --------------------------
	.section	.text._Z20filterActs_YxX_colorILi4ELi32ELi4ELi4ELi2ELb1ELb1EEvPfS0_S0_iiiiiiiiiiffi,"ax",@progbits
	.align	128
        .global         _Z20filterActs_YxX_colorILi4ELi32ELi4ELi4ELi2ELb1ELb1EEvPfS0_S0_iiiiiiiiiiffi
        .type           _Z20filterActs_YxX_colorILi4ELi32ELi4ELi4ELi2ELb1ELb1EEvPfS0_S0_iiiiiiiiiiffi,@function
        .size           _Z20filterActs_YxX_colorILi4ELi32ELi4ELi4ELi2ELb1ELb1EEvPfS0_S0_iiiiiiiiiiffi,(.L_x_1095 - _Z20filterActs_YxX_colorILi4ELi32ELi4ELi4ELi2ELb1ELb1EEvPfS0_S0_iiiiiiiiiiffi)
        .other          _Z20filterActs_YxX_colorILi4ELi32ELi4ELi4ELi2ELb1ELb1EEvPfS0_S0_iiiiiiiiiiffi,@"STO_CUDA_ENTRY STV_DEFAULT"
_Z20filterActs_YxX_colorILi4ELi32ELi4ELi4ELi2ELb1ELb1EEvPfS0_S0_iiiiiiiiiiffi:
.text._Z20filterActs_YxX_colorILi4ELi32ELi4ELi4ELi2ELb1ELb1EEvPfS0_S0_iiiiiiiiiiffi:
[----:B------:R-:W-:Y:S01]  /*0000*/  LDC R1, c[0x0][0x37c] ;  /* 0x0000df00ff017b82 */ /* 0x000fe20000000800 */
[----:B------:R-:W0:Y:S07]  /*0010*/  LDCU UR10, c[0x0][0x39c] ;  /* 0x00007380ff0a77ac */ /* 0x000e2e0008000800 */
[----:B------:R-:W1:Y:S01]  /*0020*/  S2UR UR8, SR_CTAID.Y ;  /* 0x00000000000879c3 */ /* 0x000e620000002600 */
[----:B------:R-:W2:Y:S01]  /*0030*/  S2R R3, SR_TID.Y ;  /* 0x0000000000037919 */ /* 0x000ea20000002200 */
[----:B------:R-:W-:Y:S01]  /*0040*/  HFMA2 R33, -RZ, RZ, 0, 0 ;  /* 0x00000000ff217431 */ /* 0x000fe200000001ff */
[----:B------:R-:W3:Y:S01]  /*0050*/  LDCU UR12, c[0x0][0x3c8] ;  /* 0x00007900ff0c77ac */ /* 0x000ee20008000800 */
[----:B------:R-:W-:Y:S01]  /*0060*/  MOV R25, RZ ;  /* 0x000000ff00197202 */ /* 0x000fe20000000f00 */
        /* <DEDUP_REMOVED lines=23> */
[----:B0-----:R-:W-:-:S06]  /*01e0*/  IADD3 R2, PT, PT, R0, 0xffffffe, RZ ;  /* 0x0ffffffe00027810 */ /* 0x001fcc0007ffe0ff */
[----:B------:R-:W0:Y:S02]  /*01f0*/  F2I.FTZ.U32.TRUNC.NTZ R2, R2 ;  /* 0x0000000200027305 */ /* 0x000e24000021f000 */
[----:B0-----:R-:W-:Y:S02]  /*0200*/  R2UR UR5, R2 ;  /* 0x00000000020572ca */ /* 0x001fe400000e0000 */
[----:B--2---:R-:W-:-:S04]  /*0210*/  LEA R2, R3, R4, 0x5 ;  /* 0x0000000403027211 */ /* 0x004fc800078e28ff */
[----:B------:R-:W-:-:S05]  /*0220*/  SHF.R.U32.HI R0, RZ, 0x4, R2 ;  /* 0x00000004ff007819 */ /* 0x000fca0000011602 */
[----:B------:R-:W-:Y:S02]  /*0230*/  IMAD R5, R0, UR10, R16 ;  /* 0x0000000a00057c24 */ /* 0x000fe4000f8e0210 */
        /* <DEDUP_REMOVED lines=22> */
[----:B------:R-:W-:Y:S01]  /*03a0*/  @!UP0 USHF.L.U32 UR4, UR4, 0x1, URZ ;  /* 0x0000000104048899 */ /* 0x000fe200080006ff */
[----:B------:R-:W-:Y:S01]  /*03b0*/  LEA R5, R6, R5, 0x4 ;  /* 0x0000000506057211 */ /* 0x000fe200078e20ff */
[----:B------:R-:W-:-:S04]  /*03c0*/  UISETP.NE.AND UP0, UPT, UR9, URZ, UPT ;  /* 0x000000ff0900728c */ /* 0x000fc8000bf05270 */
[----:B------:R-:W-:Y:S01]  /*03d0*/  MOV R7, UR4 ;  /* 0x0000000400077c02 */ /* 0x000fe20008000f00 */
[----:B------:R-:W-:Y:S01]  /*03e0*/  IMAD.WIDE R18, R5, 0x4, R18 ;  /* 0x0000000405127825 */ /* 0x000fe200078e0212 */
[----:B------:R-:W-:-:S03]  /*03f0*/  LEA R5, R6, R3, 0x4 ;  /* 0x0000000306057211 */ /* 0x000fc600078e20ff */
[----:B------:R-:W0:Y:S02]  /*0400*/  LDCU UR4, c[0x0][0x398] ;  /* 0x00007300ff0477ac */ /* 0x000e240008000800 */
[----:B------:R-:W-:Y:S02]  /*0410*/  IMAD R15, R5, R8, UR7 ;  /* 0x00000007050f7e24 */ /* 0x000fe4000f8e0208 */
[----:B------:R-:W-:Y:S02]  /*0420*/  HFMA2 R5, -RZ, RZ, 0, 0 ;  /* 0x00000000ff057431 */ /* 0x000fe400000001ff */
        /* <DEDUP_REMOVED lines=10> */
[----:B------:R-:W-:Y:S01]  /*04d0*/  MOV R33, RZ ;  /* 0x000000ff00217202 */ /* 0x000fe20000000f00 */
[----:B------:R-:W2:Y:S01]  /*04e0*/  LDCU UR13, c[0x0][0x3ac] ;  /* 0x00007580ff0d77ac */ /* 0x000ea20008000800 */
[----:B------:R-:W-:Y:S01]  /*04f0*/  UIMAD UR8, UR14, UR10, URZ ;  /* 0x0000000a0e0872a4 */ /* 0x000fe2000f8e02ff */
[----:B------:R-:W3:Y:S03]  /*0500*/  LDCU UR20, c[0x0][0x398] ;  /* 0x00007300ff1477ac */ /* 0x000ee60008000800 */
[----:B-1----:R-:W1:Y:S01]  /*0510*/  MUFU.RCP R20, R20 ;  /* 0x0000001400147308 */ /* 0x002e620000001000 */
[----:B------:R-:W4:Y:S01]  /*0520*/  LDCU UR21, c[0x0][0x39c] ;  /* 0x00007380ff1577ac */ /* 0x000f220008000800 */
[----:B------:R-:W0:Y:S01]  /*0530*/  LDCU UR15, c[0x0][0x3bc] ;  /* 0x00007780ff0f77ac */ /* 0x000e220008000800 */
[----:B------:R-:W0:Y:S01]  /*0540*/  LDCU.64 UR18, c[0x0][0x380] ;  /* 0x00007000ff1277ac */ /* 0x000e220008000a00 */
[----:B-1----:R-:W-:-:S04]  /*0550*/  IADD3 R8, PT, PT, R20, 0xffffffe, RZ ;  /* 0x0ffffffe14087810 */ /* 0x002fc80007ffe0ff */
[----:B------:R1:W5:Y:S02]  /*0560*/  F2I.FTZ.U32.TRUNC.NTZ R9, R8 ;  /* 0x0000000800097305 */ /* 0x000364000021f000 */
[----:B-1----:R-:W-:-:S04]  /*0570*/  MOV R8, RZ ;  /* 0x000000ff00087202 */ /* 0x002fc80000000f00 */
[----:B------:R-:W-:Y:S02]  /*0580*/  R2UR UR4, R8 ;  /* 0x00000000080472ca */ /* 0x000fe400000e0000 */
[----:B-----5:R-:W-:Y:S02]  /*0590*/  R2UR UR5, R9 ;  /* 0x00000000090572ca */ /* 0x020fe400000e0000 */
[----:B------:R-:W-:-:S05]  /*05a0*/  IADD3 R24, PT, PT, RZ, -R9, RZ ;  /* 0x80000009ff187210 */ /* 0x000fca0007ffe0ff */
[----:B------:R-:W-:Y:S01]  /*05b0*/  IMAD R21, R24, R17, RZ ;  /* 0x0000001118157224 */ /* 0x000fe200078e02ff */
[----:B------:R-:W-:-:S04]  /*05c0*/  MOV R24, R27 ;  /* 0x0000001b00187202 */ /* 0x000fc80000000f00 */
[----:B------:R-:W-:Y:S01]  /*05d0*/  R2UR UR6, R24 ;  /* 0x00000000180672ca */ /* 0x000fe200000e0000 */
[----:B------:R-:W-:-:S05]  /*05e0*/  IMAD.HI.U32 R21, R9, R21, UR4 ;  /* 0x0000000409157e27 */ /* 0x000fca000f8e0015 */
[----:B------:R-:W-:-:S13]  /*05f0*/  R2UR UR4, R21 ;  /* 0x00000000150472ca */ /* 0x000fda00000e0000 */
[----:B------:R-:W-:-:S06]  /*0600*/  UIMAD.WIDE.U32 UR4, UR4, UR6, URZ ;  /* 0x00000006040472a5 */ /* 0x000fcc000f8e00ff */
[----:B------:R-:W-:Y:S01]  /*0610*/  IADD3 R8, PT, PT, RZ, -UR5, RZ ;  /* 0x80000005ff087c10 */ /* 0x000fe2000fffe0ff */
[----:B------:R-:W-:-:S04]  /*0620*/  UMOV UR4, 0x400 ;  /* 0x0000040000047882 */ /* 0x000fc80000000000 */
[----:B------:R-:W-:Y:S01]  /*0630*/  IMAD R8, R17, R8, UR6 ;  /* 0x0000000611087e24 */ /* 0x000fe2000f8e0208 */
[----:B------:R-:W-:-:S04]  /*0640*/  ULOP3.LUT UR6, UR7, UR11, URZ, 0x3c, !UPT ;  /* 0x0000000b07067292 */ /* 0x000fc8000f8e3cff */
[----:B------:R-:W-:-:S13]  /*0650*/  ISETP.GT.U32.AND P0, PT, R17, R8, PT ;  /* 0x000000081100720c */ /* 0x000fda0003f04070 */
[----:B------:R-:W-:Y:S01]  /*0660*/  VOTEU.ANY UP2, P0 ;  /* 0x0000000000ff7886 */ /* 0x000fe20000040100 */
[----:B------:R-:W-:-:S04]  /*0670*/  PLOP3.LUT P0, PT, PT, PT, UP2, 0x80, 0x8 ;  /* 0x000000000008781c */ /* 0x000fc80003f0f028 */
[----:B------:R-:W-:Y:S02]  /*0680*/  @!UP2 UIADD3 UR5, UPT, UPT, UR5, 0x1, URZ ;  /* 0x000000010505a890 */ /* 0x000fe4000fffe0ff */
[----:B------:R-:W-:Y:S02]  /*0690*/  UISETP.GE.AND UP2, UPT, UR6, URZ, UPT ;  /* 0x000000ff0600728c */ /* 0x000fe4000bf46270 */
[----:B------:R-:W-:Y:S02]  /*06a0*/  UIADD3 UR6, UPT, UPT, UR4, 0x200, URZ ;  /* 0x0000020004067890 */ /* 0x000fe4000fffe0ff */
[----:B0-----:R-:W-:Y:S02]  /*06b0*/  ULEA UR4, UR9, UR4, 0x18 ;  /* 0x0000000409047291 */ /* 0x001fe4000f8ec0ff */
[----:B------:R-:W-:Y:S01]  /*06c0*/  ULEA UR6, UR9, UR6, 0x18 ;  /* 0x0000000609067291 */ /* 0x000fe2000f8ec0ff */
[----:B------:R-:W-:-:S03]  /*06d0*/  @!P0 IADD3 R8, PT, PT, R8, -R17, RZ ;  /* 0x8000001108088210 */ /* 0x000fc60007ffe0ff */
[----:B------:R-:W-:Y:S02]  /*06e0*/  LEA R21, R16, UR4, 0x2 ;  /* 0x0000000410157c11 */ /* 0x000fe4000f8e10ff */
[----:B------:R-:W-:Y:S02]  /*06f0*/  ISETP.GE.U32.AND P0, PT, R8, R17, PT ;  /* 0x000000110800720c */ /* 0x000fe40003f06070 */
[----:B------:R-:W-:Y:S02]  /*0700*/  LEA R17, R4, UR6, 0x2 ;  /* 0x0000000604117c11 */ /* 0x000fe4000f8e10ff */
[----:B------:R-:W-:Y:S02]  /*0710*/  LEA R21, R0, R21, 0x6 ;  /* 0x0000001500157211 */ /* 0x000fe400078e30ff */
[C---:B------:R-:W-:Y:S02]  /*0720*/  LEA R16, R3.reuse, R17, 0x9 ;  /* 0x0000001103107211 */ /* 0x040fe400078e48ff */
[----:B------:R-:W-:Y:S01]  /*0730*/  LEA R20, R3, UR4, 0x2 ;  /* 0x0000000403147c11 */ /* 0x000fe2000f8e10ff */
[----:B------:R-:W-:-:S04]  /*0740*/  UMOV UR4, URZ ;  /* 0x000000ff00047c82 */ /* 0x000fc80008000000 */
        /* <DEDUP_REMOVED lines=9> */
.L_x_813:
        /* <DEDUP_REMOVED lines=14> */
.L_x_809:
[----:B------:R1:W-:Y:S04]  /*08c0*/  STS [R21], RZ ;  /* 0x000000ff15007388 */ /* 0x0003e80000000800 */
[----:B------:R1:W-:Y:S02]  /*08d0*/  STS [R21+0x100], RZ ;  /* 0x000100ff15007388 */ /* 0x0003e40000000800 */
.L_x_808:
[----:B------:R-:W-:Y:S05]  /*08e0*/  BSYNC.RECONVERGENT B0 ;  /* 0x0000000000007941 */ /* 0x000fea0003800200 */
.L_x_807:
[----:B------:R-:W-:Y:S01]  /*08f0*/  ISETP.GE.AND P0, PT, R3, UR14, PT ;  /* 0x0000000e03007c0c */ /* 0x000fe2000bf06270 */
[----:B------:R-:W-:-:S12]  /*0900*/  BSSY.RECONVERGENT B0, `(.L_x_810) ;  /* 0x000005c000007945 */ /* 0x000fd80003800200 */
[----:B------:R-:W-:Y:S05]  /*0910*/  @P0 BRA `(.L_x_811) ;  /* 0x0000000400680947 */ /* 0x000fea0003800000 */
[----:B------:R-:W2:Y:S01]  /*0920*/  LDC R4, c[0x0][0x3a8] ;  /* 0x0000ea00ff047b82 */ /* 0x000ea20000000800 */
[----:B------:R-:W-:Y:S02]  /*0930*/  IABS R32, R3 ;  /* 0x0000000300207213 */ /* 0x000fe40000000000 */
[----:B--2---:R-:W-:-:S04]  /*0940*/  IABS R24, R4 ;  /* 0x0000000400187213 */ /* 0x004fc80000000000 */
[----:B------:R-:W2:Y:S08]  /*0950*/  I2F.RP R27, R24 ;  /* 0x00000018001b7306 */ /* 0x000eb00000209400 */
[----:B--2---:R-:W0:Y:S02]  /*0960*/  MUFU.RCP R27, R27 ;  /* 0x0000001b001b7308 */ /* 0x004e240000001000 */
[----:B0-----:R-:W-:-:S06]  /*0970*/  IADD3 R8, PT, PT, R27, 0xffffffe, RZ ;  /* 0x0ffffffe1b087810 */ /* 0x001fcc0007ffe0ff */
[----:B------:R0:W2:Y:S02]  /*0980*/  F2I.FTZ.U32.TRUNC.NTZ R9, R8 ;  /* 0x0000000800097305 */ /* 0x0000a4000021f000 */
[----:B0-----:R-:W-:Y:S01]  /*0990*/  HFMA2 R8, -RZ, RZ, 0, 0 ;  /* 0x00000000ff087431 */ /* 0x001fe200000001ff */
        /* <DEDUP_REMOVED lines=31> */
[----:B------:R-:W-:Y:S01]  /*0b90*/  SHF.R.S32.HI R4, RZ, 0x1f, R14 ;  /* 0x0000001fff047819 */ /* 0x000fe2000001140e */
[----:B------:R-:W-:Y:S01]  /*0ba0*/  IMAD R8, R8, R9, R24 ;  /* 0x0000000908087224 */ /* 0x000fe200078e0218 */
[C---:B------:R-:W-:Y:S02]  /*0bb0*/  IADD3 R9, PT, PT, R14.reuse, 0x20, RZ ;  /* 0x000000200e097810 */ /* 0x040fe40007ffe0ff */
[----:B------:R-:W-:Y:S02]  /*0bc0*/  IADD3 R24, P1, PT, R14, R27, RZ ;  /* 0x0000001b0e187210 */ /* 0x000fe40007f3e0ff */
[----:B------:R-:W-:Y:S01]  /*0bd0*/  ISETP.GE.AND P0, PT, R9, UR20, PT ;  /* 0x0000001409007c0c */ /* 0x000fe2000bf06270 */
[----:B------:R-:W-:Y:S01]  /*0be0*/  IMAD R9, R8, UR15, RZ ;  /* 0x0000000f08097c24 */ /* 0x000fe2000f8e02ff */
[----:B------:R-:W-:Y:S02]  /*0bf0*/  LEA.HI.X.SX32 R27, R27, R4, 0x1, P1 ;  /* 0x000000041b1b7211 */ /* 0x000fe400008f0eff */
[----:B------:R-:W-:-:S02]  /*0c00*/  LEA R34, P1, R24, UR18, 0x2 ;  /* 0x0000001218227c11 */ /* 0x000fc4000f8210ff */
[----:B------:R-:W-:Y:S02]  /*0c10*/  IADD3 R8, PT, PT, R14, 0x40, RZ ;  /* 0x000000400e087810 */ /* 0x000fe40007ffe0ff */
[----:B------:R-:W-:Y:S02]  /*0c20*/  LEA.HI.X R35, R24, UR19, R27, 0x2, P1 ;  /* 0x0000001318237c11 */ /* 0x000fe400088f141b */
[----:B------:R-:W-:Y:S02]  /*0c30*/  IADD3 R24, P2, PT, R14, R9, RZ ;  /* 0x000000090e187210 */ /* 0x000fe40007f5e0ff */
[----:B------:R-:W-:Y:S01]  /*0c40*/  ISETP.GE.AND P1, PT, R8, UR20, PT ;  /* 0x0000001408007c0c */ /* 0x000fe2000bf26270 */
[----:B------:R-:W2:Y:S01]  /*0c50*/  @!P0 LDG.E R27, desc[UR16][R34.64+0x80] ;  /* 0x00008010221b8981 */ /* 0x000ea2000c1e1900 */
[----:B------:R-:W-:Y:S02]  /*0c60*/  LEA.HI.X.SX32 R9, R9, R4, 0x1, P2 ;  /* 0x0000000409097211 */ /* 0x000fe400010f0eff */
[----:B------:R-:W-:-:S04]  /*0c70*/  LEA R8, P2, R24, UR18, 0x2 ;  /* 0x0000001218087c11 */ /* 0x000fc8000f8410ff */
[----:B------:R-:W-:-:S05]  /*0c80*/  LEA.HI.X R9, R24, UR19, R9, 0x2, P2 ;  /* 0x0000001318097c11 */ /* 0x000fca00090f1409 */
[----:B------:R-:W3:Y:S01]  /*0c90*/  @!P0 LDG.E R4, desc[UR16][R8.64+0x80] ;  /* 0x0000801008048981 */ /* 0x000ee2000c1e1900 */
[C---:B------:R-:W-:Y:S02]  /*0ca0*/  IADD3 R32, PT, PT, R14.reuse, 0x60, RZ ;  /* 0x000000600e207810 */ /* 0x040fe40007ffe0ff */
[----:B------:R-:W-:Y:S01]  /*0cb0*/  ISETP.GE.AND P2, PT, R14, UR20, PT ;  /* 0x000000140e007c0c */ /* 0x000fe2000bf46270 */
[----:B------:R-:W-:Y:S01]  /*0cc0*/  @P0 STS [R16+0x80], RZ ;  /* 0x000080ff10000388 */ /* 0x000fe20000000800 */
[----:B------:R-:W-:-:S03]  /*0cd0*/  ISETP.GE.AND P3, PT, R32, UR20, PT ;  /* 0x0000001420007c0c */ /* 0x000fc6000bf66270 */
[----:B------:R-:W-:Y:S04]  /*0ce0*/  @P0 STS [R16+0x880], RZ ;  /* 0x000880ff10000388 */ /* 0x000fe80000000800 */
[----:B------:R-:W4:Y:S04]  /*0cf0*/  @!P1 LDG.E R24, desc[UR16][R34.64+0x100] ;  /* 0x0001001022189981 */ /* 0x000f28000c1e1900 */
[----:B------:R-:W5:Y:S04]  /*0d00*/  @!P2 LDG.E R37, desc[UR16][R8.64] ;  /* 0x000000100825a981 */ /* 0x000f68000c1e1900 */
[----:B------:R-:W4:Y:S04]  /*0d10*/  @!P1 LDG.E R32, desc[UR16][R8.64+0x100] ;  /* 0x0001001008209981 */ /* 0x000f28000c1e1900 */
[----:B------:R-:W4:Y:S04]  /*0d20*/  @!P3 LDG.E R36, desc[UR16][R34.64+0x180] ;  /* 0x000180102224b981 */ /* 0x000f28000c1e1900 */
[----:B--2---:R0:W-:Y:S04]  /*0d30*/  @!P0 STS [R16+0x80], R27 ;  /* 0x0000801b10008388 */ /* 0x0041e80000000800 */
[----:B0-----:R-:W2:Y:S04]  /*0d40*/  @!P2 LDG.E R27, desc[UR16][R34.64] ;  /* 0x00000010221ba981 */ /* 0x001ea8000c1e1900 */
[----:B---3--:R0:W-:Y:S04]  /*0d50*/  @!P0 STS [R16+0x880], R4 ;  /* 0x0008800410008388 */ /* 0x0081e80000000800 */
[----:B0-----:R-:W3:Y:S04]  /*0d60*/  @!P3 LDG.E R4, desc[UR16][R8.64+0x180] ;  /* 0x000180100804b981 */ /* 0x001ee8000c1e1900 */
[----:B------:R0:W-:Y:S04]  /*0d70*/  @P1 STS [R16+0x100], RZ ;  /* 0x000100ff10001388 */ /* 0x0001e80000000800 */
[----:B------:R0:W-:Y:S04]  /*0d80*/  @P1 STS [R16+0x900], RZ ;  /* 0x000900ff10001388 */ /* 0x0001e80000000800 */
[----:B-----5:R0:W-:Y:S04]  /*0d90*/  @!P2 STS [R16+0x800], R37 ;  /* 0x000800251000a388 */ /* 0x0201e80000000800 */
[----:B------:R0:W-:Y:S04]  /*0da0*/  @P3 STS [R16+0x980], RZ ;  /* 0x000980ff10003388 */ /* 0x0001e80000000800 */
[----:B------:R0:W-:Y:S04]  /*0db0*/  @P3 STS [R16+0x180], RZ ;  /* 0x000180ff10003388 */ /* 0x0001e80000000800 */
[----:B----4-:R0:W-:Y:S04]  /*0dc0*/  @!P1 STS [R16+0x100], R24 ;  /* 0x0001001810009388 */ /* 0x0101e80000000800 */
[----:B------:R0:W-:Y:S04]  /*0dd0*/  @!P1 STS [R16+0x900], R32 ;  /* 0x0009002010009388 */ /* 0x0001e80000000800 */
[----:B------:R0:W-:Y:S04]  /*0de0*/  @!P3 STS [R16+0x180], R36 ;  /* 0x000180241000b388 */ /* 0x0001e80000000800 */
[----:B------:R0:W-:Y:S04]  /*0df0*/  @P2 STS [R16+0x800], RZ ;  /* 0x000800ff10002388 */ /* 0x0001e80000000800 */
[----:B--2---:R0:W-:Y:S04]  /*0e00*/  @!P2 STS [R16], R27 ;  /* 0x0000001b1000a388 */ /* 0x0041e80000000800 */
[----:B------:R0:W-:Y:S04]  /*0e10*/  @P2 STS [R16], RZ ;  /* 0x000000ff10002388 */ /* 0x0001e80000000800 */
[----:B---3--:R0:W-:Y:S01]  /*0e20*/  @!P3 STS [R16+0x980], R4 ;  /* 0x000980041000b388 */ /* 0x0081e20000000800 */
[----:B------:R-:W-:Y:S05]  /*0e30*/  BRA `(.L_x_811) ;  /* 0x0000000000207947 */ /* 0x000fea0003800000 */
.L_x_812:
        /* <DEDUP_REMOVED lines=8> */
.L_x_811:
[----:B------:R-:W-:Y:S05]  /*0ec0*/  BSYNC.RECONVERGENT B0 ;  /* 0x0000000000007941 */ /* 0x000fea0003800200 */
.L_x_810:
        /* <DEDUP_REMOVED lines=37> */
[----:B-1----:R-:W-:Y:S01]  /*1120*/  FFMA R30, R35, R24, R30 ;  /* 0x00000018231e7223 */ /* 0x002fe2000000001e */
[----:B------:R-:W-:-:S02]  /*1130*/  FFMA R26, R24, R34, R26 ;  /* 0x00000022181a7223 */ /* 0x000fc4000000001a */
[----:B------:R-:W1:Y:S04]  /*1140*/  LDS R4, [R17+0x300] ;  /* 0x0003000011047984 */ /* 0x000e680000000800 */
[----:B------:R-:W4:Y:S01]  /*1150*/  LDS R33, [R20+0x70] ;  /* 0x0000700014217984 */ /* 0x000f220000000800 */
[----:B0-----:R-:W-:Y:S01]  /*1160*/  FFMA R27, R35, R25, R27 ;  /* 0x00000019231b7223 */ /* 0x001fe2000000001b */
[C---:B------:R-:W-:Y:S01]  /*1170*/  FFMA R22, R25.reuse, R34, R22 ;  /* 0x0000002219167223 */ /* 0x040fe20000000016 */
[-C--:B--2---:R-:W-:Y:S01]  /*1180*/  FFMA R10, R25, R32.reuse, R10 ;  /* 0x00000020190a7223 */ /* 0x084fe2000000000a */
[----:B------:R-:W-:Y:S01]  /*1190*/  FFMA R13, R24, R32, R13 ;  /* 0x00000020180d7223 */ /* 0x000fe2000000000d */
[----:B---3--:R-:W-:Y:S01]  /*11a0*/  FFMA R29, R35, R23, R29 ;  /* 0x00000017231d7223 */ /* 0x008fe2000000001d */
[C---:B------:R-:W-:Y:S01]  /*11b0*/  FFMA R6, R23.reuse, R34, R6 ;  /* 0x0000002217067223 */ /* 0x040fe20000000006 */
[----:B------:R-:W-:Y:S01]  /*11c0*/  FFMA R12, R23, R32, R12 ;  /* 0x00000020170c7223 */ /* 0x000fe2000000000c */
[----:B-1----:R-:W-:Y:S01]  /*11d0*/  FFMA R28, R35, R4, R28 ;  /* 0x00000004231c7223 */ /* 0x002fe2000000001c */
[C---:B------:R-:W-:Y:S01]  /*11e0*/  FFMA R5, R4.reuse, R34, R5 ;  /* 0x0000002204057223 */ /* 0x040fe20000000005 */
[----:B------:R-:W-:Y:S01]  /*11f0*/  FFMA R11, R4, R32, R11 ;  /* 0x00000020040b7223 */ /* 0x000fe2000000000b */
[----:B------:R-:W-:Y:S01]  /*1200*/  LDS R35, [R20+0x80] ;  /* 0x0000800014237984 */ /* 0x000fe20000000800 */
[-C--:B----4-:R-:W-:Y:S01]  /*1210*/  FFMA R25, R25, R33.reuse, R31 ;  /* 0x0000002119197223 */ /* 0x090fe2000000001f */
        /* <DEDUP_REMOVED lines=132> */
[----:B--2---:R-:W-:Y:S01]  /*1a60*/  FFMA R31, R35, R33, R31 ;  /* 0x00000021231f7223 */ /* 0x004fe2000000001f */
[-C--:B---3--:R-:W-:Y:S01]  /*1a70*/  FFMA R26, R23, R34.reuse, R26 ;  /* 0x00000022171a7223 */ /* 0x088fe2000000001a */
[-C--:B------:R-:W-:Y:S01]  /*1a80*/  FFMA R6, R25, R34.reuse, R6 ;  /* 0x0000002219067223 */ /* 0x080fe20000000006 */
[----:B------:R-:W-:Y:S01]  /*1a90*/  FFMA R22, R33, R34, R22 ;  /* 0x0000002221167223 */ /* 0x000fe20000000016 */
[-C--:B----4-:R-:W-:Y:S01]  /*1aa0*/  FFMA R13, R23, R24.reuse, R13 ;  /* 0x00000018170d7223 */ /* 0x090fe2000000000d */
[-C--:B------:R-:W-:Y:S01]  /*1ab0*/  FFMA R12, R25, R24.reuse, R12 ;  /* 0x00000018190c7223 */ /* 0x080fe2000000000c */
[----:B------:R-:W-:Y:S01]  /*1ac0*/  FFMA R10, R33, R24, R10 ;  /* 0x00000018210a7223 */ /* 0x000fe2000000000a */
[----:B-----5:R-:W-:Y:S01]  /*1ad0*/  FFMA R28, R35, R27, R28 ;  /* 0x0000001b231c7223 */ /* 0x020fe2000000001c */
[C---:B------:R-:W-:Y:S01]  /*1ae0*/  FFMA R5, R27.reuse, R34, R5 ;  /* 0x000000221b057223 */ /* 0x040fe20000000005 */
[----:B------:R-:W-:Y:S01]  /*1af0*/  FFMA R11, R27, R24, R11 ;  /* 0x000000181b0b7223 */ /* 0x000fe2000000000b */
[-C--:B------:R-:W-:Y:S01]  /*1b00*/  FFMA R23, R23, R4.reuse, R9 ;  /* 0x0000000417177223 */ /* 0x080fe20000000009 */
[-C--:B------:R-:W-:Y:S01]  /*1b10*/  FFMA R25, R25, R4.reuse, R8 ;  /* 0x0000000419197223 */ /* 0x080fe20000000008 */
[-C--:B------:R-:W-:Y:S01]  /*1b20*/  FFMA R7, R27, R4.reuse, R7 ;  /* 0x000000041b077223 */ /* 0x080fe20000000007 */
[----:B------:R-:W-:Y:S01]  /*1b30*/  FFMA R33, R33, R4, R32 ;  /* 0x0000000421217223 */ /* 0x000fe20000000020 */
[----:B------:R-:W-:Y:S06]  /*1b40*/  BAR.SYNC.DEFER_BLOCKING 0x0 ;  /* 0x0000000000007b1d */ /* 0x000fec0000010000 */
[----:B------:R-:W-:Y:S05]  /*1b50*/  BRA.U !UP0, `(.L_x_813) ;  /* 0xffffffed08207547 */ /* 0x000fea000b83ffff */
.L_x_806:
        /* <DEDUP_REMOVED lines=20> */
[----:B------:R-:W-:Y:S04]  /*1ca0*/  @!P0 STG.E desc[UR16][R16.64], R35 ;  /* 0x0000002310008986 */ /* 0x000fe8000c101910 */
[----:B------:R-:W2:Y:S01]  /*1cb0*/  @!P0 LDG.E R37, desc[UR16][R18.64] ;  /* 0x0000001012258981 */ /* 0x000ea2000c1e1900 */
[----:B------:R-:W-:Y:S01]  /*1cc0*/  @!P0 FMUL R4, R13, R3 ;  /* 0x000000030d048220 */ /* 0x000fe20000400000 */
[----:B------:R-:W-:-:S04]  /*1cd0*/  IMAD R21, R0, 0xc, RZ ;  /* 0x0000000c00157824 */ /* 0x000fc800078e02ff */
[----:B------:R-:W-:-:S04]  /*1ce0*/  IMAD.WIDE R20, R21, 0x4, R8 ;  /* 0x0000000415147825 */ /* 0x000fc800078e0208 */
[----:B--2---:R-:W-:-:S05]  /*1cf0*/  @!P0 FFMA R37, R37, R2, R4 ;  /* 0x0000000225258223 */ /* 0x004fca0000000004 */
[----:B------:R-:W-:Y:S04]  /*1d00*/  @!P0 STG.E desc[UR16][R18.64], R37 ;  /* 0x0000002512008986 */ /* 0x000fe8000c101910 */
[----:B------:R-:W2:Y:S01]  /*1d10*/  @!P0 LDG.E R13, desc[UR16][R20.64] ;  /* 0x00000010140d8981 */ /* 0x000ea2000c1e1900 */
[----:B------:R-:W-:-:S04]  /*1d20*/  IADD3 R0, PT, PT, R14, 0x20, RZ ;  /* 0x000000200e007810 */ /* 0x000fc80007ffe0ff */
[----:B------:R-:W-:Y:S01]  /*1d30*/  ISETP.GE.AND P1, PT, R0, R27, PT ;  /* 0x0000001b0000720c */ /* 0x000fe20003f26270 */
[----:B------:R-:W-:-:S04]  /*1d40*/  @!P0 FMUL R0, R23, R3 ;  /* 0x0000000317008220 */ /* 0x000fc80000400000 */
[----:B--2---:R-:W-:-:S08]  /*1d50*/  @!P0 FFMA R13, R13, R2, R0 ;  /* 0x000000020d0d8223 */ /* 0x004fd00000000000 */
[----:B------:R-:W1:Y:S01]  /*1d60*/  @!P1 LDC.64 R2, c[0x0][0x3c0] ;  /* 0x0000f000ff029b82 */ /* 0x000e620000000a00 */
[----:B------:R2:W-:Y:S04]  /*1d70*/  @!P0 STG.E desc[UR16][R20.64], R13 ;  /* 0x0000000d14008986 */ /* 0x0005e8000c101910 */
[----:B0-----:R-:W3:Y:S01]  /*1d80*/  @!P1 LDG.E R15, desc[UR16][R8.64+0x80] ;  /* 0x00008010080f9981 */ /* 0x001ee2000c1e1900 */
[----:B-1----:R-:W-:-:S04]  /*1d90*/  @!P1 FMUL R0, R29, R3 ;  /* 0x000000031d009220 */ /* 0x002fc80000400000 */
[----:B---3--:R-:W-:-:S05]  /*1da0*/  @!P1 FFMA R15, R15, R2, R0 ;  /* 0x000000020f0f9223 */ /* 0x008fca0000000000 */
[----:B------:R0:W-:Y:S04]  /*1db0*/  @!P1 STG.E desc[UR16][R8.64+0x80], R15 ;  /* 0x0000800f08009986 */ /* 0x0001e8000c101910 */
[----:B------:R-:W3:Y:S01]  /*1dc0*/  @!P1 LDG.E R23, desc[UR16][R16.64+0x80] ;  /* 0x0000801010179981 */ /* 0x000ee2000c1e1900 */
[----:B------:R-:W-:-:S04]  /*1dd0*/  @!P1 FMUL R6, R6, R3 ;  /* 0x0000000306069220 */ /* 0x000fc80000400000 */
[----:B---3--:R-:W-:-:S05]  /*1de0*/  @!P1 FFMA R23, R23, R2, R6 ;  /* 0x0000000217179223 */ /* 0x008fca0000000006 */
[----:B------:R1:W-:Y:S04]  /*1df0*/  @!P1 STG.E desc[UR16][R16.64+0x80], R23 ;  /* 0x0000801710009986 */ /* 0x0003e8000c101910 */
[----:B------:R-:W3:Y:S01]  /*1e00*/  @!P1 LDG.E R29, desc[UR16][R18.64+0x80] ;  /* 0x00008010121d9981 */ /* 0x000ee2000c1e1900 */
[----:B------:R-:W-:Y:S01]  /*1e10*/  @!P1 FMUL R12, R12, R3 ;  /* 0x000000030c0c9220 */ /* 0x000fe20000400000 */
[----:B------:R-:W-:-:S03]  /*1e20*/  IADD3 R0, PT, PT, R14, 0x40, RZ ;  /* 0x000000400e007810 */ /* 0x000fc60007ffe0ff */
[----:B---3--:R-:W-:-:S05]  /*1e30*/  @!P1 FFMA R29, R29, R2, R12 ;  /* 0x000000021d1d9223 */ /* 0x008fca000000000c */
[----:B------:R3:W-:Y:S04]  /*1e40*/  @!P1 STG.E desc[UR16][R18.64+0x80], R29 ;  /* 0x0000801d12009986 */ /* 0x0007e8000c101910 */
[----:B--2---:R-:W2:Y:S01]  /*1e50*/  @!P1 LDG.E R13, desc[UR16][R20.64+0x80] ;  /* 0x00008010140d9981 */ /* 0x004ea2000c1e1900 */
[----:B------:R-:W-:Y:S01]  /*1e60*/  ISETP.GE.AND P0, PT, R0, R27, PT ;  /* 0x0000001b0000720c */ /* 0x000fe20003f06270 */
        /* <DEDUP_REMOVED lines=8> */
[----:B-1----:R-:W2:Y:S01]  /*1ef0*/  @!P0 LDG.E R23, desc[UR16][R16.64+0x100] ;  /* 0x0001001010178981 */ /* 0x002ea2000c1e1900 */
        /* <DEDUP_REMOVED lines=8> */
[----:B------:R-:W2:Y:S01]  /*1f80*/  @!P0 LDG.E R11, desc[UR16][R20.64+0x100] ;  /* 0x00010010140b8981 */ /* 0x000ea2000c1e1900 */
        /* <DEDUP_REMOVED lines=21> */
[----:B------:R-:W-:Y:S01]  /*20e0*/  STG.E desc[UR16][R20.64+0x180], R33 ;  /* 0x0001802114007986 */ /* 0x000fe2000c101910 */
[----:B------:R-:W-:Y:S05]  /*20f0*/  EXIT ;  /* 0x000000000000794d */ /* 0x000fea0003800000 */
.L_x_814:
        /* <DEDUP_REMOVED lines=16> */
.L_x_1095:


//--------------------- .text._Z20filterActs_YxX_colorILi4ELi32ELi4ELi8ELi2ELb1ELb1EEvPfS0_S0_iiiiiiiiiiffi --------------------------
	.section	.text._Z20filterActs_YxX_colorILi4ELi32ELi4ELi8ELi2ELb1ELb1EEvPfS0_S0_iiiiiiiiiiffi,"ax",@progbits
	.align	128
        .global         _Z20filterActs_YxX_colorILi4ELi32ELi4ELi8ELi2ELb1ELb1EEvPfS0_S0_iiiiiiiiiiffi
        .type           _Z20filterActs_YxX_colorILi4ELi32ELi4ELi8ELi2ELb1ELb1EEvPfS0_S0_iiiiiiiiiiffi,@function
        .size           _Z20filterActs_YxX_colorILi4ELi32ELi4ELi8ELi2ELb1ELb1EEvPfS0_S0_iiiiiiiiiiffi,(.L_x_1096 - _Z20filterActs_YxX_colorILi4ELi32ELi4ELi8ELi2ELb1ELb1EEvPfS0_S0_iiiiiiiiiiffi)
        .other          _Z20filterActs_YxX_colorILi4ELi32ELi4ELi8ELi2ELb1ELb1EEvPfS0_S0_iiiiiiiiiiffi,@"STO_CUDA_ENTRY STV_DEFAULT"
_Z20filterActs_YxX_colorILi4ELi32ELi4ELi8ELi2ELb1ELb1EEvPfS0_S0_iiiiiiiiiiffi:
.text._Z20filterActs_YxX_colorILi4ELi32ELi4ELi8ELi2ELb1ELb1EEvPfS0_S0_iiiiiiiiiiffi:
        /* <DEDUP_REMOVED lines=64> */
[----:B------:R-:W-:Y:S01]  /*0400*/  @!UP1 USHF.L.U32 UR4, UR4, 0x1, URZ ;  /* 0x0000000104049899 */ /* 0x000fe200080006ff */
        /* <DEDUP_REMOVED lines=19> */
[----:B------:R-:W2:Y:S01]  /*0540*/  LDCU UR13, c[0x0][0x3ac] ;  /* 0x00007580ff0d77ac */ /* 0x000ea20008000800 */
[----:B------:R-:W-:Y:S01]  /*0550*/  UIMAD UR8, UR16, UR10, URZ ;  /* 0x0000000a100872a4 */ /* 0x000fe2000f8e02ff */
[----:B------:R-:W3:Y:S04]  /*0560*/  LDCU UR20, c[0x0][0x398] ;  /* 0x00007300ff1477ac */ /* 0x000ee80008000800 */
        /* <DEDUP_REMOVED lines=33> */
[----:B------:R-:W-:Y:S02]  /*0780*/  MOV R24, R25 ;  /* 0x0000001900187202 */ /* 0x000fe40000000f00 */
[----:B------:R-:W-:Y:S02]  /*0790*/  LEA R36, R25, R36, 0x7 ;  /* 0x0000002419247211 */ /* 0x000fe400078e38ff */
[----:B------:R-:W-:-:S02]  /*07a0*/  LEA R34, R30, R33, 0x9 ;  /* 0x000000211e227211 */ /* 0x000fc400078e48ff */
[----:B------:R-:W-:Y:S01]  /*07b0*/  LEA R35, R30, UR4, 0x2 ;  /* 0x000000041e237c11 */ /* 0x000fe2000f8e10ff */
[----:B------:R-:W-:Y:S02]  /*07c0*/  UMOV UR4, URZ ;  /* 0x000000ff00047c82 */ /* 0x000fe40008000000 */
        /* <DEDUP_REMOVED lines=9> */
.L_x_822:
        /* <DEDUP_REMOVED lines=14> */
.L_x_818:
[----:B------:R1:W-:Y:S04]  /*0940*/  STS [R36], RZ ;  /* 0x000000ff24007388 */ /* 0x0003e80000000800 */
[----:B------:R1:W-:Y:S02]  /*0950*/  STS [R36+0x200], RZ ;  /* 0x000200ff24007388 */ /* 0x0003e40000000800 */
.L_x_817:
[----:B------:R-:W-:Y:S05]  /*0960*/  BSYNC.RECONVERGENT B0 ;  /* 0x0000000000007941 */ /* 0x000fea0003800200 */
.L_x_816:
        /* <DEDUP_REMOVED lines=41> */
[----:B------:R-:W-:-:S03]  /*0c00*/  IADD3 R45, PT, PT, R31, 0x40, RZ ;  /* 0x000000401f2d7810 */ /* 0x000fc60007ffe0ff */
[----:B------:R-:W-:Y:S01]  /*0c10*/  IMAD R48, R48, R29, R50 ;  /* 0x0000001d30307224 */ /* 0x000fe200078e0232 */
[----:B------:R-:W-:Y:S01]  /*0c20*/  IADD3 R29, PT, PT, R31, 0x20, RZ ;  /* 0x000000201f1d7810 */ /* 0x000fe20007ffe0ff */
[----:B------:R-:W-:Y:S01]  /*0c30*/  IMAD R28, R28, UR17, RZ ;  /* 0x000000111c1c7c24 */ /* 0x000fe2000f8e02ff */
[----:B------:R-:W-:Y:S01]  /*0c40*/  ISETP.GE.AND P0, PT, R45, UR20, PT ;  /* 0x000000142d007c0c */ /* 0x000fe2000bf06270 */
[----:B------:R-:W-:Y:S01]  /*0c50*/  IMAD R50, R48, UR17, RZ ;  /* 0x0000001130327c24 */ /* 0x000fe2000f8e02ff */
[----:B------:R-:W-:Y:S02]  /*0c60*/  ISETP.GE.AND P1, PT, R29, UR20, PT ;  /* 0x000000141d007c0c */ /* 0x000fe4000bf26270 */
[----:B------:R-:W-:Y:S02]  /*0c70*/  SHF.R.S32.HI R45, RZ, 0x1f, R31 ;  /* 0x0000001fff2d7819 */ /* 0x000fe4000001141f */
[----:B------:R-:W-:-:S04]  /*0c80*/  IADD3 R29, P2, PT, R31, R28, RZ ;  /* 0x0000001c1f1d7210 */ /* 0x000fc80007f5e0ff */
[----:B------:R-:W-:Y:S02]  /*0c90*/  LEA.HI.X.SX32 R28, R28, R45, 0x1, P2 ;  /* 0x0000002d1c1c7211 */ /* 0x000fe400010f0eff */
[----:B------:R-:W-:-:S04]  /*0ca0*/  LEA R48, P2, R29, UR18, 0x2 ;  /* 0x000000121d307c11 */ /* 0x000fc8000f8410ff */
[----:B------:R-:W-:Y:S02]  /*0cb0*/  LEA.HI.X R49, R29, UR19, R28, 0x2, P2 ;  /* 0x000000131d317c11 */ /* 0x000fe400090f141c */
[C---:B------:R-:W-:Y:S02]  /*0cc0*/  IADD3 R29, P2, PT, R31.reuse, R50, RZ ;  /* 0x000000321f1d7210 */ /* 0x040fe40007f5e0ff */
[----:B------:R-:W-:Y:S01]  /*0cd0*/  IADD3 R47, PT, PT, R31, 0x60, RZ ;  /* 0x000000601f2f7810 */ /* 0x000fe20007ffe0ff */
[----:B------:R-:W-:Y:S01]  /*0ce0*/  @P1 STS [R34+0x80], RZ ;  /* 0x000080ff22001388 */ /* 0x000fe20000000800 */
[----:B------:R-:W-:Y:S02]  /*0cf0*/  LEA.HI.X.SX32 R50, R50, R45, 0x1, P2 ;  /* 0x0000002d32327211 */ /* 0x000fe400010f0eff */
[C---:B------:R-:W-:Y:S01]  /*0d00*/  LEA R28, P2, R29.reuse, UR18, 0x2 ;  /* 0x000000121d1c7c11 */ /* 0x040fe2000f8410ff */
[----:B------:R-:W2:Y:S03]  /*0d10*/  @!P1 LDG.E R45, desc[UR14][R48.64+0x80] ;  /* 0x0000800e302d9981 */ /* 0x000ea6000c1e1900 */
[----:B------:R-:W-:Y:S01]  /*0d20*/  LEA.HI.X R29, R29, UR19, R50, 0x2, P2 ;  /* 0x000000131d1d7c11 */ /* 0x000fe200090f1432 */
[----:B------:R-:W-:Y:S04]  /*0d30*/  @P1 STS [R34+0x880], RZ ;  /* 0x000880ff22001388 */ /* 0x000fe80000000800 */
[----:B------:R-:W3:Y:S01]  /*0d40*/  @!P1 LDG.E R51, desc[UR14][R28.64+0x80] ;  /* 0x0000800e1c339981 */ /* 0x000ee2000c1e1900 */
[----:B------:R-:W-:-:S02]  /*0d50*/  ISETP.GE.AND P2, PT, R31, UR20, PT ;  /* 0x000000141f007c0c */ /* 0x000fc4000bf46270 */
[----:B------:R-:W-:Y:S01]  /*0d60*/  ISETP.GE.AND P3, PT, R47, UR20, PT ;  /* 0x000000142f007c0c */ /* 0x000fe2000bf66270 */
[----:B------:R-:W4:Y:S04]  /*0d70*/  @!P0 LDG.E R53, desc[UR14][R48.64+0x100] ;  /* 0x0001000e30358981 */ /* 0x000f28000c1e1900 */
[----:B------:R-:W5:Y:S04]  /*0d80*/  @!P0 LDG.E R50, desc[UR14][R28.64+0x100] ;  /* 0x0001000e1c328981 */ /* 0x000f68000c1e1900 */
[----:B------:R-:W-:Y:S04]  /*0d90*/  @P0 STS [R34+0x100], RZ ;  /* 0x000100ff22000388 */ /* 0x000fe80000000800 */
[----:B------:R-:W4:Y:S04]  /*0da0*/  @!P2 LDG.E R47, desc[UR14][R28.64] ;  /* 0x0000000e1c2fa981 */ /* 0x000f28000c1e1900 */
[----:B------:R-:W5:Y:S04]  /*0db0*/  @!P3 LDG.E R52, desc[UR14][R48.64+0x180] ;  /* 0x0001800e3034b981 */ /* 0x000f68000c1e1900 */
[----:B--2---:R0:W-:Y:S04]  /*0dc0*/  @!P1 STS [R34+0x80], R45 ;  /* 0x0000802d22009388 */ /* 0x0041e80000000800 */
[----:B---3--:R2:W-:Y:S04]  /*0dd0*/  @!P1 STS [R34+0x880], R51 ;  /* 0x0008803322009388 */ /* 0x0085e80000000800 */
[----:B0-----:R-:W3:Y:S04]  /*0de0*/  @!P2 LDG.E R45, desc[UR14][R48.64] ;  /* 0x0000000e302da981 */ /* 0x001ee8000c1e1900 */
[----:B------:R0:W-:Y:S04]  /*0df0*/  @P0 STS [R34+0x900], RZ ;  /* 0x000900ff22000388 */ /* 0x0001e80000000800 */
[----:B--2---:R-:W2:Y:S04]  /*0e00*/  @!P3 LDG.E R51, desc[UR14][R28.64+0x180] ;  /* 0x0001800e1c33b981 */ /* 0x004ea8000c1e1900 */
[----:B----4-:R0:W-:Y:S04]  /*0e10*/  @!P2 STS [R34+0x800], R47 ;  /* 0x0008002f2200a388 */ /* 0x0101e80000000800 */
[----:B------:R0:W-:Y:S04]  /*0e20*/  @P3 STS [R34+0x980], RZ ;  /* 0x000980ff22003388 */ /* 0x0001e80000000800 */
[----:B------:R0:W-:Y:S04]  /*0e30*/  @P3 STS [R34+0x180], RZ ;  /* 0x000180ff22003388 */ /* 0x0001e80000000800 */
[----:B------:R0:W-:Y:S04]  /*0e40*/  @!P0 STS [R34+0x100], R53 ;  /* 0x0001003522008388 */ /* 0x0001e80000000800 */
[----:B-----5:R0:W-:Y:S04]  /*0e50*/  @!P0 STS [R34+0x900], R50 ;  /* 0x0009003222008388 */ /* 0x0201e80000000800 */
[----:B------:R0:W-:Y:S04]  /*0e60*/  @!P3 STS [R34+0x180], R52 ;  /* 0x000180342200b388 */ /* 0x0001e80000000800 */
[----:B------:R0:W-:Y:S04]  /*0e70*/  @P2 STS [R34+0x800], RZ ;  /* 0x000800ff22002388 */ /* 0x0001e80000000800 */
[----:B---3--:R0:W-:Y:S04]  /*0e80*/  @!P2 STS [R34], R45 ;  /* 0x0000002d2200a388 */ /* 0x0081e80000000800 */
[----:B------:R0:W-:Y:S04]  /*0e90*/  @P2 STS [R34], RZ ;  /* 0x000000ff22002388 */ /* 0x0001e80000000800 */
[----:B--2---:R0:W-:Y:S01]  /*0ea0*/  @!P3 STS [R34+0x980], R51 ;  /* 0x000980332200b388 */ /* 0x0041e20000000800 */
[----:B------:R-:W-:Y:S05]  /*0eb0*/  BRA `(.L_x_820) ;  /* 0x0000000000207947 */ /* 0x000fea0003800000 */
.L_x_821:
        /* <DEDUP_REMOVED lines=8> */
.L_x_820:
[----:B------:R-:W-:Y:S05]  /*0f40*/  BSYNC.RECONVERGENT B0 ;  /* 0x0000000000007941 */ /* 0x000fea0003800200 */
.L_x_819:
        /* <DEDUP_REMOVED lines=361> */
.L_x_815:
[----:B------:R-:W0:Y:S01]  /*25e0*/  LDC R30, c[0x0][0x398] ;  /* 0x0000e600ff1e7b82 */ /* 0x000e220000000800 */
[----:B------:R-:W1:Y:S01]  /*25f0*/  LDCU UR4, c[0x0][0x3b8] ;  /* 0x00007700ff0477ac */ /* 0x000e620008000800 */
[----:B------:R-:W-:Y:S01]  /*2600*/  BSSY.RECONVERGENT B0, `(.L_x_823) ;  /* 0x0000037000007945 */ /* 0x000fe20003800200 */
[----:B------:R-:W1:Y:S05]  /*2610*/  LDCU UR5, c[0x0][0x3b4] ;  /* 0x00007680ff0577ac */ /* 0x000e6a0008000800 */
[----:B------:R-:W2:Y:S01]  /*2620*/  LDC.64 R52, c[0x0][0x390] ;  /* 0x0000e400ff347b82 */ /* 0x000ea20000000a00 */
[----:B-1----:R-:W-:Y:S01]  /*2630*/  UIMAD UR4, UR4, UR5, URZ ;  /* 0x00000005040472a4 */ /* 0x002fe2000f8e02ff */
[----:B0-----:R-:W-:-:S05]  /*2640*/  ISETP.GE.AND P0, PT, R31, R30, PT ;  /* 0x0000001e1f00720c */ /* 0x001fca0003f06270 */
        /* <DEDUP_REMOVED lines=34> */
[----:B0-----:R-:W2:Y:S01]  /*2870*/  LDG.E R23, desc[UR14][R32.64] ;  /* 0x0000000e20177981 */ /* 0x001ea2000c1e1900 */
        /* <DEDUP_REMOVED lines=11> */
[----:B-1----:R-:W2:Y:S01]  /*2930*/  LDG.E R11, desc[UR14][R24.64] ;  /* 0x0000000e180b7981 */ /* 0x002ea2000c1e1900 */
[----:B------:R-:W-:-:S04]  /*2940*/  FMUL R36, R43, UR5 ;  /* 0x000000052b247c20 */ /* 0x000fc80008400000 */
[----:B--2---:R-:W-:-:S05]  /*2950*/  FFMA R11, R11, UR4, R36 ;  /* 0x000000040b0b7c23 */ /* 0x004fca0008000024 */
[----:B------:R0:W-:Y:S02]  /*2960*/  STG.E desc[UR14][R24.64], R11 ;  /* 0x0000000b18007986 */ /* 0x0001e4000c10190e */
.L_x_824:
[----:B------:R-:W-:Y:S05]  /*2970*/  BSYNC.RECONVERGENT B0 ;  /* 0x0000000000007941 */ /* 0x000fea0003800200 */
.L_x_823:
[C---:B0-----:R-:W-:Y:S01]  /*2980*/  IADD3 R3, PT, PT, R31.reuse, 0x20, RZ ;  /* 0x000000201f037810 */ /* 0x041fe20007ffe0ff */
[----:B------:R-:W-:Y:S01]  /*2990*/  BSSY.RECONVERGENT B0, `(.L_x_825) ;  /* 0x0000028000007945 */ /* 0x000fe20003800200 */
[----:B------:R-:W-:Y:S02]  /*29a0*/  IADD3 R7, PT, PT, R31, 0x40, RZ ;  /* 0x000000401f077810 */ /* 0x000fe40007ffe0ff */
[-C--:B------:R-:W-:Y:S02]  /*29b0*/  ISETP.GE.AND P0, PT, R3, R30.reuse, PT ;  /* 0x0000001e0300720c */ /* 0x080fe40003f06270 */
[----:B------:R-:W-:Y:S02]  /*29c0*/  IADD3 R31, PT, PT, R31, 0x60, RZ ;  /* 0x000000601f1f7810 */ /* 0x000fe40007ffe0ff */
[-C--:B------:R-:W-:Y:S02]  /*29d0*/  ISETP.GE.AND P1, PT, R7, R30.reuse, PT ;  /* 0x0000001e0700720c */ /* 0x080fe40003f26270 */
[----:B------:R-:W-:-:S07]  /*29e0*/  ISETP.GE.AND P2, PT, R31, R30, PT ;  /* 0x0000001e1f00720c */ /* 0x000fce0003f46270 */
        /* <DEDUP_REMOVED lines=18> */
[----:B0-----:R-:W4:Y:S01]  /*2b10*/  LDG.E R3, desc[UR14][R32.64+0x80] ;  /* 0x0000800e20037981 */ /* 0x001f22000c1e1900 */
[----:B------:R-:W-:-:S04]  /*2b20*/  FMUL R6, R6, UR5 ;  /* 0x0000000506067c20 */ /* 0x000fc80008400000 */
[----:B----4-:R-:W-:-:S05]  /*2b30*/  FFMA R3, R3, UR4, R6 ;  /* 0x0000000403037c23 */ /* 0x010fca0008000006 */
[----:B------:R3:W-:Y:S04]  /*2b40*/  STG.E desc[UR14][R32.64+0x80], R3 ;  /* 0x0000800320007986 */ /* 0x0007e8000c10190e */
[----:B------:R-:W4:Y:S01]  /*2b50*/  LDG.E R6, desc[UR14][R28.64+0x80] ;  /* 0x0000800e1c067981 */ /* 0x000f22000c1e1900 */
[----:B-1----:R-:W-:-:S04]  /*2b60*/  FMUL R7, R2, UR5 ;  /* 0x0000000502077c20 */ /* 0x002fc80008400000 */
[----:B----4-:R-:W-:-:S05]  /*2b70*/  FFMA R7, R6, UR4, R7 ;  /* 0x0000000406077c23 */ /* 0x010fca0008000007 */
[----:B------:R3:W-:Y:S04]  /*2b80*/  STG.E desc[UR14][R28.64+0x80], R7 ;  /* 0x000080071c007986 */ /* 0x0007e8000c10190e */
[----:B------:R-:W4:Y:S01]  /*2b90*/  LDG.E R2, desc[UR14][R26.64+0x80] ;  /* 0x0000800e1a027981 */ /* 0x000f22000c1e1900 */
[----:B------:R-:W-:-:S04]  /*2ba0*/  FMUL R39, R39, UR5 ;  /* 0x0000000527277c20 */ /* 0x000fc80008400000 */
[----:B----4-:R-:W-:-:S05]  /*2bb0*/  FFMA R39, R2, UR4, R39 ;  /* 0x0000000402277c23 */ /* 0x010fca0008000027 */
[----:B------:R3:W-:Y:S04]  /*2bc0*/  STG.E desc[UR14][R26.64+0x80], R39 ;  /* 0x000080271a007986 */ /* 0x0007e8000c10190e */
[----:B------:R-:W4:Y:S01]  /*2bd0*/  LDG.E R2, desc[UR14][R24.64+0x80] ;  /* 0x0000800e18027981 */ /* 0x000f22000c1e1900 */
[----:B--2---:R-:W-:-:S04]  /*2be0*/  FMUL R11, R44, UR5 ;  /* 0x000000052c0b7c20 */ /* 0x004fc80008400000 */
[----:B----4-:R-:W-:-:S05]  /*2bf0*/  FFMA R11, R2, UR4, R11 ;  /* 0x00000004020b7c23 */ /* 0x010fca000800000b */
[----:B------:R3:W-:Y:S02]  /*2c00*/  STG.E desc[UR14][R24.64+0x80], R11 ;  /* 0x0000800b18007986 */ /* 0x0007e4000c10190e */
.L_x_826:
[----:B------:R-:W-:Y:S05]  /*2c10*/  BSYNC.RECONVERGENT B0 ;  /* 0x0000000000007941 */ /* 0x000fea0003800200 */
.L_x_825:
[----:B------:R-:W-:Y:S04]  /*2c20*/  BSSY.RECONVERGENT B0, `(.L_x_827) ;  /* 0x0000023000007945 */ /* 0x000fe80003800200 */
[----:B------:R-:W-:Y:S05]  /*2c30*/  @P1 BRA `(.L_x_828) ;  /* 0x0000000000841947 */ /* 0x000fea0003800000 */
        /* <DEDUP_REMOVED lines=22> */
[----:B---3--:R-:W-:-:S04]  /*2da0*/  FMUL R3, R0, UR5 ;  /* 0x0000000500037c20 */ /* 0x008fc80008400000 */
        /* <DEDUP_REMOVED lines=9> */
[----:B------:R1:W-:Y:S02]  /*2e40*/  STG.E desc[UR14][R24.64+0x100], R9 ;  /* 0x0001000918007986 */ /* 0x0003e4000c10190e */
.L_x_828:
[----:B------:R-:W-:Y:S05]  /*2e50*/  BSYNC.RECONVERGENT B0 ;  /* 0x0000000000007941 */ /* 0x000fea0003800200 */
.L_x_827:
[----:B------:R-:W-:Y:S05]  /*2e60*/  @P2 EXIT ;  /* 0x000000000000294d */ /* 0x000fea0003800000 */
[----:B------:R-:W2:Y:S01]  /*2e70*/  LDG.E R0, desc[UR14][R52.64+0x180] ;  /* 0x0001800e34007981 */ /* 0x000ea2000c1e1900 */
[----:B------:R-:W1:Y:S02]  /*2e80*/  LDCU.64 UR4, c[0x0][0x3c0] ;  /* 0x00007800ff0477ac */ /* 0x000e640008000a00 */
[----:B-1-3--:R-:W-:-:S04]  /*2e90*/  FMUL R3, R20, UR5 ;  /* 0x0000000514037c20 */ /* 0x00afc80008400000 */
        /* <DEDUP_REMOVED lines=29> */
[----:B------:R-:W-:Y:S01]  /*3070*/  STG.E desc[UR14][R24.64+0x180], R5 ;  /* 0x0001800518007986 */ /* 0x000fe2000c10190e */
[----:B------:R-:W-:Y:S05]  /*3080*/  EXIT ;  /* 0x000000000000794d */ /* 0x000fea0003800000 */
.L_x_829:
        /* <DEDUP_REMOVED lines=15> */
.L_x_1096:


//--------------------- .text._Z20filterActs_YxX_colorILi4ELi32ELi4ELi4ELi1ELb1ELb0EEvPfS0_S0_iiiiiiiiiiffi --------------------------
	.section	.text._Z20filterActs_YxX_colorILi4ELi32ELi4ELi4ELi1ELb1ELb0EEvPfS0_S0_iiiiiiiiiiffi,"ax",@progbits
	.align	128
        .global         _Z20filterActs_YxX_colorILi4ELi32ELi4ELi4ELi1ELb1ELb0EEvPfS0_S0_iiiiiiiiiiffi
        .type           _Z20filterActs_YxX_colorILi4ELi32ELi4ELi4ELi1ELb1ELb0EEvPfS0_S0_iiiiiiiiiiffi,@function
        .size           _Z20filterActs_YxX_colorILi4ELi32ELi4ELi4ELi1ELb1ELb0EEvPfS0_S0_iiiiiiiiiiffi,(.L_x_1097 - _Z20filterActs_YxX_colorILi4ELi32ELi4ELi4ELi1ELb1ELb0EEvPfS0_S0_iiiiiiiiiiffi)
        .other          _Z20filterActs_YxX_colorILi4ELi32ELi4ELi4ELi1ELb1ELb0EEvPfS0_S0_iiiiiiiiiiffi,@"STO_CUDA_ENTRY STV_DEFAULT"
_Z20filterActs_YxX_colorILi4ELi32ELi4ELi4ELi1ELb1ELb0EEvPfS0_S0_iiiiiiiiiiffi:
.text._Z20filterActs_YxX_colorILi4ELi32ELi4ELi4ELi1ELb1ELb0EEvPfS0_S0_iiiiiiiiiiffi:
        /* <DEDUP_REMOVED lines=11> */
[----:B------:R-:W4:Y:S01]  /*00b0*/  S2R R9, SR_TID.Y ;  /* 0x0000000000097919 */ /* 0x000f220000002200 */
[----:B------:R-:W-:Y:S02]  /*00c0*/  CS2R R22, SRZ ;  /* 0x0000000000167805 */ /* 0x000fe4000001ff00 */
[----:B------:R-:W-:Y:S01]  /*00d0*/  CS2R R6, SRZ ;  /* 0x0000000000067805 */ /* 0x000fe2000001ff00 */
        /* <DEDUP_REMOVED lines=9> */
[----:B------:R-:W-:Y:S01]  /*0170*/  UISETP.NE.U32.AND UP2, UPT, UR6, URZ, UPT ;  /* 0x000000ff0600728c */ /* 0x000fe2000bf45070 */
[----:B--2---:R-:W-:-:S06]  /*0180*/  LEA R10, R11, R14, 0x7 ;  /* 0x0000000e0b0a7211 */ /* 0x004fcc00078e38ff */
        /* <DEDUP_REMOVED lines=25> */
[----:B------:R-:W-:-:S03]  /*0320*/  IMAD.HI.U32 R2, R3, R2, UR4 ;  /* 0x0000000403027e27 */ /* 0x000fc6000f8e0002 */
[----:B------:R-:W-:Y:S02]  /*0330*/  IABS R0, UR7 ;  /* 0x0000000700007c13 */ /* 0x000fe40008000000 */
[----:B------:R-:W-:Y:S02]  /*0340*/  R2UR UR4, R2 ;  /* 0x00000000020472ca */ /* 0x000fe400000e0000 */
[----:B------:R-:W-:Y:S02]  /*0350*/  CS2R R2, SRZ ;  /* 0x0000000000027805 */ /* 0x000fe4000001ff00 */
[----:B------:R-:W-:-:S13]  /*0360*/  R2UR UR10, R0 ;  /* 0x00000000000a72ca */ /* 0x000fda00000e0000 */
[----:B------:R-:W-:Y:S02]  /*0370*/  UIMAD.WIDE.U32 UR4, UR4, UR10, URZ ;  /* 0x0000000a040472a5 */ /* 0x000fe4000f8e00ff */
[----:B------:R-:W-:-:S04]  /*0380*/  ULOP3.LUT UR4, UR7, UR9, URZ, 0x3c, !UPT ;  /* 0x0000000907047292 */ /* 0x000fc8000f8e3cff */
[----:B------:R-:W-:-:S05]  /*0390*/  IADD3 R0, PT, PT, RZ, -UR5, RZ ;  /* 0x80000005ff007c10 */ /* 0x000fca000fffe0ff */
[C---:B------:R-:W-:Y:S01]  /*03a0*/  IMAD R0, R5.reuse, R0, UR10 ;  /* 0x0000000a05007e24 */ /* 0x040fe2000f8e0200 */
[----:B------:R-:W0:Y:S04]  /*03b0*/  LDCU UR10, c[0x0][0x3a8] ;  /* 0x00007500ff0a77ac */ /* 0x000e280008000800 */
        /* <DEDUP_REMOVED lines=10> */
[----:B------:R-:W-:Y:S02]  /*0460*/  CS2R R4, SRZ ;  /* 0x0000000000047805 */ /* 0x000fe4000001ff00 */
[----:B------:R-:W-:-:S09]  /*0470*/  MOV R0, RZ ;  /* 0x000000ff00007202 */ /* 0x000fd20000000f00 */
        /* <DEDUP_REMOVED lines=12> */
[----:B------:R-:W-:Y:S02]  /*0540*/  LEA R11, R9, R14, 0x5 ;  /* 0x0000000e090b7211 */ /* 0x000fe400078e28ff */
[C---:B------:R-:W-:Y:S01]  /*0550*/  LOP3.LUT R12, R14.reuse, 0xf, RZ, 0xc0, !PT ;  /* 0x0000000f0e0c7812 */ /* 0x040fe200078ec0ff */
[----:B------:R-:W-:Y:S01]  /*0560*/  UIMAD UR5, UR16, UR17, URZ ;  /* 0x00000011100572a4 */ /* 0x000fe2000f8e02ff */
[----:B------:R-:W-:Y:S01]  /*0570*/  SHF.R.U32.HI R17, RZ, 0x4, R11 ;  /* 0x00000004ff117819 */ /* 0x000fe2000001160b */
[----:B------:R-:W2:Y:S01]  /*0580*/  LDCU UR9, c[0x0][0x3b0] ;  /* 0x00007600ff0977ac */ /* 0x000ea20008000800 */
[----:B------:R-:W-:Y:S02]  /*0590*/  MOV R15, UR6 ;  /* 0x00000006000f7c02 */ /* 0x000fe40008000f00 */
[----:B------:R-:W-:Y:S01]  /*05a0*/  SHF.L.U32 R13, R14, 0x2, RZ ;  /* 0x000000020e0d7819 */ /* 0x000fe200000006ff */
[----:B------:R-:W2:Y:S01]  /*05b0*/  LDCU UR10, c[0x0][0x3ac] ;  /* 0x00007580ff0a77ac */ /* 0x000ea20008000800 */
[----:B------:R-:W-:Y:S01]  /*05c0*/  IMAD R12, R17, UR17, R12 ;  /* 0x00000011110c7c24 */ /* 0x000fe2000f8e020c */
[----:B------:R-:W-:Y:S01]  /*05d0*/  MOV R26, RZ ;  /* 0x000000ff001a7202 */ /* 0x000fe20000000f00 */
[----:B------:R-:W-:Y:S01]  /*05e0*/  UIMAD UR5, UR7, UR5, URZ ;  /* 0x00000005070572a4 */ /* 0x000fe2000f8e02ff */
[----:B------:R-:W-:-:S02]  /*05f0*/  UMOV UR4, 0x400 ;  /* 0x0000040000047882 */ /* 0x000fc40000000000 */
[----:B------:R-:W-:Y:S01]  /*0600*/  LEA R14, R15, R12, 0x4 ;  /* 0x0000000c0f0e7211 */ /* 0x000fe200078e20ff */
[----:B-1----:R-:W-:Y:S01]  /*0610*/  UISETP.NE.AND UP0, UPT, UR13, URZ, UPT ;  /* 0x000000ff0d00728c */ /* 0x002fe2000bf05270 */
[----:B------:R-:W-:Y:S01]  /*0620*/  LOP3.LUT R12, R13, 0x3c, RZ, 0xc0, !PT ;  /* 0x0000003c0d0c7812 */ /* 0x000fe200078ec0ff */
[----:B------:R-:W1:Y:S01]  /*0630*/  LDCU UR21, c[0x0][0x39c] ;  /* 0x00007380ff1577ac */ /* 0x000e620008000800 */
[----:B------:R-:W-:Y:S01]  /*0640*/  SHF.R.S32.HI R16, RZ, 0x1f, R14 ;  /* 0x0000001fff107819 */ /* 0x000fe2000001140e */
[----:B0-----:R-:W-:Y:S02]  /*0650*/  ULEA UR13, UR8, UR4, 0x18 ;  /* 0x00000004080d7291 */ /* 0x001fe4000f8ec0ff */
[----:B------:R-:W-:Y:S02]  /*0660*/  USEL UR5, UR5, URZ, !UP0 ;  /* 0x000000ff05057287 */ /* 0x000fe4000c000000 */
[----:B------:R-:W-:Y:S02]  /*0670*/  UIADD3 UR4, UPT, UPT, UR4, 0x100, URZ ;  /* 0x0000010004047890 */ /* 0x000fe4000fffe0ff */
[----:B------:R-:W-:Y:S01]  /*0680*/  LEA R15, R17, UR13, 0x6 ;  /* 0x0000000d110f7c11 */ /* 0x000fe2000f8e30ff */
[----:B--2---:R-:W-:Y:S01]  /*0690*/  UIMAD UR12, UR12, UR9, UR10 ;  /* 0x000000090c0c72a4 */ /* 0x004fe2000f8e020a */
[----:B------:R-:W-:Y:S01]  /*06a0*/  MOV R19, UR5 ;  /* 0x0000000500137c02 */ /* 0x000fe20008000f00 */
[----:B------:R-:W-:Y:S01]  /*06b0*/  ULEA UR8, UR8, UR4, 0x18 ;  /* 0x0000000408087291 */ /* 0x000fe2000f8ec0ff */
[----:B------:R-:W-:Y:S01]  /*06c0*/  IADD3 R14, P0, PT, R14, UR5, RZ ;  /* 0x000000050e0e7c10 */ /* 0x000fe2000ff1e0ff */
[----:B------:R-:W0:Y:S01]  /*06d0*/  LDCU UR20, c[0x0][0x3bc] ;  /* 0x00007780ff1477ac */ /* 0x000e220008000800 */
[----:B------:R-:W-:-:S02]  /*06e0*/  IADD3 R15, PT, PT, R15, R12, RZ ;  /* 0x0000000c0f0f7210 */ /* 0x000fc40007ffe0ff */
[----:B------:R-:W-:Y:S01]  /*06f0*/  LEA.HI.X.SX32 R16, R19, R16, 0x1, P0 ;  /* 0x0000001013107211 */ /* 0x000fe200000f0eff */
[----:B------:R-:W2:Y:S01]  /*0700*/  LDCU.64 UR18, c[0x0][0x388] ;  /* 0x00007100ff1277ac */ /* 0x000ea20008000a00 */
[----:B------:R-:W-:Y:S02]  /*0710*/  LEA R20, R9, UR13, 0x2 ;  /* 0x0000000d09147c11 */ /* 0x000fe4000f8e10ff */
[----:B------:R-:W-:Y:S01]  /*0720*/  IADD3 R12, PT, PT, R13, UR8, RZ ;  /* 0x000000080d0c7c10 */ /* 0x000fe2000fffe0ff */
[----:B------:R-:W3:Y:S01]  /*0730*/  LDCU.64 UR22, c[0x0][0x380] ;  /* 0x00007000ff1677ac */ /* 0x000ee20008000a00 */
[----:B------:R-:W-:Y:S01]  /*0740*/  UIMAD UR10, UR11, UR9, UR10 ;  /* 0x000000090b0a72a4 */ /* 0x000fe2000f8e020a */
[----:B------:R-:W-:Y:S01]  /*0750*/  UMOV UR4, URZ ;  /* 0x000000ff00047c82 */ /* 0x000fe20008000000 */
[----:B-1----:R-:W-:-:S10]  /*0760*/  UMOV UR5, URZ ;  /* 0x000000ff00057c82 */ /* 0x002fd40008000000 */
.L_x_837:
        /* <DEDUP_REMOVED lines=8> */
[----:B--2---:R-:W-:-:S04]  /*07f0*/  LEA R18, P0, R19, UR18, 0x2 ;  /* 0x0000001213127c11 */ /* 0x004fc8000f8010ff */
[----:B------:R-:W-:-:S05]  /*0800*/  LEA.HI.X R19, R19, UR19, R30, 0x2, P0 ;  /* 0x0000001313137c11 */ /* 0x000fca00080f141e */
[----:B------:R-:W2:Y:S04]  /*0810*/  LDG.E R18, desc[UR14][R18.64] ;  /* 0x0000000e12127981 */ /* 0x000ea8000c1e1900 */
[----:B--2---:R1:W-:Y:S01]  /*0820*/  STS [R15], R18 ;  /* 0x000000120f007388 */ /* 0x0043e20000000800 */
[----:B------:R-:W-:Y:S05]  /*0830*/  BRA `(.L_x_832) ;  /* 0x0000000000047947 */ /* 0x000fea0003800000 */
.L_x_833:
[----:B------:R4:W-:Y:S02]  /*0840*/  STS [R15], RZ ;  /* 0x000000ff0f007388 */ /* 0x0009e40000000800 */
.L_x_832:
[----:B0-23--:R-:W-:Y:S05]  /*0850*/  BSYNC.RECONVERGENT B0 ;  /* 0x0000000000007941 */ /* 0x00dfea0003800200 */
.L_x_831:
[----:B------:R-:W-:Y:S01]  /*0860*/  ISETP.GE.AND P0, PT, R9, UR16, PT ;  /* 0x0000001009007c0c */ /* 0x000fe2000bf06270 */
[----:B------:R-:W-:-:S12]  /*0870*/  BSSY.RECONVERGENT B0, `(.L_x_834) ;  /* 0x000003e000007945 */ /* 0x000fd80003800200 */
[----:B------:R-:W-:Y:S05]  /*0880*/  @P0 BRA `(.L_x_835) ;  /* 0x0000000000f00947 */ /* 0x000fea0003800000 */
[----:B------:R-:W0:Y:S02]  /*0890*/  LDC R30, c[0x0][0x3a8] ;  /* 0x0000ea00ff1e7b82 */ /* 0x000e240000000800 */
[----:B0-----:R-:W-:-:S04]  /*08a0*/  IABS R29, R30 ;  /* 0x0000001e001d7213 */ /* 0x001fc80000000000 */
[----:B------:R-:W0:Y:S08]  /*08b0*/  I2F.RP R31, R29 ;  /* 0x0000001d001f7306 */ /* 0x000e300000209400 */
[----:B0-----:R-:W1:Y:S02]  /*08c0*/  MUFU.RCP R31, R31 ;  /* 0x0000001f001f7308 */ /* 0x001e640000001000 */
[----:B-1----:R-:W-:-:S06]  /*08d0*/  IADD3 R18, PT, PT, R31, 0xffffffe, RZ ;  /* 0x0ffffffe1f127810 */ /* 0x002fcc0007ffe0ff */
[----:B------:R0:W1:Y:S02]  /*08e0*/  F2I.FTZ.U32.TRUNC.NTZ R19, R18 ;  /* 0x0000001200137305 */ /* 0x000064000021f000 */
[----:B0-----:R-:W-:Y:S02]  /*08f0*/  MOV R18, RZ ;  /* 0x000000ff00127202 */ /* 0x001fe40000000f00 */
        /* <DEDUP_REMOVED lines=38> */
[----:B------:R-:W5:Y:S04]  /*0b60*/  LDG.E R31, desc[UR14][R18.64+0x100] ;  /* 0x0001000e121f7981 */ /* 0x000f68000c1e1900 */
[----:B------:R-:W4:Y:S01]  /*0b70*/  LDG.E R32, desc[UR14][R18.64+0x180] ;  /* 0x0001800e12207981 */ /* 0x000f22000c1e1900 */
[----:B------:R-:W0:Y:S02]  /*0b80*/  S2R R33, SR_TID.Y ;  /* 0x0000000000217919 */ /* 0x000e240000002200 */
[----:B0-----:R-:W-:-:S05]  /*0b90*/  LEA R33, R33, R12, 0x9 ;  /* 0x0000000c21217211 */ /* 0x001fca00078e48ff */
[----:B--2---:R2:W-:Y:S04]  /*0ba0*/  STS [R33], R29 ;  /* 0x0000001d21007388 */ /* 0x0045e80000000800 */
[----:B---3--:R2:W-:Y:S04]  /*0bb0*/  STS [R33+0x80], R30 ;  /* 0x0000801e21007388 */ /* 0x0085e80000000800 */
[----:B-----5:R2:W-:Y:S04]  /*0bc0*/  STS [R33+0x100], R31 ;  /* 0x0001001f21007388 */ /* 0x0205e80000000800 */
[----:B----4-:R2:W-:Y:S01]  /*0bd0*/  STS [R33+0x180], R32 ;  /* 0x0001802021007388 */ /* 0x0105e20000000800 */
[----:B------:R-:W-:Y:S05]  /*0be0*/  BRA `(.L_x_835) ;  /* 0x0000000000187947 */ /* 0x000fea0003800000 */
.L_x_836:
[----:B------:R-:W0:Y:S02]  /*0bf0*/  S2R R19, SR_TID.Y ;  /* 0x0000000000137919 */ /* 0x000e240000002200 */
[----:B0-----:R-:W-:-:S05]  /*0c00*/  LEA R19, R19, R12, 0x9 ;  /* 0x0000000c13137211 */ /* 0x001fca00078e48ff */
[----:B------:R0:W-:Y:S04]  /*0c10*/  STS [R19], RZ ;  /* 0x000000ff13007388 */ /* 0x0001e80000000800 */
[----:B------:R0:W-:Y:S04]  /*0c20*/  STS [R19+0x80], RZ ;  /* 0x000080ff13007388 */ /* 0x0001e80000000800 */
[----:B------:R0:W-:Y:S04]  /*0c30*/  STS [R19+0x100], RZ ;  /* 0x000100ff13007388 */ /* 0x0001e80000000800 */
[----:B------:R0:W-:Y:S02]  /*0c40*/  STS [R19+0x180], RZ ;  /* 0x000180ff13007388 */ /* 0x0001e40000000800 */
.L_x_835:
[----:B------:R-:W-:Y:S05]  /*0c50*/  BSYNC.RECONVERGENT B0 ;  /* 0x0000000000007941 */ /* 0x000fea0003800200 */
.L_x_834:
[----:B------:R-:W-:Y:S01]  /*0c60*/  BAR.SYNC.DEFER_BLOCKING 0x0 ;  /* 0x0000000000007b1d */ /* 0x000fe20000010000 */
[----:B------:R-:W-:Y:S01]  /*0c70*/  UIADD3 UR5, UPT, UPT, UR5, 0x4, URZ ;  /* 0x0000000405057890 */ /* 0x000fe2000fffe0ff */
[----:B------:R-:W-:Y:S01]  /*0c80*/  IADD3 R9, PT, PT, R9, 0x4, RZ ;  /* 0x0000000409097810 */ /* 0x000fe20007ffe0ff */
[----:B------:R-:W-:Y:S01]  /*0c90*/  ULEA UR4, UR21, UR4, 0x2 ;  /* 0x0000000415047291 */ /* 0x000fe2000f8e10ff */
[----:B------:R-:W-:Y:S01]  /*0ca0*/  IADD3 R17, PT, PT, R17, 0x4, RZ ;  /* 0x0000000411117810 */ /* 0x000fe20007ffe0ff */
[----:B------:R-:W-:Y:S01]  /*0cb0*/  UISETP.GE.U32.AND UP0, UPT, UR5, UR16, UPT ;  /* 0x000000100500728c */ /* 0x000fe2000bf06070 */
[----:B------:R-:W-:Y:S04]  /*0cc0*/  LDS R35, [R20] ;  /* 0x0000000014237984 */ /* 0x000fe80000000800 */
[----:B------:R-:W3:Y:S04]  /*0cd0*/  LDS R34, [R13+UR8+0x100] ;  /* 0x000100080d227984 */ /* 0x000ee80008000800 */
[----:B------:R-:W5:Y:S04]  /*0ce0*/  LDS R36, [R13+UR8] ;  /* 0x000000080d247984 */ /* 0x000f680008000800 */
[----:B0-----:R-:W0:Y:S04]  /*0cf0*/  LDS R19, [R13+UR8+0x80] ;  /* 0x000080080d137984 */ /* 0x001e280008000800 */
[----:B--2---:R-:W2:Y:S04]  /*0d00*/  LDS R32, [R13+UR8+0x180] ;  /* 0x000180080d207984 */ /* 0x004ea80008000800 */
[----:B------:R-:W4:Y:S04]  /*0d10*/  LDS R33, [R20+0x10] ;  /* 0x0000100014217984 */ /* 0x000f280000000800 */
[----:B------:R-:W4:Y:S04]  /*0d20*/  LDS R29, [R20+0x20] ;  /* 0x00002000141d7984 */ /* 0x000f280000000800 */
[----:B-1----:R-:W1:Y:S01]  /*0d30*/  LDS R18, [R20+0x30] ;  /* 0x0000300014127984 */ /* 0x002e620000000800 */
[C---:B---3--:R-:W-:Y:S01]  /*0d40*/  FFMA R31, R35.reuse, R34, R6 ;  /* 0x00000022231f7223 */ /* 0x048fe20000000006 */
[C---:B-----5:R-:W-:Y:S01]  /*0d50*/  FFMA R8, R35.reuse, R36, R8 ;  /* 0x0000002423087223 */ /* 0x060fe20000000008 */
[C---:B0-----:R-:W-:Y:S01]  /*0d60*/  FFMA R7, R35.reuse, R19, R7 ;  /* 0x0000001323077223 */ /* 0x041fe20000000007 */
[----:B--2---:R-:W-:Y:S01]  /*0d70*/  FFMA R30, R35, R32, R5 ;  /* 0x00000020231e7223 */ /* 0x004fe20000000005 */
[-C--:B----4-:R-:W-:Y:S01]  /*0d80*/  FFMA R37, R36, R33.reuse, R4 ;  /* 0x0000002124257223 */ /* 0x090fe20000000004 */
[CC--:B------:R-:W-:Y:S01]  /*0d90*/  FFMA R3, R19.reuse, R33.reuse, R3 ;  /* 0x0000002113037223 */ /* 0x0c0fe20000000003 */
[-C--:B------:R-:W-:Y:S01]  /*0da0*/  FFMA R6, R34, R33.reuse, R2 ;  /* 0x0000002122067223 */ /* 0x080fe20000000002 */
[----:B------:R-:W-:Y:S01]  /*0db0*/  FFMA R0, R32, R33, R0 ;  /* 0x0000002120007223 */ /* 0x000fe20000000000 */
[-C--:B------:R-:W-:Y:S01]  /*0dc0*/  FFMA R33, R36, R29.reuse, R21 ;  /* 0x0000001d24217223 */ /* 0x080fe20000000015 */
[CC--:B------:R-:W-:Y:S01]  /*0dd0*/  FFMA R35, R19.reuse, R29.reuse, R22 ;  /* 0x0000001d13237223 */ /* 0x0c0fe20000000016 */
[-C--:B------:R-:W-:Y:S01]  /*0de0*/  FFMA R23, R34, R29.reuse, R23 ;  /* 0x0000001d22177223 */ /* 0x080fe20000000017 */
[----:B------:R-:W-:Y:S01]  /*0df0*/  FFMA R24, R32, R29, R24 ;  /* 0x0000001d20187223 */ /* 0x000fe20000000018 */
[-C--:B-1----:R-:W-:Y:S01]  /*0e00*/  FFMA R29, R36, R18.reuse, R27 ;  /* 0x00000012241d7223 */ /* 0x082fe2000000001b */
[-C--:B------:R-:W-:Y:S01]  /*0e10*/  FFMA R19, R19, R18.reuse, R28 ;  /* 0x0000001213137223 */ /* 0x080fe2000000001c */
[-C--:B------:R-:W-:Y:S01]  /*0e20*/  FFMA R25, R34, R18.reuse, R25 ;  /* 0x0000001222197223 */ /* 0x080fe20000000019 */
[----:B------:R-:W-:Y:S01]  /*0e30*/  FFMA R26, R32, R18, R26 ;  /* 0x00000012201a7223 */ /* 0x000fe2000000001a */
[----:B------:R-:W-:Y:S04]  /*0e40*/  LDS R21, [R20+0x40] ;  /* 0x0000400014157984 */ /* 0x000fe80000000800 */
[----:B------:R-:W0:Y:S04]  /*0e50*/  LDS R28, [R13+UR8+0x200] ;  /* 0x000200080d1c7984 */ /* 0x000e280008000800 */
[----:B------:R-:W1:Y:S04]  /*0e60*/  LDS R22, [R13+UR8+0x280] ;  /* 0x000280080d167984 */ /* 0x000e680008000800 */
[----:B------:R-:W2:Y:S04]  /*0e70*/  LDS R18, [R13+UR8+0x300] ;  /* 0x000300080d127984 */ /* 0x000ea80008000800 */
[----:B------:R-:W3:Y:S04]  /*0e80*/  LDS R27, [R13+UR8+0x380] ;  /* 0x000380080d1b7984 */ /* 0x000ee80008000800 */
[----:B------:R-:W4:Y:S04]  /*0e90*/  LDS R34, [R20+0x50] ;  /* 0x0000500014227984 */ /* 0x000f280000000800 */
[----:B------:R-:W5:Y:S04]  /*0ea0*/  LDS R32, [R20+0x60] ;  /* 0x0000600014207984 */ /* 0x000f680000000800 */
[----:B------:R-:W5:Y:S01]  /*0eb0*/  LDS R4, [R20+0x70] ;  /* 0x0000700014047984 */ /* 0x000f620000000800 */
[C---:B0-----:R-:W-:Y:S01]  /*0ec0*/  FFMA R8, R21.reuse, R28, R8 ;  /* 0x0000001c15087223 */ /* 0x041fe20000000008 */
[C---:B-1----:R-:W-:Y:S01]  /*0ed0*/  FFMA R7, R21.reuse, R22, R7 ;  /* 0x0000001615077223 */ /* 0x042fe20000000007 */
[----:B--2---:R-:W-:-:S02]  /*0ee0*/  FFMA R5, R21, R18, R31 ;  /* 0x0000001215057223 */ /* 0x004fc4000000001f */
[----:B------:R-:W-:Y:S01]  /*0ef0*/  LDS R31, [R20+0xa0] ;  /* 0x0000a000141f7984 */ /* 0x000fe20000000800 */
[----:B---3--:R-:W-:-:S03]  /*0f00*/  FFMA R2, R21, R27, R30 ;  /* 0x0000001b15027223 */ /* 0x008fc6000000001e */
[----:B------:R-:W0:Y:S01]  /*0f10*/  LDS R30, [R13+UR8+0x480] ;  /* 0x000480080d1e7984 */ /* 0x000e220008000800 */
        /* <DEDUP_REMOVED lines=11> */
[----:B------:R-:W-:Y:S01]  /*0fd0*/  FFMA R26, R27, R4, R26 ;  /* 0x000000041b1a7223 */ /* 0x000fe2000000001a */
[----:B------:R-:W-:Y:S04]  /*0fe0*/  LDS R18, [R13+UR8+0x400] ;  /* 0x000400080d127984 */ /* 0x000fe80008000800 */
[----:B------:R-:W1:Y:S04]  /*0ff0*/  LDS R4, [R20+0x80] ;  /* 0x0000800014047984 */ /* 0x000e680000000800 */
[----:B------:R-:W2:Y:S04]  /*1000*/  LDS R28, [R13+UR8+0x500] ;  /* 0x000500080d1c7984 */ /* 0x000ea80008000800 */
[----:B------:R-:W3:Y:S04]  /*1010*/  LDS R27, [R13+UR8+0x580] ;  /* 0x000580080d1b7984 */ /* 0x000ee80008000800 */
[----:B------:R-:W4:Y:S04]  /*1020*/  LDS R22, [R20+0x90] ;  /* 0x0000900014167984 */ /* 0x000f280000000800 */
[----:B------:R-:W5:Y:S04]  /*1030*/  LDS R6, [R20+0xb0] ;  /* 0x0000b00014067984 */ /* 0x000f680000000800 */
[----:B------:R-:W-:Y:S01]  /*1040*/  LDS R32, [R20+0xd0] ;  /* 0x0000d00014207984 */ /* 0x000fe20000000800 */
[-C--:B0-----:R-:W-:Y:S01]  /*1050*/  FFMA R35, R30, R31.reuse, R35 ;  /* 0x0000001f1e237223 */ /* 0x081fe20000000023 */
[C---:B-1----:R-:W-:Y:S01]  /*1060*/  FFMA R8, R4.reuse, R18, R8 ;  /* 0x0000001204087223 */ /* 0x042fe20000000008 */
[C---:B------:R-:W-:Y:S01]  /*1070*/  FFMA R7, R4.reuse, R30, R7 ;  /* 0x0000001e04077223 */ /* 0x040fe20000000007 */
[----:B--2---:R-:W-:Y:S01]  /*1080*/  FFMA R5, R4, R28, R5 ;  /* 0x0000001c04057223 */ /* 0x004fe20000000005 */
[----:B------:R-:W-:Y:S01]  /*1090*/  FFMA R23, R28, R31, R23 ;  /* 0x0000001f1c177223 */ /* 0x000fe20000000017 */
[----:B---3--:R-:W-:Y:S01]  /*10a0*/  FFMA R2, R4, R27, R2 ;  /* 0x0000001b04027223 */ /* 0x008fe20000000002 */
[CC--:B------:R-:W-:Y:S01]  /*10b0*/  FFMA R24, R27.reuse, R31.reuse, R24 ;  /* 0x0000001f1b187223 */ /* 0x0c0fe20000000018 */
[-C--:B----4-:R-:W-:Y:S01]  /*10c0*/  FFMA R4, R18, R22.reuse, R37 ;  /* 0x0000001612047223 */ /* 0x090fe20000000025 */
[-C--:B------:R-:W-:Y:S01]  /*10d0*/  FFMA R3, R30, R22.reuse, R3 ;  /* 0x000000161e037223 */ /* 0x080fe20000000003 */
[-C--:B------:R-:W-:Y:S01]  /*10e0*/  FFMA R21, R28, R22.reuse, R21 ;  /* 0x000000161c157223 */ /* 0x080fe20000000015 */
[C---:B------:R-:W-:Y:S01]  /*10f0*/  FFMA R0, R27.reuse, R22, R0 ;  /* 0x000000161b007223 */ /* 0x040fe20000000000 */
[----:B------:R-:W-:Y:S01]  /*1100*/  FFMA R22, R18, R31, R33 ;  /* 0x0000001f12167223 */ /* 0x000fe20000000021 */
[-C--:B-----5:R-:W-:Y:S01]  /*1110*/  FFMA R19, R30, R6.reuse, R19 ;  /* 0x000000061e137223 */ /* 0x0a0fe20000000013 */
[-C--:B------:R-:W-:Y:S01]  /*1120*/  FFMA R18, R18, R6.reuse, R29 ;  /* 0x0000000612127223 */ /* 0x080fe2000000001d */
[----:B------:R-:W-:Y:S01]  /*1130*/  LDS R37, [R20+0xc0] ;  /* 0x0000c00014257984 */ /* 0x000fe20000000800 */
[-C--:B------:R-:W-:Y:S01]  /*1140*/  FFMA R26, R27, R6.reuse, R26 ;  /* 0x000000061b1a7223 */ /* 0x080fe2000000001a */
[----:B------:R-:W-:-:S02]  /*1150*/  FFMA R25, R28, R6, R25 ;  /* 0x000000061c197223 */ /* 0x000fc40000000019 */
[----:B------:R-:W0:Y:S04]  /*1160*/  LDS R30, [R13+UR8+0x700] ;  /* 0x000700080d1e7984 */ /* 0x000e280008000800 */
[----:B------:R-:W1:Y:S04]  /*1170*/  LDS R29, [R13+UR8+0x780] ;  /* 0x000780080d1d7984 */ /* 0x000e680008000800 */
[----:B------:R-:W2:Y:S04]  /*1180*/  LDS R27, [R13+UR8+0x600] ;  /* 0x000600080d1b7984 */ /* 0x000ea80008000800 */
[----:B------:R-:W3:Y:S04]  /*1190*/  LDS R33, [R20+0xe0] ;  /* 0x0000e00014217984 */ /* 0x000ee80000000800 */
[----:B------:R-:W4:Y:S04]  /*11a0*/  LDS R28, [R13+UR8+0x680] ;  /* 0x000680080d1c7984 */ /* 0x000f280008000800 */
[----:B------:R-:W5:Y:S01]  /*11b0*/  LDS R31, [R20+0xf0] ;  /* 0x0000f000141f7984 */ /* 0x000f620000000800 */
[C---:B0-----:R-:W-:Y:S01]  /*11c0*/  FFMA R6, R37.reuse, R30, R5 ;  /* 0x0000001e25067223 */ /* 0x041fe20000000005 */
[----:B-1----:R-:W-:Y:S01]  /*11d0*/  FFMA R5, R37, R29, R2 ;  /* 0x0000001d25057223 */ /* 0x002fe20000000002 */
[CC--:B------:R-:W-:Y:S01]  /*11e0*/  FFMA R2, R30.reuse, R32.reuse, R21 ;  /* 0x000000201e027223 */ /* 0x0c0fe20000000015 */
[-C--:B------:R-:W-:Y:S01]  /*11f0*/  FFMA R0, R29, R32.reuse, R0 ;  /* 0x000000201d007223 */ /* 0x080fe20000000000 */
[----:B--2---:R-:W-:Y:S01]  /*1200*/  FFMA R8, R37, R27, R8 ;  /* 0x0000001b25087223 */ /* 0x004fe20000000008 */
[C---:B------:R-:W-:Y:S01]  /*1210*/  FFMA R4, R27.reuse, R32, R4 ;  /* 0x000000201b047223 */ /* 0x040fe20000000004 */
[-C--:B---3--:R-:W-:Y:S01]  /*1220*/  FFMA R21, R27, R33.reuse, R22 ;  /* 0x000000211b157223 */ /* 0x088fe20000000016 */
[-C--:B------:R-:W-:Y:S01]  /*1230*/  FFMA R23, R30, R33.reuse, R23 ;  /* 0x000000211e177223 */ /* 0x080fe20000000017 */
[-C--:B------:R-:W-:Y:S01]  /*1240*/  FFMA R24, R29, R33.reuse, R24 ;  /* 0x000000211d187223 */ /* 0x080fe20000000018 */
[----:B----4-:R-:W-:Y:S01]  /*1250*/  FFMA R7, R37, R28, R7 ;  /* 0x0000001c25077223 */ /* 0x010fe20000000007 */
[C---:B------:R-:W-:Y:S01]  /*1260*/  FFMA R3, R28.reuse, R32, R3 ;  /* 0x000000201c037223 */ /* 0x040fe20000000003 */
[C---:B------:R-:W-:Y:S01]  /*1270*/  FFMA R22, R28.reuse, R33, R35 ;  /* 0x000000211c167223 */ /* 0x040fe20000000023 */
[-C--:B-----5:R-:W-:Y:S01]  /*1280*/  FFMA R27, R27, R31.reuse, R18 ;  /* 0x0000001f1b1b7223 */ /* 0x0a0fe20000000012 */
[-C--:B------:R-:W-:Y:S01]  /*1290*/  FFMA R28, R28, R31.reuse, R19 ;  /* 0x0000001f1c1c7223 */ /* 0x080fe20000000013 */
[-C--:B------:R-:W-:Y:S01]  /*12a0*/  FFMA R25, R30, R31.reuse, R25 ;  /* 0x0000001f1e197223 */ /* 0x080fe20000000019 */
[----:B------:R-:W-:Y:S01]  /*12b0*/  FFMA R26, R29, R31, R26 ;  /* 0x0000001f1d1a7223 */ /* 0x000fe2000000001a */
[----:B------:R-:W-:Y:S06]  /*12c0*/  BAR.SYNC.DEFER_BLOCKING 0x0 ;  /* 0x0000000000007b1d */ /* 0x000fec0000010000 */
[----:B------:R-:W-:Y:S05]  /*12d0*/  BRA.U !UP0, `(.L_x_837) ;  /* 0xfffffff508247547 */ /* 0x000fea000b83ffff */
.L_x_830:
        /* <DEDUP_REMOVED lines=56> */
[----:B--2---:R-:W2:Y:S01]  /*1660*/  LDG.E R3, desc[UR14][R8.64+0x100] ;  /* 0x0001000e08037981 */ /* 0x004ea2000c1e1900 */
        /* <DEDUP_REMOVED lines=28> */
.L_x_838:
        /* <DEDUP_REMOVED lines=13> */
.L_x_1097:


//--------------------- .text._Z20filterActs_YxX_colorILi4ELi32ELi4ELi8ELi1ELb1ELb0EEvPfS0_S0_iiiiiiiiiiffi --------------------------
	.section	.text._Z20filterActs_YxX_colorILi4ELi32ELi4ELi8ELi1ELb1ELb0EEvPfS0_S0_iiiiiiiiiiffi,"ax",@progbits
	.align	128
        .global         _Z20filterActs_YxX_colorILi4ELi32ELi4ELi8ELi1ELb1ELb0EEvPfS0_S0_iiiiiiiiiiffi
        .type           _Z20filterActs_YxX_colorILi4ELi32ELi4ELi8ELi1ELb1ELb0EEvPfS0_S0_iiiiiiiiiiffi,@function
        .size           _Z20filterActs_YxX_colorILi4ELi32ELi4ELi8ELi1ELb1ELb0EEvPfS0_S0_iiiiiiiiiiffi,(.L_x_1098 - _Z20filterActs_YxX_colorILi4ELi32ELi4ELi8ELi1ELb1ELb0EEvPfS0_S0_iiiiiiiiiiffi)
        .other          _Z20filterActs_YxX_colorILi4ELi32ELi4ELi8ELi1ELb1ELb0EEvPfS0_S0_iiiiiiiiiiffi,@"STO_CUDA_ENTRY STV_DEFAULT"
_Z20filterActs_YxX_colorILi4ELi32ELi4ELi8ELi1ELb1ELb0EEvPfS0_S0_iiiiiiiiiiffi:
.text._Z20filterActs_YxX_colorILi4ELi32ELi4ELi8ELi1ELb1ELb0EEvPfS0_S0_iiiiiiiiiiffi:
[----:B------:R-:W-:Y:S01]  /*0000*/  LDC R1, c[0x0][0x37c] ;  /* 0x0000df00ff017b82 */ /* 0x000fe20000000800 */
[----:B------:R-:W0:Y:S07]  /*0010*/  LDCU UR13, c[0x0][0x39c] ;  /* 0x00007380ff0d77ac */ /* 0x000e2e0008000800 */
[----:B------:R-:W1:Y:S01]  /*0020*/  S2UR UR8, SR_CTAID.Y ;  /* 0x00000000000879c3 */ /* 0x000e620000002600 */
[----:B------:R-:W2:Y:S01]  /*0030*/  S2R R29, SR_TID.X ;  /* 0x00000000001d7919 */ /* 0x000ea20000002100 */
[----:B------:R-:W-:Y:S01]  /*0040*/  CS2R R42, SRZ ;  /* 0x00000000002a7805 */ /* 0x000fe2000001ff00 */
[----:B------:R-:W3:Y:S01]  /*0050*/  LDCU UR9, c[0x0][0x3b8] ;  /* 0x00007700ff0977ac */ /* 0x000ee20008000800 */
[----:B------:R-:W-:Y:S01]  /*0060*/  MOV R44, RZ ;  /* 0x000000ff002c7202 */ /* 0x000fe20000000f00 */
[----:B------:R-:W2:Y:S01]  /*0070*/  S2R R24, SR_CTAID.X ;  /* 0x0000000000187919 */ /* 0x000ea20000002500 */
[----:B------:R-:W-:-:S02]  /*0080*/  CS2R R40, SRZ ;  /* 0x0000000000287805 */ /* 0x000fc4000001ff00 */
[----:B------:R-:W-:Y:S02]  /*0090*/  CS2R R38, SRZ ;  /* 0x0000000000267805 */ /* 0x000fe4000001ff00 */
[----:B------:R-:W-:Y:S01]  /*00a0*/  CS2R R36, SRZ ;  /* 0x0000000000247805 */ /* 0x000fe2000001ff00 */
[----:B------:R-:W4:Y:S01]  /*00b0*/  S2R R26, SR_TID.Y ;  /* 0x00000000001a7919 */ /* 0x000f220000002200 */
[----:B------:R-:W-:Y:S02]  /*00c0*/  CS2R R6, SRZ ;  /* 0x0000000000067805 */ /* 0x000fe4000001ff00 */
[----:B------:R-:W-:Y:S02]  /*00d0*/  CS2R R8, SRZ ;  /* 0x0000000000087805 */ /* 0x000fe4000001ff00 */
[----:B------:R-:W-:Y:S02]  /*00e0*/  CS2R R10, SRZ ;  /* 0x00000000000a7805 */ /* 0x000fe4000001ff00 */
[----:B------:R-:W-:-:S02]  /*00f0*/  CS2R R12, SRZ ;  /* 0x00000000000c7805 */ /* 0x000fc4000001ff00 */
[----:B------:R-:W-:Y:S02]  /*0100*/  CS2R R14, SRZ ;  /* 0x00000000000e7805 */ /* 0x000fe4000001ff00 */
[----:B------:R-:W-:Y:S02]  /*0110*/  CS2R R16, SRZ ;  /* 0x0000000000107805 */ /* 0x000fe4000001ff00 */
[----:B------:R-:W-:Y:S01]  /*0120*/  CS2R R18, SRZ ;  /* 0x0000000000127805 */ /* 0x000fe2000001ff00 */
[----:B0-----:R-:W-:Y:S01]  /*0130*/  USHF.R.S32.HI UR4, URZ, 0x1f, UR13 ;  /* 0x0000001fff047899 */ /* 0x001fe2000801140d */
[----:B------:R-:W-:Y:S02]  /*0140*/  CS2R R20, SRZ ;  /* 0x0000000000147805 */ /* 0x000fe4000001ff00 */
[----:B------:R-:W-:Y:S01]  /*0150*/  CS2R R22, SRZ ;  /* 0x0000000000167805 */ /* 0x000fe2000001ff00 */
[----:B------:R-:W0:Y:S01]  /*0160*/  LDCU.64 UR14, c[0x0][0x358] ;  /* 0x00006b00ff0e77ac */ /* 0x000e220008000a00 */
[----:B---3--:R-:W-:Y:S01]  /*0170*/  MOV R3, UR9 ;  /* 0x0000000900037c02 */ /* 0x008fe20008000f00 */
[----:B------:R-:W-:-:S03]  /*0180*/  ULEA.HI UR4, UR4, UR13, URZ, 0x5 ;  /* 0x0000000d04047291 */ /* 0x000fc6000f8f28ff */
[----:B------:R-:W-:Y:S01]  /*0190*/  IABS R5, R3 ;  /* 0x0000000300057213 */ /* 0x000fe20000000000 */
[----:B------:R-:W-:-:S03]  /*01a0*/  USHF.R.S32.HI UR6, URZ, 0x5, UR4 ;  /* 0x00000005ff067899 */ /* 0x000fc60008011404 */
[----:B------:R-:W3:Y:S01]  /*01b0*/  I2F.RP R4, R5 ;  /* 0x0000000500047306 */ /* 0x000ee20000209400 */
[----:B------:R-:W-:Y:S01]  /*01c0*/  UMOV UR4, URZ ;  /* 0x000000ff00047c82 */ /* 0x000fe20008000000 */
[----:B------:R-:W-:Y:S02]  /*01d0*/  UIADD3 UR7, UPT, UPT, URZ, -UR6, URZ ;  /* 0x80000006ff077290 */ /* 0x000fe4000fffe0ff */
[----:B------:R-:W-:-:S04]  /*01e0*/  UISETP.NE.U32.AND UP2, UPT, UR6, URZ, UPT ;  /* 0x000000ff0600728c */ /* 0x000fc8000bf45070 */
[----:B------:R-:W5:Y:S01]  /*01f0*/  I2F.U32.RP R0, UR6 ;  /* 0x0000000600007d06 */ /* 0x000f620008209000 */
[----:B--2---:R-:W-:-:S07]  /*0200*/  LEA R25, R24, R29, 0x7 ;  /* 0x0000001d18197211 */ /* 0x004fce00078e38ff */
[----:B---3--:R-:W-:Y:S08]  /*0210*/  MUFU.RCP R4, R4 ;  /* 0x0000000400047308 */ /* 0x008ff00000001000 */
[----:B-----5:R-:W2:Y:S02]  /*0220*/  MUFU.RCP R0, R0 ;  /* 0x0000000000007308 */ /* 0x020ea40000001000 */
[----:B--2---:R-:W-:-:S06]  /*0230*/  IADD3 R2, PT, PT, R0, 0xffffffe, RZ ;  /* 0x0ffffffe00027810 */ /* 0x004fcc0007ffe0ff */
[----:B------:R-:W2:Y:S02]  /*0240*/  F2I.FTZ.U32.TRUNC.NTZ R2, R2 ;  /* 0x0000000200027305 */ /* 0x000ea4000021f000 */
[----:B--2---:R-:W-:Y:S02]  /*0250*/  R2UR UR5, R2 ;  /* 0x00000000020572ca */ /* 0x004fe400000e0000 */
[----:B------:R-:W-:-:S04]  /*0260*/  IADD3 R2, PT, PT, R4, 0xffffffe, RZ ;  /* 0x0ffffffe04027810 */ /* 0x000fc80007ffe0ff */
[----:B------:R2:W3:Y:S07]  /*0270*/  F2I.FTZ.U32.TRUNC.NTZ R3, R2 ;  /* 0x0000000200037305 */ /* 0x0004ee000021f000 */
[----:B------:R-:W-:Y:S01]  /*0280*/  UIMAD UR7, UR7, UR5, URZ ;  /* 0x00000005070772a4 */ /* 0x000fe2000f8e02ff */
[----:B--2---:R-:W-:-:S03]  /*0290*/  HFMA2 R2, -RZ, RZ, 0, 0 ;  /* 0x00000000ff027431 */ /* 0x004fc600000001ff */
        /* <DEDUP_REMOVED lines=24> */
[----:B------:R-:W1:Y:S04]  /*0420*/  LDCU UR10, c[0x0][0x3a8] ;  /* 0x00007500ff0a77ac */ /* 0x000e680008000800 */
[----:B------:R-:W-:-:S13]  /*0430*/  ISETP.GT.U32.AND P0, PT, R5, R0, PT ;  /* 0x000000000500720c */ /* 0x000fda0003f04070 */
[----:B------:R-:W-:Y:S01]  /*0440*/  VOTEU.ANY UP1, P0 ;  /* 0x0000000000ff7886 */ /* 0x000fe20000020100 */
[----:B------:R-:W-:Y:S01]  /*0450*/  PLOP3.LUT P0, PT, PT, PT, UP1, 0x80, 0x8 ;  /* 0x000000000008781c */ /* 0x000fe20003f0f018 */
[----:B-1----:R-:W-:-:S03]  /*0460*/  UIMAD UR16, UR10, UR10, URZ ;  /* 0x0000000a0a1072a4 */ /* 0x002fc6000f8e02ff */
[----:B------:R-:W-:Y:S02]  /*0470*/  @!UP1 UIADD3 UR5, UPT, UPT, UR5, 0x1, URZ ;  /* 0x0000000105059890 */ /* 0x000fe4000fffe0ff */
[----:B------:R-:W-:Y:S02]  /*0480*/  UISETP.GE.AND UP1, UPT, UR4, URZ, UPT ;  /* 0x000000ff0400728c */ /* 0x000fe4000bf26270 */
[----:B------:R-:W-:-:S04]  /*0490*/  UIADD3 UR4, UPT, UPT, -UR7, URZ, URZ ;  /* 0x000000ff07047290 */ /* 0x000fc8000fffe1ff */
[----:B------:R-:W-:Y:S01]  /*04a0*/  UIMAD UR6, UR6, UR4, UR8 ;  /* 0x00000004060672a4 */ /* 0x000fe2000f8e0208 */
[----:B------:R-:W-:-:S04]  /*04b0*/  @!P0 IADD3 R0, PT, PT, R0, -R5, RZ ;  /* 0x8000000500008210 */ /* 0x000fc80007ffe0ff */
[----:B------:R-:W-:Y:S01]  /*04c0*/  ISETP.GE.U32.AND P0, PT, R0, R5, PT ;  /* 0x000000050000720c */ /* 0x000fe20003f06070 */
[----:B------:R-:W-:Y:S01]  /*04d0*/  HFMA2 R0, -RZ, RZ, 0, 0 ;  /* 0x00000000ff007431 */ /* 0x000fe200000001ff */
        /* <DEDUP_REMOVED lines=10> */
[----:B0---4-:R-:W-:Y:S09]  /*0580*/  BRA.U !UP0, `(.L_x_839) ;  /* 0x0000001108b47547 */ /* 0x011ff2000b800000 */
[----:B------:R-:W0:Y:S01]  /*0590*/  S2UR UR8, SR_CgaCtaId ;  /* 0x00000000000879c3 */ /* 0x000e220000008800 */
[----:B------:R-:W1:Y:S01]  /*05a0*/  LDCU UR17, c[0x0][0x3c8] ;  /* 0x00007900ff1177ac */ /* 0x000e620008000800 */
[C---:B------:R-:W-:Y:S02]  /*05b0*/  LEA.HI R28, R29.reuse, R26, RZ, 0x1b ;  /* 0x0000001a1d1c7211 */ /* 0x040fe400078fd8ff */
[C---:B------:R-:W-:Y:S01]  /*05c0*/  LOP3.LUT R27, R29.reuse, 0x1f, RZ, 0xc0, !PT ;  /* 0x0000001f1d1b7812 */ /* 0x040fe200078ec0ff */
[----:B------:R-:W-:Y:S01]  /*05d0*/  UIMAD UR5, UR16, UR13, URZ ;  /* 0x0000000d100572a4 */ /* 0x000fe2000f8e02ff */
[----:B------:R-:W-:Y:S01]  /*05e0*/  MOV R24, UR6 ;  /* 0x0000000600187c02 */ /* 0x000fe20008000f00 */
[----:B------:R-:W2:Y:S01]  /*05f0*/  LDCU UR9, c[0x0][0x3b0] ;  /* 0x00007600ff0977ac */ /* 0x000ea20008000800 */
[----:B------:R-:W-:Y:S01]  /*0600*/  SHF.L.U32 R29, R29, 0x2, RZ ;  /* 0x000000021d1d7819 */ /* 0x000fe200000006ff */
[----:B------:R-:W-:Y:S01]  /*0610*/  IMAD R27, R28, UR13, R27 ;  /* 0x0000000d1c1b7c24 */ /* 0x000fe2000f8e021b */
[----:B------:R-:W-:Y:S01]  /*0620*/  MOV R42, RZ ;  /* 0x000000ff002a7202 */ /* 0x000fe20000000f00 */
[----:B------:R-:W2:Y:S01]  /*0630*/  LDCU UR10, c[0x0][0x3ac] ;  /* 0x00007580ff0a77ac */ /* 0x000ea20008000800 */
[----:B------:R-:W-:-:S02]  /*0640*/  MOV R33, R28 ;  /* 0x0000001c00217202 */ /* 0x000fc40000000f00 */
[----:B------:R-:W-:Y:S01]  /*0650*/  LEA R27, R24, R27, 0x5 ;  /* 0x0000001b181b7211 */ /* 0x000fe200078e28ff */
[----:B------:R-:W-:Y:S01]  /*0660*/  UIMAD UR5, UR7, UR5, URZ ;  /* 0x00000005070572a4 */ /* 0x000fe2000f8e02ff */
[----:B------:R-:W-:Y:S01]  /*0670*/  LOP3.LUT R24, R29, 0x7c, RZ, 0xc0, !PT ;  /* 0x0000007c1d187812 */ /* 0x000fe200078ec0ff */
[----:B------:R-:W-:Y:S01]  /*0680*/  UMOV UR4, 0x400 ;  /* 0x0000040000047882 */ /* 0x000fe20000000000 */
[----:B------:R-:W-:Y:S01]  /*0690*/  SHF.R.S32.HI R32, RZ, 0x1f, R27 ;  /* 0x0000001fff207819 */ /* 0x000fe2000001141b */
[----:B-1----:R-:W-:Y:S01]  /*06a0*/  UISETP.NE.AND UP0, UPT, UR17, URZ, UPT ;  /* 0x000000ff1100728c */ /* 0x002fe2000bf05270 */
[----:B------:R-:W1:Y:S01]  /*06b0*/  LDCU UR21, c[0x0][0x39c] ;  /* 0x00007380ff1577ac */ /* 0x000e620008000800 */
[----:B0-----:R-:W-:Y:S02]  /*06c0*/  ULEA UR13, UR8, UR4, 0x18 ;  /* 0x00000004080d7291 */ /* 0x001fe4000f8ec0ff */
[----:B------:R-:W-:Y:S02]  /*06d0*/  USEL UR5, UR5, URZ, !UP0 ;  /* 0x000000ff05057287 */ /* 0x000fe4000c000000 */
[----:B------:R-:W-:-:S02]  /*06e0*/  UIADD3 UR4, UPT, UPT, UR4, 0x200, URZ ;  /* 0x0000020004047890 */ /* 0x000fc4000fffe0ff */
[----:B------:R-:W-:Y:S01]  /*06f0*/  LEA R31, R28, UR13, 0x7 ;  /* 0x0000000d1c1f7c11 */ /* 0x000fe2000f8e38ff */
[----:B--2---:R-:W-:Y:S01]  /*0700*/  UIMAD UR12, UR12, UR9, UR10 ;  /* 0x000000090c0c72a4 */ /* 0x004fe2000f8e020a */
[----:B------:R-:W-:Y:S01]  /*0710*/  IADD3 R30, P0, PT, R27, UR5, RZ ;  /* 0x000000051b1e7c10 */ /* 0x000fe2000ff1e0ff */
[----:B------:R-:W-:Y:S01]  /*0720*/  ULEA UR8, UR8, UR4, 0x18 ;  /* 0x0000000408087291 */ /* 0x000fe2000f8ec0ff */
[----:B------:R-:W-:Y:S01]  /*0730*/  MOV R27, UR5 ;  /* 0x00000005001b7c02 */ /* 0x000fe20008000f00 */
[----:B------:R-:W0:Y:S01]  /*0740*/  LDCU UR20, c[0x0][0x3bc] ;  /* 0x00007780ff1477ac */ /* 0x000e220008000800 */
[----:B------:R-:W-:Y:S02]  /*0750*/  IADD3 R31, PT, PT, R31, R24, RZ ;  /* 0x000000181f1f7210 */ /* 0x000fe40007ffe0ff */
[----:B------:R-:W-:Y:S01]  /*0760*/  LEA.HI.X.SX32 R32, R27, R32, 0x1, P0 ;  /* 0x000000201b207211 */ /* 0x000fe200000f0eff */
[----:B------:R-:W2:Y:S01]  /*0770*/  LDCU.64 UR18, c[0x0][0x388] ;  /* 0x00007100ff1277ac */ /* 0x000ea20008000a00 */
[----:B------:R-:W-:-:S02]  /*0780*/  MOV R24, R26 ;  /* 0x0000001a00187202 */ /* 0x000fc40000000f00 */
[----:B------:R-:W-:Y:S01]  /*0790*/  LEA R35, R26, UR13, 0x2 ;  /* 0x0000000d1a237c11 */ /* 0x000fe2000f8e10ff */
[----:B------:R-:W3:Y:S01]  /*07a0*/  LDCU.64 UR22, c[0x0][0x380] ;  /* 0x00007000ff1677ac */ /* 0x000ee20008000a00 */
[----:B------:R-:W-:Y:S01]  /*07b0*/  IADD3 R34, PT, PT, R29, UR8, RZ ;  /* 0x000000081d227c10 */ /* 0x000fe2000fffe0ff */
[----:B------:R-:W-:Y:S01]  /*07c0*/  UIMAD UR10, UR11, UR9, UR10 ;  /* 0x000000090b0a72a4 */ /* 0x000fe2000f8e020a */
[----:B------:R-:W-:Y:S01]  /*07d0*/  UMOV UR4, URZ ;  /* 0x000000ff00047c82 */ /* 0x000fe20008000000 */
[----:B-1----:R-:W-:-:S10]  /*07e0*/  UMOV UR5, URZ ;  /* 0x000000ff00057c82 */ /* 0x002fd40008000000 */
.L_x_846:
        /* <DEDUP_REMOVED lines=13> */
.L_x_842:
[----:B------:R4:W-:Y:S02]  /*08c0*/  STS [R31], RZ ;  /* 0x000000ff1f007388 */ /* 0x0009e40000000800 */
.L_x_841:
[----:B0-23--:R-:W-:Y:S05]  /*08d0*/  BSYNC.RECONVERGENT B0 ;  /* 0x0000000000007941 */ /* 0x00dfea0003800200 */
.L_x_840:
[----:B------:R-:W-:Y:S01]  /*08e0*/  ISETP.GE.AND P0, PT, R24, UR16, PT ;  /* 0x0000001018007c0c */ /* 0x000fe2000bf06270 */
[----:B------:R-:W-:-:S12]  /*08f0*/  BSSY.RECONVERGENT B0, `(.L_x_843) ;  /* 0x000003e000007945 */ /* 0x000fd80003800200 */
[----:B------:R-:W-:Y:S05]  /*0900*/  @P0 BRA `(.L_x_844) ;  /* 0x0000000000f00947 */ /* 0x000fea0003800000 */
[----:B------:R-:W0:Y:S01]  /*0910*/  LDC R45, c[0x0][0x3a8] ;  /* 0x0000ea00ff2d7b82 */ /* 0x000e220000000800 */
[----:B------:R-:W-:Y:S02]  /*0920*/  IABS R48, R24 ;  /* 0x0000001800307213 */ /* 0x000fe40000000000 */
[----:B0-----:R-:W-:-:S04]  /*0930*/  IABS R46, R45 ;  /* 0x0000002d002e7213 */ /* 0x001fc80000000000 */
[----:B------:R-:W0:Y:S08]  /*0940*/  I2F.RP R47, R46 ;  /* 0x0000002e002f7306 */ /* 0x000e300000209400 */
[----:B0-----:R-:W1:Y:S02]  /*0950*/  MUFU.RCP R47, R47 ;  /* 0x0000002f002f7308 */ /* 0x001e640000001000 */
[----:B-1----:R-:W-:-:S06]  /*0960*/  IADD3 R26, PT, PT, R47, 0xffffffe, RZ ;  /* 0x0ffffffe2f1a7810 */ /* 0x002fcc0007ffe0ff */
        /* <DEDUP_REMOVED lines=48> */
.L_x_845:
[----:B------:R-:W0:Y:S02]  /*0c70*/  S2R R27, SR_TID.Y ;  /* 0x00000000001b7919 */ /* 0x000e240000002200 */
[----:B0-----:R-:W-:-:S05]  /*0c80*/  LEA R27, R27, R34, 0x9 ;  /* 0x000000221b1b7211 */ /* 0x001fca00078e48ff */
[----:B------:R0:W-:Y:S04]  /*0c90*/  STS [R27], RZ ;  /* 0x000000ff1b007388 */ /* 0x0001e80000000800 */
[----:B------:R0:W-:Y:S04]  /*0ca0*/  STS [R27+0x80], RZ ;  /* 0x000080ff1b007388 */ /* 0x0001e80000000800 */
[----:B------:R0:W-:Y:S04]  /*0cb0*/  STS [R27+0x100], RZ ;  /* 0x000100ff1b007388 */ /* 0x0001e80000000800 */
[----:B------:R0:W-:Y:S02]  /*0cc0*/  STS [R27+0x180], RZ ;  /* 0x000180ff1b007388 */ /* 0x0001e40000000800 */
.L_x_844:
[----:B------:R-:W-:Y:S05]  /*0cd0*/  BSYNC.RECONVERGENT B0 ;  /* 0x0000000000007941 */ /* 0x000fea0003800200 */
.L_x_843:
[----:B------:R-:W-:Y:S01]  /*0ce0*/  BAR.SYNC.DEFER_BLOCKING 0x0 ;  /* 0x0000000000007b1d */ /* 0x000fe20000010000 */
[----:B------:R-:W-:Y:S01]  /*0cf0*/  UIADD3 UR5, UPT, UPT, UR5, 0x4, URZ ;  /* 0x0000000405057890 */ /* 0x000fe2000fffe0ff */
[----:B------:R-:W-:Y:S01]  /*0d00*/  IADD3 R24, PT, PT, R24, 0x4, RZ ;  /* 0x0000000418187810 */ /* 0x000fe20007ffe0ff */
[----:B------:R-:W-:Y:S01]  /*0d10*/  ULEA UR4, UR21, UR4, 0x2 ;  /* 0x0000000415047291 */ /* 0x000fe2000f8e10ff */
[----:B------:R-:W-:Y:S01]  /*0d20*/  IADD3 R33, PT, PT, R33, 0x4, RZ ;  /* 0x0000000421217810 */ /* 0x000fe20007ffe0ff */
[----:B------:R-:W-:Y:S01]  /*0d30*/  UISETP.GE.U32.AND UP0, UPT, UR5, UR16, UPT ;  /* 0x000000100500728c */ /* 0x000fe2000bf06070 */
[----:B-1----:R-:W-:Y:S04]  /*0d40*/  LDS R26, [R29+UR8] ;  /* 0x000000081d1a7984 */ /* 0x002fe80008000800 */
[----:B0-----:R-:W-:Y:S04]  /*0d50*/  LDS R27, [R29+UR8+0x80] ;  /* 0x000080081d1b7984 */ /* 0x001fe80008000800 */
[----:B--2---:R-:W-:Y:S04]  /*0d60*/  LDS R46, [R29+UR8+0x100] ;  /* 0x000100081d2e7984 */ /* 0x004fe80008000800 */
[----:B------:R-:W-:Y:S04]  /*0d70*/  LDS R45, [R29+UR8+0x180] ;  /* 0x000180081d2d7984 */ /* 0x000fe80008000800 */
[----:B------:R-:W0:Y:S04]  /*0d80*/  LDS R49, [R35+0x10] ;  /* 0x0000100023317984 */ /* 0x000e280000000800 */
[----:B------:R-:W1:Y:S04]  /*0d90*/  LDS R48, [R35+0x20] ;  /* 0x0000200023307984 */ /* 0x000e680000000800 */
[----:B------:R-:W2:Y:S04]  /*0da0*/  LDS R47, [R35+0x30] ;  /* 0x00003000232f7984 */ /* 0x000ea80000000800 */
[----:B------:R-:W3:Y:S04]  /*0db0*/  LDS R50, [R35] ;  /* 0x0000000023327984 */ /* 0x000ee80000000800 */
[----:B------:R-:W5:Y:S01]  /*0dc0*/  LDS R51, [R35+0x50] ;  /* 0x0000500023337984 */ /* 0x000f620000000800 */
        /* <DEDUP_REMOVED lines=17> */
[-C--:B-----5:R-:W-:Y:S01]  /*0ee0*/  FFMA R3, R26, R51.reuse, R3 ;  /* 0x000000331a037223 */ /* 0x0a0fe20000000003 */
        /* <DEDUP_REMOVED lines=18> */
[----:B------:R-:W0:Y:S04]  /*1010*/  LDS R44, [R29+UR8+0x200] ;  /* 0x000200081d2c7984 */ /* 0x000e280008000800 */
[----:B------:R-:W1:Y:S04]  /*1020*/  LDS R45, [R29+UR8+0x280] ;  /* 0x000280081d2d7984 */ /* 0x000e680008000800 */
[----:B------:R-:W2:Y:S04]  /*1030*/  LDS R0, [R29+UR8+0x300] ;  /* 0x000300081d007984 */ /* 0x000ea80008000800 */
[----:B------:R-:W3:Y:S04]  /*1040*/  LDS R43, [R29+UR8+0x380] ;  /* 0x000380081d2b7984 */ /* 0x000ee80008000800 */
[----:B------:R-:W5:Y:S04]  /*1050*/  LDS R49, [R35+0x90] ;  /* 0x0000900023317984 */ /* 0x000f680000000800 */
[----:B------:R-:W4:Y:S04]  /*1060*/  LDS R48, [R35+0xa0] ;  /* 0x0000a00023307984 */ /* 0x000f280000000800 */
[----:B------:R-:W4:Y:S04]  /*1070*/  LDS R46, [R35+0xb0] ;  /* 0x0000b000232e7984 */ /* 0x000f280000000800 */
[----:B------:R-:W-:Y:S01]  /*1080*/  LDS R51, [R35+0x1c0] ;  /* 0x0001c00023337984 */ /* 0x000fe20000000800 */
[C---:B0-----:R-:W-:Y:S01]  /*1090*/  FFMA R23, R50.reuse, R44, R23 ;  /* 0x0000002c32177223 */ /* 0x041fe20000000017 */
[C---:B-1----:R-:W-:Y:S01]  /*10a0*/  FFMA R22, R50.reuse, R45, R22 ;  /* 0x0000002d32167223 */ /* 0x042fe20000000016 */
[C---:B--2---:R-:W-:Y:S01]  /*10b0*/  FFMA R21, R50.reuse, R0, R21 ;  /* 0x0000000032157223 */ /* 0x044fe20000000015 */
[----:B---3--:R-:W-:-:S02]  /*10c0*/  FFMA R20, R50, R43, R20 ;  /* 0x0000002b32147223 */ /* 0x008fc40000000014 */
[----:B------:R-:W0:Y:S01]  /*10d0*/  LDS R50, [R35+0xc0] ;  /* 0x0000c00023327984 */ /* 0x000e220000000800 */
[-C--:B-----5:R-:W-:Y:S01]  /*10e0*/  FFMA R19, R44, R49.reuse, R19 ;  /* 0x000000312c137223 */ /* 0x0a0fe20000000013 */
[-C--:B------:R-:W-:Y:S01]  /*10f0*/  FFMA R18, R45, R49.reuse, R18 ;  /* 0x000000312d127223 */ /* 0x080fe20000000012 */
[-C--:B------:R-:W-:Y:S01]  /*1100*/  FFMA R17, R0, R49.reuse, R17 ;  /* 0x0000003100117223 */ /* 0x080fe20000000011 */
[----:B------:R-:W-:Y:S01]  /*1110*/  FFMA R16, R43, R49, R16 ;  /* 0x000000312b107223 */ /* 0x000fe20000000010 */
[-C--:B----4-:R-:W-:Y:S01]  /*1120*/  FFMA R15, R44, R48.reuse, R15 ;  /* 0x000000302c0f7223 */ /* 0x090fe2000000000f */
        /* <DEDUP_REMOVED lines=115> */
.L_x_839:
        /* <DEDUP_REMOVED lines=125> */
[----:B-1----:R-:W-:-:S04]  /*2030*/  FMUL R5, R20, UR25 ;  /* 0x0000001914057c20 */ /* 0x002fc80008400000 */
        /* <DEDUP_REMOVED lines=11> */
[----:B--2---:R-:W-:-:S04]  /*20f0*/  FMUL R7, R8, UR25 ;  /* 0x0000001908077c20 */ /* 0x004fc80008400000 */
[----:B----4-:R-:W-:-:S05]  /*2100*/  FFMA R7, R0, UR24, R7 ;  /* 0x0000001800077c23 */ /* 0x010fca0008000007 */
        /* <DEDUP_REMOVED lines=16> */
[----:B------:R-:W-:Y:S01]  /*2210*/  STG.E desc[UR14][R48.64+0x180], R7 ;  /* 0x0001800730007986 */ /* 0x000fe2000c10190e */
[----:B------:R-:W-:Y:S05]  /*2220*/  EXIT ;  /* 0x000000000000794d */ /* 0x000fea0003800000 */
.L_x_847:
        /* <DEDUP_REMOVED lines=13> */
.L_x_1098:


//--------------------- .text._Z20filterActs_YxX_colorILi4ELi32ELi4ELi4ELi1ELb1ELb1EEvPfS0_S0_iiiiiiiiiiffi --------------------------
	.section	.text._Z20filterActs_YxX_colorILi4ELi32ELi4ELi4ELi1ELb1ELb1EEvPfS0_S0_iiiiiiiiiiffi,"ax",@progbits
	.align	128
        .global         _Z20filterActs_YxX_colorILi4ELi32ELi4ELi4ELi1ELb1ELb1EEvPfS0_S0_iiiiiiiiiiffi
        .type           _Z20filterActs_YxX_colorILi4ELi32ELi4ELi4ELi1ELb1ELb1EEvPfS0_S0_iiiiiiiiiiffi,@function
        .size           _Z20filterActs_YxX_colorILi4ELi32ELi4ELi4ELi1ELb1ELb1EEvPfS0_S0_iiiiiiiiiiffi,(.L_x_1099 - _Z20filterActs_YxX_colorILi4ELi32ELi4ELi4ELi1ELb1ELb1EEvPfS0_S0_iiiiiiiiiiffi)
        .other          _Z20filterActs_YxX_colorILi4ELi32ELi4ELi4ELi1ELb1ELb1EEvPfS0_S0_iiiiiiiiiiffi,@"STO_CUDA_ENTRY STV_DEFAULT"
_Z20filterActs_YxX_colorILi4ELi32ELi4ELi4ELi1ELb1ELb1EEvPfS0_S0_iiiiiiiiiiffi:
.text._Z20filterActs_YxX_colorILi4ELi32ELi4ELi4ELi1ELb1ELb1EEvPfS0_S0_iiiiiiiiiiffi:
        /* <DEDUP_REMOVED lines=8> */
[----:B------:R-:W-:Y:S01]  /*0080*/  HFMA2 R26, -RZ, RZ, 0, 0 ;  /* 0x00000000ff1a7431 */ /* 0x000fe200000001ff */
[----:B------:R-:W-:Y:S01]  /*0090*/  CS2R R24, SRZ ;  /* 0x0000000000187805 */ /* 0x000fe2000001ff00 */
[----:B------:R-:W-:Y:S01]  /*00a0*/  HFMA2 R6, -RZ, RZ, 0, 0 ;  /* 0x00000000ff067431 */ /* 0x000fe200000001ff */
[----:B------:R-:W4:Y:S01]  /*00b0*/  S2R R5, SR_TID.Y ;  /* 0x0000000000057919 */ /* 0x000f220000002200 */
[----:B------:R-:W-:Y:S01]  /*00c0*/  HFMA2 R10, -RZ, RZ, 0, 0 ;  /* 0x00000000ff0a7431 */ /* 0x000fe200000001ff */
[----:B------:R-:W-:Y:S01]  /*00d0*/  MOV R28, RZ ;  /* 0x000000ff001c7202 */ /* 0x000fe20000000f00 */
[----:B------:R-:W1:Y:S01]  /*00e0*/  LDCU.64 UR16, c[0x0][0x358] ;  /* 0x00006b00ff1077ac */ /* 0x000e620008000a00 */
[----:B------:R-:W-:-:S02]  /*00f0*/  MOV R21, RZ ;  /* 0x000000ff00157202 */ /* 0x000fc40000000f00 */
[----:B------:R-:W-:Y:S01]  /*0100*/  MOV R22, RZ ;  /* 0x000000ff00167202 */ /* 0x000fe20000000f00 */
[----:B0-----:R-:W-:Y:S01]  /*0110*/  USHF.R.S32.HI UR4, URZ, 0x1f, UR9 ;  /* 0x0000001fff047899 */ /* 0x001fe20008011409 */
[----:B------:R-:W-:Y:S02]  /*0120*/  MOV R4, RZ ;  /* 0x000000ff00047202 */ /* 0x000fe40000000f00 */
[----:B------:R-:W-:Y:S01]  /*0130*/  MOV R8, RZ ;  /* 0x000000ff00087202 */ /* 0x000fe20000000f00 */
[----:B------:R-:W-:Y:S01]  /*0140*/  ULEA.HI UR4, UR4, UR9, URZ, 0x4 ;  /* 0x0000000904047291 */ /* 0x000fe2000f8f20ff */
[----:B------:R-:W-:-:S03]  /*0150*/  MOV R12, RZ ;  /* 0x000000ff000c7202 */ /* 0x000fc60000000f00 */
[----:B------:R-:W-:-:S03]  /*0160*/  USHF.R.S32.HI UR6, URZ, 0x4, UR4 ;  /* 0x00000004ff067899 */ /* 0x000fc60008011404 */
[----:B------:R-:W-:Y:S01]  /*0170*/  UMOV UR4, URZ ;  /* 0x000000ff00047c82 */ /* 0x000fe20008000000 */
[----:B------:R-:W-:Y:S02]  /*0180*/  UIADD3 UR7, UPT, UPT, URZ, -UR6, URZ ;  /* 0x80000006ff077290 */ /* 0x000fe4000fffe0ff */
[----:B------:R-:W-:-:S03]  /*0190*/  UISETP.NE.U32.AND UP2, UPT, UR6, URZ, UPT ;  /* 0x000000ff0600728c */ /* 0x000fc6000bf45070 */
[----:B------:R-:W0:Y:S01]  /*01a0*/  I2F.U32.RP R0, UR6 ;  /* 0x0000000600007d06 */ /* 0x000e220008209000 */
[----:B--2---:R-:W-:-:S07]  /*01b0*/  LEA R7, R7, R16, 0x7 ;  /* 0x0000001007077211 */ /* 0x004fce00078e38ff */
[----:B0-----:R-:W0:Y:S02]  /*01c0*/  MUFU.RCP R0, R0 ;  /* 0x0000000000007308 */ /* 0x001e240000001000 */
[----:B0-----:R-:W-:Y:S01]  /*01d0*/  IADD3 R2, PT, PT, R0, 0xffffffe, RZ ;  /* 0x0ffffffe00027810 */ /* 0x001fe20007ffe0ff */
[----:B------:R-:W-:-:S05]  /*01e0*/  HFMA2 R0, -RZ, RZ, 0, 0 ;  /* 0x00000000ff007431 */ /* 0x000fca00000001ff */
[----:B------:R-:W0:Y:S02]  /*01f0*/  F2I.FTZ.U32.TRUNC.NTZ R2, R2 ;  /* 0x0000000200027305 */ /* 0x000e24000021f000 */
[----:B0-----:R-:W-:Y:S02]  /*0200*/  R2UR UR5, R2 ;  /* 0x00000000020572ca */ /* 0x001fe400000e0000 */
[----:B------:R-:W-:-:S11]  /*0210*/  CS2R R2, SRZ ;  /* 0x0000000000027805 */ /* 0x000fd6000001ff00 */
        /* <DEDUP_REMOVED lines=21> */
[----:B------:R-:W-:Y:S02]  /*0370*/  R2UR UR8, R13 ;  /* 0x000000000d0872ca */ /* 0x000fe400000e0000 */
[----:B------:R-:W-:Y:S01]  /*0380*/  SHF.L.U32 R13, R16, 0x2, RZ ;  /* 0x00000002100d7819 */ /* 0x000fe200000006ff */
        /* <DEDUP_REMOVED lines=17> */
[----:B------:R-:W-:Y:S02]  /*04a0*/  IADD3 R11, PT, PT, RZ, -R15, RZ ;  /* 0x8000000fff0b7210 */ /* 0x000fe40007ffe0ff */
[----:B------:R-:W-:-:S03]  /*04b0*/  LOP3.LUT R14, R16, 0xf, RZ, 0xc0, !PT ;  /* 0x0000000f100e7812 */ /* 0x000fc600078ec0ff */
[----:B------:R-:W-:-:S06]  /*04c0*/  IMAD R11, R11, R18, RZ ;  /* 0x000000120b0b7224 */ /* 0x000fcc00078e02ff */
[----:B------:R-:W-:-:S05]  /*04d0*/  IMAD.HI.U32 R11, R15, R11, UR4 ;  /* 0x000000040f0b7e27 */ /* 0x000fca000f8e000b */
[----:B------:R-:W-:Y:S02]  /*04e0*/  R2UR UR4, R11 ;  /* 0x000000000b0472ca */ /* 0x000fe400000e0000 */
[----:B------:R-:W-:-:S11]  /*04f0*/  LOP3.LUT R11, R13, 0x3c, RZ, 0xc0, !PT ;  /* 0x0000003c0d0b7812 */ /* 0x000fd600078ec0ff */
        /* <DEDUP_REMOVED lines=16> */
[----:B------:R-:W-:Y:S02]  /*0600*/  LEA R9, R5, R16, 0x5 ;  /* 0x0000001005097211 */ /* 0x000fe400078e28ff */
[----:B------:R-:W-:Y:S02]  /*0610*/  MOV R16, UR6 ;  /* 0x0000000600107c02 */ /* 0x000fe40008000f00 */
[----:B------:R-:W-:-:S05]  /*0620*/  SHF.R.U32.HI R17, RZ, 0x4, R9 ;  /* 0x00000004ff117819 */ /* 0x000fca0000011609 */
[C---:B------:R-:W-:Y:S01]  /*0630*/  IMAD R15, R17.reuse, UR9, R14 ;  /* 0x00000009110f7c24 */ /* 0x040fe2000f8e020e */
[----:B------:R-:W-:Y:S01]  /*0640*/  LEA R14, R17, UR18, 0x6 ;  /* 0x00000012110e7c11 */ /* 0x000fe2000f8e30ff */
[----:B------:R-:W-:-:S03]  /*0650*/  VOTEU.ANY UP1, P0 ;  /* 0x0000000000ff7886 */ /* 0x000fc60000020100 */
[----:B------:R-:W-:Y:S02]  /*0660*/  LEA R15, R16, R15, 0x4 ;  /* 0x0000000f100f7211 */ /* 0x000fe400078e20ff */
[----:B------:R-:W-:Y:S01]  /*0670*/  @UP1 UIADD3 UR5, UPT, UPT, UR5, 0x1, URZ ;  /* 0x0000000105051890 */ /* 0x000fe2000fffe0ff */
[----:B------:R-:W-:Y:S01]  /*0680*/  IADD3 R14, PT, PT, R14, R11, RZ ;  /* 0x0000000b0e0e7210 */ /* 0x000fe20007ffe0ff */
[----:B--2---:R-:W-:Y:S01]  /*0690*/  UISETP.NE.AND UP1, UPT, UR13, URZ, UPT ;  /* 0x000000ff0d00728c */ /* 0x004fe2000bf25270 */
[----:B------:R-:W-:Y:S01]  /*06a0*/  SHF.R.S32.HI R16, RZ, 0x1f, R15 ;  /* 0x0000001fff107819 */ /* 0x000fe2000001140f */
[----:B------:R-:W-:Y:S02]  /*06b0*/  @!UP2 UIADD3 UR5, UPT, UPT, -UR5, URZ, URZ ;  /* 0x000000ff0505a290 */ /* 0x000fe4000fffe1ff */
[----:B------:R-:W-:Y:S02]  /*06c0*/  @!UP0 ULOP3.LUT UR5, URZ, UR12, URZ, 0x33, !UPT ;  /* 0x0000000cff058292 */ /* 0x000fe4000f8e33ff */
[----:B------:R-:W-:-:S02]  /*06d0*/  USEL UR9, UR8, URZ, !UP1 ;  /* 0x000000ff08097287 */ /* 0x000fc4000c800000 */
[----:B------:R-:W-:Y:S02]  /*06e0*/  ULEA UR8, UR10, UR4, 0x18 ;  /* 0x000000040a087291 */ /* 0x000fe4000f8ec0ff */
[----:B------:R-:W-:Y:S02]  /*06f0*/  UIADD3 UR13, UPT, UPT, -UR5, URZ, URZ ;  /* 0x000000ff050d7290 */ /* 0x000fe4000fffe1ff */
[----:B------:R-:W-:Y:S01]  /*0700*/  IADD3 R15, P0, PT, R15, UR9, RZ ;  /* 0x000000090f0f7c10 */ /* 0x000fe2000ff1e0ff */
[----:B---3--:R-:W-:Y:S01]  /*0710*/  UIMAD UR10, UR5, UR14, UR15 ;  /* 0x0000000e050a72a4 */ /* 0x008fe2000f8e020f */
[----:B------:R-:W-:Y:S01]  /*0720*/  MOV R11, UR9 ;  /* 0x00000009000b7c02 */ /* 0x000fe20008000f00 */
[----:B------:R-:W-:Y:S01]  /*0730*/  UIMAD UR4, UR12, UR13, UR7 ;  /* 0x0000000d0c0472a4 */ /* 0x000fe2000f8e0207 */
[----:B------:R-:W-:Y:S01]  /*0740*/  IADD3 R20, PT, PT, R13, UR8, RZ ;  /* 0x000000080d147c10 */ /* 0x000fe2000fffe0ff */
[----:B------:R-:W-:Y:S01]  /*0750*/  UMOV UR5, URZ ;  /* 0x000000ff00057c82 */ /* 0x000fe20008000000 */
[----:B------:R-:W-:Y:S01]  /*0760*/  LEA.HI.X.SX32 R16, R11, R16, 0x1, P0 ;  /* 0x000000100b107211 */ /* 0x000fe200000f0eff */
[----:B------:R-:W-:Y:S01]  /*0770*/  UIMAD UR14, UR4, UR14, UR15 ;  /* 0x0000000e040e72a4 */ /* 0x000fe2000f8e020f */
[----:B------:R-:W-:-:S02]  /*0780*/  LEA R20, R5, R20, 0x9 ;  /* 0x0000001405147211 */ /* 0x000fc400078e48ff */
[----:B------:R-:W-:Y:S01]  /*0790*/  LEA R11, R5, UR18, 0x2 ;  /* 0x00000012050b7c11 */ /* 0x000fe2000f8e10ff */
[----:B0-----:R-:W-:-:S08]  /*07a0*/  UMOV UR4, URZ ;  /* 0x000000ff00047c82 */ /* 0x001fd00008000000 */
.L_x_855:
        /* <DEDUP_REMOVED lines=13> */
.L_x_851:
[----:B------:R1:W-:Y:S02]  /*0880*/  STS [R14], RZ ;  /* 0x000000ff0e007388 */ /* 0x0003e40000000800 */
.L_x_850:
[----:B------:R-:W-:Y:S05]  /*0890*/  BSYNC.RECONVERGENT B0 ;  /* 0x0000000000007941 */ /* 0x000fea0003800200 */
.L_x_849:
        /* <DEDUP_REMOVED lines=41> */
[----:B------:R-:W-:Y:S01]  /*0b30*/  IADD3 R27, PT, PT, R7, 0x60, RZ ;  /* 0x00000060071b7810 */ /* 0x000fe20007ffe0ff */
[----:B------:R-:W-:Y:S01]  /*0b40*/  IMAD R18, R19, UR22, RZ ;  /* 0x0000001613127c24 */ /* 0x000fe2000f8e02ff */
[----:B------:R-:W-:Y:S02]  /*0b50*/  ISETP.GE.AND P1, PT, R23, UR19, PT ;  /* 0x0000001317007c0c */ /* 0x000fe4000bf26270 */
[C---:B------:R-:W-:Y:S02]  /*0b60*/  IADD3 R23, PT, PT, R7.reuse, 0x40, RZ ;  /* 0x0000004007177810 */ /* 0x040fe40007ffe0ff */
[----:B------:R-:W-:Y:S02]  /*0b70*/  SHF.R.S32.HI R32, RZ, 0x1f, R18 ;  /* 0x0000001fff207819 */ /* 0x000fe40000011412 */
[----:B------:R-:W-:-:S02]  /*0b80*/  IADD3 R19, P2, PT, R7, R18, RZ ;  /* 0x0000001207137210 */ /* 0x000fc40007f5e0ff */
[C---:B------:R-:W-:Y:S02]  /*0b90*/  ISETP.GE.AND P0, PT, R7.reuse, UR19, PT ;  /* 0x0000001307007c0c */ /* 0x040fe4000bf06270 */
[----:B------:R-:W-:Y:S02]  /*0ba0*/  LEA.HI.X.SX32 R32, R7, R32, 0x1, P2 ;  /* 0x0000002007207211 */ /* 0x000fe400010f0eff */
[----:B------:R-:W-:Y:S02]  /*0bb0*/  ISETP.GE.AND P2, PT, R23, UR19, PT ;  /* 0x0000001317007c0c */ /* 0x000fe4000bf46270 */
[----:B------:R-:W-:Y:S02]  /*0bc0*/  ISETP.GE.AND P3, PT, R27, UR19, PT ;  /* 0x000000131b007c0c */ /* 0x000fe4000bf66270 */
[----:B------:R-:W-:Y:S02]  /*0bd0*/  LEA R18, P4, R19, UR24, 0x2 ;  /* 0x0000001813127c11 */ /* 0x000fe4000f8810ff */
[----:B------:R-:W-:-:S02]  /*0be0*/  MOV R23, RZ ;  /* 0x000000ff00177202 */ /* 0x000fc40000000f00 */
[----:B------:R-:W-:-:S05]  /*0bf0*/  LEA.HI.X R19, R19, UR25, R32, 0x2, P4 ;  /* 0x0000001913137c11 */ /* 0x000fca000a0f1420 */
[----:B------:R-:W2:Y:S04]  /*0c00*/  @!P0 LDG.E R23, desc[UR16][R18.64] ;  /* 0x0000001012178981 */ /* 0x000ea8000c1e1900 */
[----:B------:R-:W3:Y:S04]  /*0c10*/  @!P1 LDG.E R27, desc[UR16][R18.64+0x80] ;  /* 0x00008010121b9981 */ /* 0x000ee8000c1e1900 */
[----:B------:R-:W4:Y:S04]  /*0c20*/  @!P2 LDG.E R29, desc[UR16][R18.64+0x100] ;  /* 0x00010010121da981 */ /* 0x000f28000c1e1900 */
[----:B------:R-:W5:Y:S04]  /*0c30*/  @!P3 LDG.E R31, desc[UR16][R18.64+0x180] ;  /* 0x00018010121fb981 */ /* 0x000f68000c1e1900 */
[----:B------:R0:W-:Y:S04]  /*0c40*/  @P1 STS [R20+0x80], RZ ;  /* 0x000080ff14001388 */ /* 0x0001e80000000800 */
[----:B------:R0:W-:Y:S04]  /*0c50*/  @P2 STS [R20+0x100], RZ ;  /* 0x000100ff14002388 */ /* 0x0001e80000000800 */
[----:B------:R0:W-:Y:S04]  /*0c60*/  @P3 STS [R20+0x180], RZ ;  /* 0x000180ff14003388 */ /* 0x0001e80000000800 */
[----:B--2---:R0:W-:Y:S04]  /*0c70*/  STS [R20], R23 ;  /* 0x0000001714007388 */ /* 0x0041e80000000800 */
[----:B---3--:R0:W-:Y:S04]  /*0c80*/  @!P1 STS [R20+0x80], R27 ;  /* 0x0000801b14009388 */ /* 0x0081e80000000800 */
[----:B----4-:R0:W-:Y:S04]  /*0c90*/  @!P2 STS [R20+0x100], R29 ;  /* 0x0001001d1400a388 */ /* 0x0101e80000000800 */
[----:B-----5:R0:W-:Y:S01]  /*0ca0*/  @!P3 STS [R20+0x180], R31 ;  /* 0x0001801f1400b388 */ /* 0x0201e20000000800 */
[----:B------:R-:W-:Y:S05]  /*0cb0*/  BRA `(.L_x_853) ;  /* 0x0000000000107947 */ /* 0x000fea0003800000 */
.L_x_854:
[----:B------:R2:W-:Y:S04]  /*0cc0*/  STS [R20], RZ ;  /* 0x000000ff14007388 */ /* 0x0005e80000000800 */
[----:B------:R2:W-:Y:S04]  /*0cd0*/  STS [R20+0x80], RZ ;  /* 0x000080ff14007388 */ /* 0x0005e80000000800 */
[----:B------:R2:W-:Y:S04]  /*0ce0*/  STS [R20+0x100], RZ ;  /* 0x000100ff14007388 */ /* 0x0005e80000000800 */
[----:B------:R2:W-:Y:S02]  /*0cf0*/  STS [R20+0x180], RZ ;  /* 0x000180ff14007388 */ /* 0x0005e40000000800 */
.L_x_853:
[----:B------:R-:W-:Y:S05]  /*0d00*/  BSYNC.RECONVERGENT B0 ;  /* 0x0000000000007941 */ /* 0x000fea0003800200 */
.L_x_852:
[----:B------:R-:W-:Y:S01]  /*0d10*/  BAR.SYNC.DEFER_BLOCKING 0x0 ;  /* 0x0000000000007b1d */ /* 0x000fe20000010000 */
[----:B------:R-:W-:Y:S01]  /*0d20*/  UIADD3 UR5, UPT, UPT, UR5, 0x4, URZ ;  /* 0x0000000405057890 */ /* 0x000fe2000fffe0ff */
[----:B------:R-:W-:Y:S01]  /*0d30*/  IADD3 R5, PT, PT, R5, 0x4, RZ ;  /* 0x0000000405057810 */ /* 0x000fe20007ffe0ff */
[----:B------:R-:W-:Y:S01]  /*0d40*/  ULEA UR4, UR23, UR4, 0x2 ;  /* 0x0000000417047291 */ /* 0x000fe2000f8e10ff */
[----:B------:R-:W-:Y:S01]  /*0d50*/  IADD3 R17, PT, PT, R17, 0x4, RZ ;  /* 0x0000000411117810 */ /* 0x000fe20007ffe0ff */
[----:B------:R-:W-:Y:S01]  /*0d60*/  UISETP.GE.U32.AND UP0, UPT, UR5, UR11, UPT ;  /* 0x0000000b0500728c */ /* 0x000fe2000bf06070 */
[----:B0-----:R-:W-:Y:S04]  /*0d70*/  LDS R31, [R11] ;  /* 0x000000000b1f7984 */ /* 0x001fe80000000800 */
[----:B------:R-:W0:Y:S04]  /*0d80*/  LDS R27, [R13+UR8] ;  /* 0x000000080d1b7984 */ /* 0x000e280008000800 */
[----:B------:R-:W3:Y:S04]  /*0d90*/  LDS R19, [R13+UR8+0x80] ;  /* 0x000080080d137984 */ /* 0x000ee80008000800 */
[----:B------:R-:W4:Y:S04]  /*0da0*/  LDS R23, [R13+UR8+0x100] ;  /* 0x000100080d177984 */ /* 0x000f280008000800 */
[----:B------:R-:W5:Y:S04]  /*0db0*/  LDS R32, [R13+UR8+0x180] ;  /* 0x000180080d207984 */ /* 0x000f680008000800 */
[----:B------:R-:W1:Y:S04]  /*0dc0*/  LDS R37, [R11+0x10] ;  /* 0x000010000b257984 */ /* 0x000e680000000800 */
[----:B------:R-:W2:Y:S04]  /*0dd0*/  LDS R36, [R11+0x20] ;  /* 0x000020000b247984 */ /* 0x000ea80000000800 */
[----:B------:R-:W2:Y:S01]  /*0de0*/  LDS R18, [R11+0x30] ;  /* 0x000030000b127984 */ /* 0x000ea20000000800 */
[C---:B0-----:R-:W-:Y:S01]  /*0df0*/  FFMA R12, R31.reuse, R27, R12 ;  /* 0x0000001b1f0c7223 */ /* 0x041fe2000000000c */
[C---:B---3--:R-:W-:Y:S01]  /*0e00*/  FFMA R10, R31.reuse, R19, R10 ;  /* 0x000000131f0a7223 */ /* 0x048fe2000000000a */
[C---:B----4-:R-:W-:Y:S01]  /*0e10*/  FFMA R29, R31.reuse, R23, R8 ;  /* 0x000000171f1d7223 */ /* 0x050fe20000000008 */
        /* <DEDUP_REMOVED lines=9> */
[-C--:B------:R-:W-:Y:S01]  /*0eb0*/  FFMA R27, R27, R18.reuse, R34 ;  /* 0x000000121b1b7223 */ /* 0x080fe20000000022 */
[-C--:B------:R-:W-:Y:S01]  /*0ec0*/  FFMA R19, R19, R18.reuse, R28 ;  /* 0x0000001213137223 */ /* 0x080fe2000000001c */
[-C--:B------:R-:W-:Y:S01]  /*0ed0*/  FFMA R23, R23, R18.reuse, R30 ;  /* 0x0000001217177223 */ /* 0x080fe2000000001e */
[----:B------:R-:W-:Y:S01]  /*0ee0*/  FFMA R25, R32, R18, R25 ;  /* 0x0000001220197223 */ /* 0x000fe20000000019 */
[----:B------:R-:W-:Y:S04]  /*0ef0*/  LDS R26, [R13+UR8+0x200] ;  /* 0x000200080d1a7984 */ /* 0x000fe80008000800 */
[----:B------:R-:W0:Y:S04]  /*0f00*/  LDS R32, [R11+0x40] ;  /* 0x000040000b207984 */ /* 0x000e280000000800 */
        /* <DEDUP_REMOVED lines=11> */
[----:B------:R-:W-:Y:S01]  /*0fc0*/  LDS R32, [R13+UR8+0x780] ;  /* 0x000780080d207984 */ /* 0x000fe20008000800 */
        /* <DEDUP_REMOVED lines=12> */
[----:B------:R-:W0:Y:S04]  /*1090*/  LDS R28, [R13+UR8+0x480] ;  /* 0x000480080d1c7984 */ /* 0x000e280008000800 */
[----:B------:R-:W-:Y:S04]  /*10a0*/  LDS R18, [R13+UR8+0x400] ;  /* 0x000400080d127984 */ /* 0x000fe80008000800 */
[----:B------:R-:W1:Y:S04]  /*10b0*/  LDS R26, [R13+UR8+0x500] ;  /* 0x000500080d1a7984 */ /* 0x000e680008000800 */
[----:B------:R-:W2:Y:S04]  /*10c0*/  LDS R0, [R13+UR8+0x580] ;  /* 0x000580080d007984 */ /* 0x000ea80008000800 */
[----:B------:R-:W3:Y:S04]  /*10d0*/  LDS R22, [R11+0x90] ;  /* 0x000090000b167984 */ /* 0x000ee80000000800 */
[----:B------:R-:W4:Y:S04]  /*10e0*/  LDS R30, [R11+0x80] ;  /* 0x000080000b1e7984 */ /* 0x000f280000000800 */
[----:B------:R-:W5:Y:S01]  /*10f0*/  LDS R24, [R11+0xb0] ;  /* 0x0000b0000b187984 */ /* 0x000f620000000800 */
[-C--:B0-----:R-:W-:Y:S01]  /*1100*/  FFMA R35, R28, R29.reuse, R35 ;  /* 0x0000001d1c237223 */ /* 0x081fe20000000023 */
[-C--:B-1----:R-:W-:Y:S01]  /*1110*/  FFMA R33, R26, R29.reuse, R33 ;  /* 0x0000001d1a217223 */ /* 0x082fe20000000021 */
[-C--:B--2---:R-:W-:Y:S01]  /*1120*/  FFMA R21, R0, R29.reuse, R21 ;  /* 0x0000001d00157223 */ /* 0x084fe20000000015 */
[-C--:B---3--:R-:W-:Y:S01]  /*1130*/  FFMA R6, R18, R22.reuse, R6 ;  /* 0x0000001612067223 */ /* 0x088fe20000000006 */
[-C--:B------:R-:W-:Y:S01]  /*1140*/  FFMA R4, R28, R22.reuse, R4 ;  /* 0x000000161c047223 */ /* 0x080fe20000000004 */
[-C--:B------:R-:W-:Y:S01]  /*1150*/  FFMA R2, R26, R22.reuse, R2 ;  /* 0x000000161a027223 */ /* 0x080fe20000000002 */
[----:B------:R-:W-:Y:S01]  /*1160*/  FFMA R37, R0, R22, R37 ;  /* 0x0000001600257223 */ /* 0x000fe20000000025 */
[----:B----4-:R-:W-:Y:S01]  /*1170*/  FFMA R12, R30, R18, R12 ;  /* 0x000000121e0c7223 */ /* 0x010fe2000000000c */
[----:B------:R-:W-:Y:S01]  /*1180*/  FFMA R22, R18, R29, R31 ;  /* 0x0000001d12167223 */ /* 0x000fe2000000001f */
[C---:B------:R-:W-:Y:S01]  /*1190*/  FFMA R10, R30.reuse, R28, R10 ;  /* 0x0000001c1e0a7223 */ /* 0x040fe2000000000a */
[C---:B------:R-:W-:Y:S01]  /*11a0*/  FFMA R8, R30.reuse, R26, R8 ;  /* 0x0000001a1e087223 */ /* 0x040fe20000000008 */
[----:B------:R-:W-:Y:S01]  /*11b0*/  FFMA R3, R30, R0, R3 ;  /* 0x000000001e037223 */ /* 0x000fe20000000003 */
[-C--:B-----5:R-:W-:Y:S01]  /*11c0*/  FFMA R18, R18, R24.reuse, R27 ;  /* 0x0000001812127223 */ /* 0x0a0fe2000000001b */
[-C--:B------:R-:W-:Y:S01]  /*11d0*/  FFMA R19, R28, R24.reuse, R19 ;  /* 0x000000181c137223 */ /* 0x080fe20000000013 */
[-C--:B------:R-:W-:Y:S01]  /*11e0*/  FFMA R23, R26, R24.reuse, R23 ;  /* 0x000000181a177223 */ /* 0x080fe20000000017 */
[----:B------:R-:W-:Y:S01]  /*11f0*/  FFMA R25, R0, R24, R25 ;  /* 0x0000001800197223 */ /* 0x000fe20000000019 */
[----:B------:R-:W-:Y:S04]  /*1200*/  LDS R27, [R13+UR8+0x600] ;  /* 0x000600080d1b7984 */ /* 0x000fe80008000800 */
[----:B------:R-:W0:Y:S04]  /*1210*/  LDS R24, [R11+0xc0] ;  /* 0x0000c0000b187984 */ /* 0x000e280000000800 */
[----:B------:R-:W1:Y:S04]  /*1220*/  LDS R28, [R13+UR8+0x680] ;  /* 0x000680080d1c7984 */ /* 0x000e680008000800 */
[----:B------:R-:W2:Y:S04]  /*1230*/  LDS R30, [R13+UR8+0x700] ;  /* 0x000700080d1e7984 */ /* 0x000ea80008000800 */
[----:B------:R-:W3:Y:S04]  /*1240*/  LDS R0, [R11+0xd0] ;  /* 0x0000d0000b007984 */ /* 0x000ee80000000800 */
[----:B------:R-:W4:Y:S04]  /*1250*/  LDS R31, [R11+0xe0] ;  /* 0x0000e0000b1f7984 */ /* 0x000f280000000800 */
[----:B------:R-:W5:Y:S01]  /*1260*/  LDS R29, [R11+0xf0] ;  /* 0x0000f0000b1d7984 */ /* 0x000f620000000800 */
[C---:B0-----:R-:W-:Y:S01]  /*1270*/  FFMA R12, R24.reuse, R27, R12 ;  /* 0x0000001b180c7223 */ /* 0x041fe2000000000c */
[C---:B------:R-:W-:Y:S01]  /*1280*/  FFMA R3, R24.reuse, R32, R3 ;  /* 0x0000002018037223 */ /* 0x040fe20000000003 */
[C---:B-1----:R-:W-:Y:S01]  /*1290*/  FFMA R10, R24.reuse, R28, R10 ;  /* 0x0000001c180a7223 */ /* 0x042fe2000000000a */
[----:B--2---:R-:W-:Y:S01]  /*12a0*/  FFMA R8, R24, R30, R8 ;  /* 0x0000001e18087223 */ /* 0x004fe20000000008 */
[CC--:B---3--:R-:W-:Y:S01]  /*12b0*/  FFMA R6, R27.reuse, R0.reuse, R6 ;  /* 0x000000001b067223 */ /* 0x0c8fe20000000006 */
[-C--:B------:R-:W-:Y:S01]  /*12c0*/  FFMA R4, R28, R0.reuse, R4 ;  /* 0x000000001c047223 */ /* 0x080fe20000000004 */
[-C--:B------:R-:W-:Y:S01]  /*12d0*/  FFMA R2, R30, R0.reuse, R2 ;  /* 0x000000001e027223 */ /* 0x080fe20000000002 */
[----:B------:R-:W-:Y:S01]  /*12e0*/  FFMA R0, R32, R0, R37 ;  /* 0x0000000020007223 */ /* 0x000fe20000000025 */
        /* <DEDUP_REMOVED lines=8> */
[----:B------:R-:W-:Y:S06]  /*1370*/  BAR.SYNC.DEFER_BLOCKING 0x0 ;  /* 0x0000000000007b1d */ /* 0x000fec0000010000 */
[----:B------:R-:W-:Y:S05]  /*1380*/  BRA.U !UP0, `(.L_x_855) ;  /* 0xfffffff508087547 */ /* 0x000fea000b83ffff */
.L_x_848:
[----:B------:R-:W0:Y:S01]  /*1390*/  S2R R5, SR_TID.Y ;  /* 0x0000000000057919 */ /* 0x000e220000002200 */
[----:B------:R-:W1:Y:S01]  /*13a0*/  LDCU UR12, c[0x0][0x3b8] ;  /* 0x00007700ff0c77ac */ /* 0x000e620008000800 */
[----:B------:R-:W2:Y:S01]  /*13b0*/  LDC.64 R16, c[0x0][0x390] ;  /* 0x0000e400ff107b82 */ /* 0x000ea20000000a00 */
[----:B------:R-:W-:Y:S01]  /*13c0*/  MOV R14, UR6 ;  /* 0x00000006000e7c02 */ /* 0x000fe20008000f00 */
[----:B------:R-:W1:Y:S01]  /*13d0*/  LDCU UR9, c[0x0][0x3b4] ;  /* 0x00007680ff0977ac */ /* 0x000e620008000800 */
[----:B------:R-:W3:Y:S01]  /*13e0*/  LDCU UR13, c[0x0][0x398] ;  /* 0x00007300ff0d77ac */ /* 0x000ee20008000800 */
[----:B-1----:R-:W-:Y:S01]  /*13f0*/  UIMAD UR9, UR12, UR9, URZ ;  /* 0x000000090c0972a4 */ /* 0x002fe2000f8e02ff */
[----:B---3--:R-:W-:Y:S02]  /*1400*/  ISETP.GE.AND P0, PT, R7, UR13, PT ;  /* 0x0000000d07007c0c */ /* 0x008fe4000bf06270 */
[----:B0-----:R-:W-:-:S03]  /*1410*/  LEA R5, R14, R5, 0x4 ;  /* 0x000000050e057211 */ /* 0x001fc600078e20ff */
[----:B------:R-:W-:-:S05]  /*1420*/  MOV R14, UR9 ;  /* 0x00000009000e7c02 */ /* 0x000fca0008000f00 */
[----:B------:R-:W-:-:S04]  /*1430*/  IMAD R14, R14, R5, UR7 ;  /* 0x000000070e0e7e24 */ /* 0x000fc8000f8e0205 */
[----:B------:R-:W-:Y:S02]  /*1440*/  IMAD R5, R14, UR13, R7 ;  /* 0x0000000d0e057c24 */ /* 0x000fe4000f8e0207 */
[----:B------:R-:W0:Y:S02]  /*1450*/  @!P0 LDC.64 R14, c[0x0][0x3c0] ;  /* 0x0000f000ff0e8b82 */ /* 0x000e240000000a00 */
[----:B--2---:R-:W-:-:S05]  /*1460*/  IMAD.WIDE.U32 R16, R5, 0x4, R16 ;  /* 0x0000000405107825 */ /* 0x004fca00078e0010 */
[----:B------:R-:W2:Y:S01]  /*1470*/  @!P0 LDG.E R5, desc[UR16][R16.64] ;  /* 0x0000001010058981 */ /* 0x000ea2000c1e1900 */
[----:B------:R-:W-:-:S06]  /*1480*/  UIMAD UR9, UR9, UR13, URZ ;  /* 0x0000000d090972a4 */ /* 0x000fcc000f8e02ff */
[----:B------:R-:W-:-:S04]  /*1490*/  MOV R19, UR9 ;  /* 0x0000000900137c02 */ /* 0x000fc80008000f00 */
[----:B------:R-:W-:Y:S01]  /*14a0*/  SHF.L.U32 R13, R19, 0x2, RZ ;  /* 0x00000002130d7819 */ /* 0x000fe200000006ff */
[----:B0-----:R-:W-:-:S04]  /*14b0*/  @!P0 FMUL R12, R12, R15 ;  /* 0x0000000f0c0c8220 */ /* 0x001fc80000400000 */
[----:B--2---:R-:W-:Y:S01]  /*14c0*/  @!P0 FFMA R5, R5, R14, R12 ;  /* 0x0000000e05058223 */ /* 0x004fe2000000000c */
[----:B------:R-:W-:-:S04]  /*14d0*/  IMAD.WIDE R12, R13, 0x4, R16 ;  /* 0x000000040d0c7825 */ /* 0x000fc800078e0210 */
[----:B------:R0:W-:Y:S04]  /*14e0*/  @!P0 STG.E desc[UR16][R16.64], R5 ;  /* 0x0000000510008986 */ /* 0x0001e8000c101910 */
[----:B------:R-:W2:Y:S01]  /*14f0*/  @!P0 LDG.E R9, desc[UR16][R12.64] ;  /* 0x000000100c098981 */ /* 0x000ea2000c1e1900 */
[----:B------:R-:W-:Y:S01]  /*1500*/  @!P0 FMUL R6, R6, R15 ;  /* 0x0000000f06068220 */ /* 0x000fe20000400000 */
[----:B------:R-:W-:-:S05]  /*1510*/  SHF.L.U32 R19, R19, 0x3, RZ ;  /* 0x0000000313137819 */ /* 0x000fca00000006ff */
[----:B------:R-:W-:-:S04]  /*1520*/  IMAD.WIDE R18, R19, 0x4, R16 ;  /* 0x0000000413127825 */ /* 0x000fc800078e0210 */
[----:B--2---:R-:W-:-:S05]  /*1530*/  @!P0 FFMA R9, R9, R14, R6 ;  /* 0x0000000e09098223 */ /* 0x004fca0000000006 */
[----:B------:R1:W-:Y:S04]  /*1540*/  @!P0 STG.E desc[UR16][R12.64], R9 ;  /* 0x000000090c008986 */ /* 0x0003e8000c101910 */
[----:B------:R-:W2:Y:S01]  /*1550*/  @!P0 LDG.E R11, desc[UR16][R18.64] ;  /* 0x00000010120b8981 */ /* 0x000ea2000c1e1900 */
[----:B------:R-:W-:Y:S01]  /*1560*/  MOV R23, UR9 ;  /* 0x0000000900177c02 */ /* 0x000fe20008000f00 */
[----:B------:R-:W-:-:S04]  /*1570*/  @!P0 FMUL R22, R22, R15 ;  /* 0x0000000f16168220 */ /* 0x000fc80000400000 */
[----:B------:R-:W-:Y:S02]  /*1580*/  IMAD R23, R23, 0xc, RZ ;  /* 0x0000000c17177824 */ /* 0x000fe400078e02ff */
[----:B--2---:R-:W-:Y:S02]  /*1590*/  @!P0 FFMA R11, R11, R14, R22 ;  /* 0x0000000e0b0b8223 */ /* 0x004fe40000000016 */
[----:B------:R-:W-:-:S03]  /*15a0*/  IMAD.WIDE R22, R23, 0x4, R16 ;  /* 0x0000000417167825 */ /* 0x000fc600078e0210 */
[----:B------:R2:W-:Y:S04]  /*15b0*/  @!P0 STG.E desc[UR16][R18.64], R11 ;  /* 0x0000000b12008986 */ /* 0x0005e8000c101910 */
[----:B0-----:R-:W3:Y:S01]  /*15c0*/  @!P0 LDG.E R5, desc[UR16][R22.64] ;  /* 0x0000001016058981 */ /* 0x001ee2000c1e1900 */
[----:B------:R-:W-:Y:S01]  /*15d0*/  IADD3 R6, PT, PT, R7, 0x20, RZ ;  /* 0x0000002007067810 */ /* 0x000fe20007ffe0ff */
[----:B------:R-:W-:-:S03]  /*15e0*/  @!P0 FMUL R34, R34, R15 ;  /* 0x0000000f22228220 */ /* 0x000fc60000400000 */
[----:B------:R-:W-:Y:S01]  /*15f0*/  ISETP.GE.AND P1, PT, R6, UR13, PT ;  /* 0x0000000d06007c0c */ /* 0x000fe2000bf26270 */
[----:B---3--:R-:W-:-:S12]  /*1600*/  @!P0 FFMA R5, R5, R14, R34 ;  /* 0x0000000e05058223 */ /* 0x008fd80000000022 */
[----:B------:R-:W0:Y:S01]  /*1610*/  @!P1 LDC.64 R14, c[0x0][0x3c0] ;  /* 0x0000f000ff0e9b82 */ /* 0x000e220000000a00 */
[----:B------:R3:W-:Y:S04]  /*1620*/  @!P0 STG.E desc[UR16][R22.64], R5 ;  /* 0x0000000516008986 */ /* 0x0007e8000c101910 */
[----:B-1----:R-:W4:Y:S01]  /*1630*/  @!P1 LDG.E R9, desc[UR16][R16.64+0x80] ;  /* 0x0000801010099981 */ /* 0x002f22000c1e1900 */
[----:B0-----:R-:W-:-:S04]  /*1640*/  @!P1 FMUL R10, R10, R15 ;  /* 0x0000000f0a0a9220 */ /* 0x001fc80000400000 */
[----:B----4-:R-:W-:-:S05]  /*1650*/  @!P1 FFMA R9, R9, R14, R10 ;  /* 0x0000000e09099223 */ /* 0x010fca000000000a */
[----:B------:R0:W-:Y:S04]  /*1660*/  @!P1 STG.E desc[UR16][R16.64+0x80], R9 ;  /* 0x0000800910009986 */ /* 0x0001e8000c101910 */
[----:B--2---:R-:W2:Y:S01]  /*1670*/  @!P1 LDG.E R11, desc[UR16][R12.64+0x80] ;  /* 0x000080100c0b9981 */ /* 0x004ea2000c1e1900 */
        /* <DEDUP_REMOVED lines=8> */
[----:B---3--:R-:W0:Y:S01]  /*1700*/  @!P1 LDG.E R5, desc[UR16][R22.64+0x80] ;  /* 0x0000801016059981 */ /* 0x008e22000c1e1900 */
[----:B------:R-:W-:Y:S01]  /*1710*/  ISETP.GE.AND P0, PT, R4, UR13, PT ;  /* 0x0000000d04007c0c */ /* 0x000fe2000bf06270 */
[----:B------:R-:W-:-:S04]  /*1720*/  @!P1 FMUL R28, R28, R15 ;  /* 0x0000000f1c1c9220 */ /* 0x000fc80000400000 */
[----:B0-----:R-:W-:-:S08]  /*1730*/  @!P1 FFMA R9, R5, R14, R28 ;  /* 0x0000000e05099223 */ /* 0x001fd0000000001c */
[----:B------:R-:W0:Y:S01]  /*1740*/  @!P0 LDC.64 R4, c[0x0][0x3c0] ;  /* 0x0000f000ff048b82 */ /* 0x000e220000000a00 */
[----:B------:R3:W-:Y:S04]  /*1750*/  @!P1 STG.E desc[UR16][R22.64+0x80], R9 ;  /* 0x0000800916009986 */ /* 0x0007e8000c101910 */
[----:B-1----:R-:W4:Y:S01]  /*1760*/  @!P0 LDG.E R11, desc[UR16][R16.64+0x100] ;  /* 0x00010010100b8981 */ /* 0x002f22000c1e1900 */
[----:B0-----:R-:W-:-:S04]  /*1770*/  @!P0 FMUL R8, R8, R5 ;  /* 0x0000000508088220 */ /* 0x001fc80000400000 */
[----:B----4-:R-:W-:-:S05]  /*1780*/  @!P0 FFMA R11, R11, R4, R8 ;  /* 0x000000040b0b8223 */ /* 0x010fca0000000008 */
[----:B------:R0:W-:Y:S04]  /*1790*/  @!P0 STG.E desc[UR16][R16.64+0x100], R11 ;  /* 0x0001000b10008986 */ /* 0x0001e8000c101910 */
[----:B------:R-:W4:Y:S01]  /*17a0*/  @!P0 LDG.E R15, desc[UR16][R12.64+0x100] ;  /* 0x000100100c0f8981 */ /* 0x000f22000c1e1900 */
[----:B------:R-:W-:-:S04]  /*17b0*/  @!P0 FMUL R2, R2, R5 ;  /* 0x0000000502028220 */ /* 0x000fc80000400000 */
[----:B----4-:R-:W-:-:S05]  /*17c0*/  @!P0 FFMA R15, R15, R4, R2 ;  /* 0x000000040f0f8223 */ /* 0x010fca0000000002 */
[----:B------:R0:W-:Y:S04]  /*17d0*/  @!P0 STG.E desc[UR16][R12.64+0x100], R15 ;  /* 0x0001000f0c008986 */ /* 0x0001e8000c101910 */
[----:B--2---:R-:W2:Y:S01]  /*17e0*/  @!P0 LDG.E R27, desc[UR16][R18.64+0x100] ;  /* 0x00010010121b8981 */ /* 0x004ea2000c1e1900 */
        /* <DEDUP_REMOVED lines=28> */
.L_x_856:
        /* <DEDUP_REMOVED lines=13> */
.L_x_1099:


//--------------------- .text._Z20filterActs_YxX_colorILi4ELi32ELi4ELi8ELi1ELb1ELb1EEvPfS0_S0_iiiiiiiiiiffi --------------------------
	.section	.text._Z20filterActs_YxX_colorILi4ELi32ELi4ELi8ELi1ELb1ELb1EEvPfS0_S0_iiiiiiiiiiffi,"ax",@progbits
	.align	128
        .global         _Z20filterActs_YxX_colorILi4ELi32ELi4ELi8ELi1ELb1ELb1EEvPfS0_S0_iiiiiiiiiiffi
        .type           _Z20filterActs_YxX_colorILi4ELi32ELi4ELi8ELi1ELb1ELb1EEvPfS0_S0_iiiiiiiiiiffi,@function
        .size           _Z20filterActs_YxX_colorILi4ELi32ELi4ELi8ELi1ELb1ELb1EEvPfS0_S0_iiiiiiiiiiffi,(.L_x_1100 - _Z20filterActs_YxX_colorILi4ELi32ELi4ELi8ELi1ELb1ELb1EEvPfS0_S0_iiiiiiiiiiffi)
        .other          _Z20filterActs_YxX_colorILi4ELi32ELi4ELi8ELi1ELb1ELb1EEvPfS0_S0_iiiiiiiiiiffi,@"STO_CUDA_ENTRY STV_DEFAULT"
_Z20filterActs_YxX_colorILi4ELi32ELi4ELi8ELi1ELb1ELb1EEvPfS0_S0_iiiiiiiiiiffi:
.text._Z20filterActs_YxX_colorILi4ELi32ELi4ELi8ELi1ELb1ELb1EEvPfS0_S0_iiiiiiiiiiffi:
[----:B------:R-:W-:Y:S01]  /*0000*/  LDC R1, c[0x0][0x37c] ;  /* 0x0000df00ff017b82 */ /* 0x000fe20000000800 */
[----:B------:R-:W0:Y:S07]  /*0010*/  LDCU UR9, c[0x0][0x39c] ;  /* 0x00007380ff0977ac */ /* 0x000e2e0008000800 */
[----:B------:R-:W1:Y:S01]  /*0020*/  S2UR UR8, SR_CTAID.Y ;  /* 0x00000000000879c3 */ /* 0x000e620000002600 */
[----:B------:R-:W2:Y:S01]  /*0030*/  S2R R29, SR_TID.X ;  /* 0x00000000001d7919 */ /* 0x000ea20000002100 */
[----:B------:R-:W-:Y:S01]  /*0040*/  HFMA2 R44, -RZ, RZ, 0, 0 ;  /* 0x00000000ff2c7431 */ /* 0x000fe200000001ff */
[----:B------:R-:W3:Y:S01]  /*0050*/  LDCU UR11, c[0x0][0x3a8] ;  /* 0x00007500ff0b77ac */ /* 0x000ee20008000800 */
[----:B------:R-:W-:Y:S01]  /*0060*/  CS2R R42, SRZ ;  /* 0x00000000002a7805 */ /* 0x000fe2000001ff00 */
        /* <DEDUP_REMOVED lines=14> */
[----:B------:R-:W-:Y:S02]  /*0150*/  CS2R R20, SRZ ;  /* 0x0000000000147805 */ /* 0x000fe4000001ff00 */
[----:B------:R-:W-:Y:S01]  /*0160*/  CS2R R22, SRZ ;  /* 0x0000000000167805 */ /* 0x000fe2000001ff00 */
[----:B------:R-:W-:Y:S01]  /*0170*/  ULEA.HI UR4, UR4, UR9, URZ, 0x5 ;  /* 0x0000000904047291 */ /* 0x000fe2000f8f28ff */
[----:B------:R-:W0:Y:S03]  /*0180*/  LDCU.64 UR16, c[0x0][0x358] ;  /* 0x00006b00ff1077ac */ /* 0x000e260008000a00 */
[----:B------:R-:W-:-:S03]  /*0190*/  USHF.R.S32.HI UR6, URZ, 0x5, UR4 ;  /* 0x00000005ff067899 */ /* 0x000fc60008011404 */
[----:B------:R-:W-:Y:S01]  /*01a0*/  UMOV UR4, URZ ;  /* 0x000000ff00047c82 */ /* 0x000fe20008000000 */
[----:B------:R-:W-:Y:S02]  /*01b0*/  UIADD3 UR7, UPT, UPT, URZ, -UR6, URZ ;  /* 0x80000006ff077290 */ /* 0x000fe4000fffe0ff */
[----:B------:R-:W-:-:S03]  /*01c0*/  UISETP.NE.U32.AND UP2, UPT, UR6, URZ, UPT ;  /* 0x000000ff0600728c */ /* 0x000fc6000bf45070 */
[----:B------:R-:W5:Y:S01]  /*01d0*/  I2F.U32.RP R0, UR6 ;  /* 0x0000000600007d06 */ /* 0x000f620008209000 */
[----:B--2---:R-:W-:-:S07]  /*01e0*/  LEA R25, R26, R29, 0x7 ;  /* 0x0000001d1a197211 */ /* 0x004fce00078e38ff */
[----:B-----5:R-:W2:Y:S02]  /*01f0*/  MUFU.RCP R0, R0 ;  /* 0x0000000000007308 */ /* 0x020ea40000001000 */
[----:B--2---:R-:W-:Y:S02]  /*0200*/  IADD3 R2, PT, PT, R0, 0xffffffe, RZ ;  /* 0x0ffffffe00027810 */ /* 0x004fe40007ffe0ff */
[----:B------:R-:W-:-:S04]  /*0210*/  MOV R0, RZ ;  /* 0x000000ff00007202 */ /* 0x000fc80000000f00 */
[----:B------:R-:W2:Y:S02]  /*0220*/  F2I.FTZ.U32.TRUNC.NTZ R2, R2 ;  /* 0x0000000200027305 */ /* 0x000ea4000021f000 */
[----:B--2---:R-:W-:Y:S02]  /*0230*/  R2UR UR5, R2 ;  /* 0x00000000020572ca */ /* 0x004fe400000e0000 */
        /* <DEDUP_REMOVED lines=35> */
[----:B------:R-:W-:-:S04]  /*0470*/  LEA.HI R28, R29, R24, RZ, 0x1b ;  /* 0x000000181d1c7211 */ /* 0x000fc800078fd8ff */
        /* <DEDUP_REMOVED lines=9> */
[C---:B------:R-:W-:Y:S02]  /*0510*/  LOP3.LUT R27, R29.reuse, 0x1f, RZ, 0xc0, !PT ;  /* 0x0000001f1d1b7812 */ /* 0x040fe400078ec0ff */
[----:B------:R-:W-:Y:S02]  /*0520*/  SHF.L.U32 R29, R29, 0x2, RZ ;  /* 0x000000021d1d7819 */ /* 0x000fe400000006ff */
[----:B------:R-:W-:Y:S01]  /*0530*/  R2UR UR4, R33 ;  /* 0x00000000210472ca */ /* 0x000fe200000e0000 */
[----:B------:R-:W-:Y:S01]  /*0540*/  IMAD R27, R28, UR9, R27 ;  /* 0x000000091c1b7c24 */ /* 0x000fe2000f8e021b */
[----:B------:R-:W-:-:S11]  /*0550*/  MOV R33, R28 ;  /* 0x0000001c00217202 */ /* 0x000fd60000000f00 */
        /* <DEDUP_REMOVED lines=17> */
[----:B------:R-:W-:Y:S02]  /*0670*/  MOV R26, UR6 ;  /* 0x00000006001a7c02 */ /* 0x000fe40008000f00 */
[----:B------:R-:W-:Y:S02]  /*0680*/  LEA R31, R28, UR15, 0x7 ;  /* 0x0000000f1c1f7c11 */ /* 0x000fe4000f8e38ff */
[----:B------:R-:W-:Y:S02]  /*0690*/  LEA R27, R26, R27, 0x5 ;  /* 0x0000001b1a1b7211 */ /* 0x000fe400078e28ff */
[----:B------:R-:W-:Y:S02]  /*06a0*/  LOP3.LUT R26, R29, 0x7c, RZ, 0xc0, !PT ;  /* 0x0000007c1d1a7812 */ /* 0x000fe400078ec0ff */
[----:B------:R-:W-:-:S02]  /*06b0*/  SHF.R.S32.HI R32, RZ, 0x1f, R27 ;  /* 0x0000001fff207819 */ /* 0x000fc4000001141b */
[----:B------:R-:W-:Y:S01]  /*06c0*/  IADD3 R31, PT, PT, R31, R26, RZ ;  /* 0x0000001a1f1f7210 */ /* 0x000fe20007ffe0ff */
        /* <DEDUP_REMOVED lines=18> */
.L_x_864:
        /* <DEDUP_REMOVED lines=13> */
.L_x_860:
[----:B------:R1:W-:Y:S02]  /*08c0*/  STS [R31], RZ ;  /* 0x000000ff1f007388 */ /* 0x0003e40000000800 */
.L_x_859:
[----:B------:R-:W-:Y:S05]  /*08d0*/  BSYNC.RECONVERGENT B0 ;  /* 0x0000000000007941 */ /* 0x000fea0003800200 */
.L_x_858:
        /* <DEDUP_REMOVED lines=51> */
[----:B------:R-:W-:-:S04]  /*0c10*/  LEA R26, P4, R27, UR24, 0x2 ;  /* 0x000000181b1a7c11 */ /* 0x000fc8000f8810ff */
[----:B------:R-:W-:Y:S02]  /*0c20*/  LEA.HI.X R27, R27, UR25, R46, 0x2, P4 ;  /* 0x000000191b1b7c11 */ /* 0x000fe4000a0f142e */
[----:B------:R-:W-:-:S03]  /*0c30*/  MOV R46, RZ ;  /* 0x000000ff002e7202 */ /* 0x000fc60000000f00 */
[----:B------:R-:W2:Y:S04]  /*0c40*/  @!P1 LDG.E R48, desc[UR16][R26.64+0x80] ;  /* 0x000080101a309981 */ /* 0x000ea8000c1e1900 */
[----:B------:R-:W3:Y:S04]  /*0c50*/  @!P0 LDG.E R46, desc[UR16][R26.64] ;  /* 0x000000101a2e8981 */ /* 0x000ee8000c1e1900 */
[----:B------:R-:W4:Y:S04]  /*0c60*/  @!P2 LDG.E R50, desc[UR16][R26.64+0x100] ;  /* 0x000100101a32a981 */ /* 0x000f28000c1e1900 */
[----:B------:R-:W5:Y:S04]  /*0c70*/  @!P3 LDG.E R52, desc[UR16][R26.64+0x180] ;  /* 0x000180101a34b981 */ /* 0x000f68000c1e1900 */
[----:B------:R0:W-:Y:S04]  /*0c80*/  @P1 STS [R35+0x80], RZ ;  /* 0x000080ff23001388 */ /* 0x0001e80000000800 */
[----:B------:R0:W-:Y:S04]  /*0c90*/  @P2 STS [R35+0x100], RZ ;  /* 0x000100ff23002388 */ /* 0x0001e80000000800 */
[----:B------:R0:W-:Y:S04]  /*0ca0*/  @P3 STS [R35+0x180], RZ ;  /* 0x000180ff23003388 */ /* 0x0001e80000000800 */
[----:B--2---:R0:W-:Y:S04]  /*0cb0*/  @!P1 STS [R35+0x80], R48 ;  /* 0x0000803023009388 */ /* 0x0041e80000000800 */
[----:B---3--:R0:W-:Y:S04]  /*0cc0*/  STS [R35], R46 ;  /* 0x0000002e23007388 */ /* 0x0081e80000000800 */
[----:B----4-:R0:W-:Y:S04]  /*0cd0*/  @!P2 STS [R35+0x100], R50 ;  /* 0x000100322300a388 */ /* 0x0101e80000000800 */
[----:B-----5:R0:W-:Y:S01]  /*0ce0*/  @!P3 STS [R35+0x180], R52 ;  /* 0x000180342300b388 */ /* 0x0201e20000000800 */
[----:B------:R-:W-:Y:S05]  /*0cf0*/  BRA `(.L_x_862) ;  /* 0x0000000000107947 */ /* 0x000fea0003800000 */
.L_x_863:
[----:B------:R2:W-:Y:S04]  /*0d00*/  STS [R35], RZ ;  /* 0x000000ff23007388 */ /* 0x0005e80000000800 */
[----:B------:R2:W-:Y:S04]  /*0d10*/  STS [R35+0x80], RZ ;  /* 0x000080ff23007388 */ /* 0x0005e80000000800 */
[----:B------:R2:W-:Y:S04]  /*0d20*/  STS [R35+0x100], RZ ;  /* 0x000100ff23007388 */ /* 0x0005e80000000800 */
[----:B------:R2:W-:Y:S02]  /*0d30*/  STS [R35+0x180], RZ ;  /* 0x000180ff23007388 */ /* 0x0005e40000000800 */
.L_x_862:
[----:B------:R-:W-:Y:S05]  /*0d40*/  BSYNC.RECONVERGENT B0 ;  /* 0x0000000000007941 */ /* 0x000fea0003800200 */
.L_x_861:
[----:B------:R-:W-:Y:S01]  /*0d50*/  BAR.SYNC.DEFER_BLOCKING 0x0 ;  /* 0x0000000000007b1d */ /* 0x000fe20000010000 */
[----:B------:R-:W-:Y:S01]  /*0d60*/  UIADD3 UR5, UPT, UPT, UR5, 0x4, URZ ;  /* 0x0000000405057890 */ /* 0x000fe2000fffe0ff */
[----:B------:R-:W-:Y:S01]  /*0d70*/  IADD3 R24, PT, PT, R24, 0x4, RZ ;  /* 0x0000000418187810 */ /* 0x000fe20007ffe0ff */
[----:B------:R-:W-:Y:S01]  /*0d80*/  ULEA UR4, UR23, UR4, 0x2 ;  /* 0x0000000417047291 */ /* 0x000fe2000f8e10ff */
[----:B------:R-:W-:Y:S01]  /*0d90*/  IADD3 R33, PT, PT, R33, 0x4, RZ ;  /* 0x0000000421217810 */ /* 0x000fe20007ffe0ff */
[----:B------:R-:W-:Y:S01]  /*0da0*/  UISETP.GE.U32.AND UP0, UPT, UR5, UR11, UPT ;  /* 0x0000000b0500728c */ /* 0x000fe2000bf06070 */
[----:B0-----:R-:W-:Y:S04]  /*0db0*/  LDS R26, [R29+UR8] ;  /* 0x000000081d1a7984 */ /* 0x001fe80008000800 */
[----:B------:R-:W-:Y:S04]  /*0dc0*/  LDS R27, [R29+UR8+0x80] ;  /* 0x000080081d1b7984 */ /* 0x000fe80008000800 */
[----:B------:R-:W-:Y:S04]  /*0dd0*/  LDS R46, [R29+UR8+0x100] ;  /* 0x000100081d2e7984 */ /* 0x000fe80008000800 */
[----:B------:R-:W-:Y:S04]  /*0de0*/  LDS R45, [R29+UR8+0x180] ;  /* 0x000180081d2d7984 */ /* 0x000fe80008000800 */
[----:B------:R-:W0:Y:S04]  /*0df0*/  LDS R49, [R34+0x10] ;  /* 0x0000100022317984 */ /* 0x000e280000000800 */
[----:B------:R-:W3:Y:S04]  /*0e00*/  LDS R48, [R34+0x20] ;  /* 0x0000200022307984 */ /* 0x000ee80000000800 */
[----:B------:R-:W4:Y:S04]  /*0e10*/  LDS R47, [R34+0x30] ;  /* 0x00003000222f7984 */ /* 0x000f280000000800 */
[----:B------:R-:W5:Y:S04]  /*0e20*/  LDS R50, [R34] ;  /* 0x0000000022327984 */ /* 0x000f680000000800 */
[----:B------:R-:W1:Y:S01]  /*0e30*/  LDS R51, [R34+0x50] ;  /* 0x0000500022337984 */ /* 0x000e620000000800 */
[-C--:B0-----:R-:W-:Y:S01]  /*0e40*/  FFMA R19, R26, R49.reuse, R19 ;  /* 0x000000311a137223 */ /* 0x081fe20000000013 */
[-C--:B------:R-:W-:Y:S01]  /*0e50*/  FFMA R18, R27, R49.reuse, R18 ;  /* 0x000000311b127223 */ /* 0x080fe20000000012 */
[-C--:B------:R-:W-:Y:S01]  /*0e60*/  FFMA R17, R46, R49.reuse, R17 ;  /* 0x000000312e117223 */ /* 0x080fe20000000011 */
[----:B------:R-:W-:Y:S01]  /*0e70*/  FFMA R16, R45, R49, R16 ;  /* 0x000000312d107223 */ /* 0x000fe20000000010 */
[-C--:B---3--:R-:W-:Y:S01]  /*0e80*/  FFMA R15, R26, R48.reuse, R15 ;  /* 0x000000301a0f7223 */ /* 0x088fe2000000000f */
[-C--:B------:R-:W-:Y:S01]  /*0e90*/  FFMA R14, R27, R48.reuse, R14 ;  /* 0x000000301b0e7223 */ /* 0x080fe2000000000e */
[-C--:B------:R-:W-:Y:S01]  /*0ea0*/  FFMA R13, R46, R48.reuse, R13 ;  /* 0x000000302e0d7223 */ /* 0x080fe2000000000d */
[----:B------:R-:W-:Y:S01]  /*0eb0*/  FFMA R12, R45, R48, R12 ;  /* 0x000000302d0c7223 */ /* 0x000fe2000000000c */
[-C--:B----4-:R-:W-:Y:S01]  /*0ec0*/  FFMA R11, R26, R47.reuse, R11 ;  /* 0x0000002f1a0b7223 */ /* 0x090fe2000000000b */
[-C--:B------:R-:W-:Y:S01]  /*0ed0*/  FFMA R10, R27, R47.reuse, R10 ;  /* 0x0000002f1b0a7223 */ /* 0x080fe2000000000a */
[-C--:B------:R-:W-:Y:S01]  /*0ee0*/  FFMA R9, R46, R47.reuse, R9 ;  /* 0x0000002f2e097223 */ /* 0x080fe20000000009 */
[----:B------:R-:W-:Y:S01]  /*0ef0*/  FFMA R8, R45, R47, R8 ;  /* 0x0000002f2d087223 */ /* 0x000fe20000000008 */
[----:B------:R-:W0:Y:S01]  /*0f00*/  LDS R49, [R34+0x60] ;  /* 0x0000600022317984 */ /* 0x000e220000000800 */
[C---:B-----5:R-:W-:Y:S01]  /*0f10*/  FFMA R23, R50.reuse, R26, R23 ;  /* 0x0000001a32177223 */ /* 0x060fe20000000017 */
[C---:B------:R-:W-:Y:S01]  /*0f20*/  FFMA R22, R50.reuse, R27, R22 ;  /* 0x0000001b32167223 */ /* 0x040fe20000000016 */
[----:B------:R-:W-:Y:S01]  /*0f30*/  FFMA R21, R50, R46, R21 ;  /* 0x0000002e32157223 */ /* 0x000fe20000000015 */
[----:B------:R-:W3:Y:S01]  /*0f40*/  LDS R47, [R34+0x40] ;  /* 0x00004000222f7984 */ /* 0x000ee20000000800 */
[-C--:B-1----:R-:W-:Y:S01]  /*0f50*/  FFMA R3, R26, R51.reuse, R3 ;  /* 0x000000331a037223 */ /* 0x082fe20000000003 */
[----:B------:R-:W-:Y:S01]  /*0f60*/  FFMA R2, R27, R51, R2 ;  /* 0x000000331b027223 */ /* 0x000fe20000000002 */
[----:B------:R-:W-:Y:S01]  /*0f70*/  FFMA R20, R50, R45, R20 ;  /* 0x0000002d32147223 */ /* 0x000fe20000000014 */
[----:B------:R-:W1:Y:S01]  /*0f80*/  LDS R48, [R34+0x70] ;  /* 0x0000700022307984 */ /* 0x000e620000000800 */
[----:B------:R-:W-:-:S03]  /*0f90*/  FFMA R36, R45, R51, R36 ;  /* 0x000000332d247223 */ /* 0x000fc60000000024 */
[----:B------:R-:W-:Y:S01]  /*0fa0*/  LDS R50, [R34+0x80] ;  /* 0x0000800022327984 */ /* 0x000fe20000000800 */
        /* <DEDUP_REMOVED lines=8> */
[-C--:B-1----:R-:W-:Y:S01]  /*1030*/  FFMA R41, R26, R48.reuse, R41 ;  /* 0x000000301a297223 */ /* 0x082fe20000000029 */
[-C--:B------:R-:W-:Y:S01]  /*1040*/  FFMA R26, R27, R48.reuse, R43 ;  /* 0x000000301b1a7223 */ /* 0x080fe2000000002b */
[C---:B------:R-:W-:Y:S01]  /*1050*/  FFMA R47, R46.reuse, R51, R0 ;  /* 0x000000332e2f7223 */ /* 0x040fe20000000000 */
[-C--:B------:R-:W-:Y:S01]  /*1060*/  FFMA R27, R46, R48.reuse, R44 ;  /* 0x000000302e1b7223 */ /* 0x080fe2000000002c */
[----:B------:R-:W-:Y:S01]  /*1070*/  FFMA R42, R45, R48, R42 ;  /* 0x000000302d2a7223 */ /* 0x000fe2000000002a */
[----:B------:R-:W0:Y:S04]  /*1080*/  LDS R44, [R29+UR8+0x200] ;  /* 0x000200081d2c7984 */ /* 0x000e280008000800 */
[----:B------:R-:W1:Y:S04]  /*1090*/  LDS R45, [R29+UR8+0x280] ;  /* 0x000280081d2d7984 */ /* 0x000e680008000800 */
[----:B------:R-:W3:Y:S04]  /*10a0*/  LDS R0, [R29+UR8+0x300] ;  /* 0x000300081d007984 */ /* 0x000ee80008000800 */
[----:B------:R-:W4:Y:S04]  /*10b0*/  LDS R43, [R29+UR8+0x380] ;  /* 0x000380081d2b7984 */ /* 0x000f280008000800 */
[----:B------:R-:W5:Y:S04]  /*10c0*/  LDS R49, [R34+0x90] ;  /* 0x0000900022317984 */ /* 0x000f680000000800 */
[----:B------:R-:W2:Y:S04]  /*10d0*/  LDS R48, [R34+0xa0] ;  /* 0x0000a00022307984 */ /* 0x000ea80000000800 */
[----:B------:R-:W2:Y:S04]  /*10e0*/  LDS R46, [R34+0xb0] ;  /* 0x0000b000222e7984 */ /* 0x000ea80000000800 */
[----:B------:R-:W-:Y:S01]  /*10f0*/  LDS R51, [R34+0x1c0] ;  /* 0x0001c00022337984 */ /* 0x000fe20000000800 */
[C---:B0-----:R-:W-:Y:S01]  /*1100*/  FFMA R23, R50.reuse, R44, R23 ;  /* 0x0000002c32177223 */ /* 0x041fe20000000017 */
[C---:B-1----:R-:W-:Y:S01]  /*1110*/  FFMA R22, R50.reuse, R45, R22 ;  /* 0x0000002d32167223 */ /* 0x042fe20000000016 */
[C---:B---3--:R-:W-:Y:S01]  /*1120*/  FFMA R21, R50.reuse, R0, R21 ;  /* 0x0000000032157223 */ /* 0x048fe20000000015 */
[----:B----4-:R-:W-:-:S02]  /*1130*/  FFMA R20, R50, R43, R20 ;  /* 0x0000002b32147223 */ /* 0x010fc40000000014 */
[----:B------:R-:W0:Y:S01]  /*1140*/  LDS R50, [R34+0xc0] ;  /* 0x0000c00022327984 */ /* 0x000e220000000800 */
[-C--:B-----5:R-:W-:Y:S01]  /*1150*/  FFMA R19, R44, R49.reuse, R19 ;  /* 0x000000312c137223 */ /* 0x0a0fe20000000013 */
        /* <DEDUP_REMOVED lines=119> */
.L_x_857:
[----:B------:R-:W0:Y:S01]  /*18d0*/  S2R R24, SR_TID.Y ;  /* 0x0000000000187919 */ /* 0x000e220000002200 */
[----:B------:R-:W1:Y:S01]  /*18e0*/  LDCU UR5, c[0x0][0x3b8] ;  /* 0x00007700ff0577ac */ /* 0x000e620008000800 */
[----:B------:R-:W2:Y:S01]  /*18f0*/  LDC.64 R48, c[0x0][0x390] ;  /* 0x0000e400ff307b82 */ /* 0x000ea20000000a00 */
[----:B------:R-:W-:Y:S01]  /*1900*/  MOV R27, UR6 ;  /* 0x00000006001b7c02 */ /* 0x000fe20008000f00 */
[----:B------:R-:W-:Y:S01]  /*1910*/  BSSY.RECONVERGENT B0, `(.L_x_865) ;  /* 0x0000048000007945 */ /* 0x000fe20003800200 */
[----:B------:R-:W1:Y:S01]  /*1920*/  LDCU UR4, c[0x0][0x3b4] ;  /* 0x00007680ff0477ac */ /* 0x000e620008000800 */
[C---:B------:R-:W-:Y:S02]  /*1930*/  IADD3 R26, PT, PT, R25.reuse, 0x20, RZ ;  /* 0x00000020191a7810 */ /* 0x040fe40007ffe0ff */
[----:B------:R-:W-:Y:S01]  /*1940*/  IADD3 R28, PT, PT, R25, 0x40, RZ ;  /* 0x00000040191c7810 */ /* 0x000fe20007ffe0ff */
[----:B------:R-:W3:Y:S01]  /*1950*/  LDCU UR11, c[0x0][0x398] ;  /* 0x00007300ff0b77ac */ /* 0x000ee20008000800 */
[----:B-1----:R-:W-:-:S04]  /*1960*/  UIMAD UR4, UR5, UR4, URZ ;  /* 0x00000004050472a4 */ /* 0x002fc8000f8e02ff */
[----:B---3--:R-:W-:Y:S02]  /*1970*/  UIMAD UR5, UR4, UR11, URZ ;  /* 0x0000000b040572a4 */ /* 0x008fe4000f8e02ff */
[----:B------:R-:W-:Y:S02]  /*1980*/  ISETP.GE.AND P0, PT, R25, UR11, PT ;  /* 0x0000000b19007c0c */ /* 0x000fe4000bf06270 */
[----:B------:R-:W-:Y:S01]  /*1990*/  ISETP.GE.AND P1, PT, R26, UR11, PT ;  /* 0x0000000b1a007c0c */ /* 0x000fe2000bf26270 */
[----:B------:R-:W-:Y:S01]  /*19a0*/  USHF.L.U32 UR6, UR5, 0x3, URZ ;  /* 0x0000000305067899 */ /* 0x000fe200080006ff */
[----:B0-----:R-:W-:Y:S01]  /*19b0*/  LEA R24, R27, R24, 0x5 ;  /* 0x000000181b187211 */ /* 0x001fe200078e28ff */
[----:B------:R-:W-:Y:S01]  /*19c0*/  USHF.L.U32 UR8, UR5, 0x4, URZ ;  /* 0x0000000405087899 */ /* 0x000fe200080006ff */
[----:B------:R-:W-:Y:S01]  /*19d0*/  MOV R27, UR4 ;  /* 0x00000004001b7c02 */ /* 0x000fe20008000f00 */
[----:B------:R-:W-:Y:S01]  /*19e0*/  USHF.L.U32 UR4, UR5, 0x2, URZ ;  /* 0x0000000205047899 */ /* 0x000fe200080006ff */
[----:B------:R-:W-:Y:S01]  /*19f0*/  IADD3 R26, PT, PT, R25, 0x60, RZ ;  /* 0x00000060191a7810 */ /* 0x000fe20007ffe0ff */
[----:B------:R-:W-:Y:S01]  /*1a00*/  UIMAD UR9, UR5, 0x14, URZ ;  /* 0x00000014050978a4 */ /* 0x000fe2000f8e02ff */
[----:B------:R-:W-:Y:S01]  /*1a10*/  MOV R35, UR6 ;  /* 0x0000000600237c02 */ /* 0x000fe20008000f00 */
[----:B------:R-:W-:Y:S01]  /*1a20*/  IMAD R24, R27, R24, UR7 ;  /* 0x000000071b187e24 */ /* 0x000fe2000f8e0218 */
[----:B------:R-:W-:Y:S01]  /*1a30*/  UIMAD UR7, UR5, 0xc, URZ ;  /* 0x0000000c050778a4 */ /* 0x000fe2000f8e02ff */
[----:B------:R-:W-:Y:S01]  /*1a40*/  MOV R47, UR4 ;  /* 0x00000004002f7c02 */ /* 0x000fe20008000f00 */
[----:B------:R-:W-:Y:S01]  /*1a50*/  UIMAD UR10, UR5, 0x18, URZ ;  /* 0x00000018050a78a4 */ /* 0x000fe2000f8e02ff */
[----:B------:R-:W-:Y:S01]  /*1a60*/  IMAD R25, R24, UR11, R25 ;  /* 0x0000000b18197c24 */ /* 0x000fe2000f8e0219 */
[----:B------:R-:W-:Y:S01]  /*1a70*/  UIMAD UR5, UR5, 0x1c, URZ ;  /* 0x0000001c050578a4 */ /* 0x000fe2000f8e02ff */
[----:B------:R-:W-:-:S02]  /*1a80*/  MOV R31, UR8 ;  /* 0x00000008001f7c02 */ /* 0x000fc40008000f00 */
[----:B--2---:R-:W-:Y:S01]  /*1a90*/  IMAD.WIDE.U32 R48, R25, 0x4, R48 ;  /* 0x0000000419307825 */ /* 0x004fe200078e0030 */
[----:B------:R-:W-:Y:S02]  /*1aa0*/  MOV R33, UR7 ;  /* 0x0000000700217c02 */ /* 0x000fe40008000f00 */
[----:B------:R-:W-:Y:S02]  /*1ab0*/  MOV R29, UR9 ;  /* 0x00000009001d7c02 */ /* 0x000fe40008000f00 */
        /* <DEDUP_REMOVED lines=41> */
[----:B0-----:R-:W2:Y:S01]  /*1d50*/  LDG.E R15, desc[UR16][R24.64] ;  /* 0x00000010180f7981 */ /* 0x001ea2000c1e1900 */
[----:B------:R-:W-:-:S04]  /*1d60*/  FMUL R50, R41, UR5 ;  /* 0x0000000529327c20 */ /* 0x000fc80008400000 */
[----:B--2---:R-:W-:-:S05]  /*1d70*/  FFMA R15, R15, UR4, R50 ;  /* 0x000000040f0f7c23 */ /* 0x004fca0008000032 */
[----:B------:R1:W-:Y:S02]  /*1d80*/  STG.E desc[UR16][R24.64], R15 ;  /* 0x0000000f18007986 */ /* 0x0003e4000c101910 */
.L_x_866:
[----:B------:R-:W-:Y:S05]  /*1d90*/  BSYNC.RECONVERGENT B0 ;  /* 0x0000000000007941 */ /* 0x000fea0003800200 */
.L_x_865:
[----:B------:R-:W-:Y:S04]  /*1da0*/  BSSY.RECONVERGENT B0, `(.L_x_867) ;  /* 0x0000023000007945 */ /* 0x000fe80003800200 */
[----:B------:R-:W-:Y:S05]  /*1db0*/  @P1 BRA `(.L_x_868) ;  /* 0x0000000000841947 */ /* 0x000fea0003800000 */
[----:B-1----:R-:W2:Y:S01]  /*1dc0*/  LDG.E R3, desc[UR16][R48.64+0x80] ;  /* 0x0000801030037981 */ /* 0x002ea2000c1e1900 */
        /* <DEDUP_REMOVED lines=32> */
.L_x_868:
[----:B------:R-:W-:Y:S05]  /*1fd0*/  BSYNC.RECONVERGENT B0 ;  /* 0x0000000000007941 */ /* 0x000fea0003800200 */
.L_x_867:
        /* <DEDUP_REMOVED lines=35> */
.L_x_870:
[----:B------:R-:W-:Y:S05]  /*2210*/  BSYNC.RECONVERGENT B0 ;  /* 0x0000000000007941 */ /* 0x000fea0003800200 */
.L_x_869:
[----:B------:R-:W-:Y:S05]  /*2220*/  @P3 EXIT ;  /* 0x000000000000394d */ /* 0x000fea0003800000 */
[----:B------:R-:W2:Y:S01]  /*2230*/  LDG.E R0, desc[UR16][R48.64+0x180] ;  /* 0x0001801030007981 */ /* 0x000ea2000c1e1900 */
[----:B------:R-:W0:Y:S02]  /*2240*/  LDCU.64 UR4, c[0x0][0x3c0] ;  /* 0x00007800ff0477ac */ /* 0x000e240008000a00 */
[----:B01-3--:R-:W-:-:S04]  /*2250*/  FMUL R3, R20, UR5 ;  /* 0x0000000514037c20 */ /* 0x00bfc80008400000 */
        /* <DEDUP_REMOVED lines=31> */
.L_x_871:
        /* <DEDUP_REMOVED lines=11> */
.L_x_1100:


//--------------------- .text._Z20filterActs_YxX_colorILi4ELi32ELi4ELi4ELi3ELb0ELb0EEvPfS0_S0_iiiiiiiiiiffi --------------------------
	.section	.text._Z20filterActs_YxX_colorILi4ELi32ELi4ELi4ELi3ELb0ELb0EEvPfS0_S0_iiiiiiiiiiffi,"ax",@progbits
	.align	128
        .global         _Z20filterActs_YxX_colorILi4ELi32ELi4ELi4ELi3ELb0ELb0EEvPfS0_S0_iiiiiiiiiiffi
        .type           _Z20filterActs_YxX_colorILi4ELi32ELi4ELi4ELi3ELb0ELb0EEvPfS0_S0_iiiiiiiiiiffi,@function
        .size           _Z20filterActs_YxX_colorILi4ELi32ELi4ELi4ELi3ELb0ELb0EEvPfS0_S0_iiiiiiiiiiffi,(.L_x_1101 - _Z20filterActs_YxX_colorILi4ELi32ELi4ELi4ELi3ELb0ELb0EEvPfS0_S0_iiiiiiiiiiffi)
        .other          _Z20filterActs_YxX_colorILi4ELi32ELi4ELi4ELi3ELb0ELb0EEvPfS0_S0_iiiiiiiiiiffi,@"STO_CUDA_ENTRY STV_DEFAULT"
_Z20filterActs_YxX_colorILi4ELi32ELi4ELi4ELi3ELb0ELb0EEvPfS0_S0_iiiiiiiiiiffi:
.text._Z20filterActs_YxX_colorILi4ELi32ELi4ELi4ELi3ELb0ELb0EEvPfS0_S0_iiiiiiiiiiffi:
        /* <DEDUP_REMOVED lines=124> */
.L_x_879:
        /* <DEDUP_REMOVED lines=18> */
.L_x_875:
[----:B------:R1:W-:Y:S04]  /*08e0*/  STS [R21], RZ ;  /* 0x000000ff15007388 */ /* 0x0003e80000000800 */
[----:B------:R1:W-:Y:S04]  /*08f0*/  STS [R21+0x100], RZ ;  /* 0x000100ff15007388 */ /* 0x0003e80000000800 */
[----:B------:R1:W-:Y:S02]  /*0900*/  STS [R21+0x200], RZ ;  /* 0x000200ff15007388 */ /* 0x0003e40000000800 */
.L_x_874:
[----:B------:R-:W-:Y:S05]  /*0910*/  BSYNC.RECONVERGENT B0 ;  /* 0x0000000000007941 */ /* 0x000fea0003800200 */
.L_x_873:
        /* <DEDUP_REMOVED lines=85> */
.L_x_878:
        /* <DEDUP_REMOVED lines=12> */
.L_x_877:
[----:B------:R-:W-:Y:S05]  /*0f30*/  BSYNC.RECONVERGENT B0 ;  /* 0x0000000000007941 */ /* 0x000fea0003800200 */
.L_x_876:
        /* <DEDUP_REMOVED lines=298> */
.L_x_872:
        /* <DEDUP_REMOVED lines=14> */
[----:B---3--:R-:W-:Y:S01]  /*22c0*/  IMAD.WIDE.U32 R2, R15, 0x4, R2 ;  /* 0x000000040f027825 */ /* 0x008fe200078e0002 */
[----:B------:R-:W-:-:S03]  /*22d0*/  SHF.L.U32 R15, R0, 0x3, RZ ;  /* 0x00000003000f7819 */ /* 0x000fc600000006ff */
[----:B------:R-:W-:Y:S01]  /*22e0*/  FMUL R27, R22, UR11 ;  /* 0x0000000b161b7c20 */ /* 0x000fe20008400000 */
[----:B------:R-:W-:Y:S01]  /*22f0*/  FMUL R33, R10, UR11 ;  /* 0x0000000b0a217c20 */ /* 0x000fe20008400000 */
[----:B------:R-:W-:Y:S01]  /*2300*/  FMUL R35, R28, UR11 ;  /* 0x0000000b1c237c20 */ /* 0x000fe20008400000 */
[----:B------:R0:W-:Y:S01]  /*2310*/  STG.E desc[UR16][R2.64], R19 ;  /* 0x0000001302007986 */ /* 0x0001e2000c101910 */
[----:B------:R-:W-:-:S04]  /*2320*/  IMAD.WIDE R4, R5, 0x4, R2 ;  /* 0x0000000405047825 */ /* 0x000fc800078e0202 */
[----:B------:R-:W-:Y:S01]  /*2330*/  FMUL R7, R7, UR11 ;  /* 0x0000000b07077c20 */ /* 0x000fe20008400000 */
[----:B------:R-:W-:Y:S01]  /*2340*/  FMUL R13, R13, UR11 ;  /* 0x0000000b0d0d7c20 */ /* 0x000fe20008400000 */
[----:B------:R-:W-:Y:S01]  /*2350*/  FMUL R23, R23, UR11 ;  /* 0x0000000b17177c20 */ /* 0x000fe20008400000 */
[--C-:B------:R-:W-:Y:S01]  /*2360*/  IMAD.WIDE R14, R15, 0x4, R2.reuse ;  /* 0x000000040f0e7825 */ /* 0x100fe200078e0202 */
[----:B------:R-:W-:Y:S03]  /*2370*/  STG.E desc[UR16][R4.64], R21 ;  /* 0x0000001504007986 */ /* 0x000fe6000c101910 */
[----:B------:R-:W-:Y:S01]  /*2380*/  FMUL R31, R31, UR11 ;  /* 0x0000000b1f1f7c20 */ /* 0x000fe20008400000 */
[----:B------:R-:W-:Y:S01]  /*2390*/  FMUL R25, R25, UR11 ;  /* 0x0000000b19197c20 */ /* 0x000fe20008400000 */
[----:B------:R-:W-:Y:S01]  /*23a0*/  IMAD.WIDE R16, R17, 0x4, R2 ;  /* 0x0000000411107825 */ /* 0x000fe200078e0202 */
[----:B------:R1:W-:Y:S03]  /*23b0*/  STG.E desc[UR16][R14.64], R9 ;  /* 0x000000090e007986 */ /* 0x0003e6000c101910 */
[----:B0-----:R-:W-:Y:S01]  /*23c0*/  FMUL R19, R8, UR11 ;  /* 0x0000000b08137c20 */ /* 0x001fe20008400000 */
[----:B------:R0:W-:Y:S04]  /*23d0*/  STG.E desc[UR16][R16.64], R11 ;  /* 0x0000000b10007986 */ /* 0x0001e8000c101910 */
[----:B------:R-:W-:Y:S04]  /*23e0*/  STG.E desc[UR16][R2.64+0x80], R29 ;  /* 0x0000801d02007986 */ /* 0x000fe8000c101910 */
[----:B------:R-:W-:Y:S01]  /*23f0*/  STG.E desc[UR16][R4.64+0x80], R19 ;  /* 0x0000801304007986 */ /* 0x000fe2000c101910 */
[----:B-1----:R-:W-:-:S03]  /*2400*/  FMUL R9, R6, UR11 ;  /* 0x0000000b06097c20 */ /* 0x002fc60008400000 */
        /* <DEDUP_REMOVED lines=12> */
.L_x_880:
        /* <DEDUP_REMOVED lines=11> */
.L_x_1101:


//--------------------- .text._Z20filterActs_YxX_colorILi4ELi32ELi4ELi8ELi3ELb0ELb0EEvPfS0_S0_iiiiiiiiiiffi --------------------------
	.section	.text._Z20filterActs_YxX_colorILi4ELi32ELi4ELi8ELi3ELb0ELb0EEvPfS0_S0_iiiiiiiiiiffi,"ax",@progbits
	.align	128
        .global         _Z20filterActs_YxX_colorILi4ELi32ELi4ELi8ELi3ELb0ELb0EEvPfS0_S0_iiiiiiiiiiffi
        .type           _Z20filterActs_YxX_colorILi4ELi32ELi4ELi8ELi3ELb0ELb0EEvPfS0_S0_iiiiiiiiiiffi,@function
        .size           _Z20filterActs_YxX_colorILi4ELi32ELi4ELi8ELi3ELb0ELb0EEvPfS0_S0_iiiiiiiiiiffi,(.L_x_1102 - _Z20filterActs_YxX_colorILi4ELi32ELi4ELi8ELi3ELb0ELb0EEvPfS0_S0_iiiiiiiiiiffi)
        .other          _Z20filterActs_YxX_colorILi4ELi32ELi4ELi8ELi3ELb0ELb0EEvPfS0_S0_iiiiiiiiiiffi,@"STO_CUDA_ENTRY STV_DEFAULT"
_Z20filterActs_YxX_colorILi4ELi32ELi4ELi8ELi3ELb0ELb0EEvPfS0_S0_iiiiiiiiiiffi:
.text._Z20filterActs_YxX_colorILi4ELi32ELi4ELi8ELi3ELb0ELb0EEvPfS0_S0_iiiiiiiiiiffi:
        /* <DEDUP_REMOVED lines=133> */
.L_x_888:
        /* <DEDUP_REMOVED lines=18> */
.L_x_884:
[----:B------:R1:W-:Y:S04]  /*0970*/  STS [R36], RZ ;  /* 0x000000ff24007388 */ /* 0x0003e80000000800 */
[----:B------:R1:W-:Y:S04]  /*0980*/  STS [R36+0x200], RZ ;  /* 0x000200ff24007388 */ /* 0x0003e80000000800 */
[----:B------:R1:W-:Y:S02]  /*0990*/  STS [R36+0x400], RZ ;  /* 0x000400ff24007388 */ /* 0x0003e40000000800 */
.L_x_883:
[----:B------:R-:W-:Y:S05]  /*09a0*/  BSYNC.RECONVERGENT B0 ;  /* 0x0000000000007941 */ /* 0x000fea0003800200 */
.L_x_882:
        /* <DEDUP_REMOVED lines=85> */
.L_x_887:
        /* <DEDUP_REMOVED lines=12> */
.L_x_886:
[----:B------:R-:W-:Y:S05]  /*0fc0*/  BSYNC.RECONVERGENT B0 ;  /* 0x0000000000007941 */ /* 0x000fea0003800200 */
.L_x_885:
        /* <DEDUP_REMOVED lines=538> */
.L_x_881:
        /* <DEDUP_REMOVED lines=28> */
[--C-:B------:R-:W-:Y:S01]  /*3330*/  IMAD.WIDE R28, R29, 0x4, R24.reuse ;  /* 0x000000041d1c7825 */ /* 0x100fe200078e0218 */
[----:B------:R2:W-:Y:S03]  /*3340*/  STG.E desc[UR16][R30.64], R15 ;  /* 0x0000000f1e007986 */ /* 0x0005e6000c101910 */
[----:B------:R-:W-:Y:S01]  /*3350*/  FMUL R13, R13, UR11 ;  /* 0x0000000b0d0d7c20 */ /* 0x000fe20008400000 */
[----:B0-----:R-:W-:Y:S01]  /*3360*/  FMUL R23, R10, UR11 ;  /* 0x0000000b0a177c20 */ /* 0x001fe20008400000 */
[----:B------:R-:W-:Y:S01]  /*3370*/  IMAD R49, R34, 0x18, RZ ;  /* 0x0000001822317824 */ /* 0x000fe200078e02ff */
[----:B------:R0:W-:Y:S01]  /*3380*/  STG.E desc[UR16][R28.64], R11 ;  /* 0x0000000b1c007986 */ /* 0x0001e2000c101910 */
[----:B------:R-:W-:-:S04]  /*3390*/  IMAD.WIDE R32, R33, 0x4, R24 ;  /* 0x0000000421207825 */ /* 0x000fc800078e0218 */
[----:B------:R-:W-:Y:S01]  /*33a0*/  FMUL R9, R9, UR11 ;  /* 0x0000000b09097c20 */ /* 0x000fe20008400000 */
[----:B------:R-:W-:Y:S01]  /*33b0*/  FMUL R5, R5, UR11 ;  /* 0x0000000b05057c20 */ /* 0x000fe20008400000 */
[----:B-1----:R-:W-:Y:S01]  /*33c0*/  FMUL R19, R38, UR11 ;  /* 0x0000000b26137c20 */ /* 0x002fe20008400000 */
[----:B------:R-:W-:Y:S01]  /*33d0*/  IMAD R51, R34, 0x1c, RZ ;  /* 0x0000001c22337824 */ /* 0x000fe200078e02ff */
[----:B------:R1:W-:Y:S01]  /*33e0*/  STG.E desc[UR16][R32.64], R7 ;  /* 0x0000000720007986 */ /* 0x0003e2000c101910 */
[----:B------:R-:W-:-:S04]  /*33f0*/  IMAD.WIDE R34, R35, 0x4, R24 ;  /* 0x0000000423227825 */ /* 0x000fc800078e0218 */
[----:B--2---:R-:W-:Y:S01]  /*3400*/  FMUL R15, R14, UR11 ;  /* 0x0000000b0e0f7c20 */ /* 0x004fe20008400000 */
[----:B------:R-:W-:Y:S01]  /*3410*/  FMUL R37, R37, UR11 ;  /* 0x0000000b25257c20 */ /* 0x000fe20008400000 */
[----:B------:R-:W-:Y:S01]  /*3420*/  FMUL R41, R41, UR11 ;  /* 0x0000000b29297c20 */ /* 0x000fe20008400000 */
[----:B------:R-:W-:-:S04]  /*3430*/  IMAD.WIDE R48, R49, 0x4, R24 ;  /* 0x0000000431307825 */ /* 0x000fc800078e0218 */
[----:B0-----:R-:W-:Y:S01]  /*3440*/  FMUL R11, R22, UR11 ;  /* 0x0000000b160b7c20 */ /* 0x001fe20008400000 */
[----:B------:R0:W-:Y:S01]  /*3450*/  STG.E desc[UR16][R34.64], R3 ;  /* 0x0000000322007986 */ /* 0x0001e2000c101910 */
[----:B------:R-:W-:-:S03]  /*3460*/  IMAD.WIDE R50, R51, 0x4, R24 ;  /* 0x0000000433327825 */ /* 0x000fc600078e0218 */
[----:B------:R2:W-:Y:S01]  /*3470*/  STG.E desc[UR16][R48.64], R19 ;  /* 0x0000001330007986 */ /* 0x0005e2000c101910 */
[----:B-1----:R-:W-:-:S03]  /*3480*/  FMUL R7, R18, UR11 ;  /* 0x0000000b12077c20 */ /* 0x002fc60008400000 */
[----:B------:R-:W-:Y:S04]  /*3490*/  STG.E desc[UR16][R50.64], R43 ;  /* 0x0000002b32007986 */ /* 0x000fe8000c101910 */
[----:B------:R1:W-:Y:S01]  /*34a0*/  STG.E desc[UR16][R24.64+0x80], R11 ;  /* 0x0000800b18007986 */ /* 0x0003e2000c101910 */
[----:B0-----:R-:W-:-:S03]  /*34b0*/  FMUL R3, R2, UR11 ;  /* 0x0000000b02037c20 */ /* 0x001fc60008400000 */
[----:B------:R0:W-:Y:S01]  /*34c0*/  STG.E desc[UR16][R26.64+0x80], R7 ;  /* 0x000080071a007986 */ /* 0x0001e2000c101910 */
[----:B--2---:R-:W-:-:S03]  /*34d0*/  FMUL R19, R44, UR11 ;  /* 0x0000000b2c137c20 */ /* 0x004fc60008400000 */
[----:B------:R2:W-:Y:S04]  /*34e0*/  STG.E desc[UR16][R30.64+0x80], R15 ;  /* 0x0000800f1e007986 */ /* 0x0005e8000c101910 */
[----:B------:R-:W-:Y:S01]  /*34f0*/  STG.E desc[UR16][R28.64+0x80], R23 ;  /* 0x000080171c007986 */ /* 0x000fe2000c101910 */
[----:B-1----:R-:W-:-:S03]  /*3500*/  FMUL R11, R42, UR11 ;  /* 0x0000000b2a0b7c20 */ /* 0x002fc60008400000 */
[----:B------:R-:W-:Y:S01]  /*3510*/  STG.E desc[UR16][R32.64+0x80], R45 ;  /* 0x0000802d20007986 */ /* 0x000fe2000c101910 */
[----:B0-----:R-:W-:-:S03]  /*3520*/  FMUL R7, R40, UR11 ;  /* 0x0000000b28077c20 */ /* 0x001fc60008400000 */
[----:B------:R0:W-:Y:S01]  /*3530*/  STG.E desc[UR16][R34.64+0x80], R3 ;  /* 0x0000800322007986 */ /* 0x0001e2000c101910 */
[----:B--2---:R-:W-:-:S03]  /*3540*/  FMUL R15, R20, UR11 ;  /* 0x0000000b140f7c20 */ /* 0x004fc60008400000 */
[----:B------:R-:W-:Y:S04]  /*3550*/  STG.E desc[UR16][R48.64+0x80], R39 ;  /* 0x0000802730007986 */ /* 0x000fe8000c101910 */
        /* <DEDUP_REMOVED lines=24> */
.L_x_889:
        /* <DEDUP_REMOVED lines=10> */
.L_x_1102:


//--------------------- .text._Z20filterActs_YxX_colorILi4ELi32ELi4ELi4ELi3ELb0ELb1EEvPfS0_S0_iiiiiiiiiiffi --------------------------
	.section	.text._Z20filterActs_YxX_colorILi4ELi32ELi4ELi4ELi3ELb0ELb1EEvPfS0_S0_iiiiiiiiiiffi,"ax",@progbits
	.align	128
        .global         _Z20filterActs_YxX_colorILi4ELi32ELi4ELi4ELi3ELb0ELb1EEvPfS0_S0_iiiiiiiiiiffi
        .type           _Z20filterActs_YxX_colorILi4ELi32ELi4ELi4ELi3ELb0ELb1EEvPfS0_S0_iiiiiiiiiiffi,@function
        .size           _Z20filterActs_YxX_colorILi4ELi32ELi4ELi4ELi3ELb0ELb1EEvPfS0_S0_iiiiiiiiiiffi,(.L_x_1103 - _Z20filterActs_YxX_colorILi4ELi32ELi4ELi4ELi3ELb0ELb1EEvPfS0_S0_iiiiiiiiiiffi)
        .other          _Z20filterActs_YxX_colorILi4ELi32ELi4ELi4ELi3ELb0ELb1EEvPfS0_S0_iiiiiiiiiiffi,@"STO_CUDA_ENTRY STV_DEFAULT"
_Z20filterActs_YxX_colorILi4ELi32ELi4ELi4ELi3ELb0ELb1EEvPfS0_S0_iiiiiiiiiiffi:
.text._Z20filterActs_YxX_colorILi4ELi32ELi4ELi4ELi3ELb0ELb1EEvPfS0_S0_iiiiiiiiiiffi:
        /* <DEDUP_REMOVED lines=15> */
[----:B------:R-:W-:-:S02]  /*00f0*/  MOV R40, RZ ;  /* 0x000000ff00287202 */ /* 0x000fc40000000f00 */
[----:B------:R-:W-:Y:S01]  /*0100*/  CS2R R8, SRZ ;  /* 0x0000000000087805 */ /* 0x000fe2000001ff00 */
[----:B------:R-:W4:Y:S01]  /*0110*/  LDCU UR6, c[0x0][0x3b4] ;  /* 0x00007680ff0677ac */ /* 0x000f220008000800 */
[----:B------:R-:W-:Y:S02]  /*0120*/  CS2R R10, SRZ ;  /* 0x00000000000a7805 */ /* 0x000fe4000001ff00 */
[----:B------:R-:W-:Y:S02]  /*0130*/  CS2R R14, SRZ ;  /* 0x00000000000e7805 */ /* 0x000fe4000001ff00 */
[----:B------:R-:W-:Y:S01]  /*0140*/  MOV R16, RZ ;  /* 0x000000ff00107202 */ /* 0x000fe20000000f00 */
        /* <DEDUP_REMOVED lines=70> */
[----:B------:R-:W-:Y:S02]  /*05b0*/  USHF.L.U32 UR8, UR7, 0x1, URZ ;  /* 0x0000000107087899 */ /* 0x000fe400080006ff */
[----:B------:R-:W-:Y:S02]  /*05c0*/  LEA R25, R3, UR4, 0x2 ;  /* 0x0000000403197c11 */ /* 0x000fe4000f8e10ff */
[----:B--2---:R-:W-:Y:S02]  /*05d0*/  IADD3 R6, PT, PT, R18, 0xffffffe, RZ ;  /* 0x0ffffffe12067810 */ /* 0x004fe40007ffe0ff */
[----:B------:R-:W-:Y:S01]  /*05e0*/  LEA R24, R24, UR5, 0x2 ;  /* 0x0000000518187c11 */ /* 0x000fe2000f8e10ff */
[----:B------:R-:W-:Y:S01]  /*05f0*/  UMOV UR5, URZ ;  /* 0x000000ff00057c82 */ /* 0x000fe20008000000 */
[----:B------:R0:W2:Y:S02]  /*0600*/  F2I.FTZ.U32.TRUNC.NTZ R7, R6 ;  /* 0x0000000600077305 */ /* 0x0000a4000021f000 */
        /* <DEDUP_REMOVED lines=30> */
.L_x_897:
        /* <DEDUP_REMOVED lines=18> */
.L_x_893:
[----:B------:R1:W-:Y:S04]  /*0910*/  STS [R26], RZ ;  /* 0x000000ff1a007388 */ /* 0x0003e80000000800 */
[----:B------:R1:W-:Y:S04]  /*0920*/  STS [R26+0x100], RZ ;  /* 0x000100ff1a007388 */ /* 0x0003e80000000800 */
[----:B------:R1:W-:Y:S02]  /*0930*/  STS [R26+0x200], RZ ;  /* 0x000200ff1a007388 */ /* 0x0003e40000000800 */
.L_x_892:
[----:B------:R-:W-:Y:S05]  /*0940*/  BSYNC.RECONVERGENT B0 ;  /* 0x0000000000007941 */ /* 0x000fea0003800200 */
.L_x_891:
        /* <DEDUP_REMOVED lines=45> */
[----:B------:R-:W-:Y:S02]  /*0c20*/  ISETP.GE.AND P1, PT, R31, UR18, PT ;  /* 0x000000121f007c0c */ /* 0x000fe4000bf26270 */
[C---:B------:R-:W-:Y:S01]  /*0c30*/  IADD3 R31, P2, PT, R13.reuse, R28, RZ ;  /* 0x0000001c0d1f7210 */ /* 0x040fe20007f5e0ff */
        /* <DEDUP_REMOVED lines=14> */
[----:B------:R-:W-:-:S02]  /*0d20*/  IADD3 R35, PT, PT, R13, 0x40, RZ ;  /* 0x000000400d237810 */ /* 0x000fc40007ffe0ff */
[----:B------:R-:W-:Y:S02]  /*0d30*/  LEA.HI.X R7, R7, UR17, R36, 0x2, P2 ;  /* 0x0000001107077c11 */ /* 0x000fe400090f1424 */
        /* <DEDUP_REMOVED lines=40> */
.L_x_896:
        /* <DEDUP_REMOVED lines=12> */
.L_x_895:
[----:B------:R-:W-:Y:S05]  /*1080*/  BSYNC.RECONVERGENT B0 ;  /* 0x0000000000007941 */ /* 0x000fea0003800200 */
.L_x_894:
        /* <DEDUP_REMOVED lines=23> */
[CC--:B------:R-:W-:Y:S01]  /*1200*/  FFMA R11, R36.reuse, R30.reuse, R11 ;  /* 0x0000001e240b7223 */ /* 0x0c0fe2000000000b */
[----:B------:R-:W-:Y:S01]  /*1210*/  FFMA R15, R41, R30, R10 ;  /* 0x0000001e290f7223 */ /* 0x000fe2000000000a */
[-C--:B--2---:R-:W-:Y:S01]  /*1220*/  FFMA R35, R33, R28.reuse, R9 ;  /* 0x0000001c21237223 */ /* 0x084fe20000000009 */
[-C--:B------:R-:W-:Y:S01]  /*1230*/  FFMA R37, R31, R28.reuse, R8 ;  /* 0x0000001c1f257223 */ /* 0x080fe20000000008 */
[CC--:B------:R-:W-:Y:S01]  /*1240*/  FFMA R5, R36.reuse, R28.reuse, R5 ;  /* 0x0000001c24057223 */ /* 0x0c0fe20000000005 */
[----:B------:R-:W-:Y:S01]  /*1250*/  FFMA R39, R41, R28, R40 ;  /* 0x0000001c29277223 */ /* 0x000fe20000000028 */
[----:B------:R-:W-:Y:S04]  /*1260*/  LDS R12, [R25+0x40] ;  /* 0x00004000190c7984 */ /* 0x000fe80000000800 */
        /* <DEDUP_REMOVED lines=9> */
[----:B------:R-:W0:Y:S04]  /*1300*/  LDS R41, [R25+0x70] ;  /* 0x0000700019297984 */ /* 0x000e280000000800 */
[----:B------:R-:W-:Y:S01]  /*1310*/  LDS R36, [R25+0x90] ;  /* 0x0000900019247984 */ /* 0x000fe20000000800 */
[----:B-1----:R-:W-:Y:S01]  /*1320*/  FFMA R42, R12, R30, R32 ;  /* 0x0000001e0c2a7223 */ /* 0x002fe20000000020 */
[----:B------:R-:W-:-:S02]  /*1330*/  FFMA R32, R30, R4, R35 ;  /* 0x000000041e207223 */ /* 0x000fc40000000023 */
[----:B------:R-:W-:Y:S01]  /*1340*/  LDS R35, [R25+0x80] ;  /* 0x0000800019237984 */ /* 0x000fe20000000800 */
[----:B--2---:R-:W-:-:S03]  /*1350*/  FFMA R40, R12, R28, R6 ;  /* 0x0000001c0c287223 */ /* 0x004fc60000000006 */
[----:B------:R-:W-:Y:S01]  /*1360*/  LDS R6, [R25+0xa0] ;  /* 0x0000a00019067984 */ /* 0x000fe20000000800 */
[C---:B---3--:R-:W-:Y:S01]  /*1370*/  FFMA R16, R12.reuse, R14, R43 ;  /* 0x0000000e0c107223 */ /* 0x048fe2000000002b */
        /* <DEDUP_REMOVED lines=9> */
[----:B------:R-:W2:Y:S01]  /*1410*/  LDS R11, [R24+0x480] ;  /* 0x00048000180b7984 */ /* 0x000ea20000000800 */
[-C--:B0-----:R-:W-:Y:S01]  /*1420*/  FFMA R30, R30, R41.reuse, R33 ;  /* 0x000000291e1e7223 */ /* 0x081fe20000000021 */
[-C--:B------:R-:W-:Y:S01]  /*1430*/  FFMA R28, R28, R41.reuse, R31 ;  /* 0x000000291c1c7223 */ /* 0x080fe2000000001f */
[-C--:B------:R-:W-:Y:S01]  /*1440*/  FFMA R8, R8, R41.reuse, R9 ;  /* 0x0000002908087223 */ /* 0x080fe20000000009 */
[----:B------:R-:W0:Y:S01]  /*1450*/  LDS R7, [R24+0x500] ;  /* 0x0005000018077984 */ /* 0x000e220000000800 */
[----:B------:R-:W-:-:S03]  /*1460*/  FFMA R14, R14, R41, R27 ;  /* 0x000000290e0e7223 */ /* 0x000fc6000000001b */
[----:B------:R-:W3:Y:S04]  /*1470*/  LDS R5, [R24+0x580] ;  /* 0x0005800018057984 */ /* 0x000ee80000000800 */
[----:B------:R-:W-:Y:S04]  /*1480*/  LDS R39, [R25+0xd0] ;  /* 0x0000d00019277984 */ /* 0x000fe80000000800 */
[----:B------:R-:W-:Y:S01]  /*1490*/  LDS R27, [R25+0xe0] ;  /* 0x0000e000191b7984 */ /* 0x000fe20000000800 */
[----:B-1----:R-:W-:Y:S01]  /*14a0*/  FFMA R42, R35, R15, R42 ;  /* 0x0000000f232a7223 */ /* 0x002fe2000000002a */
[----:B------:R-:W-:Y:S01]  /*14b0*/  FFMA R45, R15, R36, R45 ;  /* 0x000000240f2d7223 */ /* 0x000fe2000000002d */
[----:B--2---:R-:W-:Y:S01]  /*14c0*/  FFMA R40, R35, R11, R40 ;  /* 0x0000000b23287223 */ /* 0x004fe20000000028 */
[C---:B------:R-:W-:Y:S01]  /*14d0*/  FFMA R33, R11.reuse, R6, R12 ;  /* 0x000000060b217223 */ /* 0x040fe2000000000c */
[----:B------:R-:W-:Y:S01]  /*14e0*/  FFMA R43, R11, R36, R44 ;  /* 0x000000240b2b7223 */ /* 0x000fe2000000002c */
[----:B------:R-:W1:Y:S01]  /*14f0*/  LDS R12, [R24+0x600] ;  /* 0x00060000180c7984 */ /* 0x000e620000000800 */
[----:B0-----:R-:W-:Y:S01]  /*1500*/  FFMA R16, R35, R7, R16 ;  /* 0x0000000723107223 */ /* 0x001fe20000000010 */
[C---:B------:R-:W-:Y:S01]  /*1510*/  FFMA R31, R7.reuse, R6, R10 ;  /* 0x00000006071f7223 */ /* 0x040fe2000000000a */
[-C--:B------:R-:W-:Y:S01]  /*1520*/  FFMA R41, R7, R36.reuse, R38 ;  /* 0x0000002407297223 */ /* 0x080fe20000000026 */
[----:B------:R-:W0:Y:S01]  /*1530*/  LDS R10, [R24+0x680] ;  /* 0x00068000180a7984 */ /* 0x000e220000000800 */
[----:B---3--:R-:W-:Y:S01]  /*1540*/  FFMA R29, R35, R5, R29 ;  /* 0x00000005231d7223 */ /* 0x008fe2000000001d */
        /* <DEDUP_REMOVED lines=8> */
[-C--:B-1----:R-:W-:Y:S01]  /*15d0*/  FFMA R45, R12, R39.reuse, R45 ;  /* 0x000000270c2d7223 */ /* 0x082fe2000000002d */
[----:B0-----:R-:W-:Y:S01]  /*15e0*/  FFMA R44, R10, R39, R43 ;  /* 0x000000270a2c7223 */ /* 0x001fe2000000002b */
        /* <DEDUP_REMOVED lines=191> */
[----:B------:R-:W5:Y:S01]  /*21e0*/  LDS R39, [R25+0x2d0] ;  /* 0x0002d00019277984 */ /* 0x000f620000000800 */
[-C--:B------:R-:W-:Y:S01]  /*21f0*/  FFMA R37, R28, R36.reuse, R37 ;  /* 0x000000241c257223 */ /* 0x080fe20000000025 */
[----:B------:R-:W-:Y:S01]  /*2200*/  FFMA R38, R27, R36, R38 ;  /* 0x000000241b267223 */ /* 0x000fe20000000026 */
[-C--:B0-----:R-:W-:Y:S01]  /*2210*/  FFMA R34, R35, R44.reuse, R34 ;  /* 0x0000002c23227223 */ /* 0x081fe20000000022 */
[----:B-1----:R-:W-:Y:S01]  /*2220*/  FFMA R42, R33, R44, R42 ;  /* 0x0000002c212a7223 */ /* 0x002fe2000000002a */
[-C--:B--2---:R-:W-:Y:S01]  /*2230*/  FFMA R9, R35, R40.reuse, R9 ;  /* 0x0000002823097223 */ /* 0x084fe20000000009 */
[-C--:B------:R-:W-:Y:S01]  /*2240*/  FFMA R8, R33, R40.reuse, R8 ;  /* 0x0000002821087223 */ /* 0x080fe20000000008 */
[C---:B---3--:R-:W-:Y:S01]  /*2250*/  FFMA R32, R41.reuse, R35, R32 ;  /* 0x0000002329207223 */ /* 0x048fe20000000020 */
[C---:B------:R-:W-:Y:S01]  /*2260*/  FFMA R4, R41.reuse, R33, R4 ;  /* 0x0000002129047223 */ /* 0x040fe20000000004 */
[C---:B----4-:R-:W-:Y:S01]  /*2270*/  FFMA R5, R30.reuse, R40, R7 ;  /* 0x000000281e057223 */ /* 0x050fe20000000007 */
[C---:B------:R-:W-:Y:S01]  /*2280*/  FFMA R16, R41.reuse, R30, R16 ;  /* 0x0000001e29107223 */ /* 0x040fe20000000010 */
[C---:B------:R-:W-:Y:S01]  /*2290*/  FFMA R27, R30.reuse, R44, R37 ;  /* 0x0000002c1e1b7223 */ /* 0x040fe20000000025 */
        /* <DEDUP_REMOVED lines=9> */
.L_x_890:
[----:B------:R-:W0:Y:S01]  /*2330*/  LDCU UR7, c[0x0][0x398] ;  /* 0x00007300ff0777ac */ /* 0x000e220008000800 */
[----:B------:R-:W1:Y:S01]  /*2340*/  LDC.64 R2, c[0x0][0x390] ;  /* 0x0000e400ff027b82 */ /* 0x000e620000000a00 */
[C---:B------:R-:W-:Y:S01]  /*2350*/  IADD3 R0, PT, PT, R13.reuse, 0x20, RZ ;  /* 0x000000200d007810 */ /* 0x040fe20007ffe0ff */
[----:B------:R-:W-:Y:S01]  /*2360*/  BSSY.RECONVERGENT B0, `(.L_x_898) ;  /* 0x000001c000007945 */ /* 0x000fe20003800200 */
[C---:B------:R-:W-:Y:S01]  /*2370*/  IADD3 R6, PT, PT, R13.reuse, 0x40, RZ ;  /* 0x000000400d067810 */ /* 0x040fe20007ffe0ff */
[----:B0-----:R-:W-:Y:S02]  /*2380*/  UIMAD UR6, UR6, UR7, URZ ;  /* 0x00000007060672a4 */ /* 0x001fe4000f8e02ff */
[C---:B------:R-:W-:Y:S02]  /*2390*/  ISETP.GE.AND P0, PT, R13.reuse, UR7, PT ;  /* 0x000000070d007c0c */ /* 0x040fe4000bf06270 */
[----:B------:R-:W-:Y:S01]  /*23a0*/  IADD3 R13, PT, PT, R13, 0x60, RZ ;  /* 0x000000600d0d7810 */ /* 0x000fe20007ffe0ff */
[----:B------:R-:W-:Y:S01]  /*23b0*/  USHF.L.U32 UR4, UR6, 0x2, URZ ;  /* 0x0000000206047899 */ /* 0x000fe200080006ff */
[----:B------:R-:W-:Y:S01]  /*23c0*/  ISETP.GE.AND P2, PT, R6, UR7, PT ;  /* 0x0000000706007c0c */ /* 0x000fe2000bf46270 */
[----:B------:R-:W-:Y:S01]  /*23d0*/  USHF.L.U32 UR5, UR6, 0x3, URZ ;  /* 0x0000000306057899 */ /* 0x000fe200080006ff */
[----:B-1----:R-:W-:Y:S01]  /*23e0*/  IMAD.WIDE.U32 R2, R17, 0x4, R2 ;  /* 0x0000000411027825 */ /* 0x002fe200078e0002 */
[----:B------:R-:W-:Y:S01]  /*23f0*/  UIMAD UR6, UR6, 0xc, URZ ;  /* 0x0000000c060678a4 */ /* 0x000fe2000f8e02ff */
[----:B------:R-:W-:-:S02]  /*2400*/  ISETP.GE.AND P1, PT, R0, UR7, PT ;  /* 0x0000000700007c0c */ /* 0x000fc4000bf26270 */
[----:B------:R-:W-:Y:S02]  /*2410*/  MOV R7, UR4 ;  /* 0x0000000400077c02 */ /* 0x000fe40008000f00 */
[----:B------:R-:W-:Y:S02]  /*2420*/  MOV R19, UR5 ;  /* 0x0000000500137c02 */ /* 0x000fe40008000f00 */
[----:B------:R-:W-:Y:S01]  /*2430*/  MOV R21, UR6 ;  /* 0x0000000600157c02 */ /* 0x000fe20008000f00 */
[----:B------:R-:W-:Y:S01]  /*2440*/  IMAD.WIDE R6, R7, 0x4, R2 ;  /* 0x0000000407067825 */ /* 0x000fe200078e0202 */
[----:B------:R-:W-:-:S03]  /*2450*/  ISETP.GE.AND P3, PT, R13, UR7, PT ;  /* 0x000000070d007c0c */ /* 0x000fc6000bf66270 */
        /* <DEDUP_REMOVED lines=12> */
.L_x_899:
[----:B------:R-:W-:Y:S05]  /*2520*/  BSYNC.RECONVERGENT B0 ;  /* 0x0000000000007941 */ /* 0x000fea0003800200 */
.L_x_898:
[----:B------:R-:W-:Y:S04]  /*2530*/  BSSY.RECONVERGENT B0, `(.L_x_900) ;  /* 0x000000b000007945 */ /* 0x000fe80003800200 */
[----:B------:R-:W-:Y:S05]  /*2540*/  @P1 BRA `(.L_x_901) ;  /* 0x0000000000241947 */ /* 0x000fea0003800000 */
        /* <DEDUP_REMOVED lines=9> */
.L_x_901:
[----:B------:R-:W-:Y:S05]  /*25e0*/  BSYNC.RECONVERGENT B0 ;  /* 0x0000000000007941 */ /* 0x000fea0003800200 */
.L_x_900:
[----:B------:R-:W-:Y:S04]  /*25f0*/  BSSY.RECONVERGENT B0, `(.L_x_902) ;  /* 0x000000b000007945 */ /* 0x000fe80003800200 */
[----:B------:R-:W-:Y:S05]  /*2600*/  @P2 BRA `(.L_x_903) ;  /* 0x0000000000242947 */ /* 0x000fea0003800000 */
[----:B------:R-:W0:Y:S02]  /*2610*/  LDCU UR4, c[0x0][0x3c4] ;  /* 0x00007880ff0477ac */ /* 0x000e240008000800 */
[----:B01----:R-:W-:Y:S01]  /*2620*/  FMUL R9, R16, UR4 ;  /* 0x0000000410097c20 */ /* 0x003fe20008400000 */
[----:B------:R-:W-:Y:S01]  /*2630*/  FMUL R11, R11, UR4 ;  /* 0x000000040b0b7c20 */ /* 0x000fe20008400000 */
[----:B------:R-:W-:Y:S01]  /*2640*/  FMUL R5, R5, UR4 ;  /* 0x0000000405057c20 */ /* 0x000fe20008400000 */
[----:B------:R-:W-:Y:S02]  /*2650*/  FMUL R27, R27, UR4 ;  /* 0x000000041b1b7c20 */ /* 0x000fe40008400000 */
[----:B------:R2:W-:Y:S04]  /*2660*/  STG.E desc[UR12][R2.64+0x100], R9 ;  /* 0x0001000902007986 */ /* 0x0005e8000c10190c */
[----:B------:R2:W-:Y:S04]  /*2670*/  STG.E desc[UR12][R6.64+0x100], R11 ;  /* 0x0001000b06007986 */ /* 0x0005e8000c10190c */
[----:B------:R2:W-:Y:S04]  /*2680*/  STG.E desc[UR12][R18.64+0x100], R5 ;  /* 0x0001000512007986 */ /* 0x0005e8000c10190c */
[----:B------:R2:W-:Y:S02]  /*2690*/  STG.E desc[UR12][R20.64+0x100], R27 ;  /* 0x0001001b14007986 */ /* 0x0005e4000c10190c */
.L_x_903:
[----:B------:R-:W-:Y:S05]  /*26a0*/  BSYNC.RECONVERGENT B0 ;  /* 0x0000000000007941 */ /* 0x000fea0003800200 */
.L_x_902:
[----:B------:R-:W-:Y:S05]  /*26b0*/  @P3 EXIT ;  /* 0x000000000000394d */ /* 0x000fea0003800000 */
[----:B------:R-:W3:Y:S02]  /*26c0*/  LDCU UR4, c[0x0][0x3c4] ;  /* 0x00007880ff0477ac */ /* 0x000ee40008000800 */
[----:B---3--:R-:W-:Y:S01]  /*26d0*/  FMUL R15, R15, UR4 ;  /* 0x000000040f0f7c20 */ /* 0x008fe20008400000 */
[----:B--2---:R-:W-:Y:S01]  /*26e0*/  FMUL R5, R10, UR4 ;  /* 0x000000040a057c20 */ /* 0x004fe20008400000 */
[----:B01----:R-:W-:Y:S01]  /*26f0*/  FMUL R9, R40, UR4 ;  /* 0x0000000428097c20 */ /* 0x003fe20008400000 */
[----:B------:R-:W-:Y:S02]  /*2700*/  FMUL R11, R38, UR4 ;  /* 0x00000004260b7c20 */ /* 0x000fe40008400000 */
[----:B------:R-:W-:Y:S04]  /*2710*/  STG.E desc[UR12][R2.64+0x180], R15 ;  /* 0x0001800f02007986 */ /* 0x000fe8000c10190c */
[----:B------:R-:W-:Y:S04]  /*2720*/  STG.E desc[UR12][R6.64+0x180], R5 ;  /* 0x0001800506007986 */ /* 0x000fe8000c10190c */
[----:B------:R-:W-:Y:S04]  /*2730*/  STG.E desc[UR12][R18.64+0x180], R9 ;  /* 0x0001800912007986 */ /* 0x000fe8000c10190c */
[----:B------:R-:W-:Y:S01]  /*2740*/  STG.E desc[UR12][R20.64+0x180], R11 ;  /* 0x0001800b14007986 */ /* 0x000fe2000c10190c */
[----:B------:R-:W-:Y:S05]  /*2750*/  EXIT ;  /* 0x000000000000794d */ /* 0x000fea0003800000 */
.L_x_904:
        /* <DEDUP_REMOVED lines=10> */
.L_x_1103:


//--------------------- .text._Z20filterActs_YxX_colorILi4ELi32ELi4ELi8ELi3ELb0ELb1EEvPfS0_S0_iiiiiiiiiiffi --------------------------
	.section	.text._Z20filterActs_YxX_colorILi4ELi32ELi4ELi8ELi3ELb0ELb1EEvPfS0_S0_iiiiiiiiiiffi,"ax",@progbits
	.align	128
        .global         _Z20filterActs_YxX_colorILi4ELi32ELi4ELi8ELi3ELb0ELb1EEvPfS0_S0_iiiiiiiiiiffi
        .type           _Z20filterActs_YxX_colorILi4ELi32ELi4ELi8ELi3ELb0ELb1EEvPfS0_S0_iiiiiiiiiiffi,@function
        .size           _Z20filterActs_YxX_colorILi4ELi32ELi4ELi8ELi3ELb0ELb1EEvPfS0_S0_iiiiiiiiiiffi,(.L_x_1104 - _Z20filterActs_YxX_colorILi4ELi32ELi4ELi8ELi3ELb0ELb1EEvPfS0_S0_iiiiiiiiiiffi)
        .other          _Z20filterActs_YxX_colorILi4ELi32ELi4ELi8ELi3ELb0ELb1EEvPfS0_S0_iiiiiiiiiiffi,@"STO_CUDA_ENTRY STV_DEFAULT"
_Z20filterActs_YxX_colorILi4ELi32ELi4ELi8ELi3ELb0ELb1EEvPfS0_S0_iiiiiiiiiiffi:
.text._Z20filterActs_YxX_colorILi4ELi32ELi4ELi8ELi3ELb0ELb1EEvPfS0_S0_iiiiiiiiiiffi:
        /* <DEDUP_REMOVED lines=132> */
.L_x_912:
        /* <DEDUP_REMOVED lines=18> */
.L_x_908:
[----:B------:R1:W-:Y:S04]  /*0960*/  STS [R12], RZ ;  /* 0x000000ff0c007388 */ /* 0x0003e80000000800 */
[----:B------:R1:W-:Y:S04]  /*0970*/  STS [R12+0x200], RZ ;  /* 0x000200ff0c007388 */ /* 0x0003e80000000800 */
[----:B------:R1:W-:Y:S02]  /*0980*/  STS [R12+0x400], RZ ;  /* 0x000400ff0c007388 */ /* 0x0003e40000000800 */
.L_x_907:
[----:B------:R-:W-:Y:S05]  /*0990*/  BSYNC.RECONVERGENT B0 ;  /* 0x0000000000007941 */ /* 0x000fea0003800200 */
.L_x_906:
        /* <DEDUP_REMOVED lines=103> */
.L_x_911:
        /* <DEDUP_REMOVED lines=12> */
.L_x_910:
[----:B------:R-:W-:Y:S05]  /*10d0*/  BSYNC.RECONVERGENT B0 ;  /* 0x0000000000007941 */ /* 0x000fea0003800200 */
.L_x_909:
        /* <DEDUP_REMOVED lines=538> */
.L_x_905:
        /* <DEDUP_REMOVED lines=51> */
.L_x_914:
[----:B------:R-:W-:Y:S05]  /*35b0*/  BSYNC.RECONVERGENT B0 ;  /* 0x0000000000007941 */ /* 0x000fea0003800200 */
.L_x_913:
        /* <DEDUP_REMOVED lines=19> */
.L_x_916:
[----:B------:R-:W-:Y:S05]  /*36f0*/  BSYNC.RECONVERGENT B0 ;  /* 0x0000000000007941 */ /* 0x000fea0003800200 */
.L_x_915:
[----:B------:R-:W-:Y:S04]  /*3700*/  BSSY.RECONVERGENT B0, `(.L_x_917) ;  /* 0x0000013000007945 */ /* 0x000fe80003800200 */
[----:B------:R-:W-:Y:S05]  /*3710*/  @P2 BRA `(.L_x_918) ;  /* 0x0000000000442947 */ /* 0x000fea0003800000 */
[----:B------:R-:W0:Y:S02]  /*3720*/  LDCU UR4, c[0x0][0x3c4] ;  /* 0x00007880ff0477ac */ /* 0x000e240008000800 */
[----:B0-----:R-:W-:Y:S01]  /*3730*/  FMUL R17, R20, UR4 ;  /* 0x0000000414117c20 */ /* 0x001fe20008400000 */
[----:B-1----:R-:W-:Y:S01]  /*3740*/  FMUL R19, R24, UR4 ;  /* 0x0000000418137c20 */ /* 0x002fe20008400000 */
        /* <DEDUP_REMOVED lines=14> */
.L_x_918:
[----:B------:R-:W-:Y:S05]  /*3830*/  BSYNC.RECONVERGENT B0 ;  /* 0x0000000000007941 */ /* 0x000fea0003800200 */
.L_x_917:
[----:B------:R-:W-:Y:S05]  /*3840*/  @P3 EXIT ;  /* 0x000000000000394d */ /* 0x000fea0003800000 */
[----:B------:R-:W3:Y:S02]  /*3850*/  LDCU UR4, c[0x0][0x3c4] ;  /* 0x00007880ff0477ac */ /* 0x000ee40008000800 */
[----:B---3--:R-:W-:Y:S01]  /*3860*/  FMUL R21, R21, UR4 ;  /* 0x0000000415157c20 */ /* 0x008fe20008400000 */
[----:B------:R-:W-:Y:S01]  /*3870*/  FMUL R25, R25, UR4 ;  /* 0x0000000419197c20 */ /* 0x000fe20008400000 */
[----:B------:R-:W-:Y:S01]  /*3880*/  FMUL R29, R29, UR4 ;  /* 0x000000041d1d7c20 */ /* 0x000fe20008400000 */
[----:B------:R-:W-:Y:S01]  /*3890*/  FMUL R35, R35, UR4 ;  /* 0x0000000423237c20 */ /* 0x000fe20008400000 */
[----:B------:R-:W-:Y:S01]  /*38a0*/  FMUL R39, R39, UR4 ;  /* 0x0000000427277c20 */ /* 0x000fe20008400000 */
[----:B------:R-:W-:Y:S01]  /*38b0*/  STG.E desc[UR12][R30.64+0x180], R21 ;  /* 0x000180151e007986 */ /* 0x000fe2000c10190c */
[----:B------:R-:W-:Y:S01]  /*38c0*/  FMUL R43, R43, UR4 ;  /* 0x000000042b2b7c20 */ /* 0x000fe20008400000 */
[----:B------:R-:W-:Y:S01]  /*38d0*/  FMUL R47, R47, UR4 ;  /* 0x000000042f2f7c20 */ /* 0x000fe20008400000 */
[----:B0-2---:R-:W-:Y:S01]  /*38e0*/  FMUL R17, R16, UR4 ;  /* 0x0000000410117c20 */ /* 0x005fe20008400000 */
        /* <DEDUP_REMOVED lines=8> */
.L_x_919:
        /* <DEDUP_REMOVED lines=9> */
.L_x_1104:


//--------------------- .text._Z20filterActs_YxX_colorILi4ELi32ELi4ELi4ELi2ELb0ELb0EEvPfS0_S0_iiiiiiiiiiffi --------------------------
	.section	.text._Z20filterActs_YxX_colorILi4ELi32ELi4ELi4ELi2ELb0ELb0EEvPfS0_S0_iiiiiiiiiiffi,"ax",@progbits
	.align	128
        .global         _Z20filterActs_YxX_colorILi4ELi32ELi4ELi4ELi2ELb0ELb0EEvPfS0_S0_iiiiiiiiiiffi
        .type           _Z20filterActs_YxX_colorILi4ELi32ELi4ELi4ELi2ELb0ELb0EEvPfS0_S0_iiiiiiiiiiffi,@function
        .size           _Z20filterActs_YxX_colorILi4ELi32ELi4ELi4ELi2ELb0ELb0EEvPfS0_S0_iiiiiiiiiiffi,(.L_x_1105 - _Z20filterActs_YxX_colorILi4ELi32ELi4ELi4ELi2ELb0ELb0EEvPfS0_S0_iiiiiiiiiiffi)
        .other          _Z20filterActs_YxX_colorILi4ELi32ELi4ELi4ELi2ELb0ELb0EEvPfS0_S0_iiiiiiiiiiffi,@"STO_CUDA_ENTRY STV_DEFAULT"
_Z20filterActs_YxX_colorILi4ELi32ELi4ELi4ELi2ELb0ELb0EEvPfS0_S0_iiiiiiiiiiffi:
.text._Z20filterActs_YxX_colorILi4ELi32ELi4ELi4ELi2ELb0ELb0EEvPfS0_S0_iiiiiiiiiiffi:
        /* <DEDUP_REMOVED lines=124> */
.L_x_927:
        /* <DEDUP_REMOVED lines=14> */
.L_x_923:
[----:B------:R1:W-:Y:S04]  /*08a0*/  STS [R26], RZ ;  /* 0x000000ff1a007388 */ /* 0x0003e80000000800 */
[----:B------:R1:W-:Y:S02]  /*08b0*/  STS [R26+0x100], RZ ;  /* 0x000100ff1a007388 */ /* 0x0003e40000000800 */
.L_x_922:
[----:B------:R-:W-:Y:S05]  /*08c0*/  BSYNC.RECONVERGENT B0 ;  /* 0x0000000000007941 */ /* 0x000fea0003800200 */
.L_x_921:
        /* <DEDUP_REMOVED lines=69> */
.L_x_926:
        /* <DEDUP_REMOVED lines=8> */
.L_x_925:
[----:B------:R-:W-:Y:S05]  /*0da0*/  BSYNC.RECONVERGENT B0 ;  /* 0x0000000000007941 */ /* 0x000fea0003800200 */
.L_x_924:
        /* <DEDUP_REMOVED lines=201> */
.L_x_920:
[----:B------:R-:W0:Y:S01]  /*1a40*/  LDCU UR8, c[0x0][0x398] ;  /* 0x00007300ff0877ac */ /* 0x000e220008000800 */
[----:B------:R-:W1:Y:S01]  /*1a50*/  LDC.64 R2, c[0x0][0x390] ;  /* 0x0000e400ff027b82 */ /* 0x000e620000000a00 */
[----:B------:R-:W2:Y:S01]  /*1a60*/  LDCU UR14, c[0x0][0x3c4] ;  /* 0x00007880ff0e77ac */ /* 0x000ea20008000800 */
[----:B0-----:R-:W-:-:S04]  /*1a70*/  UIMAD UR8, UR6, UR8, URZ ;  /* 0x00000008060872a4 */ /* 0x001fc8000f8e02ff */
[----:B------:R-:W-:Y:S01]  /*1a80*/  USHF.L.U32 UR10, UR8, 0x2, URZ ;  /* 0x00000002080a7899 */ /* 0x000fe200080006ff */
[----:B--2---:R-:W-:Y:S01]  /*1a90*/  FMUL R13, R32, UR14 ;  /* 0x0000000e200d7c20 */ /* 0x004fe20008400000 */
[----:B------:R-:W-:Y:S01]  /*1aa0*/  USHF.L.U32 UR11, UR8, 0x3, URZ ;  /* 0x00000003080b7899 */ /* 0x000fe200080006ff */
[----:B-1----:R-:W-:Y:S01]  /*1ab0*/  IMAD.WIDE.U32 R2, R17, 0x4, R2 ;  /* 0x0000000411027825 */ /* 0x002fe200078e0002 */
[----:B------:R-:W-:-:S03]  /*1ac0*/  UIMAD UR8, UR8, 0xc, URZ ;  /* 0x0000000c080878a4 */ /* 0x000fc6000f8e02ff */
[----:B------:R-:W-:Y:S01]  /*1ad0*/  FMUL R17, R14, UR14 ;  /* 0x0000000e0e117c20 */ /* 0x000fe20008400000 */
[----:B------:R-:W-:Y:S01]  /*1ae0*/  MOV R7, UR10 ;  /* 0x0000000a00077c02 */ /* 0x000fe20008000f00 */
[----:B------:R-:W-:Y:S01]  /*1af0*/  FMUL R9, R9, UR14 ;  /* 0x0000000e09097c20 */ /* 0x000fe20008400000 */
[----:B------:R-:W-:Y:S01]  /*1b00*/  MOV R19, UR11 ;  /* 0x0000000b00137c02 */ /* 0x000fe20008000f00 */
[----:B------:R-:W-:Y:S01]  /*1b10*/  FMUL R35, R35, UR14 ;  /* 0x0000000e23237c20 */ /* 0x000fe20008400000 */
[----:B------:R-:W-:Y:S01]  /*1b20*/  MOV R21, UR8 ;  /* 0x0000000800157c02 */ /* 0x000fe20008000f00 */
[--C-:B------:R-:W-:Y:S01]  /*1b30*/  IMAD.WIDE R6, R7, 0x4, R2.reuse ;  /* 0x0000000407067825 */ /* 0x100fe200078e0202 */
[----:B------:R0:W-:Y:S03]  /*1b40*/  STG.E desc[UR12][R2.64], R13 ;  /* 0x0000000d02007986 */ /* 0x0001e6000c10190c */
        /* <DEDUP_REMOVED lines=8> */
[----:B------:R-:W-:Y:S01]  /*1bd0*/  FMUL R11, R11, UR14 ;  /* 0x0000000e0b0b7c20 */ /* 0x000fe20008400000 */
[----:B------:R-:W-:Y:S01]  /*1be0*/  FMUL R5, R5, UR14 ;  /* 0x0000000e05057c20 */ /* 0x000fe20008400000 */
[----:B------:R-:W-:Y:S01]  /*1bf0*/  FMUL R37, R37, UR14 ;  /* 0x0000000e25257c20 */ /* 0x000fe20008400000 */
[----:B0-----:R-:W-:Y:S01]  /*1c00*/  FMUL R13, R12, UR14 ;  /* 0x0000000e0c0d7c20 */ /* 0x001fe20008400000 */
[----:B------:R-:W-:Y:S01]  /*1c10*/  STG.E desc[UR12][R20.64], R35 ;  /* 0x0000002314007986 */ /* 0x000fe2000c10190c */
[----:B------:R-:W-:Y:S01]  /*1c20*/  FMUL R15, R15, UR14 ;  /* 0x0000000e0f0f7c20 */ /* 0x000fe20008400000 */
[----:B-1----:R-:W-:-:S02]  /*1c30*/  FMUL R17, R38, UR14 ;  /* 0x0000000e26117c20 */ /* 0x002fc40008400000 */
[----:B------:R-:W-:Y:S01]  /*1c40*/  STG.E desc[UR12][R2.64+0x80], R23 ;  /* 0x0000801702007986 */ /* 0x000fe2000c10190c */
[----:B--2---:R-:W-:-:S03]  /*1c50*/  FMUL R9, R10, UR14 ;  /* 0x0000000e0a097c20 */ /* 0x004fc60008400000 */
[----:B------:R0:W-:Y:S04]  /*1c60*/  STG.E desc[UR12][R6.64+0x80], R13 ;  /* 0x0000800d06007986 */ /* 0x0001e8000c10190c */
        /* <DEDUP_REMOVED lines=12> */
.L_x_928:
        /* <DEDUP_REMOVED lines=13> */
.L_x_1105:


//--------------------- .text._Z20filterActs_YxX_colorILi4ELi32ELi4ELi8ELi2ELb0ELb0EEvPfS0_S0_iiiiiiiiiiffi --------------------------
	.section	.text._Z20filterActs_YxX_colorILi4ELi32ELi4ELi8ELi2ELb0ELb0EEvPfS0_S0_iiiiiiiiiiffi,"ax",@progbits
	.align	128
        .global         _Z20filterActs_YxX_colorILi4ELi32ELi4ELi8ELi2ELb0ELb0EEvPfS0_S0_iiiiiiiiiiffi
        .type           _Z20filterActs_YxX_colorILi4ELi32ELi4ELi8ELi2ELb0ELb0EEvPfS0_S0_iiiiiiiiiiffi,@function
        .size           _Z20filterActs_YxX_colorILi4ELi32ELi4ELi8ELi2ELb0ELb0EEvPfS0_S0_iiiiiiiiiiffi,(.L_x_1106 - _Z20filterActs_YxX_colorILi4ELi32ELi4ELi8ELi2ELb0ELb0EEvPfS0_S0_iiiiiiiiiiffi)
        .other          _Z20filterActs_YxX_colorILi4ELi32ELi4ELi8ELi2ELb0ELb0EEvPfS0_S0_iiiiiiiiiiffi,@"STO_CUDA_ENTRY STV_DEFAULT"
_Z20filterActs_YxX_colorILi4ELi32ELi4ELi8ELi2ELb0ELb0EEvPfS0_S0_iiiiiiiiiiffi:
.text._Z20filterActs_YxX_colorILi4ELi32ELi4ELi8ELi2ELb0ELb0EEvPfS0_S0_iiiiiiiiiiffi:
        /* <DEDUP_REMOVED lines=132> */
.L_x_936:
        /* <DEDUP_REMOVED lines=14> */
.L_x_932:
[----:B------:R1:W-:Y:S04]  /*0920*/  STS [R12], RZ ;  /* 0x000000ff0c007388 */ /* 0x0003e80000000800 */
[----:B------:R1:W-:Y:S02]  /*0930*/  STS [R12+0x200], RZ ;  /* 0x000200ff0c007388 */ /* 0x0003e40000000800 */
.L_x_931:
[----:B------:R-:W-:Y:S05]  /*0940*/  BSYNC.RECONVERGENT B0 ;  /* 0x0000000000007941 */ /* 0x000fea0003800200 */
.L_x_930:
        /* <DEDUP_REMOVED lines=70> */
.L_x_935:
        /* <DEDUP_REMOVED lines=8> */
.L_x_934:
[----:B------:R-:W-:Y:S05]  /*0e30*/  BSYNC.RECONVERGENT B0 ;  /* 0x0000000000007941 */ /* 0x000fea0003800200 */
.L_x_933:
        /* <DEDUP_REMOVED lines=361> */
.L_x_929:
[----:B------:R-:W0:Y:S01]  /*24d0*/  LDCU UR8, c[0x0][0x398] ;  /* 0x00007300ff0877ac */ /* 0x000e220008000800 */
[----:B------:R-:W1:Y:S01]  /*24e0*/  LDC.64 R2, c[0x0][0x390] ;  /* 0x0000e400ff027b82 */ /* 0x000e620000000a00 */
[----:B------:R-:W2:Y:S01]  /*24f0*/  LDCU UR18, c[0x0][0x3c4] ;  /* 0x00007880ff1277ac */ /* 0x000ea20008000800 */
[----:B0-----:R-:W-:-:S04]  /*2500*/  UIMAD UR8, UR6, UR8, URZ ;  /* 0x00000008060872a4 */ /* 0x001fc8000f8e02ff */
[----:B------:R-:W-:Y:S01]  /*2510*/  USHF.L.U32 UR10, UR8, 0x2, URZ ;  /* 0x00000002080a7899 */ /* 0x000fe200080006ff */
[----:B--2---:R-:W-:Y:S01]  /*2520*/  FMUL R7, R18, UR18 ;  /* 0x0000001212077c20 */ /* 0x004fe20008400000 */
[----:B------:R-:W-:Y:S01]  /*2530*/  UIMAD UR11, UR8, 0xc, URZ ;  /* 0x0000000c080b78a4 */ /* 0x000fe2000f8e02ff */
[----:B-1----:R-:W-:Y:S01]  /*2540*/  IMAD.WIDE.U32 R2, R5, 0x4, R2 ;  /* 0x0000000405027825 */ /* 0x002fe200078e0002 */
[----:B------:R-:W-:-:S03]  /*2550*/  USHF.L.U32 UR12, UR8, 0x4, URZ ;  /* 0x00000004080c7899 */ /* 0x000fc600080006ff */
[----:B------:R-:W-:Y:S01]  /*2560*/  FMUL R13, R22, UR18 ;  /* 0x00000012160d7c20 */ /* 0x000fe20008400000 */
[----:B------:R-:W-:Y:S01]  /*2570*/  MOV R5, UR10 ;  /* 0x0000000a00057c02 */ /* 0x000fe20008000f00 */
[----:B------:R-:W-:Y:S01]  /*2580*/  USHF.L.U32 UR10, UR8, 0x3, URZ ;  /* 0x00000003080a7899 */ /* 0x000fe200080006ff */
[----:B------:R-:W-:Y:S01]  /*2590*/  MOV R9, UR11 ;  /* 0x0000000b00097c02 */ /* 0x000fe20008000f00 */
[----:B------:R-:W-:Y:S01]  /*25a0*/  UIMAD UR11, UR8, 0x18, URZ ;  /* 0x00000018080b78a4 */ /* 0x000fe2000f8e02ff */
[----:B------:R-:W-:Y:S01]  /*25b0*/  MOV R15, UR12 ;  /* 0x0000000c000f7c02 */ /* 0x000fe20008000f00 */
[--C-:B------:R-:W-:Y:S01]  /*25c0*/  IMAD.WIDE R4, R5, 0x4, R2.reuse ;  /* 0x0000000405047825 */ /* 0x100fe200078e0202 */
[----:B------:R0:W-:Y:S01]  /*25d0*/  STG.E desc[UR14][R2.64], R7 ;  /* 0x0000000702007986 */ /* 0x0001e2000c10190e */
[----:B------:R-:W-:Y:S01]  /*25e0*/  MOV R11, UR10 ;  /* 0x0000000a000b7c02 */ /* 0x000fe20008000f00 */
[----:B------:R-:W-:Y:S01]  /*25f0*/  UIMAD UR10, UR8, 0x14, URZ ;  /* 0x00000014080a78a4 */ /* 0x000fe2000f8e02ff */
[----:B------:R-:W-:Y:S01]  /*2600*/  FMUL R17, R26, UR18 ;  /* 0x000000121a117c20 */ /* 0x000fe20008400000 */
[----:B------:R-:W-:Y:S01]  /*2610*/  UIMAD UR8, UR8, 0x1c, URZ ;  /* 0x0000001c080878a4 */ /* 0x000fe2000f8e02ff */
[----:B------:R1:W-:Y:S01]  /*2620*/  STG.E desc[UR14][R4.64], R13 ;  /* 0x0000000d04007986 */ /* 0x0003e2000c10190e */
[----:B------:R-:W-:-:S04]  /*2630*/  IMAD.WIDE R10, R11, 0x4, R2 ;  /* 0x000000040b0a7825 */ /* 0x000fc800078e0202 */
[----:B------:R-:W-:Y:S01]  /*2640*/  FMUL R31, R32, UR18 ;  /* 0x00000012201f7c20 */ /* 0x000fe20008400000 */
[----:B------:R-:W-:Y:S01]  /*2650*/  FMUL R51, R36, UR18 ;  /* 0x0000001224337c20 */ /* 0x000fe20008400000 */
[----:B------:R-:W-:Y:S01]  /*2660*/  FMUL R53, R40, UR18 ;  /* 0x0000001228357c20 */ /* 0x000fe20008400000 */
[----:B------:R-:W-:Y:S01]  /*2670*/  MOV R59, UR8 ;  /* 0x00000008003b7c02 */ /* 0x000fe20008000f00 */
[--C-:B------:R-:W-:Y:S01]  /*2680*/  IMAD.WIDE R8, R9, 0x4, R2.reuse ;  /* 0x0000000409087825 */ /* 0x100fe200078e0202 */
[----:B------:R2:W-:Y:S03]  /*2690*/  STG.E desc[UR14][R10.64], R17 ;  /* 0x000000110a007986 */ /* 0x0005e6000c10190e */
[----:B------:R-:W-:Y:S01]  /*26a0*/  FMUL R55, R44, UR18 ;  /* 0x000000122c377c20 */ /* 0x000fe20008400000 */
[----:B------:R-:W-:Y:S01]  /*26b0*/  FMUL R57, R48, UR18 ;  /* 0x0000001230397c20 */ /* 0x000fe20008400000 */
[--C-:B0-----:R-:W-:Y:S01]  /*26c0*/  IMAD.WIDE R6, R15, 0x4, R2.reuse ;  /* 0x000000040f067825 */ /* 0x101fe200078e0202 */
[----:B------:R-:W-:Y:S01]  /*26d0*/  MOV R15, UR11 ;  /* 0x0000000b000f7c02 */ /* 0x000fe20008000f00 */
[----:B------:R0:W-:Y:S01]  /*26e0*/  STG.E desc[UR14][R8.64], R31 ;  /* 0x0000001f08007986 */ /* 0x0001e2000c10190e */
[----:B-1----:R-:W-:Y:S01]  /*26f0*/  MOV R13, UR10 ;  /* 0x0000000a000d7c02 */ /* 0x002fe20008000f00 */
[----:B------:R-:W-:Y:S01]  /*2700*/  FMUL R19, R19, UR18 ;  /* 0x0000001213137c20 */ /* 0x000fe20008400000 */
[----:B------:R-:W-:Y:S01]  /*2710*/  FMUL R23, R23, UR18 ;  /* 0x0000001217177c20 */ /* 0x000fe20008400000 */
[--C-:B------:R-:W-:Y:S01]  /*2720*/  IMAD.WIDE R14, R15, 0x4, R2.reuse ;  /* 0x000000040f0e7825 */ /* 0x100fe200078e0202 */
[----:B------:R-:W-:Y:S03]  /*2730*/  STG.E desc[UR14][R6.64], R51 ;  /* 0x0000003306007986 */ /* 0x000fe6000c10190e */
[----:B------:R-:W-:Y:S01]  /*2740*/  FMUL R27, R27, UR18 ;  /* 0x000000121b1b7c20 */ /* 0x000fe20008400000 */
[----:B------:R-:W-:Y:S01]  /*2750*/  FMUL R33, R33, UR18 ;  /* 0x0000001221217c20 */ /* 0x000fe20008400000 */
[----:B------:R-:W-:-:S04]  /*2760*/  IMAD.WIDE R12, R13, 0x4, R2 ;  /* 0x000000040d0c7825 */ /* 0x000fc800078e0202 */
[----:B------:R-:W-:Y:S01]  /*2770*/  FMUL R37, R37, UR18 ;  /* 0x0000001225257c20 */ /* 0x000fe20008400000 */
[----:B------:R-:W-:Y:S01]  /*2780*/  FMUL R41, R41, UR18 ;  /* 0x0000001229297c20 */ /* 0x000fe20008400000 */
[----:B------:R-:W-:Y:S01]  /*2790*/  FMUL R45, R45, UR18 ;  /* 0x000000122d2d7c20 */ /* 0x000fe20008400000 */
[----:B--2---:R-:W-:Y:S01]  /*27a0*/  IMAD.WIDE R16, R59, 0x4, R2 ;  /* 0x000000043b107825 */ /* 0x004fe200078e0202 */
[----:B------:R-:W-:Y:S03]  /*27b0*/  STG.E desc[UR14][R12.64], R53 ;  /* 0x000000350c007986 */ /* 0x000fe6000c10190e */
[----:B------:R-:W-:Y:S01]  /*27c0*/  FMUL R49, R49, UR18 ;  /* 0x0000001231317c20 */ /* 0x000fe20008400000 */
[----:B0-----:R-:W-:Y:S01]  /*27d0*/  FMUL R31, R34, UR18 ;  /* 0x00000012221f7c20 */ /* 0x001fe20008400000 */
[----:B------:R-:W-:Y:S01]  /*27e0*/  FMUL R21, R21, UR18 ;  /* 0x0000001215157c20 */ /* 0x000fe20008400000 */
[----:B------:R-:W-:Y:S01]  /*27f0*/  STG.E desc[UR14][R14.64], R55 ;  /* 0x000000370e007986 */ /* 0x000fe2000c10190e */
[----:B------:R-:W-:Y:S01]  /*2800*/  FMUL R25, R25, UR18 ;  /* 0x0000001219197c20 */ /* 0x000fe20008400000 */
[----:B------:R-:W-:Y:S01]  /*2810*/  FMUL R29, R29, UR18 ;  /* 0x000000121d1d7c20 */ /* 0x000fe20008400000 */
[----:B------:R-:W-:Y:S01]  /*2820*/  FMUL R35, R35, UR18 ;  /* 0x0000001223237c20 */ /* 0x000fe20008400000 */
[----:B------:R-:W-:Y:S01]  /*2830*/  STG.E desc[UR14][R16.64], R57 ;  /* 0x0000003910007986 */ /* 0x000fe2000c10190e */
[----:B------:R-:W-:Y:S01]  /*2840*/  FMUL R39, R39, UR18 ;  /* 0x0000001227277c20 */ /* 0x000fe20008400000 */
[----:B------:R-:W-:Y:S01]  /*2850*/  FMUL R43, R43, UR18 ;  /* 0x000000122b2b7c20 */ /* 0x000fe20008400000 */
[----:B------:R-:W-:Y:S01]  /*2860*/  FMUL R47, R47, UR18 ;  /* 0x000000122f2f7c20 */ /* 0x000fe20008400000 */
[----:B------:R0:W-:Y:S04]  /*2870*/  STG.E desc[UR14][R2.64+0x80], R19 ;  /* 0x0000801302007986 */ /* 0x0001e8000c10190e */
[----:B------:R1:W-:Y:S04]  /*2880*/  STG.E desc[UR14][R4.64+0x80], R23 ;  /* 0x0000801704007986 */ /* 0x0003e8000c10190e */
[----:B------:R2:W-:Y:S04]  /*2890*/  STG.E desc[UR14][R10.64+0x80], R27 ;  /* 0x0000801b0a007986 */ /* 0x0005e8000c10190e */
[----:B------:R3:W-:Y:S01]  /*28a0*/  STG.E desc[UR14][R8.64+0x80], R33 ;  /* 0x0000802108007986 */ /* 0x0007e2000c10190e */
[----:B0-----:R-:W-:-:S03]  /*28b0*/  FMUL R19, R20, UR18 ;  /* 0x0000001214137c20 */ /* 0x001fc60008400000 */
[----:B------:R0:W-:Y:S01]  /*28c0*/  STG.E desc[UR14][R6.64+0x80], R37 ;  /* 0x0000802506007986 */ /* 0x0001e2000c10190e */
[----:B-1----:R-:W-:-:S03]  /*28d0*/  FMUL R23, R24, UR18 ;  /* 0x0000001218177c20 */ /* 0x002fc60008400000 */
[----:B------:R1:W-:Y:S01]  /*28e0*/  STG.E desc[UR14][R12.64+0x80], R41 ;  /* 0x000080290c007986 */ /* 0x0003e2000c10190e */
[----:B--2---:R-:W-:-:S03]  /*28f0*/  FMUL R27, R28, UR18 ;  /* 0x000000121c1b7c20 */ /* 0x004fc60008400000 */
[----:B------:R2:W-:Y:S01]  /*2900*/  STG.E desc[UR14][R14.64+0x80], R45 ;  /* 0x0000802d0e007986 */ /* 0x0005e2000c10190e */
[----:B---3--:R-:W-:-:S03]  /*2910*/  FMUL R33, R38, UR18 ;  /* 0x0000001226217c20 */ /* 0x008fc60008400000 */
[----:B------:R-:W-:Y:S01]  /*2920*/  STG.E desc[UR14][R16.64+0x80], R49 ;  /* 0x0000803110007986 */ /* 0x000fe2000c10190e */
[----:B0-----:R-:W-:-:S03]  /*2930*/  FMUL R37, R42, UR18 ;  /* 0x000000122a257c20 */ /* 0x001fc60008400000 */
[----:B------:R0:W-:Y:S01]  /*2940*/  STG.E desc[UR14][R2.64+0x100], R19 ;  /* 0x0001001302007986 */ /* 0x0001e2000c10190e */
[----:B-1----:R-:W-:-:S03]  /*2950*/  FMUL R41, R46, UR18 ;  /* 0x000000122e297c20 */ /* 0x002fc60008400000 */
[----:B------:R-:W-:Y:S01]  /*2960*/  STG.E desc[UR14][R4.64+0x100], R23 ;  /* 0x0001001704007986 */ /* 0x000fe2000c10190e */
[----:B--2---:R-:W-:-:S03]  /*2970*/  FMUL R45, R52, UR18 ;  /* 0x00000012342d7c20 */ /* 0x004fc60008400000 */
        /* <DEDUP_REMOVED lines=16> */
.L_x_937:
        /* <DEDUP_REMOVED lines=16> */
.L_x_1106:


//--------------------- .text._Z20filterActs_YxX_colorILi4ELi32ELi4ELi4ELi2ELb0ELb1EEvPfS0_S0_iiiiiiiiiiffi --------------------------
	.section	.text._Z20filterActs_YxX_colorILi4ELi32ELi4ELi4ELi2ELb0ELb1EEvPfS0_S0_iiiiiiiiiiffi,"ax",@progbits
	.align	128
        .global         _Z20filterActs_YxX_colorILi4ELi32ELi4ELi4ELi2ELb0ELb1EEvPfS0_S0_iiiiiiiiiiffi
        .type           _Z20filterActs_YxX_colorILi4ELi32ELi4ELi4ELi2ELb0ELb1EEvPfS0_S0_iiiiiiiiiiffi,@function
        .size           _Z20filterActs_YxX_colorILi4ELi32ELi4ELi4ELi2ELb0ELb1EEvPfS0_S0_iiiiiiiiiiffi,(.L_x_1107 - _Z20filterActs_YxX_colorILi4ELi32ELi4ELi4ELi2ELb0ELb1EEvPfS0_S0_iiiiiiiiiiffi)
        .other          _Z20filterActs_YxX_colorILi4ELi32ELi4ELi4ELi2ELb0ELb1EEvPfS0_S0_iiiiiiiiiiffi,@"STO_CUDA_ENTRY STV_DEFAULT"
_Z20filterActs_YxX_colorILi4ELi32ELi4ELi4ELi2ELb0ELb1EEvPfS0_S0_iiiiiiiiiiffi:
.text._Z20filterActs_YxX_colorILi4ELi32ELi4ELi4ELi2ELb0ELb1EEvPfS0_S0_iiiiiiiiiiffi:
[----:B------:R-:W-:Y:S01]  /*0000*/  LDC R1, c[0x0][0x37c] ;  /* 0x0000df00ff017b82 */ /* 0x000fe20000000800 */
[----:B------:R-:W0:Y:S07]  /*0010*/  LDCU UR10, c[0x0][0x39c] ;  /* 0x00007380ff0a77ac */ /* 0x000e2e0008000800 */
[----:B------:R-:W1:Y:S01]  /*0020*/  S2UR UR8, SR_CTAID.Y ;  /* 0x00000000000879c3 */ /* 0x000e620000002600 */
[----:B------:R-:W2:Y:S01]  /*0030*/  S2R R3, SR_TID.Y ;  /* 0x0000000000037919 */ /* 0x000ea20000002200 */
[----:B------:R-:W-:Y:S01]  /*0040*/  HFMA2 R35, -RZ, RZ, 0, 0 ;  /* 0x00000000ff237431 */ /* 0x000fe200000001ff */
[----:B------:R-:W3:Y:S01]  /*0050*/  LDCU UR12, c[0x0][0x3c8] ;  /* 0x00007900ff0c77ac */ /* 0x000ee20008000800 */
[----:B------:R-:W-:Y:S01]  /*0060*/  HFMA2 R13, -RZ, RZ, 0, 0 ;  /* 0x00000000ff0d7431 */ /* 0x000fe200000001ff */
[----:B------:R-:W4:Y:S01]  /*0070*/  S2R R18, SR_TID.X ;  /* 0x0000000000127919 */ /* 0x000f220000002100 */
[----:B------:R-:W-:Y:S01]  /*0080*/  HFMA2 R31, -RZ, RZ, 0, 0 ;  /* 0x00000000ff1f7431 */ /* 0x000fe200000001ff */
        /* <DEDUP_REMOVED lines=8> */
[----:B------:R-:W-:Y:S01]  /*0110*/  MOV R29, RZ ;  /* 0x000000ff001d7202 */ /* 0x000fe20000000f00 */
[----:B------:R-:W1:Y:S01]  /*0120*/  LDCU.64 UR14, c[0x0][0x358] ;  /* 0x00006b00ff0e77ac */ /* 0x000e620008000a00 */
[----:B------:R-:W-:Y:S01]  /*0130*/  MOV R33, RZ ;  /* 0x000000ff00217202 */ /* 0x000fe20000000f00 */
        /* <DEDUP_REMOVED lines=61> */
[----:B------:R-:W-:Y:S01]  /*0510*/  UIMAD UR8, UR16, UR10, URZ ;  /* 0x0000000a100872a4 */ /* 0x000fe2000f8e02ff */
[----:B------:R-:W3:Y:S01]  /*0520*/  LDCU UR20, c[0x0][0x398] ;  /* 0x00007300ff1477ac */ /* 0x000ee20008000800 */
        /* <DEDUP_REMOVED lines=43> */
.L_x_945:
        /* <DEDUP_REMOVED lines=14> */
.L_x_941:
[----:B------:R1:W-:Y:S04]  /*08c0*/  STS [R19], RZ ;  /* 0x000000ff13007388 */ /* 0x0003e80000000800 */
[----:B------:R1:W-:Y:S02]  /*08d0*/  STS [R19+0x100], RZ ;  /* 0x000100ff13007388 */ /* 0x0003e40000000800 */
.L_x_940:
[----:B------:R-:W-:Y:S05]  /*08e0*/  BSYNC.RECONVERGENT B0 ;  /* 0x0000000000007941 */ /* 0x000fea0003800200 */
.L_x_939:
        /* <DEDUP_REMOVED lines=41> */
[----:B------:R-:W-:Y:S01]  /*0b80*/  IMAD R12, R12, R9, R28 ;  /* 0x000000090c0c7224 */ /* 0x000fe200078e021c */
[----:B------:R-:W-:Y:S01]  /*0b90*/  IADD3 R9, PT, PT, R14, 0x20, RZ ;  /* 0x000000200e097810 */ /* 0x000fe20007ffe0ff */
[----:B------:R-:W-:Y:S01]  /*0ba0*/  IMAD R11, R8, UR17, RZ ;  /* 0x00000011080b7c24 */ /* 0x000fe2000f8e02ff */
[----:B------:R-:W-:Y:S02]  /*0bb0*/  SHF.R.S32.HI R8, RZ, 0x1f, R14 ;  /* 0x0000001fff087819 */ /* 0x000fe4000001140e */
[----:B------:R-:W-:Y:S01]  /*0bc0*/  ISETP.GE.AND P0, PT, R9, UR20, PT ;  /* 0x0000001409007c0c */ /* 0x000fe2000bf06270 */
[----:B------:R-:W-:Y:S01]  /*0bd0*/  IMAD R9, R12, UR17, RZ ;  /* 0x000000110c097c24 */ /* 0x000fe2000f8e02ff */
[----:B------:R-:W-:-:S04]  /*0be0*/  IADD3 R28, P1, PT, R14, R11, RZ ;  /* 0x0000000b0e1c7210 */ /* 0x000fc80007f3e0ff */
[----:B------:R-:W-:Y:S02]  /*0bf0*/  IADD3 R12, P2, PT, R14, R9, RZ ;  /* 0x000000090e0c7210 */ /* 0x000fe40007f5e0ff */
[-C--:B------:R-:W-:Y:S02]  /*0c00*/  LEA.HI.X.SX32 R11, R11, R8.reuse, 0x1, P1 ;  /* 0x000000080b0b7211 */ /* 0x080fe400008f0eff */
[----:B------:R-:W-:Y:S02]  /*0c10*/  LEA R36, P1, R28, UR18, 0x2 ;  /* 0x000000121c247c11 */ /* 0x000fe4000f8210ff */
[----:B------:R-:W-:Y:S02]  /*0c20*/  LEA.HI.X.SX32 R9, R9, R8, 0x1, P2 ;  /* 0x0000000809097211 */ /* 0x000fe400010f0eff */
[----:B------:R-:W-:Y:S02]  /*0c30*/  LEA R8, P2, R12, UR18, 0x2 ;  /* 0x000000120c087c11 */ /* 0x000fe4000f8410ff */
[----:B------:R-:W-:-:S02]  /*0c40*/  LEA.HI.X R37, R28, UR19, R11, 0x2, P1 ;  /* 0x000000131c257c11 */ /* 0x000fc400088f140b */
[----:B------:R-:W-:Y:S02]  /*0c50*/  IADD3 R11, PT, PT, R14, 0x40, RZ ;  /* 0x000000400e0b7810 */ /* 0x000fe40007ffe0ff */
[----:B------:R-:W-:Y:S02]  /*0c60*/  LEA.HI.X R9, R12, UR19, R9, 0x2, P2 ;  /* 0x000000130c097c11 */ /* 0x000fe400090f1409 */
[----:B------:R-:W-:Y:S02]  /*0c70*/  ISETP.GE.AND P1, PT, R11, UR20, PT ;  /* 0x000000140b007c0c */ /* 0x000fe4000bf26270 */
[----:B------:R-:W2:Y:S04]  /*0c80*/  @!P0 LDG.E R11, desc[UR14][R36.64+0x80] ;  /* 0x0000800e240b8981 */ /* 0x000ea8000c1e1900 */
[----:B------:R-:W3:Y:S01]  /*0c90*/  @!P0 LDG.E R28, desc[UR14][R8.64+0x80] ;  /* 0x0000800e081c8981 */ /* 0x000ee2000c1e1900 */
[----:B------:R-:W-:-:S02]  /*0ca0*/  IADD3 R12, PT, PT, R14, 0x60, RZ ;  /* 0x000000600e0c7810 */ /* 0x000fc40007ffe0ff */
[----:B------:R-:W-:Y:S02]  /*0cb0*/  ISETP.GE.AND P2, PT, R14, UR20, PT ;  /* 0x000000140e007c0c */ /* 0x000fe4000bf46270 */
[----:B------:R-:W-:Y:S01]  /*0cc0*/  ISETP.GE.AND P3, PT, R12, UR20, PT ;  /* 0x000000140c007c0c */ /* 0x000fe2000bf66270 */
[----:B------:R-:W-:Y:S04]  /*0cd0*/  @P0 STS [R16+0x80], RZ ;  /* 0x000080ff10000388 */ /* 0x000fe80000000800 */
[----:B------:R-:W-:Y:S04]  /*0ce0*/  @P0 STS [R16+0x880], RZ ;  /* 0x000880ff10000388 */ /* 0x000fe80000000800 */
[----:B------:R-:W4:Y:S04]  /*0cf0*/  @!P1 LDG.E R30, desc[UR14][R36.64+0x100] ;  /* 0x0001000e241e9981 */ /* 0x000f28000c1e1900 */
[----:B------:R-:W5:Y:S04]  /*0d00*/  @!P2 LDG.E R12, desc[UR14][R8.64] ;  /* 0x0000000e080ca981 */ /* 0x000f68000c1e1900 */
[----:B------:R-:W4:Y:S04]  /*0d10*/  @!P1 LDG.E R32, desc[UR14][R8.64+0x100] ;  /* 0x0001000e08209981 */ /* 0x000f28000c1e1900 */
[----:B------:R-:W4:Y:S04]  /*0d20*/  @!P3 LDG.E R34, desc[UR14][R36.64+0x180] ;  /* 0x0001800e2422b981 */ /* 0x000f28000c1e1900 */
[----:B------:R-:W-:Y:S04]  /*0d30*/  @P1 STS [R16+0x100], RZ ;  /* 0x000100ff10001388 */ /* 0x000fe80000000800 */
[----:B--2---:R0:W-:Y:S04]  /*0d40*/  @!P0 STS [R16+0x80], R11 ;  /* 0x0000800b10008388 */ /* 0x0041e80000000800 */
[----:B---3--:R2:W-:Y:S04]  /*0d50*/  @!P0 STS [R16+0x880], R28 ;  /* 0x0008801c10008388 */ /* 0x0085e80000000800 */
[----:B0-----:R-:W3:Y:S04]  /*0d60*/  @!P2 LDG.E R11, desc[UR14][R36.64] ;  /* 0x0000000e240ba981 */ /* 0x001ee8000c1e1900 */
[----:B--2---:R-:W2:Y:S04]  /*0d70*/  @!P3 LDG.E R28, desc[UR14][R8.64+0x180] ;  /* 0x0001800e081cb981 */ /* 0x004ea8000c1e1900 */
        /* <DEDUP_REMOVED lines=8> */
[----:B---3--:R0:W-:Y:S04]  /*0e00*/  @!P2 STS [R16], R11 ;  /* 0x0000000b1000a388 */ /* 0x0081e80000000800 */
[----:B--2---:R0:W-:Y:S04]  /*0e10*/  @!P3 STS [R16+0x980], R28 ;  /* 0x0009801c1000b388 */ /* 0x0041e80000000800 */
[----:B------:R0:W-:Y:S01]  /*0e20*/  @P2 STS [R16], RZ ;  /* 0x000000ff10002388 */ /* 0x0001e20000000800 */
[----:B------:R-:W-:Y:S05]  /*0e30*/  BRA `(.L_x_943) ;  /* 0x0000000000207947 */ /* 0x000fea0003800000 */
.L_x_944:
        /* <DEDUP_REMOVED lines=8> */
.L_x_943:
[----:B------:R-:W-:Y:S05]  /*0ec0*/  BSYNC.RECONVERGENT B0 ;  /* 0x0000000000007941 */ /* 0x000fea0003800200 */
.L_x_942:
        /* <DEDUP_REMOVED lines=8> */
[----:B0-----:R-:W0:Y:S04]  /*0f50*/  LDS R34, [R18+0x80] ;  /* 0x0000800012227984 */ /* 0x001e280000000800 */
[----:B------:R-:W3:Y:S04]  /*0f60*/  LDS R36, [R18] ;  /* 0x0000000012247984 */ /* 0x000ee80000000800 */
[----:B------:R-:W4:Y:S04]  /*0f70*/  LDS R8, [R18+0x100] ;  /* 0x0001000012087984 */ /* 0x000f280000000800 */
[----:B------:R-:W5:Y:S04]  /*0f80*/  LDS R30, [R18+0x180] ;  /* 0x00018000121e7984 */ /* 0x000f680000000800 */
[----:B------:R-:W1:Y:S01]  /*0f90*/  LDS R11, [R17+0x10] ;  /* 0x00001000110b7984 */ /* 0x000e620000000800 */
[C---:B0-----:R-:W-:Y:S01]  /*0fa0*/  FFMA R32, R9.reuse, R34, R26 ;  /* 0x0000002209207223 */ /* 0x041fe2000000001a */
[C---:B---3--:R-:W-:Y:S01]  /*0fb0*/  FFMA R33, R9.reuse, R36, R33 ;  /* 0x0000002409217223 */ /* 0x048fe20000000021 */
[C---:B----4-:R-:W-:Y:S01]  /*0fc0*/  FFMA R31, R9.reuse, R8, R31 ;  /* 0x00000008091f7223 */ /* 0x050fe2000000001f */
[----:B-----5:R-:W-:-:S02]  /*0fd0*/  FFMA R26, R9, R30, R29 ;  /* 0x0000001e091a7223 */ /* 0x020fc4000000001d */
[----:B------:R-:W0:Y:S01]  /*0fe0*/  LDS R9, [R17+0x20] ;  /* 0x0000200011097984 */ /* 0x000e220000000800 */
[-C--:B-1----:R-:W-:Y:S01]  /*0ff0*/  FFMA R5, R8, R11.reuse, R5 ;  /* 0x0000000b08057223 */ /* 0x082fe20000000005 */
[-C--:B------:R-:W-:Y:S02]  /*1000*/  FFMA R28, R30, R11.reuse, R23 ;  /* 0x0000000b1e1c7223 */ /* 0x080fe40000000017 */
[----:B------:R-:W1:Y:S01]  /*1010*/  LDS R29, [R17+0x30] ;  /* 0x00003000111d7984 */ /* 0x000e620000000800 */
[-C--:B------:R-:W-:Y:S01]  /*1020*/  FFMA R27, R36, R11.reuse, R27 ;  /* 0x0000000b241b7223 */ /* 0x080fe2000000001b */
[----:B------:R-:W-:Y:S02]  /*1030*/  FFMA R12, R34, R11, R6 ;  /* 0x0000000b220c7223 */ /* 0x000fe40000000006 */
[----:B------:R-:W-:Y:S01]  /*1040*/  LDS R23, [R17+0x40] ;  /* 0x0000400011177984 */ /* 0x000fe20000000800 */
[-C--:B0-----:R-:W-:Y:S01]  /*1050*/  FFMA R37, R8, R9.reuse, R10 ;  /* 0x0000000908257223 */ /* 0x081fe2000000000a */
[----:B------:R-:W-:-:S02]  /*1060*/  FFMA R13, R36, R9, R13 ;  /* 0x00000009240d7223 */ /* 0x000fc4000000000d */
[----:B------:R-:W0:Y:S01]  /*1070*/  LDS R10, [R18+0x380] ;  /* 0x00038000120a7984 */ /* 0x000e220000000800 */
[----:B------:R-:W-:Y:S01]  /*1080*/  FFMA R11, R34, R9, R4 ;  /* 0x00000009220b7223 */ /* 0x000fe20000000004 */
[----:B-1----:R-:W-:Y:S01]  /*1090*/  FFMA R7, R8, R29, R7 ;  /* 0x0000001d08077223 */ /* 0x002fe20000000007 */
[----:B------:R-:W-:Y:S01]  /*10a0*/  FFMA R35, R30, R9, R35 ;  /* 0x000000091e237223 */ /* 0x000fe20000000023 */
[----:B------:R-:W1:Y:S01]  /*10b0*/  LDS R8, [R18+0x280] ;  /* 0x0002800012087984 */ /* 0x000e620000000800 */
[-C--:B------:R-:W-:Y:S01]  /*10c0*/  FFMA R9, R36, R29.reuse, R22 ;  /* 0x0000001d24097223 */ /* 0x080fe20000000016 */
[-C--:B------:R-:W-:Y:S01]  /*10d0*/  FFMA R25, R34, R29.reuse, R25 ;  /* 0x0000001d22197223 */ /* 0x080fe20000000019 */
[----:B------:R-:W-:Y:S01]  /*10e0*/  FFMA R24, R30, R29, R24 ;  /* 0x0000001d1e187223 */ /* 0x000fe20000000018 */
[----:B------:R-:W3:Y:S04]  /*10f0*/  LDS R22, [R18+0x200] ;  /* 0x0002000012167984 */ /* 0x000ee80000000800 */
[----:B------:R-:W4:Y:S04]  /*1100*/  LDS R4, [R18+0x300] ;  /* 0x0003000012047984 */ /* 0x000f280000000800 */
[----:B------:R-:W5:Y:S01]  /*1110*/  LDS R30, [R17+0x60] ;  /* 0x00006000111e7984 */ /* 0x000f620000000800 */
[----:B0-----:R-:W-:-:S03]  /*1120*/  FFMA R6, R23, R10, R26 ;  /* 0x0000000a17067223 */ /* 0x001fc6000000001a */
[----:B------:R-:W0:Y:S01]  /*1130*/  LDS R26, [R17+0x70] ;  /* 0x00007000111a7984 */ /* 0x000e220000000800 */
[----:B-1----:R-:W-:-:S03]  /*1140*/  FFMA R29, R23, R8, R32 ;  /* 0x00000008171d7223 */ /* 0x002fc60000000020 */
[----:B------:R-:W1:Y:S01]  /*1150*/  LDS R32, [R17+0x50] ;  /* 0x0000500011207984 */ /* 0x000e620000000800 */
[C---:B---3--:R-:W-:Y:S01]  /*1160*/  FFMA R33, R23.reuse, R22, R33 ;  /* 0x0000001617217223 */ /* 0x048fe20000000021 */
[----:B----4-:R-:W-:Y:S01]  /*1170*/  FFMA R31, R23, R4, R31 ;  /* 0x00000004171f7223 */ /* 0x010fe2000000001f */
[-C--:B-----5:R-:W-:Y:S01]  /*1180*/  FFMA R13, R22, R30.reuse, R13 ;  /* 0x0000001e160d7223 */ /* 0x0a0fe2000000000d */
[-C--:B------:R-:W-:Y:S01]  /*1190*/  FFMA R11, R8, R30.reuse, R11 ;  /* 0x0000001e080b7223 */ /* 0x080fe2000000000b */
[----:B------:R-:W-:Y:S01]  /*11a0*/  FFMA R37, R4, R30, R37 ;  /* 0x0000001e04257223 */ /* 0x000fe20000000025 */
[-C--:B0-----:R-:W-:Y:S01]  /*11b0*/  FFMA R25, R8, R26.reuse, R25 ;  /* 0x0000001a08197223 */ /* 0x081fe20000000019 */
[-C--:B------:R-:W-:Y:S01]  /*11c0*/  FFMA R9, R22, R26.reuse, R9 ;  /* 0x0000001a16097223 */ /* 0x080fe20000000009 */
[----:B------:R-:W-:Y:S01]  /*11d0*/  FFMA R7, R4, R26, R7 ;  /* 0x0000001a04077223 */ /* 0x000fe20000000007 */
[-C--:B-1----:R-:W-:Y:S01]  /*11e0*/  FFMA R23, R8, R32.reuse, R12 ;  /* 0x0000002008177223 */ /* 0x082fe2000000000c */
[C---:B------:R-:W-:Y:S01]  /*11f0*/  FFMA R12, R10.reuse, R32, R28 ;  /* 0x000000200a0c7223 */ /* 0x040fe2000000001c */
[----:B------:R-:W-:Y:S01]  /*1200*/  FFMA R28, R10, R30, R35 ;  /* 0x0000001e0a1c7223 */ /* 0x000fe20000000023 */
[-C--:B------:R-:W-:Y:S01]  /*1210*/  FFMA R27, R22, R32.reuse, R27 ;  /* 0x00000020161b7223 */ /* 0x080fe2000000001b */
[----:B------:R-:W-:Y:S01]  /*1220*/  FFMA R5, R4, R32, R5 ;  /* 0x0000002004057223 */ /* 0x000fe20000000005 */
[----:B------:R-:W-:Y:S01]  /*1230*/  LDS R30, [R17+0x80] ;  /* 0x00008000111e7984 */ /* 0x000fe20000000800 */
[----:B------:R-:W-:-:S03]  /*1240*/  FFMA R10, R10, R26, R24 ;  /* 0x0000001a0a0a7223 */ /* 0x000fc60000000018 */
[----:B------:R-:W0:Y:S04]  /*1250*/  LDS R8, [R18+0x480] ;  /* 0x0004800012087984 */ /* 0x000e280000000800 */
[----:B------:R-:W1:Y:S04]  /*1260*/  LDS R22, [R18+0x400] ;  /* 0x0004000012167984 */ /* 0x000e680000000800 */
[----:B------:R-:W3:Y:S04]  /*1270*/  LDS R4, [R18+0x500] ;  /* 0x0005000012047984 */ /* 0x000ee80000000800 */
[----:B------:R-:W4:Y:S04]  /*1280*/  LDS R35, [R18+0x580] ;  /* 0x0005800012237984 */ /* 0x000f280000000800 */
[----:B------:R-:W5:Y:S04]  /*1290*/  LDS R32, [R17+0x90] ;  /* 0x0000900011207984 */ /* 0x000f680000000800 */
[----:B------:R-:W2:Y:S01]  /*12a0*/  LDS R24, [R17+0xb0] ;  /* 0x0000b00011187984 */ /* 0x000ea20000000800 */
[C---:B0-----:R-:W-:Y:S01]  /*12b0*/  FFMA R26, R30.reuse, R8, R29 ;  /* 0x000000081e1a7223 */ /* 0x041fe2000000001d */
[C---:B-1----:R-:W-:Y:S01]  /*12c0*/  FFMA R33, R30.reuse, R22, R33 ;  /* 0x000000161e217223 */ /* 0x042fe20000000021 */
[C---:B---3--:R-:W-:Y:S01]  /*12d0*/  FFMA R31, R30.reuse, R4, R31 ;  /* 0x000000041e1f7223 */ /* 0x048fe2000000001f */
[----:B----4-:R-:W-:-:S02]  /*12e0*/  FFMA R29, R30, R35, R6 ;  /* 0x000000231e1d7223 */ /* 0x010fc40000000006 */
[----:B------:R-:W0:Y:S01]  /*12f0*/  LDS R30, [R17+0xa0] ;  /* 0x0000a000111e7984 */ /* 0x000e220000000800 */
[-C--:B-----5:R-:W-:Y:S01]  /*1300*/  FFMA R6, R8, R32.reuse, R23 ;  /* 0x0000002008067223 */ /* 0x0a0fe20000000017 */
[CC--:B------:R-:W-:Y:S01]  /*1310*/  FFMA R23, R35.reuse, R32.reuse, R12 ;  /* 0x0000002023177223 */ /* 0x0c0fe2000000000c */
[-C--:B------:R-:W-:Y:S01]  /*1320*/  FFMA R27, R22, R32.reuse, R27 ;  /* 0x00000020161b7223 */ /* 0x080fe2000000001b */
[----:B------:R-:W-:Y:S01]  /*1330*/  FFMA R5, R4, R32, R5 ;  /* 0x0000002004057223 */ /* 0x000fe20000000005 */
[-C--:B--2---:R-:W-:Y:S01]  /*1340*/  FFMA R9, R22, R24.reuse, R9 ;  /* 0x0000001816097223 */ /* 0x084fe20000000009 */
        /* <DEDUP_REMOVED lines=41> */
[C---:B0-----:R-:W-:Y:S01]  /*15e0*/  FFMA R26, R32.reuse, R25, R26 ;  /* 0x00000019201a7223 */ /* 0x041fe2000000001a */
[CC--:B------:R-:W-:Y:S01]  /*15f0*/  FFMA R12, R25.reuse, R37.reuse, R12 ;  /* 0x00000025190c7223 */ /* 0x0c0fe2000000000c */
        /* <DEDUP_REMOVED lines=26> */
[CC--:B------:R-:W-:Y:S01]  /*17a0*/  FFMA R6, R25.reuse, R28.reuse, R6 ;  /* 0x0000001c19067223 */ /* 0x0c0fe20000000006 */
[-C--:B------:R-:W-:Y:S01]  /*17b0*/  FFMA R5, R24, R28.reuse, R5 ;  /* 0x0000001c18057223 */ /* 0x080fe20000000005 */
[----:B------:R-:W-:Y:S01]  /*17c0*/  FFMA R23, R22, R28, R23 ;  /* 0x0000001c16177223 */ /* 0x000fe20000000017 */
[-C--:B-----5:R-:W-:Y:S01]  /*17d0*/  FFMA R13, R30, R37.reuse, R13 ;  /* 0x000000251e0d7223 */ /* 0x0a0fe2000000000d */
[CC--:B------:R-:W-:Y:S01]  /*17e0*/  FFMA R12, R25.reuse, R37.reuse, R12 ;  /* 0x00000025190c7223 */ /* 0x0c0fe2000000000c */
        /* <DEDUP_REMOVED lines=53> */
[----:B------:R-:W-:Y:S06]  /*1b40*/  BAR.SYNC.DEFER_BLOCKING 0x0 ;  /* 0x0000000000007b1d */ /* 0x000fec0000010000 */
[----:B------:R-:W-:Y:S05]  /*1b50*/  BRA.U !UP0, `(.L_x_945) ;  /* 0xffffffed08207547 */ /* 0x000fea000b83ffff */
.L_x_938:
[----:B------:R-:W0:Y:S01]  /*1b60*/  LDC R9, c[0x0][0x398] ;  /* 0x0000e600ff097b82 */ /* 0x000e220000000800 */
[----:B------:R-:W1:Y:S01]  /*1b70*/  LDCU UR4, c[0x0][0x3b8] ;  /* 0x00007700ff0477ac */ /* 0x000e620008000800 */
[C---:B------:R-:W-:Y:S01]  /*1b80*/  IADD3 R8, PT, PT, R14.reuse, 0x20, RZ ;  /* 0x000000200e087810 */ /* 0x040fe20007ffe0ff */
[----:B------:R-:W-:Y:S01]  /*1b90*/  BSSY.RECONVERGENT B0, `(.L_x_946) ;  /* 0x000001c000007945 */ /* 0x000fe20003800200 */
[C---:B------:R-:W-:Y:S01]  /*1ba0*/  IADD3 R12, PT, PT, R14.reuse, 0x40, RZ ;  /* 0x000000400e0c7810 */ /* 0x040fe20007ffe0ff */
[----:B------:R-:W1:Y:S01]  /*1bb0*/  LDCU UR5, c[0x0][0x3b4] ;  /* 0x00007680ff0577ac */ /* 0x000e620008000800 */
[C---:B------:R-:W-:Y:S02]  /*1bc0*/  IADD3 R16, PT, PT, R14.reuse, 0x60, RZ ;  /* 0x000000600e107810 */ /* 0x040fe40007ffe0ff */
[----:B------:R-:W2:Y:S01]  /*1bd0*/  LDC.64 R2, c[0x0][0x390] ;  /* 0x0000e400ff027b82 */ /* 0x000ea20000000a00 */
[----:B-1----:R-:W-:Y:S01]  /*1be0*/  UIMAD UR4, UR4, UR5, URZ ;  /* 0x00000005040472a4 */ /* 0x002fe2000f8e02ff */
[----:B0-----:R-:W-:-:S02]  /*1bf0*/  ISETP.GE.AND P0, PT, R14, R9, PT ;  /* 0x000000090e00720c */ /* 0x001fc40003f06270 */
[-C--:B------:R-:W-:Y:S02]  /*1c00*/  ISETP.GE.AND P1, PT, R8, R9.reuse, PT ;  /* 0x000000090800720c */ /* 0x080fe40003f26270 */
[-C--:B------:R-:W-:Y:S01]  /*1c10*/  ISETP.GE.AND P2, PT, R12, R9.reuse, PT ;  /* 0x000000090c00720c */ /* 0x080fe20003f46270 */
[----:B------:R-:W-:Y:S01]  /*1c20*/  IMAD R0, R9, UR4, RZ ;  /* 0x0000000409007c24 */ /* 0x000fe2000f8e02ff */
[----:B------:R-:W-:Y:S01]  /*1c30*/  ISETP.GE.AND P3, PT, R16, R9, PT ;  /* 0x000000091000720c */ /* 0x000fe20003f66270 */
        /* <DEDUP_REMOVED lines=17> */
.L_x_947:
[----:B------:R-:W-:Y:S05]  /*1d50*/  BSYNC.RECONVERGENT B0 ;  /* 0x0000000000007941 */ /* 0x000fea0003800200 */
.L_x_946:
        /* <DEDUP_REMOVED lines=11> */
.L_x_949:
[----:B------:R-:W-:Y:S05]  /*1e10*/  BSYNC.RECONVERGENT B0 ;  /* 0x0000000000007941 */ /* 0x000fea0003800200 */
.L_x_948:
[----:B------:R-:W-:Y:S04]  /*1e20*/  BSSY.RECONVERGENT B0, `(.L_x_950) ;  /* 0x000000b000007945 */ /* 0x000fe80003800200 */
[----:B------:R-:W-:Y:S05]  /*1e30*/  @P2 BRA `(.L_x_951) ;  /* 0x0000000000242947 */ /* 0x000fea0003800000 */
[----:B------:R-:W2:Y:S02]  /*1e40*/  LDCU UR4, c[0x0][0x3c4] ;  /* 0x00007880ff0477ac */ /* 0x000ea40008000800 */
[----:B--2---:R-:W-:Y:S01]  /*1e50*/  FMUL R31, R31, UR4 ;  /* 0x000000041f1f7c20 */ /* 0x004fe20008400000 */
[----:B------:R-:W-:Y:S01]  /*1e60*/  FMUL R5, R5, UR4 ;  /* 0x0000000405057c20 */ /* 0x000fe20008400000 */
[----:B01----:R-:W-:Y:S01]  /*1e70*/  FMUL R11, R10, UR4 ;  /* 0x000000040a0b7c20 */ /* 0x003fe20008400000 */
[----:B------:R-:W-:Y:S02]  /*1e80*/  FMUL R7, R7, UR4 ;  /* 0x0000000407077c20 */ /* 0x000fe40008400000 */
[----:B------:R2:W-:Y:S04]  /*1e90*/  STG.E desc[UR14][R2.64+0x100], R31 ;  /* 0x0001001f02007986 */ /* 0x0005e8000c10190e */
[----:B------:R2:W-:Y:S04]  /*1ea0*/  STG.E desc[UR14][R16.64+0x100], R5 ;  /* 0x0001000510007986 */ /* 0x0005e8000c10190e */
[----:B------:R2:W-:Y:S04]  /*1eb0*/  STG.E desc[UR14][R14.64+0x100], R11 ;  /* 0x0001000b0e007986 */ /* 0x0005e8000c10190e */
[----:B------:R2:W-:Y:S02]  /*1ec0*/  STG.E desc[UR14][R8.64+0x100], R7 ;  /* 0x0001000708007986 */ /* 0x0005e4000c10190e */
.L_x_951:
[----:B------:R-:W-:Y:S05]  /*1ed0*/  BSYNC.RECONVERGENT B0 ;  /* 0x0000000000007941 */ /* 0x000fea0003800200 */
.L_x_950:
[----:B------:R-:W-:Y:S05]  /*1ee0*/  @P3 EXIT ;  /* 0x000000000000394d */ /* 0x000fea0003800000 */
[----:B------:R-:W3:Y:S02]  /*1ef0*/  LDCU UR4, c[0x0][0x3c4] ;  /* 0x00007880ff0477ac */ /* 0x000ee40008000800 */
[----:B---3--:R-:W-:Y:S01]  /*1f00*/  FMUL R29, R29, UR4 ;  /* 0x000000041d1d7c20 */ /* 0x008fe20008400000 */
[----:B------:R-:W-:Y:S01]  /*1f10*/  FMUL R23, R23, UR4 ;  /* 0x0000000417177c20 */ /* 0x000fe20008400000 */
[----:B------:R-:W-:Y:S01]  /*1f20*/  FMUL R35, R35, UR4 ;  /* 0x0000000423237c20 */ /* 0x000fe20008400000 */
[----:B--2---:R-:W-:Y:S02]  /*1f30*/  FMUL R5, R24, UR4 ;  /* 0x0000000418057c20 */ /* 0x004fe40008400000 */
[----:B------:R-:W-:Y:S04]  /*1f40*/  STG.E desc[UR14][R2.64+0x180], R29 ;  /* 0x0001801d02007986 */ /* 0x000fe8000c10190e */
[----:B------:R-:W-:Y:S04]  /*1f50*/  STG.E desc[UR14][R16.64+0x180], R23 ;  /* 0x0001801710007986 */ /* 0x000fe8000c10190e */
[----:B------:R-:W-:Y:S04]  /*1f60*/  STG.E desc[UR14][R14.64+0x180], R35 ;  /* 0x000180230e007986 */ /* 0x000fe8000c10190e */
[----:B------:R-:W-:Y:S01]  /*1f70*/  STG.E desc[UR14][R8.64+0x180], R5 ;  /* 0x0001800508007986 */ /* 0x000fe2000c10190e */
[----:B------:R-:W-:Y:S05]  /*1f80*/  EXIT ;  /* 0x000000000000794d */ /* 0x000fea0003800000 */
.L_x_952:
        /* <DEDUP_REMOVED lines=15> */
.L_x_1107:


//--------------------- .text._Z20filterActs_YxX_colorILi4ELi32ELi4ELi8ELi2ELb0ELb1EEvPfS0_S0_iiiiiiiiiiffi --------------------------
	.section	.text._Z20filterActs_YxX_colorILi4ELi32ELi4ELi8ELi2ELb0ELb1EEvPfS0_S0_iiiiiiiiiiffi,"ax",@progbits
	.align	128
        .global         _Z20filterActs_YxX_colorILi4ELi32ELi4ELi8ELi2ELb0ELb1EEvPfS0_S0_iiiiiiiiiiffi
        .type           _Z20filterActs_YxX_colorILi4ELi32ELi4ELi8ELi2ELb0ELb1EEvPfS0_S0_iiiiiiiiiiffi,@function
        .size           _Z20filterActs_YxX_colorILi4ELi32ELi4ELi8ELi2ELb0ELb1EEvPfS0_S0_iiiiiiiiiiffi,(.L_x_1108 - _Z20filterActs_YxX_colorILi4ELi32ELi4ELi8ELi2ELb0ELb1EEvPfS0_S0_iiiiiiiiiiffi)
        .other          _Z20filterActs_YxX_colorILi4ELi32ELi4ELi8ELi2ELb0ELb1EEvPfS0_S0_iiiiiiiiiiffi,@"STO_CUDA_ENTRY STV_DEFAULT"
_Z20filterActs_YxX_colorILi4ELi32ELi4ELi8ELi2ELb0ELb1EEvPfS0_S0_iiiiiiiiiiffi:
.text._Z20filterActs_YxX_colorILi4ELi32ELi4ELi8ELi2ELb0ELb1EEvPfS0_S0_iiiiiiiiiiffi:
        /* <DEDUP_REMOVED lines=134> */
.L_x_960:
        /* <DEDUP_REMOVED lines=14> */
.L_x_956:
[----:B------:R1:W-:Y:S04]  /*0940*/  STS [R36], RZ ;  /* 0x000000ff24007388 */ /* 0x0003e80000000800 */
[----:B------:R1:W-:Y:S02]  /*0950*/  STS [R36+0x200], RZ ;  /* 0x000200ff24007388 */ /* 0x0003e40000000800 */
.L_x_955:
[----:B------:R-:W-:Y:S05]  /*0960*/  BSYNC.RECONVERGENT B0 ;  /* 0x0000000000007941 */ /* 0x000fea0003800200 */
.L_x_954:
        /* <DEDUP_REMOVED lines=85> */
.L_x_959:
        /* <DEDUP_REMOVED lines=8> */
.L_x_958:
[----:B------:R-:W-:Y:S05]  /*0f40*/  BSYNC.RECONVERGENT B0 ;  /* 0x0000000000007941 */ /* 0x000fea0003800200 */
.L_x_957:
        /* <DEDUP_REMOVED lines=361> */
.L_x_953:
        /* <DEDUP_REMOVED lines=41> */
.L_x_962:
[----:B------:R-:W-:Y:S05]  /*2870*/  BSYNC.RECONVERGENT B0 ;  /* 0x0000000000007941 */ /* 0x000fea0003800200 */
.L_x_961:
        /* <DEDUP_REMOVED lines=25> */
.L_x_964:
[----:B------:R-:W-:Y:S05]  /*2a10*/  BSYNC.RECONVERGENT B0 ;  /* 0x0000000000007941 */ /* 0x000fea0003800200 */
.L_x_963:
        /* <DEDUP_REMOVED lines=9> */
[----:B0-----:R-:W-:Y:S01]  /*2ab0*/  FMUL R3, R0, UR4 ;  /* 0x0000000400037c20 */ /* 0x001fe20008400000 */
        /* <DEDUP_REMOVED lines=9> */
.L_x_966:
[----:B------:R-:W-:Y:S05]  /*2b50*/  BSYNC.RECONVERGENT B0 ;  /* 0x0000000000007941 */ /* 0x000fea0003800200 */
.L_x_965:
[----:B------:R-:W-:Y:S05]  /*2b60*/  @P2 EXIT ;  /* 0x000000000000294d */ /* 0x000fea0003800000 */
[----:B------:R-:W0:Y:S02]  /*2b70*/  LDCU UR4, c[0x0][0x3c4] ;  /* 0x00007880ff0477ac */ /* 0x000e240008000800 */
[----:B01----:R-:W-:Y:S01]  /*2b80*/  FMUL R3, R20, UR4 ;  /* 0x0000000414037c20 */ /* 0x003fe20008400000 */
        /* <DEDUP_REMOVED lines=16> */
.L_x_967:
        /* <DEDUP_REMOVED lines=15> */
.L_x_1108:


//--------------------- .text._Z20filterActs_YxX_colorILi4ELi32ELi4ELi4ELi1ELb0ELb0EEvPfS0_S0_iiiiiiiiiiffi --------------------------
	.section	.text._Z20filterActs_YxX_colorILi4ELi32ELi4ELi4ELi1ELb0ELb0EEvPfS0_S0_iiiiiiiiiiffi,"ax",@progbits
	.align	128
        .global         _Z20filterActs_YxX_colorILi4ELi32ELi4ELi4ELi1ELb0ELb0EEvPfS0_S0_iiiiiiiiiiffi
        .type           _Z20filterActs_YxX_colorILi4ELi32ELi4ELi4ELi1ELb0ELb0EEvPfS0_S0_iiiiiiiiiiffi,@function
        .size           _Z20filterActs_YxX_colorILi4ELi32ELi4ELi4ELi1ELb0ELb0EEvPfS0_S0_iiiiiiiiiiffi,(.L_x_1109 - _Z20filterActs_YxX_colorILi4ELi32ELi4ELi4ELi1ELb0ELb0EEvPfS0_S0_iiiiiiiiiiffi)
        .other          _Z20filterActs_YxX_colorILi4ELi32ELi4ELi4ELi1ELb0ELb0EEvPfS0_S0_iiiiiiiiiiffi,@"STO_CUDA_ENTRY STV_DEFAULT"
_Z20filterActs_YxX_colorILi4ELi32ELi4ELi4ELi1ELb0ELb0EEvPfS0_S0_iiiiiiiiiiffi:
.text._Z20filterActs_YxX_colorILi4ELi32ELi4ELi4ELi1ELb0ELb0EEvPfS0_S0_iiiiiiiiiiffi:
        /* <DEDUP_REMOVED lines=84> */
[----:B------:R-:W2:Y:S01]  /*0540*/  S2R R18, SR_TID.Y ;  /* 0x0000000000127919 */ /* 0x000ea20000002200 */
[----:B------:R-:W-:Y:S02]  /*0550*/  LEA R12, R12, R15, 0x5 ;  /* 0x0000000f0c0c7211 */ /* 0x000fe400078e28ff */
[----:B------:R-:W-:Y:S01]  /*0560*/  LOP3.LUT R14, R15, 0xf, RZ, 0xc0, !PT ;  /* 0x0000000f0f0e7812 */ /* 0x000fe200078ec0ff */
[----:B------:R-:W3:Y:S01]  /*0570*/  S2R R9, SR_TID.Y ;  /* 0x0000000000097919 */ /* 0x000ee20000002200 */
[----:B------:R-:W-:Y:S01]  /*0580*/  SHF.R.U32.HI R11, RZ, 0x4, R12 ;  /* 0x00000004ff0b7819 */ /* 0x000fe2000001160c */
[----:B------:R-:W-:Y:S01]  /*0590*/  UIMAD UR5, UR16, UR17, URZ ;  /* 0x00000011100572a4 */ /* 0x000fe2000f8e02ff */
[----:B------:R-:W-:Y:S01]  /*05a0*/  MOV R16, UR6 ;  /* 0x0000000600107c02 */ /* 0x000fe20008000f00 */
[----:B------:R-:W-:Y:S01]  /*05b0*/  UMOV UR4, 0x400 ;  /* 0x0000040000047882 */ /* 0x000fe20000000000 */
[----:B------:R-:W4:Y:S01]  /*05c0*/  LDCU UR9, c[0x0][0x3b0] ;  /* 0x00007600ff0977ac */ /* 0x000f220008000800 */
[----:B------:R-:W-:Y:S01]  /*05d0*/  IMAD R13, R11, UR17, R14 ;  /* 0x000000110b0d7c24 */ /* 0x000fe2000f8e020e */
[----:B------:R-:W-:Y:S01]  /*05e0*/  SHF.L.U32 R14, R15, 0x2, RZ ;  /* 0x000000020f0e7819 */ /* 0x000fe200000006ff */
[----:B------:R-:W4:Y:S01]  /*05f0*/  LDCU UR10, c[0x0][0x3ac] ;  /* 0x00007580ff0a77ac */ /* 0x000f220008000800 */
[----:B------:R-:W-:-:S02]  /*0600*/  MOV R26, RZ ;  /* 0x000000ff001a7202 */ /* 0x000fc40000000f00 */
[----:B------:R-:W-:Y:S01]  /*0610*/  LEA R15, R16, R13, 0x4 ;  /* 0x0000000d100f7211 */ /* 0x000fe200078e20ff */
[----:B------:R-:W-:Y:S01]  /*0620*/  UIMAD UR5, UR7, UR5, URZ ;  /* 0x00000005070572a4 */ /* 0x000fe2000f8e02ff */
[----:B------:R-:W-:Y:S01]  /*0630*/  LOP3.LUT R13, R14, 0x3c, RZ, 0xc0, !PT ;  /* 0x0000003c0e0d7812 */ /* 0x000fe200078ec0ff */
[----:B-1----:R-:W-:Y:S01]  /*0640*/  UISETP.NE.AND UP0, UPT, UR18, URZ, UPT ;  /* 0x000000ff1200728c */ /* 0x002fe2000bf05270 */
[----:B------:R-:W-:Y:S01]  /*0650*/  SHF.R.S32.HI R20, RZ, 0x1f, R15 ;  /* 0x0000001fff147819 */ /* 0x000fe2000001140f */
[----:B------:R-:W1:Y:S01]  /*0660*/  LDCU UR24, c[0x0][0x39c] ;  /* 0x00007380ff1877ac */ /* 0x000e620008000800 */
[----:B0-----:R-:W-:Y:S02]  /*0670*/  ULEA UR13, UR8, UR4, 0x18 ;  /* 0x00000004080d7291 */ /* 0x001fe4000f8ec0ff */
[----:B------:R-:W-:Y:S02]  /*0680*/  UIADD3 UR4, UPT, UPT, UR4, 0x100, URZ ;  /* 0x0000010004047890 */ /* 0x000fe4000fffe0ff */
[----:B------:R-:W-:-:S02]  /*0690*/  USEL UR5, UR5, URZ, !UP0 ;  /* 0x000000ff05057287 */ /* 0x000fc4000c000000 */
[----:B------:R-:W-:Y:S01]  /*06a0*/  ULEA UR8, UR8, UR4, 0x18 ;  /* 0x0000000408087291 */ /* 0x000fe2000f8ec0ff */
[----:B------:R-:W-:Y:S01]  /*06b0*/  LEA R16, R11, UR13, 0x6 ;  /* 0x0000000d0b107c11 */ /* 0x000fe2000f8e30ff */
[----:B----4-:R-:W-:Y:S02]  /*06c0*/  UIMAD UR12, UR12, UR9, UR10 ;  /* 0x000000090c0c72a4 */ /* 0x010fe4000f8e020a */
[----:B------:R-:W-:Y:S01]  /*06d0*/  MOV R19, UR5 ;  /* 0x0000000500137c02 */ /* 0x000fe20008000f00 */
[----:B------:R-:W0:Y:S01]  /*06e0*/  LDCU UR19, c[0x0][0x3bc] ;  /* 0x00007780ff1377ac */ /* 0x000e220008000800 */
[----:B------:R-:W-:Y:S02]  /*06f0*/  IADD3 R17, PT, PT, R14, UR8, RZ ;  /* 0x000000080e117c10 */ /* 0x000fe4000fffe0ff */
[----:B------:R-:W-:Y:S01]  /*0700*/  IADD3 R15, P0, PT, R15, UR5, RZ ;  /* 0x000000050f0f7c10 */ /* 0x000fe2000ff1e0ff */
[----:B------:R-:W4:Y:S01]  /*0710*/  LDCU.64 UR20, c[0x0][0x388] ;  /* 0x00007100ff1477ac */ /* 0x000f220008000a00 */
[----:B------:R-:W-:-:S02]  /*0720*/  IADD3 R16, PT, PT, R16, R13, RZ ;  /* 0x0000000d10107210 */ /* 0x000fc40007ffe0ff */
[----:B--2---:R-:W-:Y:S01]  /*0730*/  LEA R17, R18, R17, 0x9 ;  /* 0x0000001112117211 */ /* 0x004fe200078e48ff */
[----:B------:R-:W2:Y:S01]  /*0740*/  LDCU.64 UR22, c[0x0][0x380] ;  /* 0x00007000ff1677ac */ /* 0x000ea20008000a00 */
[----:B------:R-:W-:Y:S02]  /*0750*/  LEA.HI.X.SX32 R20, R19, R20, 0x1, P0 ;  /* 0x0000001413147211 */ /* 0x000fe400000f0eff */
[----:B---3--:R-:W-:Y:S01]  /*0760*/  LEA R13, R9, UR13, 0x2 ;  /* 0x0000000d090d7c11 */ /* 0x008fe2000f8e10ff */
[----:B------:R-:W-:Y:S01]  /*0770*/  UIMAD UR10, UR11, UR9, UR10 ;  /* 0x000000090b0a72a4 */ /* 0x000fe2000f8e020a */
[----:B------:R-:W-:Y:S01]  /*0780*/  UMOV UR4, URZ ;  /* 0x000000ff00047c82 */ /* 0x000fe20008000000 */
[----:B-1----:R-:W-:-:S10]  /*0790*/  UMOV UR5, URZ ;  /* 0x000000ff00057c82 */ /* 0x002fd40008000000 */
.L_x_975:
        /* <DEDUP_REMOVED lines=8> */
[----:B----4-:R-:W-:-:S04]  /*0820*/  LEA R18, P0, R19, UR20, 0x2 ;  /* 0x0000001413127c11 */ /* 0x010fc8000f8010ff */
[----:B------:R-:W-:-:S06]  /*0830*/  LEA.HI.X R19, R19, UR21, R30, 0x2, P0 ;  /* 0x0000001513137c11 */ /* 0x000fcc00080f141e */
[----:B------:R-:W3:Y:S04]  /*0840*/  LDG.E R19, desc[UR14][R18.64] ;  /* 0x0000000e12137981 */ /* 0x000ee8000c1e1900 */
[----:B---3--:R1:W-:Y:S01]  /*0850*/  STS [R16], R19 ;  /* 0x0000001310007388 */ /* 0x0083e20000000800 */
[----:B------:R-:W-:Y:S05]  /*0860*/  BRA `(.L_x_970) ;  /* 0x0000000000047947 */ /* 0x000fea0003800000 */
.L_x_971:
[----:B------:R3:W-:Y:S02]  /*0870*/  STS [R16], RZ ;  /* 0x000000ff10007388 */ /* 0x0007e40000000800 */
.L_x_970:
[----:B0-2-4-:R-:W-:Y:S05]  /*0880*/  BSYNC.RECONVERGENT B0 ;  /* 0x0000000000007941 */ /* 0x015fea0003800200 */
.L_x_969:
        /* <DEDUP_REMOVED lines=8> */
[----:B-1----:R0:W1:Y:S02]  /*0910*/  F2I.FTZ.U32.TRUNC.NTZ R19, R18 ;  /* 0x0000001200137305 */ /* 0x002064000021f000 */
        /* <DEDUP_REMOVED lines=39> */
[----:B------:R-:W5:Y:S04]  /*0b90*/  LDG.E R34, desc[UR14][R18.64+0x100] ;  /* 0x0001000e12227981 */ /* 0x000f68000c1e1900 */
[----:B------:R-:W3:Y:S04]  /*0ba0*/  LDG.E R36, desc[UR14][R18.64+0x180] ;  /* 0x0001800e12247981 */ /* 0x000ee8000c1e1900 */
[----:B--2---:R2:W-:Y:S04]  /*0bb0*/  STS [R17], R30 ;  /* 0x0000001e11007388 */ /* 0x0045e80000000800 */
[----:B----4-:R2:W-:Y:S04]  /*0bc0*/  STS [R17+0x80], R32 ;  /* 0x0000802011007388 */ /* 0x0105e80000000800 */
[----:B-----5:R2:W-:Y:S04]  /*0bd0*/  STS [R17+0x100], R34 ;  /* 0x0001002211007388 */ /* 0x0205e80000000800 */
[----:B---3--:R2:W-:Y:S01]  /*0be0*/  STS [R17+0x180], R36 ;  /* 0x0001802411007388 */ /* 0x0085e20000000800 */
[----:B------:R-:W-:Y:S05]  /*0bf0*/  BRA `(.L_x_973) ;  /* 0x0000000000107947 */ /* 0x000fea0003800000 */
.L_x_974:
[----:B------:R0:W-:Y:S04]  /*0c00*/  STS [R17], RZ ;  /* 0x000000ff11007388 */ /* 0x0001e80000000800 */
[----:B------:R0:W-:Y:S04]  /*0c10*/  STS [R17+0x80], RZ ;  /* 0x000080ff11007388 */ /* 0x0001e80000000800 */
[----:B------:R0:W-:Y:S04]  /*0c20*/  STS [R17+0x100], RZ ;  /* 0x000100ff11007388 */ /* 0x0001e80000000800 */
[----:B------:R0:W-:Y:S02]  /*0c30*/  STS [R17+0x180], RZ ;  /* 0x000180ff11007388 */ /* 0x0001e40000000800 */
.L_x_973:
[----:B------:R-:W-:Y:S05]  /*0c40*/  BSYNC.RECONVERGENT B0 ;  /* 0x0000000000007941 */ /* 0x000fea0003800200 */
.L_x_972:
[----:B------:R-:W-:Y:S01]  /*0c50*/  BAR.SYNC.DEFER_BLOCKING 0x0 ;  /* 0x0000000000007b1d */ /* 0x000fe20000010000 */
[----:B------:R-:W-:Y:S01]  /*0c60*/  UIADD3 UR5, UPT, UPT, UR5, 0x4, URZ ;  /* 0x0000000405057890 */ /* 0x000fe2000fffe0ff */
[----:B------:R-:W-:Y:S01]  /*0c70*/  IADD3 R9, PT, PT, R9, 0x4, RZ ;  /* 0x0000000409097810 */ /* 0x000fe20007ffe0ff */
[----:B------:R-:W-:Y:S01]  /*0c80*/  ULEA UR4, UR24, UR4, 0x2 ;  /* 0x0000000418047291 */ /* 0x000fe2000f8e10ff */
[----:B------:R-:W-:Y:S01]  /*0c90*/  IADD3 R11, PT, PT, R11, 0x4, RZ ;  /* 0x000000040b0b7810 */ /* 0x000fe20007ffe0ff */
[----:B------:R-:W-:Y:S01]  /*0ca0*/  UISETP.GE.U32.AND UP0, UPT, UR5, UR16, UPT ;  /* 0x000000100500728c */ /* 0x000fe2000bf06070 */
[----:B------:R-:W-:Y:S04]  /*0cb0*/  LDS R35, [R13] ;  /* 0x000000000d237984 */ /* 0x000fe80000000800 */
[----:B--2---:R-:W2:Y:S04]  /*0cc0*/  LDS R34, [R14+UR8+0x100] ;  /* 0x000100080e227984 */ /* 0x004ea80008000800 */
[----:B------:R-:W4:Y:S04]  /*0cd0*/  LDS R36, [R14+UR8] ;  /* 0x000000080e247984 */ /* 0x000f280008000800 */
[----:B-1----:R-:W1:Y:S04]  /*0ce0*/  LDS R19, [R14+UR8+0x80] ;  /* 0x000080080e137984 */ /* 0x002e680008000800 */
[----:B------:R-:W5:Y:S04]  /*0cf0*/  LDS R32, [R14+UR8+0x180] ;  /* 0x000180080e207984 */ /* 0x000f680008000800 */
[----:B------:R-:W3:Y:S04]  /*0d00*/  LDS R33, [R13+0x10] ;  /* 0x000010000d217984 */ /* 0x000ee80000000800 */
[----:B------:R-:W0:Y:S04]  /*0d10*/  LDS R29, [R13+0x20] ;  /* 0x000020000d1d7984 */ /* 0x000e280000000800 */
[----:B------:R-:W0:Y:S01]  /*0d20*/  LDS R18, [R13+0x30] ;  /* 0x000030000d127984 */ /* 0x000e220000000800 */
[C---:B--2---:R-:W-:Y:S01]  /*0d30*/  FFMA R31, R35.reuse, R34, R6 ;  /* 0x00000022231f7223 */ /* 0x044fe20000000006 */
[C---:B----4-:R-:W-:Y:S01]  /*0d40*/  FFMA R8, R35.reuse, R36, R8 ;  /* 0x0000002423087223 */ /* 0x050fe20000000008 */
[C---:B-1----:R-:W-:Y:S01]  /*0d50*/  FFMA R7, R35.reuse, R19, R7 ;  /* 0x0000001323077223 */ /* 0x042fe20000000007 */
[----:B-----5:R-:W-:Y:S01]  /*0d60*/  FFMA R30, R35, R32, R5 ;  /* 0x00000020231e7223 */ /* 0x020fe20000000005 */
[-C--:B---3--:R-:W-:Y:S01]  /*0d70*/  FFMA R37, R36, R33.reuse, R4 ;  /* 0x0000002124257223 */ /* 0x088fe20000000004 */
[CC--:B------:R-:W-:Y:S01]  /*0d80*/  FFMA R3, R19.reuse, R33.reuse, R3 ;  /* 0x0000002113037223 */ /* 0x0c0fe20000000003 */
[-C--:B------:R-:W-:Y:S01]  /*0d90*/  FFMA R6, R34, R33.reuse, R2 ;  /* 0x0000002122067223 */ /* 0x080fe20000000002 */
[----:B------:R-:W-:Y:S01]  /*0da0*/  FFMA R0, R32, R33, R0 ;  /* 0x0000002120007223 */ /* 0x000fe20000000000 */
[-C--:B0-----:R-:W-:Y:S01]  /*0db0*/  FFMA R33, R36, R29.reuse, R21 ;  /* 0x0000001d24217223 */ /* 0x081fe20000000015 */
[CC--:B------:R-:W-:Y:S01]  /*0dc0*/  FFMA R35, R19.reuse, R29.reuse, R22 ;  /* 0x0000001d13237223 */ /* 0x0c0fe20000000016 */
[-C--:B------:R-:W-:Y:S01]  /*0dd0*/  FFMA R23, R34, R29.reuse, R23 ;  /* 0x0000001d22177223 */ /* 0x080fe20000000017 */
[----:B------:R-:W-:Y:S01]  /*0de0*/  FFMA R24, R32, R29, R24 ;  /* 0x0000001d20187223 */ /* 0x000fe20000000018 */
[-C--:B------:R-:W-:Y:S01]  /*0df0*/  FFMA R29, R36, R18.reuse, R27 ;  /* 0x00000012241d7223 */ /* 0x080fe2000000001b */
        /* <DEDUP_REMOVED lines=77> */
.L_x_968:
        /* <DEDUP_REMOVED lines=20> */
[----:B------:R-:W-:-:S02]  /*1410*/  IMAD R9, R14, R9, UR7 ;  /* 0x000000070e097e24 */ /* 0x000fc4000f8e0209 */
[----:B------:R-:W-:Y:S02]  /*1420*/  FMUL R5, R5, UR13 ;  /* 0x0000000d05057c20 */ /* 0x000fe40008400000 */
[----:B--2---:R-:W-:Y:S02]  /*1430*/  IMAD R9, R9, R11, R10 ;  /* 0x0000000b09097224 */ /* 0x004fe400078e020a */
[----:B------:R-:W-:Y:S02]  /*1440*/  IMAD R10, R11, UR9, RZ ;  /* 0x000000090b0a7c24 */ /* 0x000fe4000f8e02ff */
[----:B----4-:R-:W-:-:S03]  /*1450*/  IMAD.WIDE.U32 R8, R9, 0x4, R12 ;  /* 0x0000000409087825 */ /* 0x010fc600078e000c */
[C---:B------:R-:W-:Y:S01]  /*1460*/  SHF.L.U32 R11, R10.reuse, 0x2, RZ ;  /* 0x000000020a0b7819 */ /* 0x040fe200000006ff */
[C---:B------:R-:W-:Y:S01]  /*1470*/  IMAD R15, R10.reuse, 0xc, RZ ;  /* 0x0000000c0a0f7824 */ /* 0x040fe200078e02ff */
[----:B------:R-:W-:Y:S01]  /*1480*/  SHF.L.U32 R13, R10, 0x3, RZ ;  /* 0x000000030a0d7819 */ /* 0x000fe200000006ff */
[----:B------:R0:W-:Y:S02]  /*1490*/  STG.E desc[UR14][R8.64], R17 ;  /* 0x0000001108007986 */ /* 0x0001e4000c10190e */
[----:B------:R-:W-:-:S04]  /*14a0*/  IMAD.WIDE R10, R11, 0x4, R8 ;  /* 0x000000040b0a7825 */ /* 0x000fc800078e0208 */
[--C-:B------:R-:W-:Y:S01]  /*14b0*/  IMAD.WIDE R12, R13, 0x4, R8.reuse ;  /* 0x000000040d0c7825 */ /* 0x100fe200078e0208 */
[----:B------:R1:W-:Y:S03]  /*14c0*/  STG.E desc[UR14][R10.64], R19 ;  /* 0x000000130a007986 */ /* 0x0003e6000c10190e */
[----:B------:R-:W-:Y:S01]  /*14d0*/  IMAD.WIDE R14, R15, 0x4, R8 ;  /* 0x000000040f0e7825 */ /* 0x000fe200078e0208 */
[----:B------:R-:W-:Y:S03]  /*14e0*/  STG.E desc[UR14][R12.64], R21 ;  /* 0x000000150c007986 */ /* 0x000fe6000c10190e */
[----:B0-----:R-:W-:Y:S01]  /*14f0*/  FMUL R17, R22, UR13 ;  /* 0x0000000d16117c20 */ /* 0x001fe20008400000 */
[----:B------:R-:W-:Y:S04]  /*1500*/  STG.E desc[UR14][R14.64], R27 ;  /* 0x0000001b0e007986 */ /* 0x000fe8000c10190e */
[----:B------:R0:W-:Y:S01]  /*1510*/  STG.E desc[UR14][R8.64+0x80], R7 ;  /* 0x0000800708007986 */ /* 0x0001e2000c10190e */
[----:B-1----:R-:W-:-:S03]  /*1520*/  FMUL R19, R2, UR13 ;  /* 0x0000000d02137c20 */ /* 0x002fc60008400000 */
[----:B------:R1:W-:Y:S04]  /*1530*/  STG.E desc[UR14][R10.64+0x80], R3 ;  /* 0x000080030a007986 */ /* 0x0003e8000c10190e */
[----:B------:R2:W-:Y:S04]  /*1540*/  STG.E desc[UR14][R12.64+0x80], R17 ;  /* 0x000080110c007986 */ /* 0x0005e8000c10190e */
[----:B------:R-:W-:Y:S01]  /*1550*/  STG.E desc[UR14][R14.64+0x80], R29 ;  /* 0x0000801d0e007986 */ /* 0x000fe2000c10190e */
[----:B0-----:R-:W-:-:S03]  /*1560*/  FMUL R7, R24, UR13 ;  /* 0x0000000d18077c20 */ /* 0x001fc60008400000 */
[----:B------:R-:W-:Y:S01]  /*1570*/  STG.E desc[UR14][R8.64+0x100], R31 ;  /* 0x0001001f08007986 */ /* 0x000fe2000c10190e */
[----:B-1----:R-:W-:-:S03]  /*1580*/  FMUL R3, R0, UR13 ;  /* 0x0000000d00037c20 */ /* 0x002fc60008400000 */
[----:B------:R-:W-:Y:S01]  /*1590*/  STG.E desc[UR14][R10.64+0x100], R19 ;  /* 0x000100130a007986 */ /* 0x000fe2000c10190e */
[----:B--2---:R-:W-:-:S03]  /*15a0*/  FMUL R17, R26, UR13 ;  /* 0x0000000d1a117c20 */ /* 0x004fc60008400000 */
[----:B------:R-:W-:Y:S04]  /*15b0*/  STG.E desc[UR14][R12.64+0x100], R23 ;  /* 0x000100170c007986 */ /* 0x000fe8000c10190e */
[----:B------:R-:W-:Y:S04]  /*15c0*/  STG.E desc[UR14][R14.64+0x100], R25 ;  /* 0x000100190e007986 */ /* 0x000fe8000c10190e */
[----:B------:R-:W-:Y:S04]  /*15d0*/  STG.E desc[UR14][R8.64+0x180], R5 ;  /* 0x0001800508007986 */ /* 0x000fe8000c10190e */
[----:B------:R-:W-:Y:S04]  /*15e0*/  STG.E desc[UR14][R10.64+0x180], R3 ;  /* 0x000180030a007986 */ /* 0x000fe8000c10190e */
[----:B------:R-:W-:Y:S04]  /*15f0*/  STG.E desc[UR14][R12.64+0x180], R7 ;  /* 0x000180070c007986 */ /* 0x000fe8000c10190e */
[----:B------:R-:W-:Y:S01]  /*1600*/  STG.E desc[UR14][R14.64+0x180], R17 ;  /* 0x000180110e007986 */ /* 0x000fe2000c10190e */
[----:B------:R-:W-:Y:S05]  /*1610*/  EXIT ;  /* 0x000000000000794d */ /* 0x000fea0003800000 */
.L_x_976:
        /* <DEDUP_REMOVED lines=14> */
.L_x_1109:


//--------------------- .text._Z20filterActs_YxX_colorILi4ELi32ELi4ELi8ELi1ELb0ELb0EEvPfS0_S0_iiiiiiiiiiffi --------------------------
	.section	.text._Z20filterActs_YxX_colorILi4ELi32ELi4ELi8ELi1ELb0ELb0EEvPfS0_S0_iiiiiiiiiiffi,"ax",@progbits
	.align	128
        .global         _Z20filterActs_YxX_colorILi4ELi32ELi4ELi8ELi1ELb0ELb0EEvPfS0_S0_iiiiiiiiiiffi
        .type           _Z20filterActs_YxX_colorILi4ELi32ELi4ELi8ELi1ELb0ELb0EEvPfS0_S0_iiiiiiiiiiffi,@function
        .size           _Z20filterActs_YxX_colorILi4ELi32ELi4ELi8ELi1ELb0ELb0EEvPfS0_S0_iiiiiiiiiiffi,(.L_x_1110 - _Z20filterActs_YxX_colorILi4ELi32ELi4ELi8ELi1ELb0ELb0EEvPfS0_S0_iiiiiiiiiiffi)
        .other          _Z20filterActs_YxX_colorILi4ELi32ELi4ELi8ELi1ELb0ELb0EEvPfS0_S0_iiiiiiiiiiffi,@"STO_CUDA_ENTRY STV_DEFAULT"
_Z20filterActs_YxX_colorILi4ELi32ELi4ELi8ELi1ELb0ELb0EEvPfS0_S0_iiiiiiiiiiffi:
.text._Z20filterActs_YxX_colorILi4ELi32ELi4ELi8ELi1ELb0ELb0EEvPfS0_S0_iiiiiiiiiiffi:
        /* <DEDUP_REMOVED lines=97> */
[----:B------:R-:W-:Y:S01]  /*0610*/  MOV R33, R28 ;  /* 0x0000001c00217202 */ /* 0x000fe20000000f00 */
        /* <DEDUP_REMOVED lines=10> */
[----:B------:R-:W-:Y:S01]  /*06c0*/  USEL UR5, UR5, URZ, !UP0 ;  /* 0x000000ff05057287 */ /* 0x000fe2000c000000 */
[----:B------:R-:W-:Y:S01]  /*06d0*/  LEA R31, R28, UR13, 0x7 ;  /* 0x0000000d1c1f7c11 */ /* 0x000fe2000f8e38ff */
[----:B------:R-:W-:Y:S01]  /*06e0*/  ULEA UR8, UR8, UR4, 0x18 ;  /* 0x0000000408087291 */ /* 0x000fe2000f8ec0ff */
[----:B---3--:R-:W-:Y:S01]  /*06f0*/  LEA R34, R26, UR13, 0x2 ;  /* 0x0000000d1a227c11 */ /* 0x008fe2000f8e10ff */
[----:B------:R-:W-:Y:S01]  /*0700*/  IMAD R24, R28, UR22, R27 ;  /* 0x000000161c187c24 */ /* 0x000fe2000f8e021b */
[----:B------:R-:W-:Y:S01]  /*0710*/  MOV R27, UR6 ;  /* 0x00000006001b7c02 */ /* 0x000fe20008000f00 */
[----:B-----5:R-:W-:-:S02]  /*0720*/  UIMAD UR12, UR12, UR9, UR10 ;  /* 0x000000090c0c72a4 */ /* 0x020fc4000f8e020a */
[----:B------:R-:W-:Y:S01]  /*0730*/  IADD3 R35, PT, PT, R29, UR8, RZ ;  /* 0x000000081d237c10 */ /* 0x000fe2000fffe0ff */
[----:B------:R-:W0:Y:S01]  /*0740*/  LDCU UR20, c[0x0][0x3bc] ;  /* 0x00007780ff1477ac */ /* 0x000e220008000800 */
[----:B------:R-:W-:Y:S02]  /*0750*/  LEA R30, R27, R24, 0x5 ;  /* 0x000000181b1e7211 */ /* 0x000fe400078e28ff */
[----:B------:R-:W-:Y:S01]  /*0760*/  LOP3.LUT R24, R29, 0x7c, RZ, 0xc0, !PT ;  /* 0x0000007c1d187812 */ /* 0x000fe200078ec0ff */
[----:B------:R-:W1:Y:S01]  /*0770*/  LDCU.64 UR18, c[0x0][0x388] ;  /* 0x00007100ff1277ac */ /* 0x000e620008000a00 */
[----:B------:R-:W-:Y:S02]  /*0780*/  SHF.R.S32.HI R32, RZ, 0x1f, R30 ;  /* 0x0000001fff207819 */ /* 0x000fe4000001141e */
[----:B------:R-:W-:Y:S01]  /*0790*/  IADD3 R30, P0, PT, R30, UR5, RZ ;  /* 0x000000051e1e7c10 */ /* 0x000fe2000ff1e0ff */
[----:B------:R-:W2:Y:S01]  /*07a0*/  LDCU.64 UR22, c[0x0][0x380] ;  /* 0x00007000ff1677ac */ /* 0x000ea20008000a00 */
[----:B------:R-:W-:-:S02]  /*07b0*/  MOV R27, UR5 ;  /* 0x00000005001b7c02 */ /* 0x000fc40008000f00 */
[----:B------:R-:W-:Y:S01]  /*07c0*/  IADD3 R31, PT, PT, R31, R24, RZ ;  /* 0x000000181f1f7210 */ /* 0x000fe20007ffe0ff */
[----:B------:R-:W-:Y:S01]  /*07d0*/  UIMAD UR10, UR11, UR9, UR10 ;  /* 0x000000090b0a72a4 */ /* 0x000fe2000f8e020a */
[----:B------:R-:W-:Y:S01]  /*07e0*/  LEA.HI.X.SX32 R32, R27, R32, 0x1, P0 ;  /* 0x000000201b207211 */ /* 0x000fe200000f0eff */
[----:B------:R-:W-:Y:S01]  /*07f0*/  UMOV UR4, URZ ;  /* 0x000000ff00047c82 */ /* 0x000fe20008000000 */
[----:B------:R-:W-:Y:S01]  /*0800*/  MOV R24, R26 ;  /* 0x0000001a00187202 */ /* 0x000fe20000000f00 */
[----:B------:R-:W-:Y:S01]  /*0810*/  UMOV UR5, URZ ;  /* 0x000000ff00057c82 */ /* 0x000fe20008000000 */
[----:B------:R-:W-:-:S07]  /*0820*/  LEA R35, R26, R35, 0x9 ;  /* 0x000000231a237211 */ /* 0x000fce00078e48ff */
.L_x_984:
        /* <DEDUP_REMOVED lines=13> */
.L_x_980:
[----:B------:R4:W-:Y:S02]  /*0900*/  STS [R31], RZ ;  /* 0x000000ff1f007388 */ /* 0x0009e40000000800 */
.L_x_979:
[----:B012---:R-:W-:Y:S05]  /*0910*/  BSYNC.RECONVERGENT B0 ;  /* 0x0000000000007941 */ /* 0x007fea0003800200 */
.L_x_978:
        /* <DEDUP_REMOVED lines=49> */
[----:B------:R-:W4:Y:S04]  /*0c30*/  LDG.E R52, desc[UR14][R26.64+0x180] ;  /* 0x0001800e1a347981 */ /* 0x000f28000c1e1900 */
[----:B--2---:R1:W-:Y:S04]  /*0c40*/  STS [R35], R46 ;  /* 0x0000002e23007388 */ /* 0x0043e80000000800 */
[----:B---3--:R1:W-:Y:S04]  /*0c50*/  STS [R35+0x80], R48 ;  /* 0x0000803023007388 */ /* 0x0083e80000000800 */
[----:B-----5:R1:W-:Y:S04]  /*0c60*/  STS [R35+0x100], R50 ;  /* 0x0001003223007388 */ /* 0x0203e80000000800 */
[----:B----4-:R1:W-:Y:S01]  /*0c70*/  STS [R35+0x180], R52 ;  /* 0x0001803423007388 */ /* 0x0103e20000000800 */
[----:B------:R-:W-:Y:S05]  /*0c80*/  BRA `(.L_x_982) ;  /* 0x0000000000107947 */ /* 0x000fea0003800000 */
.L_x_983:
[----:B------:R0:W-:Y:S04]  /*0c90*/  STS [R35], RZ ;  /* 0x000000ff23007388 */ /* 0x0001e80000000800 */
[----:B------:R0:W-:Y:S04]  /*0ca0*/  STS [R35+0x80], RZ ;  /* 0x000080ff23007388 */ /* 0x0001e80000000800 */
[----:B------:R0:W-:Y:S04]  /*0cb0*/  STS [R35+0x100], RZ ;  /* 0x000100ff23007388 */ /* 0x0001e80000000800 */
[----:B------:R0:W-:Y:S02]  /*0cc0*/  STS [R35+0x180], RZ ;  /* 0x000180ff23007388 */ /* 0x0001e40000000800 */
.L_x_982:
[----:B------:R-:W-:Y:S05]  /*0cd0*/  BSYNC.RECONVERGENT B0 ;  /* 0x0000000000007941 */ /* 0x000fea0003800200 */
.L_x_981:
[----:B------:R-:W-:Y:S01]  /*0ce0*/  BAR.SYNC.DEFER_BLOCKING 0x0 ;  /* 0x0000000000007b1d */ /* 0x000fe20000010000 */
[----:B------:R-:W-:Y:S01]  /*0cf0*/  UIADD3 UR5, UPT, UPT, UR5, 0x4, URZ ;  /* 0x0000000405057890 */ /* 0x000fe2000fffe0ff */
[----:B------:R-:W-:Y:S01]  /*0d00*/  IADD3 R24, PT, PT, R24, 0x4, RZ ;  /* 0x0000000418187810 */ /* 0x000fe20007ffe0ff */
[----:B------:R-:W-:Y:S01]  /*0d10*/  ULEA UR4, UR21, UR4, 0x2 ;  /* 0x0000000415047291 */ /* 0x000fe2000f8e10ff */
[----:B------:R-:W-:Y:S01]  /*0d20*/  IADD3 R33, PT, PT, R33, 0x4, RZ ;  /* 0x0000000421217810 */ /* 0x000fe20007ffe0ff */
[----:B------:R-:W-:Y:S01]  /*0d30*/  UISETP.GE.U32.AND UP0, UPT, UR5, UR16, UPT ;  /* 0x000000100500728c */ /* 0x000fe2000bf06070 */
[----:B---3--:R-:W-:Y:S04]  /*0d40*/  LDS R26, [R29+UR8] ;  /* 0x000000081d1a7984 */ /* 0x008fe80008000800 */
[----:B------:R-:W-:Y:S04]  /*0d50*/  LDS R27, [R29+UR8+0x80] ;  /* 0x000080081d1b7984 */ /* 0x000fe80008000800 */
[----:B-1----:R-:W-:Y:S04]  /*0d60*/  LDS R46, [R29+UR8+0x100] ;  /* 0x000100081d2e7984 */ /* 0x002fe80008000800 */
[----:B------:R-:W-:Y:S04]  /*0d70*/  LDS R45, [R29+UR8+0x180] ;  /* 0x000180081d2d7984 */ /* 0x000fe80008000800 */
[----:B------:R-:W1:Y:S04]  /*0d80*/  LDS R49, [R34+0x10] ;  /* 0x0000100022317984 */ /* 0x000e680000000800 */
[----:B------:R-:W2:Y:S04]  /*0d90*/  LDS R48, [R34+0x20] ;  /* 0x0000200022307984 */ /* 0x000ea80000000800 */
[----:B------:R-:W3:Y:S04]  /*0da0*/  LDS R47, [R34+0x30] ;  /* 0x00003000222f7984 */ /* 0x000ee80000000800 */
[----:B------:R-:W5:Y:S04]  /*0db0*/  LDS R50, [R34] ;  /* 0x0000000022327984 */ /* 0x000f680000000800 */
[----:B------:R-:W4:Y:S01]  /*0dc0*/  LDS R51, [R34+0x50] ;  /* 0x0000500022337984 */ /* 0x000f220000000800 */
        /* <DEDUP_REMOVED lines=12> */
[----:B------:R-:W1:Y:S01]  /*0e90*/  LDS R49, [R34+0x60] ;  /* 0x0000600022317984 */ /* 0x000e620000000800 */
[C---:B-----5:R-:W-:Y:S01]  /*0ea0*/  FFMA R23, R50.reuse, R26, R23 ;  /* 0x0000001a32177223 */ /* 0x060fe20000000017 */
[C---:B------:R-:W-:Y:S01]  /*0eb0*/  FFMA R22, R50.reuse, R27, R22 ;  /* 0x0000001b32167223 */ /* 0x040fe20000000016 */
[----:B------:R-:W-:Y:S01]  /*0ec0*/  FFMA R21, R50, R46, R21 ;  /* 0x0000002e32157223 */ /* 0x000fe20000000015 */
[----:B------:R-:W2:Y:S01]  /*0ed0*/  LDS R47, [R34+0x40] ;  /* 0x00004000222f7984 */ /* 0x000ea20000000800 */
[-C--:B----4-:R-:W-:Y:S01]  /*0ee0*/  FFMA R3, R26, R51.reuse, R3 ;  /* 0x000000331a037223 */ /* 0x090fe20000000003 */
[----:B------:R-:W-:Y:S01]  /*0ef0*/  FFMA R2, R27, R51, R2 ;  /* 0x000000331b027223 */ /* 0x000fe20000000002 */
[----:B------:R-:W-:Y:S01]  /*0f00*/  FFMA R20, R50, R45, R20 ;  /* 0x0000002d32147223 */ /* 0x000fe20000000014 */
[----:B------:R-:W3:Y:S01]  /*0f10*/  LDS R48, [R34+0x70] ;  /* 0x0000700022307984 */ /* 0x000ee20000000800 */
[----:B------:R-:W-:-:S03]  /*0f20*/  FFMA R36, R45, R51, R36 ;  /* 0x000000332d247223 */ /* 0x000fc60000000024 */
        /* <DEDUP_REMOVED lines=11> */
[C---:B------:R-:W-:Y:S01]  /*0fe0*/  FFMA R47, R46.reuse, R51, R0 ;  /* 0x000000332e2f7223 */ /* 0x040fe20000000000 */
[-C--:B------:R-:W-:Y:S01]  /*0ff0*/  FFMA R27, R46, R48.reuse, R44 ;  /* 0x000000302e1b7223 */ /* 0x080fe2000000002c */
[----:B------:R-:W-:Y:S01]  /*1000*/  FFMA R42, R45, R48, R42 ;  /* 0x000000302d2a7223 */ /* 0x000fe2000000002a */
[----:B------:R-:W1:Y:S04]  /*1010*/  LDS R44, [R29+UR8+0x200] ;  /* 0x000200081d2c7984 */ /* 0x000e680008000800 */
[----:B------:R-:W2:Y:S04]  /*1020*/  LDS R45, [R29+UR8+0x280] ;  /* 0x000280081d2d7984 */ /* 0x000ea80008000800 */
[----:B------:R-:W3:Y:S04]  /*1030*/  LDS R0, [R29+UR8+0x300] ;  /* 0x000300081d007984 */ /* 0x000ee80008000800 */
[----:B------:R-:W4:Y:S04]  /*1040*/  LDS R43, [R29+UR8+0x380] ;  /* 0x000380081d2b7984 */ /* 0x000f280008000800 */
[----:B------:R-:W5:Y:S04]  /*1050*/  LDS R49, [R34+0x90] ;  /* 0x0000900022317984 */ /* 0x000f680000000800 */
[----:B------:R-:W0:Y:S04]  /*1060*/  LDS R48, [R34+0xa0] ;  /* 0x0000a00022307984 */ /* 0x000e280000000800 */
[----:B------:R-:W0:Y:S04]  /*1070*/  LDS R46, [R34+0xb0] ;  /* 0x0000b000222e7984 */ /* 0x000e280000000800 */
[----:B------:R-:W-:Y:S01]  /*1080*/  LDS R51, [R34+0x1c0] ;  /* 0x0001c00022337984 */ /* 0x000fe20000000800 */
[C---:B-1----:R-:W-:Y:S01]  /*1090*/  FFMA R23, R50.reuse, R44, R23 ;  /* 0x0000002c32177223 */ /* 0x042fe20000000017 */
[C---:B--2---:R-:W-:Y:S01]  /*10a0*/  FFMA R22, R50.reuse, R45, R22 ;  /* 0x0000002d32167223 */ /* 0x044fe20000000016 */
[C---:B---3--:R-:W-:Y:S01]  /*10b0*/  FFMA R21, R50.reuse, R0, R21 ;  /* 0x0000000032157223 */ /* 0x048fe20000000015 */
[----:B----4-:R-:W-:-:S02]  /*10c0*/  FFMA R20, R50, R43, R20 ;  /* 0x0000002b32147223 */ /* 0x010fc40000000014 */
[----:B------:R-:W1:Y:S01]  /*10d0*/  LDS R50, [R34+0xc0] ;  /* 0x0000c00022327984 */ /* 0x000e620000000800 */
[-C--:B-----5:R-:W-:Y:S01]  /*10e0*/  FFMA R19, R44, R49.reuse, R19 ;  /* 0x000000312c137223 */ /* 0x0a0fe20000000013 */
[-C--:B------:R-:W-:Y:S01]  /*10f0*/  FFMA R18, R45, R49.reuse, R18 ;  /* 0x000000312d127223 */ /* 0x080fe20000000012 */
[-C--:B------:R-:W-:Y:S01]  /*1100*/  FFMA R17, R0, R49.reuse, R17 ;  /* 0x0000003100117223 */ /* 0x080fe20000000011 */
[----:B------:R-:W-:Y:S01]  /*1110*/  FFMA R16, R43, R49, R16 ;  /* 0x000000312b107223 */ /* 0x000fe20000000010 */
[-C--:B0-----:R-:W-:Y:S01]  /*1120*/  FFMA R15, R44, R48.reuse, R15 ;  /* 0x000000302c0f7223 */ /* 0x081fe2000000000f */
        /* <DEDUP_REMOVED lines=8> */
[----:B------:R-:W2:Y:S04]  /*11b0*/  LDS R48, [R34+0xe0] ;  /* 0x0000e00022307984 */ /* 0x000ea80000000800 */
[----:B------:R-:W3:Y:S01]  /*11c0*/  LDS R46, [R34+0xf0] ;  /* 0x0000f000222e7984 */ /* 0x000ee20000000800 */
[-C--:B-1----:R-:W-:Y:S01]  /*11d0*/  FFMA R7, R44, R50.reuse, R7 ;  /* 0x000000322c077223 */ /* 0x082fe20000000007 */
[-C--:B------:R-:W-:Y:S01]  /*11e0*/  FFMA R6, R45, R50.reuse, R6 ;  /* 0x000000322d067223 */ /* 0x080fe20000000006 */
[-C--:B------:R-:W-:Y:S01]  /*11f0*/  FFMA R5, R0, R50.reuse, R5 ;  /* 0x0000003200057223 */ /* 0x080fe20000000005 */
[----:B------:R-:W-:-:S02]  /*1200*/  FFMA R4, R43, R50, R4 ;  /* 0x000000322b047223 */ /* 0x000fc40000000004 */
[----:B------:R-:W-:Y:S01]  /*1210*/  LDS R50, [R34+0x100] ;  /* 0x0001000022327984 */ /* 0x000fe20000000800 */
[-C--:B0-----:R-:W-:Y:S01]  /*1220*/  FFMA R3, R44, R49.reuse, R3 ;  /* 0x000000312c037223 */ /* 0x081fe20000000003 */
        /* <DEDUP_REMOVED lines=99> */
.L_x_977:
        /* <DEDUP_REMOVED lines=9> */
[----:B------:R-:W-:-:S04]  /*18f0*/  FMUL R19, R19, UR13 ;  /* 0x0000000d13137c20 */ /* 0x000fc80008400000 */
[----:B--2---:R-:W-:Y:S02]  /*1900*/  IMAD R23, R28, UR9, RZ ;  /* 0x000000091c177c24 */ /* 0x004fe4000f8e02ff */
[----:B------:R-:W-:Y:S01]  /*1910*/  FMUL R15, R15, UR13 ;  /* 0x0000000d0f0f7c20 */ /* 0x000fe20008400000 */
[----:B------:R-:W-:Y:S01]  /*1920*/  FMUL R11, R11, UR13 ;  /* 0x0000000d0b0b7c20 */ /* 0x000fe20008400000 */
[----:B0-----:R-:W-:Y:S01]  /*1930*/  LEA R24, R29, R24, 0x5 ;  /* 0x000000181d187211 */ /* 0x001fe200078e28ff */
[----:B------:R-:W-:Y:S01]  /*1940*/  IMAD R47, R23, 0x18, RZ ;  /* 0x00000018172f7824 */ /* 0x000fe200078e02ff */
[----:B------:R-:W-:Y:S01]  /*1950*/  MOV R29, UR9 ;  /* 0x00000009001d7c02 */ /* 0x000fe20008000f00 */
[----:B------:R-:W-:Y:S01]  /*1960*/  FMUL R7, R7, UR13 ;  /* 0x0000000d07077c20 */ /* 0x000fe20008400000 */
[C---:B------:R-:W-:Y:S01]  /*1970*/  SHF.L.U32 R35, R23.reuse, 0x4, RZ ;  /* 0x0000000417237819 */ /* 0x040fe200000006ff */
[C---:B------:R-:W-:Y:S01]  /*1980*/  IMAD R49, R23.reuse, 0x1c, RZ ;  /* 0x0000001c17317824 */ /* 0x040fe200078e02ff */
[----:B------:R-:W-:Y:S01]  /*1990*/  SHF.L.U32 R31, R23, 0x3, RZ ;  /* 0x00000003171f7819 */ /* 0x000fe200000006ff */
[----:B------:R-:W-:-:S02]  /*19a0*/  IMAD R24, R29, R24, UR7 ;  /* 0x000000071d187e24 */ /* 0x000fc4000f8e0218 */
[----:B------:R-:W-:Y:S01]  /*19b0*/  FMUL R3, R3, UR13 ;  /* 0x0000000d03037c20 */ /* 0x000fe20008400000 */
[----:B------:R-:W-:Y:S02]  /*19c0*/  IMAD R29, R23, 0xc, RZ ;  /* 0x0000000c171d7824 */ /* 0x000fe400078e02ff */
[----:B------:R-:W-:Y:S01]  /*19d0*/  FMUL R37, R37, UR13 ;  /* 0x0000000d25257c20 */ /* 0x000fe20008400000 */
[----:B------:R-:W-:Y:S02]  /*19e0*/  IMAD R25, R24, R28, R25 ;  /* 0x0000001c18197224 */ /* 0x000fe400078e0219 */
[----:B------:R-:W-:Y:S01]  /*19f0*/  FMUL R41, R41, UR13 ;  /* 0x0000000d29297c20 */ /* 0x000fe20008400000 */
[----:B------:R-:W-:Y:S01]  /*1a00*/  FMUL R43, R43, UR13 ;  /* 0x0000000d2b2b7c20 */ /* 0x000fe20008400000 */
[----:B------:R-:W-:Y:S01]  /*1a10*/  FMUL R21, R21, UR13 ;  /* 0x0000000d15157c20 */ /* 0x000fe20008400000 */
[----:B----4-:R-:W-:Y:S01]  /*1a20*/  IMAD.WIDE.U32 R26, R25, 0x4, R26 ;  /* 0x00000004191a7825 */ /* 0x010fe200078e001a */
        /* <DEDUP_REMOVED lines=8> */
[--C-:B------:R-:W-:Y:S01]  /*1ab0*/  IMAD.WIDE R30, R31, 0x4, R26.reuse ;  /* 0x000000041f1e7825 */ /* 0x100fe200078e021a */
[----:B------:R1:W-:Y:S03]  /*1ac0*/  STG.E desc[UR14][R24.64], R19 ;  /* 0x0000001318007986 */ /* 0x0003e6000c10190e */
[--C-:B------:R-:W-:Y:S01]  /*1ad0*/  IMAD.WIDE R28, R29, 0x4, R26.reuse ;  /* 0x000000041d1c7825 */ /* 0x100fe200078e021a */
[----:B------:R2:W-:Y:S03]  /*1ae0*/  STG.E desc[UR14][R30.64], R15 ;  /* 0x0000000f1e007986 */ /* 0x0005e6000c10190e */
[--C-:B0-----:R-:W-:Y:S01]  /*1af0*/  IMAD.WIDE R32, R35, 0x4, R26.reuse ;  /* 0x0000000423207825 */ /* 0x101fe200078e021a */
[----:B------:R0:W-:Y:S03]  /*1b00*/  STG.E desc[UR14][R28.64], R11 ;  /* 0x0000000b1c007986 */ /* 0x0001e6000c10190e */
[----:B------:R-:W-:Y:S01]  /*1b10*/  IMAD R35, R23, 0x14, RZ ;  /* 0x0000001417237824 */ /* 0x000fe200078e02ff */
[----:B------:R3:W-:Y:S01]  /*1b20*/  STG.E desc[UR14][R32.64], R7 ;  /* 0x0000000720007986 */ /* 0x0007e2000c10190e */
[----:B------:R-:W-:-:S04]  /*1b30*/  IMAD.WIDE R46, R47, 0x4, R26 ;  /* 0x000000042f2e7825 */ /* 0x000fc800078e021a */
[----:B-1----:R-:W-:Y:S01]  /*1b40*/  FMUL R19, R10, UR13 ;  /* 0x0000000d0a137c20 */ /* 0x002fe20008400000 */
[----:B------:R-:W-:Y:S01]  /*1b50*/  FMUL R23, R6, UR13 ;  /* 0x0000000d06177c20 */ /* 0x000fe20008400000 */
[----:B--2---:R-:W-:Y:S01]  /*1b60*/  FMUL R15, R14, UR13 ;  /* 0x0000000d0e0f7c20 */ /* 0x004fe20008400000 */
[----:B------:R-:W-:-:S04]  /*1b70*/  IMAD.WIDE R34, R35, 0x4, R26 ;  /* 0x0000000423227825 */ /* 0x000fc800078e021a */
[----:B0-----:R-:W-:Y:S01]  /*1b80*/  FMUL R11, R22, UR13 ;  /* 0x0000000d160b7c20 */ /* 0x001fe20008400000 */
[----:B------:R-:W-:Y:S01]  /*1b90*/  IMAD.WIDE R48, R49, 0x4, R26 ;  /* 0x0000000431307825 */ /* 0x000fe200078e021a */
[----:B------:R0:W-:Y:S03]  /*1ba0*/  STG.E desc[UR14][R34.64], R3 ;  /* 0x0000000322007986 */ /* 0x0001e6000c10190e */
[----:B---3--:R-:W-:Y:S01]  /*1bb0*/  FMUL R7, R18, UR13 ;  /* 0x0000000d12077c20 */ /* 0x008fe20008400000 */
[----:B------:R1:W-:Y:S04]  /*1bc0*/  STG.E desc[UR14][R46.64], R37 ;  /* 0x000000252e007986 */ /* 0x0003e8000c10190e */
[----:B------:R-:W-:Y:S04]  /*1bd0*/  STG.E desc[UR14][R48.64], R41 ;  /* 0x0000002930007986 */ /* 0x000fe8000c10190e */
[----:B------:R2:W-:Y:S01]  /*1be0*/  STG.E desc[UR14][R26.64+0x80], R11 ;  /* 0x0000800b1a007986 */ /* 0x0005e2000c10190e */
[----:B0-----:R-:W-:-:S03]  /*1bf0*/  FMUL R3, R2, UR13 ;  /* 0x0000000d02037c20 */ /* 0x001fc60008400000 */
[----:B------:R0:W-:Y:S01]  /*1c00*/  STG.E desc[UR14][R24.64+0x80], R7 ;  /* 0x0000800718007986 */ /* 0x0001e2000c10190e */
[----:B-1----:R-:W-:-:S03]  /*1c10*/  FMUL R37, R38, UR13 ;  /* 0x0000000d26257c20 */ /* 0x002fc60008400000 */
[----:B------:R1:W-:Y:S04]  /*1c20*/  STG.E desc[UR14][R30.64+0x80], R15 ;  /* 0x0000800f1e007986 */ /* 0x0003e8000c10190e */
[----:B------:R3:W-:Y:S01]  /*1c30*/  STG.E desc[UR14][R28.64+0x80], R19 ;  /* 0x000080131c007986 */ /* 0x0007e2000c10190e */
[----:B--2---:R-:W-:-:S03]  /*1c40*/  FMUL R11, R20, UR13 ;  /* 0x0000000d140b7c20 */ /* 0x004fc60008400000 */
[----:B------:R-:W-:Y:S01]  /*1c50*/  STG.E desc[UR14][R32.64+0x80], R23 ;  /* 0x0000801720007986 */ /* 0x000fe2000c10190e */
[----:B0-----:R-:W-:-:S03]  /*1c60*/  FMUL R7, R44, UR13 ;  /* 0x0000000d2c077c20 */ /* 0x001fc60008400000 */
[----:B------:R0:W-:Y:S01]  /*1c70*/  STG.E desc[UR14][R34.64+0x80], R3 ;  /* 0x0000800322007986 */ /* 0x0001e2000c10190e */
[----:B-1----:R-:W-:-:S03]  /*1c80*/  FMUL R15, R16, UR13 ;  /* 0x0000000d100f7c20 */ /* 0x002fc60008400000 */
        /* <DEDUP_REMOVED lines=26> */
.L_x_985:
        /* <DEDUP_REMOVED lines=13> */
.L_x_1110:


//--------------------- .text._Z20filterActs_YxX_colorILi4ELi32ELi4ELi4ELi1ELb0ELb1EEvPfS0_S0_iiiiiiiiiiffi --------------------------
	.section	.text._Z20filterActs_YxX_colorILi4ELi32ELi4ELi4ELi1ELb0ELb1EEvPfS0_S0_iiiiiiiiiiffi,"ax",@progbits
	.align	128
        .global         _Z20filterActs_YxX_colorILi4ELi32ELi4ELi4ELi1ELb0ELb1EEvPfS0_S0_iiiiiiiiiiffi
        .type           _Z20filterActs_YxX_colorILi4ELi32ELi4ELi4ELi1ELb0ELb1EEvPfS0_S0_iiiiiiiiiiffi,@function
        .size           _Z20filterActs_YxX_colorILi4ELi32ELi4ELi4ELi1ELb0ELb1EEvPfS0_S0_iiiiiiiiiiffi,(.L_x_1111 - _Z20filterActs_YxX_colorILi4ELi32ELi4ELi4ELi1ELb0ELb1EEvPfS0_S0_iiiiiiiiiiffi)
        .other          _Z20filterActs_YxX_colorILi4ELi32ELi4ELi4ELi1ELb0ELb1EEvPfS0_S0_iiiiiiiiiiffi,@"STO_CUDA_ENTRY STV_DEFAULT"
_Z20filterActs_YxX_colorILi4ELi32ELi4ELi4ELi1ELb0ELb1EEvPfS0_S0_iiiiiiiiiiffi:
.text._Z20filterActs_YxX_colorILi4ELi32ELi4ELi4ELi1ELb0ELb1EEvPfS0_S0_iiiiiiiiiiffi:
        /* <DEDUP_REMOVED lines=10> */
[----:B------:R-:W-:Y:S01]  /*00a0*/  MOV R21, RZ ;  /* 0x000000ff00157202 */ /* 0x000fe20000000f00 */
[----:B------:R-:W4:Y:S01]  /*00b0*/  S2R R9, SR_TID.Y ;  /* 0x0000000000097919 */ /* 0x000f220000002200 */
[----:B------:R-:W-:Y:S02]  /*00c0*/  CS2R R4, SRZ ;  /* 0x0000000000047805 */ /* 0x000fe4000001ff00 */
[----:B------:R-:W-:Y:S02]  /*00d0*/  CS2R R6, SRZ ;  /* 0x0000000000067805 */ /* 0x000fe4000001ff00 */
        /* <DEDUP_REMOVED lines=35> */
[----:B------:R-:W-:Y:S01]  /*0310*/  MOV R19, UR6 ;  /* 0x0000000600137c02 */ /* 0x000fe20008000f00 */
[----:B------:R-:W2:Y:S01]  /*0320*/  LDCU UR13, c[0x0][0x3c8] ;  /* 0x00007900ff0d77ac */ /* 0x000ea20008000800 */
[----:B------:R-:W-:Y:S02]  /*0330*/  R2UR UR8, R17 ;  /* 0x00000000110872ca */ /* 0x000fe400000e0000 */
[----:B------:R-:W-:Y:S01]  /*0340*/  MOV R26, RZ ;  /* 0x000000ff001a7202 */ /* 0x000fe20000000f00 */
        /* <DEDUP_REMOVED lines=20> */
[----:B------:R-:W-:Y:S01]  /*0490*/  IMAD.HI.U32 R15, R13, R15, UR4 ;  /* 0x000000040d0f7e27 */ /* 0x000fe2000f8e000f */
[----:B------:R-:W-:-:S04]  /*04a0*/  SHF.L.U32 R13, R14, 0x2, RZ ;  /* 0x000000020e0d7819 */ /* 0x000fc800000006ff */
        /* <DEDUP_REMOVED lines=18> */
[----:B------:R-:W-:-:S04]  /*05d0*/  LEA R11, R9, R14, 0x5 ;  /* 0x0000000e090b7211 */ /* 0x000fc800078e28ff */
[----:B------:R-:W-:-:S04]  /*05e0*/  SHF.R.U32.HI R17, RZ, 0x4, R11 ;  /* 0x00000004ff117819 */ /* 0x000fc8000001160b */
[C---:B------:R-:W-:Y:S01]  /*05f0*/  LEA R14, R17.reuse, UR18, 0x6 ;  /* 0x00000012110e7c11 */ /* 0x040fe2000f8e30ff */
[----:B------:R-:W-:Y:S02]  /*0600*/  IMAD R12, R17, UR9, R12 ;  /* 0x00000009110c7c24 */ /* 0x000fe4000f8e020c */
[----:B------:R-:W-:Y:S01]  /*0610*/  VOTEU.ANY UP1, P0 ;  /* 0x0000000000ff7886 */ /* 0x000fe20000020100 */
[----:B------:R-:W-:Y:S02]  /*0620*/  IADD3 R14, PT, PT, R14, R15, RZ ;  /* 0x0000000f0e0e7210 */ /* 0x000fe40007ffe0ff */
[----:B------:R-:W-:Y:S02]  /*0630*/  LEA R12, R19, R12, 0x4 ;  /* 0x0000000c130c7211 */ /* 0x000fe400078e20ff */
[----:B------:R-:W-:Y:S02]  /*0640*/  @UP1 UIADD3 UR5, UPT, UPT, UR5, 0x1, URZ ;  /* 0x0000000105051890 */ /* 0x000fe4000fffe0ff */
[----:B--2---:R-:W-:Y:S01]  /*0650*/  UISETP.NE.AND UP1, UPT, UR13, URZ, UPT ;  /* 0x000000ff0d00728c */ /* 0x004fe2000bf25270 */
[----:B------:R-:W-:Y:S01]  /*0660*/  SHF.R.S32.HI R16, RZ, 0x1f, R12 ;  /* 0x0000001fff107819 */ /* 0x000fe2000001140c */
[----:B------:R-:W-:-:S02]  /*0670*/  @!UP2 UIADD3 UR5, UPT, UPT, -UR5, URZ, URZ ;  /* 0x000000ff0505a290 */ /* 0x000fc4000fffe1ff */
[----:B------:R-:W-:Y:S02]  /*0680*/  @!UP0 ULOP3.LUT UR5, URZ, UR12, URZ, 0x33, !UPT ;  /* 0x0000000cff058292 */ /* 0x000fe4000f8e33ff */
[----:B------:R-:W-:Y:S02]  /*0690*/  USEL UR9, UR8, URZ, !UP1 ;  /* 0x000000ff08097287 */ /* 0x000fe4000c800000 */
[----:B------:R-:W-:Y:S02]  /*06a0*/  ULEA UR8, UR10, UR4, 0x18 ;  /* 0x000000040a087291 */ /* 0x000fe4000f8ec0ff */
[----:B------:R-:W-:Y:S02]  /*06b0*/  UIADD3 UR13, UPT, UPT, -UR5, URZ, URZ ;  /* 0x000000ff050d7290 */ /* 0x000fe4000fffe1ff */
[----:B------:R-:W-:Y:S02]  /*06c0*/  IADD3 R15, P0, PT, R12, UR9, RZ ;  /* 0x000000090c0f7c10 */ /* 0x000fe4000ff1e0ff */
[----:B------:R-:W-:Y:S01]  /*06d0*/  UIMAD UR4, UR12, UR13, UR7 ;  /* 0x0000000d0c0472a4 */ /* 0x000fe2000f8e0207 */
[----:B------:R-:W-:Y:S01]  /*06e0*/  MOV R19, UR9 ;  /* 0x0000000900137c02 */ /* 0x000fe20008000f00 */
[----:B---3--:R-:W-:Y:S01]  /*06f0*/  UIMAD UR9, UR5, UR14, UR15 ;  /* 0x0000000e050972a4 */ /* 0x008fe2000f8e020f */
[----:B------:R-:W-:Y:S01]  /*0700*/  IADD3 R20, PT, PT, R13, UR8, RZ ;  /* 0x000000080d147c10 */ /* 0x000fe2000fffe0ff */
[----:B------:R-:W-:Y:S01]  /*0710*/  UIMAD UR14, UR4, UR14, UR15 ;  /* 0x0000000e040e72a4 */ /* 0x000fe2000f8e020f */
[----:B------:R-:W-:Y:S01]  /*0720*/  LEA.HI.X.SX32 R16, R19, R16, 0x1, P0 ;  /* 0x0000001013107211 */ /* 0x000fe200000f0eff */
[----:B------:R-:W-:Y:S01]  /*0730*/  UMOV UR5, URZ ;  /* 0x000000ff00057c82 */ /* 0x000fe20008000000 */
[C---:B------:R-:W-:Y:S01]  /*0740*/  LEA R20, R9.reuse, R20, 0x9 ;  /* 0x0000001409147211 */ /* 0x040fe200078e48ff */
[----:B------:R-:W-:Y:S01]  /*0750*/  UMOV UR4, URZ ;  /* 0x000000ff00047c82 */ /* 0x000fe20008000000 */
[----:B0-----:R-:W-:-:S07]  /*0760*/  LEA R12, R9, UR18, 0x2 ;  /* 0x00000012090c7c11 */ /* 0x001fce000f8e10ff */
.L_x_993:
        /* <DEDUP_REMOVED lines=13> */
.L_x_989:
[----:B------:R1:W-:Y:S02]  /*0840*/  STS [R14], RZ ;  /* 0x000000ff0e007388 */ /* 0x0003e40000000800 */
.L_x_988:
[----:B------:R-:W-:Y:S05]  /*0850*/  BSYNC.RECONVERGENT B0 ;  /* 0x0000000000007941 */ /* 0x000fea0003800200 */
.L_x_987:
        /* <DEDUP_REMOVED lines=9> */
[----:B0-----:R-:W-:Y:S02]  /*08f0*/  HFMA2 R18, -RZ, RZ, 0, 0 ;  /* 0x00000000ff127431 */ /* 0x001fe400000001ff */
[----:B--2---:R-:W-:-:S04]  /*0900*/  IMAD.MOV R32, RZ, RZ, -R19 ;  /* 0x000000ffff207224 */ /* 0x004fc800078e0a13 */
        /* <DEDUP_REMOVED lines=29> */
[C---:B------:R-:W-:Y:S01]  /*0ae0*/  IADD3 R18, PT, PT, R10.reuse, 0x20, RZ ;  /* 0x000000200a127810 */ /* 0x040fe20007ffe0ff */
[C---:B------:R-:W-:Y:S01]  /*0af0*/  VIADD R31, R10.reuse, 0x40 ;  /* 0x000000400a1f7836 */ /* 0x040fe20000000000 */
[----:B------:R-:W-:Y:S01]  /*0b00*/  IADD3 R32, PT, PT, R10, 0x60, RZ ;  /* 0x000000600a207810 */ /* 0x000fe20007ffe0ff */
[----:B------:R-:W-:Y:S01]  /*0b10*/  IMAD R19, R19, UR22, RZ ;  /* 0x0000001613137c24 */ /* 0x000fe2000f8e02ff */
[----:B------:R-:W-:Y:S02]  /*0b20*/  ISETP.GE.AND P1, PT, R18, UR19, PT ;  /* 0x0000001312007c0c */ /* 0x000fe4000bf26270 */
[C---:B------:R-:W-:Y:S02]  /*0b30*/  ISETP.GE.AND P0, PT, R10.reuse, UR19, PT ;  /* 0x000000130a007c0c */ /* 0x040fe4000bf06270 */
[----:B------:R-:W-:Y:S02]  /*0b40*/  SHF.R.S32.HI R29, RZ, 0x1f, R19 ;  /* 0x0000001fff1d7819 */ /* 0x000fe40000011413 */
[----:B------:R-:W-:-:S02]  /*0b50*/  IADD3 R19, P2, PT, R10, R19, RZ ;  /* 0x000000130a137210 */ /* 0x000fc40007f5e0ff */
[----:B------:R-:W-:Y:S02]  /*0b60*/  ISETP.GE.AND P3, PT, R32, UR19, PT ;  /* 0x0000001320007c0c */ /* 0x000fe4000bf66270 */
[----:B------:R-:W-:Y:S02]  /*0b70*/  LEA.HI.X.SX32 R30, R10, R29, 0x1, P2 ;  /* 0x0000001d0a1e7211 */ /* 0x000fe400010f0eff */
[----:B------:R-:W-:Y:S02]  /*0b80*/  ISETP.GE.AND P2, PT, R31, UR19, PT ;  /* 0x000000131f007c0c */ /* 0x000fe4000bf46270 */
[C---:B------:R-:W-:Y:S02]  /*0b90*/  LEA R18, P4, R19.reuse, UR24, 0x2 ;  /* 0x0000001813127c11 */ /* 0x040fe4000f8810ff */
[----:B------:R-:W-:Y:S02]  /*0ba0*/  MOV R29, RZ ;  /* 0x000000ff001d7202 */ /* 0x000fe40000000f00 */
        /* <DEDUP_REMOVED lines=13> */
.L_x_992:
[----:B------:R2:W-:Y:S04]  /*0c80*/  STS [R20], RZ ;  /* 0x000000ff14007388 */ /* 0x0005e80000000800 */
[----:B------:R2:W-:Y:S04]  /*0c90*/  STS [R20+0x80], RZ ;  /* 0x000080ff14007388 */ /* 0x0005e80000000800 */
[----:B------:R2:W-:Y:S04]  /*0ca0*/  STS [R20+0x100], RZ ;  /* 0x000100ff14007388 */ /* 0x0005e80000000800 */
[----:B------:R2:W-:Y:S02]  /*0cb0*/  STS [R20+0x180], RZ ;  /* 0x000180ff14007388 */ /* 0x0005e40000000800 */
.L_x_991:
[----:B------:R-:W-:Y:S05]  /*0cc0*/  BSYNC.RECONVERGENT B0 ;  /* 0x0000000000007941 */ /* 0x000fea0003800200 */
.L_x_990:
[----:B------:R-:W-:Y:S01]  /*0cd0*/  BAR.SYNC.DEFER_BLOCKING 0x0 ;  /* 0x0000000000007b1d */ /* 0x000fe20000010000 */
[----:B------:R-:W-:Y:S01]  /*0ce0*/  UIADD3 UR5, UPT, UPT, UR5, 0x4, URZ ;  /* 0x0000000405057890 */ /* 0x000fe2000fffe0ff */
[----:B------:R-:W-:Y:S01]  /*0cf0*/  IADD3 R9, PT, PT, R9, 0x4, RZ ;  /* 0x0000000409097810 */ /* 0x000fe20007ffe0ff */
[----:B------:R-:W-:Y:S01]  /*0d00*/  ULEA UR4, UR23, UR4, 0x2 ;  /* 0x0000000417047291 */ /* 0x000fe2000f8e10ff */
[----:B------:R-:W-:Y:S01]  /*0d10*/  IADD3 R17, PT, PT, R17, 0x4, RZ ;  /* 0x0000000411117810 */ /* 0x000fe20007ffe0ff */
[----:B------:R-:W-:Y:S01]  /*0d20*/  UISETP.GE.U32.AND UP0, UPT, UR5, UR11, UPT ;  /* 0x0000000b0500728c */ /* 0x000fe2000bf06070 */
[----:B0-----:R-:W-:Y:S04]  /*0d30*/  LDS R35, [R12] ;  /* 0x000000000c237984 */ /* 0x001fe80000000800 */
[----:B------:R-:W0:Y:S04]  /*0d40*/  LDS R34, [R13+UR8+0x100] ;  /* 0x000100080d227984 */ /* 0x000e280008000800 */
[----:B------:R-:W3:Y:S04]  /*0d50*/  LDS R36, [R13+UR8] ;  /* 0x000000080d247984 */ /* 0x000ee80008000800 */
        /* <DEDUP_REMOVED lines=10> */
[CC--:B------:R-:W-:Y:S01]  /*0e00*/  FFMA R3, R19.reuse, R33.reuse, R3 ;  /* 0x0000002113037223 */ /* 0x0c0fe20000000003 */
[-C--:B------:R-:W-:Y:S01]  /*0e10*/  FFMA R6, R34, R33.reuse, R2 ;  /* 0x0000002122067223 */ /* 0x080fe20000000002 */
[----:B------:R-:W-:Y:S01]  /*0e20*/  FFMA R0, R32, R33, R0 ;  /* 0x0000002120007223 */ /* 0x000fe20000000000 */
[-C--:B--2---:R-:W-:Y:S01]  /*0e30*/  FFMA R33, R36, R29.reuse, R21 ;  /* 0x0000001d24217223 */ /* 0x084fe20000000015 */
        /* <DEDUP_REMOVED lines=81> */
.L_x_986:
[----:B------:R-:W0:Y:S01]  /*1350*/  S2R R9, SR_TID.Y ;  /* 0x0000000000097919 */ /* 0x000e220000002200 */
[----:B------:R-:W1:Y:S01]  /*1360*/  LDCU UR5, c[0x0][0x3b8] ;  /* 0x00007700ff0577ac */ /* 0x000e620008000800 */
[----:B------:R-:W2:Y:S01]  /*1370*/  LDC R11, c[0x0][0x398] ;  /* 0x0000e600ff0b7b82 */ /* 0x000ea20000000800 */
[----:B------:R-:W-:Y:S01]  /*1380*/  MOV R12, UR6 ;  /* 0x00000006000c7c02 */ /* 0x000fe20008000f00 */
[----:B------:R-:W-:Y:S01]  /*1390*/  BSSY.RECONVERGENT B0, `(.L_x_994) ;  /* 0x0000021000007945 */ /* 0x000fe20003800200 */
[----:B------:R-:W1:Y:S01]  /*13a0*/  LDCU UR4, c[0x0][0x3b4] ;  /* 0x00007680ff0477ac */ /* 0x000e620008000800 */
[C---:B------:R-:W-:Y:S02]  /*13b0*/  IADD3 R14, PT, PT, R10.reuse, 0x40, RZ ;  /* 0x000000400a0e7810 */ /* 0x040fe40007ffe0ff */
[C---:B------:R-:W-:Y:S02]  /*13c0*/  IADD3 R18, PT, PT, R10.reuse, 0x60, RZ ;  /* 0x000000600a127810 */ /* 0x040fe40007ffe0ff */
[----:B------:R-:W3:Y:S01]  /*13d0*/  LDC.64 R16, c[0x0][0x390] ;  /* 0x0000e400ff107b82 */ /* 0x000ee20000000a00 */
[----:B-1----:R-:W-:Y:S01]  /*13e0*/  UIMAD UR4, UR5, UR4, URZ ;  /* 0x00000004050472a4 */ /* 0x002fe2000f8e02ff */
[----:B--2---:R-:W-:-:S02]  /*13f0*/  ISETP.GE.AND P0, PT, R10, R11, PT ;  /* 0x0000000b0a00720c */ /* 0x004fc40003f06270 */
[-C--:B------:R-:W-:Y:S02]  /*1400*/  ISETP.GE.AND P2, PT, R14, R11.reuse, PT ;  /* 0x0000000b0e00720c */ /* 0x080fe40003f46270 */
[----:B------:R-:W-:Y:S02]  /*1410*/  ISETP.GE.AND P3, PT, R18, R11, PT ;  /* 0x0000000b1200720c */ /* 0x000fe40003f66270 */
[----:B0-----:R-:W-:Y:S02]  /*1420*/  LEA R9, R12, R9, 0x4 ;  /* 0x000000090c097211 */ /* 0x001fe400078e20ff */
[----:B------:R-:W-:-:S05]  /*1430*/  MOV R12, UR4 ;  /* 0x00000004000c7c02 */ /* 0x000fca0008000f00 */
[----:B------:R-:W-:Y:S01]  /*1440*/  IMAD R9, R12, R9, UR7 ;  /* 0x000000070c097e24 */ /* 0x000fe2000f8e0209 */
[----:B------:R-:W-:-:S03]  /*1450*/  IADD3 R12, PT, PT, R10, 0x20, RZ ;  /* 0x000000200a0c7810 */ /* 0x000fc60007ffe0ff */
[-C--:B------:R-:W-:Y:S01]  /*1460*/  IMAD R9, R9, R11.reuse, R10 ;  /* 0x0000000b09097224 */ /* 0x080fe200078e020a */
[----:B------:R-:W-:Y:S01]  /*1470*/  ISETP.GE.AND P1, PT, R12, R11, PT ;  /* 0x0000000b0c00720c */ /* 0x000fe20003f26270 */
[----:B------:R-:W-:Y:S02]  /*1480*/  IMAD R10, R11, UR4, RZ ;  /* 0x000000040b0a7c24 */ /* 0x000fe4000f8e02ff */
[----:B---3--:R-:W-:-:S03]  /*1490*/  IMAD.WIDE.U32 R16, R9, 0x4, R16 ;  /* 0x0000000409107825 */ /* 0x008fc600078e0010 */
[C---:B------:R-:W-:Y:S01]  /*14a0*/  SHF.L.U32 R15, R10.reuse, 0x2, RZ ;  /* 0x000000020a0f7819 */ /* 0x040fe200000006ff */
[C---:B------:R-:W-:Y:S01]  /*14b0*/  IMAD R13, R10.reuse, 0xc, RZ ;  /* 0x0000000c0a0d7824 */ /* 0x040fe200078e02ff */
        /* <DEDUP_REMOVED lines=14> */
.L_x_995:
[----:B------:R-:W-:Y:S05]  /*15a0*/  BSYNC.RECONVERGENT B0 ;  /* 0x0000000000007941 */ /* 0x000fea0003800200 */
.L_x_994:
[----:B------:R-:W-:Y:S04]  /*15b0*/  BSSY.RECONVERGENT B0, `(.L_x_996) ;  /* 0x000000b000007945 */ /* 0x000fe80003800200 */
[----:B------:R-:W-:Y:S05]  /*15c0*/  @P1 BRA `(.L_x_997) ;  /* 0x0000000000241947 */ /* 0x000fea0003800000 */
[----:B------:R-:W1:Y:S02]  /*15d0*/  LDCU UR4, c[0x0][0x3c4] ;  /* 0x00007880ff0477ac */ /* 0x000e640008000800 */
[----:B-1----:R-:W-:Y:S01]  /*15e0*/  FMUL R7, R7, UR4 ;  /* 0x0000000407077c20 */ /* 0x002fe20008400000 */
[----:B------:R-:W-:Y:S01]  /*15f0*/  FMUL R3, R3, UR4 ;  /* 0x0000000403037c20 */ /* 0x000fe20008400000 */
[----:B0-----:R-:W-:Y:S01]  /*1600*/  FMUL R9, R22, UR4 ;  /* 0x0000000416097c20 */ /* 0x001fe20008400000 */
[----:B------:R-:W-:Y:S02]  /*1610*/  FMUL R19, R28, UR4 ;  /* 0x000000041c137c20 */ /* 0x000fe40008400000 */
[----:B------:R1:W-:Y:S04]  /*1620*/  STG.E desc[UR16][R16.64+0x80], R7 ;  /* 0x0000800710007986 */ /* 0x0003e8000c101910 */
[----:B------:R1:W-:Y:S04]  /*1630*/  STG.E desc[UR16][R14.64+0x80], R3 ;  /* 0x000080030e007986 */ /* 0x0003e8000c101910 */
[----:B------:R1:W-:Y:S04]  /*1640*/  STG.E desc[UR16][R10.64+0x80], R9 ;  /* 0x000080090a007986 */ /* 0x0003e8000c101910 */
[----:B------:R1:W-:Y:S02]  /*1650*/  STG.E desc[UR16][R12.64+0x80], R19 ;  /* 0x000080130c007986 */ /* 0x0003e4000c101910 */
.L_x_997:
[----:B------:R-:W-:Y:S05]  /*1660*/  BSYNC.RECONVERGENT B0 ;  /* 0x0000000000007941 */ /* 0x000fea0003800200 */
.L_x_996:
        /* <DEDUP_REMOVED lines=11> */
.L_x_999:
[----:B------:R-:W-:Y:S05]  /*1720*/  BSYNC.RECONVERGENT B0 ;  /* 0x0000000000007941 */ /* 0x000fea0003800200 */
.L_x_998:
[----:B------:R-:W-:Y:S05]  /*1730*/  @P3 EXIT ;  /* 0x000000000000394d */ /* 0x000fea0003800000 */
[----:B------:R-:W3:Y:S02]  /*1740*/  LDCU UR4, c[0x0][0x3c4] ;  /* 0x00007880ff0477ac */ /* 0x000ee40008000800 */
[----:B---3--:R-:W-:Y:S01]  /*1750*/  FMUL R5, R5, UR4 ;  /* 0x0000000405057c20 */ /* 0x008fe20008400000 */
[----:B-12---:R-:W-:Y:S01]  /*1760*/  FMUL R3, R0, UR4 ;  /* 0x0000000400037c20 */ /* 0x006fe20008400000 */
[----:B------:R-:W-:Y:S01]  /*1770*/  FMUL R7, R24, UR4 ;  /* 0x0000000418077c20 */ /* 0x000fe20008400000 */
[----:B0-----:R-:W-:Y:S02]  /*1780*/  FMUL R9, R26, UR4 ;  /* 0x000000041a097c20 */ /* 0x001fe40008400000 */
[----:B------:R-:W-:Y:S04]  /*1790*/  STG.E desc[UR16][R16.64+0x180], R5 ;  /* 0x0001800510007986 */ /* 0x000fe8000c101910 */
[----:B------:R-:W-:Y:S04]  /*17a0*/  STG.E desc[UR16][R14.64+0x180], R3 ;  /* 0x000180030e007986 */ /* 0x000fe8000c101910 */
[----:B------:R-:W-:Y:S04]  /*17b0*/  STG.E desc[UR16][R10.64+0x180], R7 ;  /* 0x000180070a007986 */ /* 0x000fe8000c101910 */
[----:B------:R-:W-:Y:S01]  /*17c0*/  STG.E desc[UR16][R12.64+0x180], R9 ;  /* 0x000180090c007986 */ /* 0x000fe2000c101910 */
[----:B------:R-:W-:Y:S05]  /*17d0*/  EXIT ;  /* 0x000000000000794d */ /* 0x000fea0003800000 */
.L_x_1000:
        /* <DEDUP_REMOVED lines=10> */
.L_x_1111:


//--------------------- .text._Z20filterActs_YxX_colorILi4ELi32ELi4ELi8ELi1ELb0ELb1EEvPfS0_S0_iiiiiiiiiiffi --------------------------
	.section	.text._Z20filterActs_YxX_colorILi4ELi32ELi4ELi8ELi1ELb0ELb1EEvPfS0_S0_iiiiiiiiiiffi,"ax",@progbits
	.align	128
        .global         _Z20filterActs_YxX_colorILi4ELi32ELi4ELi8ELi1ELb0ELb1EEvPfS0_S0_iiiiiiiiiiffi
        .type           _Z20filterActs_YxX_colorILi4ELi32ELi4ELi8ELi1ELb0ELb1EEvPfS0_S0_iiiiiiiiiiffi,@function
        .size           _Z20filterActs_YxX_colorILi4ELi32ELi4ELi8ELi1ELb0ELb1EEvPfS0_S0_iiiiiiiiiiffi,(.L_x_1112 - _Z20filterActs_YxX_colorILi4ELi32ELi4ELi8ELi1ELb0ELb1EEvPfS0_S0_iiiiiiiiiiffi)
        .other          _Z20filterActs_YxX_colorILi4ELi32ELi4ELi8ELi1ELb0ELb1EEvPfS0_S0_iiiiiiiiiiffi,@"STO_CUDA_ENTRY STV_DEFAULT"
_Z20filterActs_YxX_colorILi4ELi32ELi4ELi8ELi1ELb0ELb1EEvPfS0_S0_iiiiiiiiiiffi:
.text._Z20filterActs_YxX_colorILi4ELi32ELi4ELi8ELi1ELb0ELb1EEvPfS0_S0_iiiiiiiiiiffi:
        /* <DEDUP_REMOVED lines=127> */
.L_x_1008:
        /* <DEDUP_REMOVED lines=13> */
.L_x_1004:
[----:B------:R1:W-:Y:S02]  /*08c0*/  STS [R31], RZ ;  /* 0x000000ff1f007388 */ /* 0x0003e40000000800 */
.L_x_1003:
[----:B------:R-:W-:Y:S05]  /*08d0*/  BSYNC.RECONVERGENT B0 ;  /* 0x0000000000007941 */ /* 0x000fea0003800200 */
.L_x_1002:
        /* <DEDUP_REMOVED lines=66> */
.L_x_1007:
[----:B------:R2:W-:Y:S04]  /*0d00*/  STS [R35], RZ ;  /* 0x000000ff23007388 */ /* 0x0005e80000000800 */
[----:B------:R2:W-:Y:S04]  /*0d10*/  STS [R35+0x80], RZ ;  /* 0x000080ff23007388 */ /* 0x0005e80000000800 */
[----:B------:R2:W-:Y:S04]  /*0d20*/  STS [R35+0x100], RZ ;  /* 0x000100ff23007388 */ /* 0x0005e80000000800 */
[----:B------:R2:W-:Y:S02]  /*0d30*/  STS [R35+0x180], RZ ;  /* 0x000180ff23007388 */ /* 0x0005e40000000800 */
.L_x_1006:
[----:B------:R-:W-:Y:S05]  /*0d40*/  BSYNC.RECONVERGENT B0 ;  /* 0x0000000000007941 */ /* 0x000fea0003800200 */
.L_x_1005:
        /* <DEDUP_REMOVED lines=184> */
.L_x_1001:
[----:B------:R-:W0:Y:S01]  /*18d0*/  S2R R24, SR_TID.Y ;  /* 0x0000000000187919 */ /* 0x000e220000002200 */
[----:B------:R-:W1:Y:S01]  /*18e0*/  LDCU UR5, c[0x0][0x3b8] ;  /* 0x00007700ff0577ac */ /* 0x000e620008000800 */
[----:B------:R-:W2:Y:S01]  /*18f0*/  LDC.64 R48, c[0x0][0x390] ;  /* 0x0000e400ff307b82 */ /* 0x000ea20000000a00 */
[----:B------:R-:W-:Y:S01]  /*1900*/  MOV R27, UR6 ;  /* 0x00000006001b7c02 */ /* 0x000fe20008000f00 */
[----:B------:R-:W-:Y:S01]  /*1910*/  BSSY.RECONVERGENT B0, `(.L_x_1009) ;  /* 0x0000038000007945 */ /* 0x000fe20003800200 */
[----:B------:R-:W1:Y:S01]  /*1920*/  LDCU UR4, c[0x0][0x3b4] ;  /* 0x00007680ff0477ac */ /* 0x000e620008000800 */
[C---:B------:R-:W-:Y:S02]  /*1930*/  IADD3 R26, PT, PT, R25.reuse, 0x20, RZ ;  /* 0x00000020191a7810 */ /* 0x040fe40007ffe0ff */
[C---:B------:R-:W-:Y:S01]  /*1940*/  IADD3 R28, PT, PT, R25.reuse, 0x60, RZ ;  /* 0x00000060191c7810 */ /* 0x040fe20007ffe0ff */
[----:B------:R-:W3:Y:S01]  /*1950*/  LDCU UR8, c[0x0][0x398] ;  /* 0x00007300ff0877ac */ /* 0x000ee20008000800 */
[----:B-1----:R-:W-:Y:S01]  /*1960*/  UIMAD UR4, UR5, UR4, URZ ;  /* 0x00000004050472a4 */ /* 0x002fe2000f8e02ff */
[----:B---3--:R-:W-:-:S02]  /*1970*/  ISETP.GE.AND P0, PT, R25, UR8, PT ;  /* 0x0000000819007c0c */ /* 0x008fc4000bf06270 */
[----:B------:R-:W-:Y:S02]  /*1980*/  ISETP.GE.AND P1, PT, R26, UR8, PT ;  /* 0x000000081a007c0c */ /* 0x000fe4000bf26270 */
[----:B------:R-:W-:Y:S02]  /*1990*/  ISETP.GE.AND P3, PT, R28, UR8, PT ;  /* 0x000000081c007c0c */ /* 0x000fe4000bf66270 */
[----:B0-----:R-:W-:Y:S02]  /*19a0*/  LEA R24, R27, R24, 0x5 ;  /* 0x000000181b187211 */ /* 0x001fe400078e28ff */
[----:B------:R-:W-:Y:S01]  /*19b0*/  MOV R27, UR4 ;  /* 0x00000004001b7c02 */ /* 0x000fe20008000f00 */
[----:B------:R-:W-:-:S04]  /*19c0*/  UIMAD UR4, UR4, UR8, URZ ;  /* 0x00000008040472a4 */ /* 0x000fc8000f8e02ff */
[----:B------:R-:W-:Y:S01]  /*19d0*/  IMAD R24, R27, R24, UR7 ;  /* 0x000000071b187e24 */ /* 0x000fe2000f8e0218 */
[----:B------:R-:W-:Y:S02]  /*19e0*/  IADD3 R27, PT, PT, R25, 0x40, RZ ;  /* 0x00000040191b7810 */ /* 0x000fe40007ffe0ff */
[----:B------:R-:W-:Y:S01]  /*19f0*/  MOV R47, UR4 ;  /* 0x00000004002f7c02 */ /* 0x000fe20008000f00 */
[----:B------:R-:W-:Y:S01]  /*1a00*/  IMAD R25, R24, UR8, R25 ;  /* 0x0000000818197c24 */ /* 0x000fe2000f8e0219 */
[----:B------:R-:W-:Y:S02]  /*1a10*/  ISETP.GE.AND P2, PT, R27, UR8, PT ;  /* 0x000000081b007c0c */ /* 0x000fe4000bf46270 */
[----:B------:R-:W-:Y:S01]  /*1a20*/  MOV R35, UR4 ;  /* 0x0000000400237c02 */ /* 0x000fe20008000f00 */
[----:B--2---:R-:W-:Y:S01]  /*1a30*/  IMAD.WIDE.U32 R48, R25, 0x4, R48 ;  /* 0x0000000419307825 */ /* 0x004fe200078e0030 */
[----:B------:R-:W-:Y:S02]  /*1a40*/  MOV R33, UR4 ;  /* 0x0000000400217c02 */ /* 0x000fe40008000f00 */
[----:B------:R-:W-:-:S02]  /*1a50*/  MOV R31, UR4 ;  /* 0x00000004001f7c02 */ /* 0x000fc40008000f00 */
[----:B------:R-:W-:Y:S01]  /*1a60*/  MOV R29, UR4 ;  /* 0x00000004001d7c02 */ /* 0x000fe20008000f00 */
[----:B------:R-:W-:Y:S01]  /*1a70*/  IMAD R33, R33, 0xc, RZ ;  /* 0x0000000c21217824 */ /* 0x000fe200078e02ff */
[----:B------:R-:W-:Y:S02]  /*1a80*/  MOV R27, UR4 ;  /* 0x00000004001b7c02 */ /* 0x000fe40008000f00 */
[----:B------:R-:W-:Y:S01]  /*1a90*/  MOV R25, UR4 ;  /* 0x0000000400197c02 */ /* 0x000fe20008000f00 */
[----:B------:R-:W-:Y:S01]  /*1aa0*/  IMAD R29, R29, 0x14, RZ ;  /* 0x000000141d1d7824 */ /* 0x000fe200078e02ff */
[----:B------:R-:W-:Y:S01]  /*1ab0*/  SHF.L.U32 R47, R47, 0x2, RZ ;  /* 0x000000022f2f7819 */ /* 0x000fe200000006ff */
[----:B------:R-:W-:Y:S01]  /*1ac0*/  IMAD R27, R27, 0x18, RZ ;  /* 0x000000181b1b7824 */ /* 0x000fe200078e02ff */
[----:B------:R-:W-:Y:S01]  /*1ad0*/  SHF.L.U32 R35, R35, 0x3, RZ ;  /* 0x0000000323237819 */ /* 0x000fe200000006ff */
[----:B------:R-:W-:Y:S01]  /*1ae0*/  IMAD R25, R25, 0x1c, RZ ;  /* 0x0000001c19197824 */ /* 0x000fe200078e02ff */
[----:B------:R-:W-:Y:S01]  /*1af0*/  SHF.L.U32 R31, R31, 0x4, RZ ;  /* 0x000000041f1f7819 */ /* 0x000fe200000006ff */
        /* <DEDUP_REMOVED lines=25> */
.L_x_1010:
[----:B------:R-:W-:Y:S05]  /*1c90*/  BSYNC.RECONVERGENT B0 ;  /* 0x0000000000007941 */ /* 0x000fea0003800200 */
.L_x_1009:
[----:B------:R-:W-:Y:S04]  /*1ca0*/  BSSY.RECONVERGENT B0, `(.L_x_1011) ;  /* 0x0000013000007945 */ /* 0x000fe80003800200 */
[----:B------:R-:W-:Y:S05]  /*1cb0*/  @P1 BRA `(.L_x_1012) ;  /* 0x0000000000441947 */ /* 0x000fea0003800000 */
        /* <DEDUP_REMOVED lines=17> */
.L_x_1012:
[----:B------:R-:W-:Y:S05]  /*1dd0*/  BSYNC.RECONVERGENT B0 ;  /* 0x0000000000007941 */ /* 0x000fea0003800200 */
.L_x_1011:
        /* <DEDUP_REMOVED lines=9> */
[----:B01----:R-:W-:Y:S01]  /*1e70*/  FMUL R3, R0, UR4 ;  /* 0x0000000400037c20 */ /* 0x003fe20008400000 */
        /* <DEDUP_REMOVED lines=9> */
.L_x_1014:
[----:B------:R-:W-:Y:S05]  /*1f10*/  BSYNC.RECONVERGENT B0 ;  /* 0x0000000000007941 */ /* 0x000fea0003800200 */
.L_x_1013:
[----:B------:R-:W-:Y:S05]  /*1f20*/  @P3 EXIT ;  /* 0x000000000000394d */ /* 0x000fea0003800000 */
[----:B------:R-:W0:Y:S02]  /*1f30*/  LDCU UR4, c[0x0][0x3c4] ;  /* 0x00007880ff0477ac */ /* 0x000e240008000800 */
[----:B012---:R-:W-:Y:S01]  /*1f40*/  FMUL R3, R20, UR4 ;  /* 0x0000000414037c20 */ /* 0x007fe20008400000 */
        /* <DEDUP_REMOVED lines=16> */
.L_x_1015:
        /* <DEDUP_REMOVED lines=11> */
.L_x_1112:


//--------------------- .text._Z11emptyKernelv    --------------------------
	.section	.text._Z11emptyKernelv,"ax",@progbits
	.align	128
        .global         _Z11emptyKernelv
        .type           _Z11emptyKernelv,@function
        .size           _Z11emptyKernelv,(.L_x_1113 - _Z11emptyKernelv)
        .other          _Z11emptyKernelv,@"STO_CUDA_ENTRY STV_DEFAULT"
_Z11emptyKernelv:
.text._Z11emptyKernelv:
[----:B------:R-:W-:Y:S01]  /*0000*/  LDC R1, c[0x0][0x37c] ;  /* 0x0000df00ff017b82 */ /* 0x000fe20000000800 */
[----:B------:R-:W-:Y:S05]  /*0010*/  EXIT ;  /* 0x000000000000794d */ /* 0x000fea0003800000 */
.L_x_1016:
        /* <DEDUP_REMOVED lines=14> */
.L_x_1113:


//--------------------- .nv.shared._Z21filterActs_YxX_sparseILi4ELi32ELi1ELi4ELi2ELb1ELb0EEvPfS0_S0_iiiiiiiiiiiiffi --------------------------
	.section	.nv.shared._Z21filterActs_YxX_sparseILi4ELi32ELi1ELi4ELi2ELb1ELb0EEvPfS0_S0_iiiiiiiiiiiiffi,"aw",@nobits
	.sectionflags	@""
	.align	4
.nv.shared._Z21filterActs_YxX_sparseILi4ELi32ELi1ELi4ELi2ELb1ELb0EEvPfS0_S0_iiiiiiiiiiiiffi:
	.zero		2560


//--------------------- .nv.shared.reserved.0     --------------------------
	.section	.nv.shared.reserved.0,"aw",@nobits
	.weak		__nv_reservedSMEM_offset_0_alias
	.size		__nv_reservedSMEM_offset_0_alias, 0, 64
	.other		__nv_reservedSMEM_offset_0_alias,@"STO_CUDA_RESERVED_SHARED STV_DEFAULT"
__nv_reservedSMEM_offset_0_alias:
	.zero		0
	.zero		64


//--------------------- .nv.global                --------------------------
	.section	.nv.global,"aw",@nobits
	.align	8
.nv.global:
	.type		gLocks,@object
	.size		gLocks,(gDebugPtr - gLocks)
gLocks:
	.zero		8
	.type		gDebugPtr,@object
	.size		gDebugPtr,(.L_1 - gDebugPtr)
gDebugPtr:
	.zero		8
.L_1:


//--------------------- .nv.shared._Z21filterActs_YxX_sparseILi4ELi32ELi1ELi8ELi2ELb1ELb0EEvPfS0_S0_iiiiiiiiiiiiffi --------------------------
	.section	.nv.shared._Z21filterActs_YxX_sparseILi4ELi32ELi1ELi8ELi2ELb1ELb0EEvPfS0_S0_iiiiiiiiiiiiffi,"aw",@nobits
	.sectionflags	@""
	.align	4
.nv.shared._Z21filterActs_YxX_sparseILi4ELi32ELi1ELi8ELi2ELb1ELb0EEvPfS0_S0_iiiiiiiiiiiiffi:
	.zero		3072


//--------------------- .nv.shared._Z21filterActs_YxX_sparseILi4ELi32ELi1ELi4ELi2ELb1ELb1EEvPfS0_S0_iiiiiiiiiiiiffi --------------------------
	.section	.nv.shared._Z21filterActs_YxX_sparseILi4ELi32ELi1ELi4ELi2ELb1ELb1EEvPfS0_S0_iiiiiiiiiiiiffi,"aw",@nobits
	.sectionflags	@""
	.align	4
.nv.shared._Z21filterActs_YxX_sparseILi4ELi32ELi1ELi4ELi2ELb1ELb1EEvPfS0_S0_iiiiiiiiiiiiffi:
	.zero		2560


//--------------------- .nv.shared._Z21filterActs_YxX_sparseILi4ELi32ELi1ELi8ELi2ELb1ELb1EEvPfS0_S0_iiiiiiiiiiiiffi --------------------------
	.section	.nv.shared._Z21filterActs_YxX_sparseILi4ELi32ELi1ELi8ELi2ELb1ELb1EEvPfS0_S0_iiiiiiiiiiiiffi,"aw",@nobits
	.sectionflags	@""
	.align	4
.nv.shared._Z21filterActs_YxX_sparseILi4ELi32ELi1ELi8ELi2ELb1ELb1EEvPfS0_S0_iiiiiiiiiiiiffi:
	.zero		3072


//--------------------- .nv.shared._Z21filterActs_YxX_sparseILi4ELi32ELi1ELi4ELi2ELb0ELb0EEvPfS0_S0_iiiiiiiiiiiiffi --------------------------
	.section	.nv.shared._Z21filterActs_YxX_sparseILi4ELi32ELi1ELi4ELi2ELb0ELb0EEvPfS0_S0_iiiiiiiiiiiiffi,"aw",@nobits
	.sectionflags	@""
	.align	4
.nv.shared._Z21filterActs_YxX_sparseILi4ELi32ELi1ELi4ELi2ELb0ELb0EEvPfS0_S0_iiiiiiiiiiiiffi:
	.zero		2560


//--------------------- .nv.shared._Z21filterActs_YxX_sparseILi4ELi32ELi1ELi8ELi2ELb0ELb0EEvPfS0_S0_iiiiiiiiiiiiffi --------------------------
	.section	.nv.shared._Z21filterActs_YxX_sparseILi4ELi32ELi1ELi8ELi2ELb0ELb0EEvPfS0_S0_iiiiiiiiiiiiffi,"aw",@nobits
	.sectionflags	@""
	.align	4
.nv.shared._Z21filterActs_YxX_sparseILi4ELi32ELi1ELi8ELi2ELb0ELb0EEvPfS0_S0_iiiiiiiiiiiiffi:
	.zero		3072


//--------------------- .nv.shared._Z21filterActs_YxX_sparseILi4ELi32ELi1ELi4ELi2ELb0ELb1EEvPfS0_S0_iiiiiiiiiiiiffi --------------------------
	.section	.nv.shared._Z21filterActs_YxX_sparseILi4ELi32ELi1ELi4ELi2ELb0ELb1EEvPfS0_S0_iiiiiiiiiiiiffi,"aw",@nobits
	.sectionflags	@""
	.align	4
.nv.shared._Z21filterActs_YxX_sparseILi4ELi32ELi1ELi4ELi2ELb0ELb1EEvPfS0_S0_iiiiiiiiiiiiffi:
	.zero		2560


//--------------------- .nv.shared._Z21filterActs_YxX_sparseILi4ELi32ELi1ELi8ELi2ELb0ELb1EEvPfS0_S0_iiiiiiiiiiiiffi --------------------------
	.section	.nv.shared._Z21filterActs_YxX_sparseILi4ELi32ELi1ELi8ELi2ELb0ELb1EEvPfS0_S0_iiiiiiiiiiiiffi,"aw",@nobits
	.sectionflags	@""
	.align	4
.nv.shared._Z21filterActs_YxX_sparseILi4ELi32ELi1ELi8ELi2ELb0ELb1EEvPfS0_S0_iiiiiiiiiiiiffi:
	.zero		3072


//--------------------- .nv.shared._Z20filterActs_YxX_colorILi4ELi32ELi1ELi4ELi3ELb1ELb0EEvPfS0_S0_iiiiiiiiiiffi --------------------------
	.section	.nv.shared._Z20filterActs_YxX_colorILi4ELi32ELi1ELi4ELi3ELb1ELb0EEvPfS0_S0_iiiiiiiiiiffi,"aw",@nobits
	.sectionflags	@""
	.align	4
.nv.shared._Z20filterActs_YxX_colorILi4ELi32ELi1ELi4ELi3ELb1ELb0EEvPfS0_S0_iiiiiiiiiiffi:
	.zero		3328


//--------------------- .nv.shared._Z20filterActs_YxX_colorILi4ELi32ELi1ELi8ELi3ELb1ELb0EEvPfS0_S0_iiiiiiiiiiffi --------------------------
	.section	.nv.shared._Z20filterActs_YxX_colorILi4ELi32ELi1ELi8ELi3ELb1ELb0EEvPfS0_S0_iiiiiiiiiiffi,"aw",@nobits
	.sectionflags	@""
	.align	4
.nv.shared._Z20filterActs_YxX_colorILi4ELi32ELi1ELi8ELi3ELb1ELb0EEvPfS0_S0_iiiiiiiiiiffi:
	.zero		4096


//--------------------- .nv.shared._Z20filterActs_YxX_colorILi4ELi32ELi1ELi4ELi3ELb1ELb1EEvPfS0_S0_iiiiiiiiiiffi --------------------------
	.section	.nv.shared._Z20filterActs_YxX_colorILi4ELi32ELi1ELi4ELi3ELb1ELb1EEvPfS0_S0_iiiiiiiiiiffi,"aw",@nobits
	.sectionflags	@""
	.align	4
.nv.shared._Z20filterActs_YxX_colorILi4ELi32ELi1ELi4ELi3ELb1ELb1EEvPfS0_S0_iiiiiiiiiiffi:
	.zero		3328


//--------------------- .nv.shared._Z20filterActs_YxX_colorILi4ELi32ELi1ELi8ELi3ELb1ELb1EEvPfS0_S0_iiiiiiiiiiffi --------------------------
	.section	.nv.shared._Z20filterActs_YxX_colorILi4ELi32ELi1ELi8ELi3ELb1ELb1EEvPfS0_S0_iiiiiiiiiiffi,"aw",@nobits
	.sectionflags	@""
	.align	4
.nv.shared._Z20filterActs_YxX_colorILi4ELi32ELi1ELi8ELi3ELb1ELb1EEvPfS0_S0_iiiiiiiiiiffi:
	.zero		4096


//--------------------- .nv.shared._Z20filterActs_YxX_colorILi4ELi32ELi1ELi4ELi2ELb1ELb0EEvPfS0_S0_iiiiiiiiiiffi --------------------------
	.section	.nv.shared._Z20filterActs_YxX_colorILi4ELi32ELi1ELi4ELi2ELb1ELb0EEvPfS0_S0_iiiiiiiiiiffi,"aw",@nobits
	.sectionflags	@""
	.align	4
.nv.shared._Z20filterActs_YxX_colorILi4ELi32ELi1ELi4ELi2ELb1ELb0EEvPfS0_S0_iiiiiiiiiiffi:
	.zero		2560


//--------------------- .nv.shared._Z20filterActs_YxX_colorILi4ELi32ELi1ELi8ELi2ELb1ELb0EEvPfS0_S0_iiiiiiiiiiffi --------------------------
	.section	.nv.shared._Z20filterActs_YxX_colorILi4ELi32ELi1ELi8ELi2ELb1ELb0EEvPfS0_S0_iiiiiiiiiiffi,"aw",@nobits
	.sectionflags	@""
	.align	4
.nv.shared._Z20filterActs_YxX_colorILi4ELi32ELi1ELi8ELi2ELb1ELb0EEvPfS0_S0_iiiiiiiiiiffi:
	.zero		3072


//--------------------- .nv.shared._Z20filterActs_YxX_colorILi4ELi32ELi1ELi4ELi2ELb1ELb1EEvPfS0_S0_iiiiiiiiiiffi --------------------------
	.section	.nv.shared._Z20filterActs_YxX_colorILi4ELi32ELi1ELi4ELi2ELb1ELb1EEvPfS0_S0_iiiiiiiiiiffi,"aw",@nobits
	.sectionflags	@""
	.align	4
.nv.shared._Z20filterActs_YxX_colorILi4ELi32ELi1ELi4ELi2ELb1ELb1EEvPfS0_S0_iiiiiiiiiiffi:
	.zero		2560


//--------------------- .nv.shared._Z20filterActs_YxX_colorILi4ELi32ELi1ELi8ELi2ELb1ELb1EEvPfS0_S0_iiiiiiiiiiffi --------------------------
	.section	.nv.shared._Z20filterActs_YxX_colorILi4ELi32ELi1ELi8ELi2ELb1ELb1EEvPfS0_S0_iiiiiiiiiiffi,"aw",@nobits
	.sectionflags	@""
	.align	4
.nv.shared._Z20filterActs_YxX_colorILi4ELi32ELi1ELi8ELi2ELb1ELb1EEvPfS0_S0_iiiiiiiiiiffi:
	.zero		3072


//--------------------- .nv.shared._Z20filterActs_YxX_colorILi4ELi32ELi1ELi4ELi1ELb1ELb0EEvPfS0_S0_iiiiiiiiiiffi --------------------------
	.section	.nv.shared._Z20filterActs_YxX_colorILi4ELi32ELi1ELi4ELi1ELb1ELb0EEvPfS0_S0_iiiiiiiiiiffi,"aw",@nobits
	.sectionflags	@""
	.align	4
.nv.shared._Z20filterActs_YxX_colorILi4ELi32ELi1ELi4ELi1ELb1ELb0EEvPfS0_S0_iiiiiiiiiiffi:
	.zero		1792


//--------------------- .nv.shared._Z20filterActs_YxX_colorILi4ELi32ELi1ELi8ELi1ELb1ELb0EEvPfS0_S0_iiiiiiiiiiffi --------------------------
	.section	.nv.shared._Z20filterActs_YxX_colorILi4ELi32ELi1ELi8ELi1ELb1ELb0EEvPfS0_S0_iiiiiiiiiiffi,"aw",@nobits
	.sectionflags	@""
	.align	4
.nv.shared._Z20filterActs_YxX_colorILi4ELi32ELi1ELi8ELi1ELb1ELb0EEvPfS0_S0_iiiiiiiiiiffi:
	.zero		2048


//--------------------- .nv.shared._Z20filterActs_YxX_colorILi4ELi32ELi1ELi4ELi1ELb1ELb1EEvPfS0_S0_iiiiiiiiiiffi --------------------------
	.section	.nv.shared._Z20filterActs_YxX_colorILi4ELi32ELi1ELi4ELi1ELb1ELb1EEvPfS0_S0_iiiiiiiiiiffi,"aw",@nobits
	.sectionflags	@""
	.align	4
.nv.shared._Z20filterActs_YxX_colorILi4ELi32ELi1ELi4ELi1ELb1ELb1EEvPfS0_S0_iiiiiiiiiiffi:
	.zero		1792


//--------------------- .nv.shared._Z20filterActs_YxX_colorILi4ELi32ELi1ELi8ELi1ELb1ELb1EEvPfS0_S0_iiiiiiiiiiffi --------------------------
	.section	.nv.shared._Z20filterActs_YxX_colorILi4ELi32ELi1ELi8ELi1ELb1ELb1EEvPfS0_S0_iiiiiiiiiiffi,"aw",@nobits
	.sectionflags	@""
	.align	4
.nv.shared._Z20filterActs_YxX_colorILi4ELi32ELi1ELi8ELi1ELb1ELb1EEvPfS0_S0_iiiiiiiiiiffi:
	.zero		2048


//--------------------- .nv.shared._Z20filterActs_YxX_colorILi4ELi32ELi1ELi4ELi3ELb0ELb0EEvPfS0_S0_iiiiiiiiiiffi --------------------------
	.section	.nv.shared._Z20filterActs_YxX_colorILi4ELi32ELi1ELi4ELi3ELb0ELb0EEvPfS0_S0_iiiiiiiiiiffi,"aw",@nobits
	.sectionflags	@""
	.align	4
.nv.shared._Z20filterActs_YxX_colorILi4ELi32ELi1ELi4ELi3ELb0ELb0EEvPfS0_S0_iiiiiiiiiiffi:
	.zero		3328


//--------------------- .nv.shared._Z20filterActs_YxX_colorILi4ELi32ELi1ELi8ELi3ELb0ELb0EEvPfS0_S0_iiiiiiiiiiffi --------------------------
	.section	.nv.shared._Z20filterActs_YxX_colorILi4ELi32ELi1ELi8ELi3ELb0ELb0EEvPfS0_S0_iiiiiiiiiiffi,"aw",@nobits
	.sectionflags	@""
	.align	4
.nv.shared._Z20filterActs_YxX_colorILi4ELi32ELi1ELi8ELi3ELb0ELb0EEvPfS0_S0_iiiiiiiiiiffi:
	.zero		4096


//--------------------- .nv.shared._Z20filterActs_YxX_colorILi4ELi32ELi1ELi4ELi3ELb0ELb1EEvPfS0_S0_iiiiiiiiiiffi --------------------------
	.section	.nv.shared._Z20filterActs_YxX_colorILi4ELi32ELi1ELi4ELi3ELb0ELb1EEvPfS0_S0_iiiiiiiiiiffi,"aw",@nobits
	.sectionflags	@""
	.align	4
.nv.shared._Z20filterActs_YxX_colorILi4ELi32ELi1ELi4ELi3ELb0ELb1EEvPfS0_S0_iiiiiiiiiiffi:
	.zero		3328


//--------------------- .nv.shared._Z20filterActs_YxX_colorILi4ELi32ELi1ELi8ELi3ELb0ELb1EEvPfS0_S0_iiiiiiiiiiffi --------------------------
	.section	.nv.shared._Z20filterActs_YxX_colorILi4ELi32ELi1ELi8ELi3ELb0ELb1EEvPfS0_S0_iiiiiiiiiiffi,"aw",@nobits
	.sectionflags	@""
	.align	4
.nv.shared._Z20filterActs_YxX_colorILi4ELi32ELi1ELi8ELi3ELb0ELb1EEvPfS0_S0_iiiiiiiiiiffi:
	.zero		4096


//--------------------- .nv.shared._Z20filterActs_YxX_colorILi4ELi32ELi1ELi4ELi2ELb0ELb0EEvPfS0_S0_iiiiiiiiiiffi --------------------------
	.section	.nv.shared._Z20filterActs_YxX_colorILi4ELi32ELi1ELi4ELi2ELb0ELb0EEvPfS0_S0_iiiiiiiiiiffi,"aw",@nobits
	.sectionflags	@""
	.align	4
.nv.shared._Z20filterActs_YxX_colorILi4ELi32ELi1ELi4ELi2ELb0ELb0EEvPfS0_S0_iiiiiiiiiiffi:
	.zero		2560


//--------------------- .nv.shared._Z20filterActs_YxX_colorILi4ELi32ELi1ELi8ELi2ELb0ELb0EEvPfS0_S0_iiiiiiiiiiffi --------------------------
	.section	.nv.shared._Z20filterActs_YxX_colorILi4ELi32ELi1ELi8ELi2ELb0ELb0EEvPfS0_S0_iiiiiiiiiiffi,"aw",@nobits
	.sectionflags	@""
	.align	4
.nv.shared._Z20filterActs_YxX_colorILi4ELi32ELi1ELi8ELi2ELb0ELb0EEvPfS0_S0_iiiiiiiiiiffi:
	.zero		3072


//--------------------- .nv.shared._Z20filterActs_YxX_colorILi4ELi32ELi1ELi4ELi2ELb0ELb1EEvPfS0_S0_iiiiiiiiiiffi --------------------------
	.section	.nv.shared._Z20filterActs_YxX_colorILi4ELi32ELi1ELi4ELi2ELb0ELb1EEvPfS0_S0_iiiiiiiiiiffi,"aw",@nobits
	.sectionflags	@""
	.align	4
.nv.shared._Z20filterActs_YxX_colorILi4ELi32ELi1ELi4ELi2ELb0ELb1EEvPfS0_S0_iiiiiiiiiiffi:
	.zero		2560


//--------------------- .nv.shared._Z20filterActs_YxX_colorILi4ELi32ELi1ELi8ELi2ELb0ELb1EEvPfS0_S0_iiiiiiiiiiffi --------------------------
	.section	.nv.shared._Z20filterActs_YxX_colorILi4ELi32ELi1ELi8ELi2ELb0ELb1EEvPfS0_S0_iiiiiiiiiiffi,"aw",@nobits
	.sectionflags	@""
	.align	4
.nv.shared._Z20filterActs_YxX_colorILi4ELi32ELi1ELi8ELi2ELb0ELb1EEvPfS0_S0_iiiiiiiiiiffi:
	.zero		3072


//--------------------- .nv.shared._Z20filterActs_YxX_colorILi4ELi32ELi1ELi4ELi1ELb0ELb0EEvPfS0_S0_iiiiiiiiiiffi --------------------------
	.section	.nv.shared._Z20filterActs_YxX_colorILi4ELi32ELi1ELi4ELi1ELb0ELb0EEvPfS0_S0_iiiiiiiiiiffi,"aw",@nobits
	.sectionflags	@""
	.align	4
.nv.shared._Z20filterActs_YxX_colorILi4ELi32ELi1ELi4ELi1ELb0ELb0EEvPfS0_S0_iiiiiiiiiiffi:
	.zero		1792


//--------------------- .nv.shared._Z20filterActs_YxX_colorILi4ELi32ELi1ELi8ELi1ELb0ELb0EEvPfS0_S0_iiiiiiiiiiffi --------------------------
	.section	.nv.shared._Z20filterActs_YxX_colorILi4ELi32ELi1ELi8ELi1ELb0ELb0EEvPfS0_S0_iiiiiiiiiiffi,"aw",@nobits
	.sectionflags	@""
	.align	4
.nv.shared._Z20filterActs_YxX_colorILi4ELi32ELi1ELi8ELi1ELb0ELb0EEvPfS0_S0_iiiiiiiiiiffi:
	.zero		2048


//--------------------- .nv.shared._Z20filterActs_YxX_colorILi4ELi32ELi1ELi4ELi1ELb0ELb1EEvPfS0_S0_iiiiiiiiiiffi --------------------------
	.section	.nv.shared._Z20filterActs_YxX_colorILi4ELi32ELi1ELi4ELi1ELb0ELb1EEvPfS0_S0_iiiiiiiiiiffi,"aw",@nobits
	.sectionflags	@""
	.align	4
.nv.shared._Z20filterActs_YxX_colorILi4ELi32ELi1ELi4ELi1ELb0ELb1EEvPfS0_S0_iiiiiiiiiiffi:
	.zero		1792


//--------------------- .nv.shared._Z20filterActs_YxX_colorILi4ELi32ELi1ELi8ELi1ELb0ELb1EEvPfS0_S0_iiiiiiiiiiffi --------------------------
	.section	.nv.shared._Z20filterActs_YxX_colorILi4ELi32ELi1ELi8ELi1ELb0ELb1EEvPfS0_S0_iiiiiiiiiiffi,"aw",@nobits
	.sectionflags	@""
	.align	4
.nv.shared._Z20filterActs_YxX_colorILi4ELi32ELi1ELi8ELi1ELb0ELb1EEvPfS0_S0_iiiiiiiiiiffi:
	.zero		2048


//--------------------- .nv.shared._Z21filterActs_YxX_sparseILi4ELi32ELi2ELi4ELi2ELb1ELb0EEvPfS0_S0_iiiiiiiiiiiiffi --------------------------
	.section	.nv.shared._Z21filterActs_YxX_sparseILi4ELi32ELi2ELi4ELi2ELb1ELb0EEvPfS0_S0_iiiiiiiiiiiiffi,"aw",@nobits
	.sectionflags	@""
	.align	4
.nv.shared._Z21filterActs_YxX_sparseILi4ELi32ELi2ELi4ELi2ELb1ELb0EEvPfS0_S0_iiiiiiiiiiiiffi:
	.zero		3584


//--------------------- .nv.shared._Z21filterActs_YxX_sparseILi4ELi32ELi2ELi8ELi2ELb1ELb0EEvPfS0_S0_iiiiiiiiiiiiffi --------------------------
	.section	.nv.shared._Z21filterActs_YxX_sparseILi4ELi32ELi2ELi8ELi2ELb1ELb0EEvPfS0_S0_iiiiiiiiiiiiffi,"aw",@nobits
	.sectionflags	@""
	.align	4
.nv.shared._Z21filterActs_YxX_sparseILi4ELi32ELi2ELi8ELi2ELb1ELb0EEvPfS0_S0_iiiiiiiiiiiiffi:
	.zero		4096


//--------------------- .nv.shared._Z21filterActs_YxX_sparseILi4ELi32ELi2ELi4ELi2ELb1ELb1EEvPfS0_S0_iiiiiiiiiiiiffi --------------------------
	.section	.nv.shared._Z21filterActs_YxX_sparseILi4ELi32ELi2ELi4ELi2ELb1ELb1EEvPfS0_S0_iiiiiiiiiiiiffi,"aw",@nobits
	.sectionflags	@""
	.align	4
.nv.shared._Z21filterActs_YxX_sparseILi4ELi32ELi2ELi4ELi2ELb1ELb1EEvPfS0_S0_iiiiiiiiiiiiffi:
	.zero		3584


//--------------------- .nv.shared._Z21filterActs_YxX_sparseILi4ELi32ELi2ELi8ELi2ELb1ELb1EEvPfS0_S0_iiiiiiiiiiiiffi --------------------------
	.section	.nv.shared._Z21filterActs_YxX_sparseILi4ELi32ELi2ELi8ELi2ELb1ELb1EEvPfS0_S0_iiiiiiiiiiiiffi,"aw",@nobits
	.sectionflags	@""
	.align	4
.nv.shared._Z21filterActs_YxX_sparseILi4ELi32ELi2ELi8ELi2ELb1ELb1EEvPfS0_S0_iiiiiiiiiiiiffi:
	.zero		4096


//--------------------- .nv.shared._Z21filterActs_YxX_sparseILi4ELi32ELi2ELi4ELi2ELb0ELb0EEvPfS0_S0_iiiiiiiiiiiiffi --------------------------
	.section	.nv.shared._Z21filterActs_YxX_sparseILi4ELi32ELi2ELi4ELi2ELb0ELb0EEvPfS0_S0_iiiiiiiiiiiiffi,"aw",@nobits
	.sectionflags	@""
	.align	4
.nv.shared._Z21filterActs_YxX_sparseILi4ELi32ELi2ELi4ELi2ELb0ELb0EEvPfS0_S0_iiiiiiiiiiiiffi:
	.zero		3584


//--------------------- .nv.shared._Z21filterActs_YxX_sparseILi4ELi32ELi2ELi8ELi2ELb0ELb0EEvPfS0_S0_iiiiiiiiiiiiffi --------------------------
	.section	.nv.shared._Z21filterActs_YxX_sparseILi4ELi32ELi2ELi8ELi2ELb0ELb0EEvPfS0_S0_iiiiiiiiiiiiffi,"aw",@nobits
	.sectionflags	@""
	.align	4
.nv.shared._Z21filterActs_YxX_sparseILi4ELi32ELi2ELi8ELi2ELb0ELb0EEvPfS0_S0_iiiiiiiiiiiiffi:
	.zero		4096


//--------------------- .nv.shared._Z21filterActs_YxX_sparseILi4ELi32ELi2ELi4ELi2ELb0ELb1EEvPfS0_S0_iiiiiiiiiiiiffi --------------------------
	.section	.nv.shared._Z21filterActs_YxX_sparseILi4ELi32ELi2ELi4ELi2ELb0ELb1EEvPfS0_S0_iiiiiiiiiiiiffi,"aw",@nobits
	.sectionflags	@""
	.align	4
.nv.shared._Z21filterActs_YxX_sparseILi4ELi32ELi2ELi4ELi2ELb0ELb1EEvPfS0_S0_iiiiiiiiiiiiffi:
	.zero		3584


//--------------------- .nv.shared._Z21filterActs_YxX_sparseILi4ELi32ELi2ELi8ELi2ELb0ELb1EEvPfS0_S0_iiiiiiiiiiiiffi --------------------------
	.section	.nv.shared._Z21filterActs_YxX_sparseILi4ELi32ELi2ELi8ELi2ELb0ELb1EEvPfS0_S0_iiiiiiiiiiiiffi,"aw",@nobits
	.sectionflags	@""
	.align	4
.nv.shared._Z21filterActs_YxX_sparseILi4ELi32ELi2ELi8ELi2ELb0ELb1EEvPfS0_S0_iiiiiiiiiiiiffi:
	.zero		4096


//--------------------- .nv.shared._Z20filterActs_YxX_colorILi4ELi32ELi2ELi4ELi3ELb1ELb0EEvPfS0_S0_iiiiiiiiiiffi --------------------------
	.section	.nv.shared._Z20filterActs_YxX_colorILi4ELi32ELi2ELi4ELi3ELb1ELb0EEvPfS0_S0_iiiiiiiiiiffi,"aw",@nobits
	.sectionflags	@""
	.align	4
.nv.shared._Z20filterActs_YxX_colorILi4ELi32ELi2ELi4ELi3ELb1ELb0EEvPfS0_S0_iiiiiiiiiiffi:
	.zero		4864


//--------------------- .nv.shared._Z20filterActs_YxX_colorILi4ELi32ELi2ELi8ELi3ELb1ELb0EEvPfS0_S0_iiiiiiiiiiffi --------------------------
	.section	.nv.shared._Z20filterActs_YxX_colorILi4ELi32ELi2ELi8ELi3ELb1ELb0EEvPfS0_S0_iiiiiiiiiiffi,"aw",@nobits
	.sectionflags	@""
	.align	4
.nv.shared._Z20filterActs_YxX_colorILi4ELi32ELi2ELi8ELi3ELb1ELb0EEvPfS0_S0_iiiiiiiiiiffi:
	.zero		5632


//--------------------- .nv.shared._Z20filterActs_YxX_colorILi4ELi32ELi2ELi4ELi3ELb1ELb1EEvPfS0_S0_iiiiiiiiiiffi --------------------------
	.section	.nv.shared._Z20filterActs_YxX_colorILi4ELi32ELi2ELi4ELi3ELb1ELb1EEvPfS0_S0_iiiiiiiiiiffi,"aw",@nobits
	.sectionflags	@""
	.align	4
.nv.shared._Z20filterActs_YxX_colorILi4ELi32ELi2ELi4ELi3ELb1ELb1EEvPfS0_S0_iiiiiiiiiiffi:
	.zero		4864


//--------------------- .nv.shared._Z20filterActs_YxX_colorILi4ELi32ELi2ELi8ELi3ELb1ELb1EEvPfS0_S0_iiiiiiiiiiffi --------------------------
	.section	.nv.shared._Z20filterActs_YxX_colorILi4ELi32ELi2ELi8ELi3ELb1ELb1EEvPfS0_S0_iiiiiiiiiiffi,"aw",@nobits
	.sectionflags	@""
	.align	4
.nv.shared._Z20filterActs_YxX_colorILi4ELi32ELi2ELi8ELi3ELb1ELb1EEvPfS0_S0_iiiiiiiiiiffi:
	.zero		5632


//--------------------- .nv.shared._Z20filterActs_YxX_colorILi4ELi32ELi2ELi4ELi2ELb1ELb0EEvPfS0_S0_iiiiiiiiiiffi --------------------------
	.section	.nv.shared._Z20filterActs_YxX_colorILi4ELi32ELi2ELi4ELi2ELb1ELb0EEvPfS0_S0_iiiiiiiiiiffi,"aw",@nobits
	.sectionflags	@""
	.align	4
.nv.shared._Z20filterActs_YxX_colorILi4ELi32ELi2ELi4ELi2ELb1ELb0EEvPfS0_S0_iiiiiiiiiiffi:
	.zero		3584


//--------------------- .nv.shared._Z20filterActs_YxX_colorILi4ELi32ELi2ELi8ELi2ELb1ELb0EEvPfS0_S0_iiiiiiiiiiffi --------------------------
	.section	.nv.shared._Z20filterActs_YxX_colorILi4ELi32ELi2ELi8ELi2ELb1ELb0EEvPfS0_S0_iiiiiiiiiiffi,"aw",@nobits
	.sectionflags	@""
	.align	4
.nv.shared._Z20filterActs_YxX_colorILi4ELi32ELi2ELi8ELi2ELb1ELb0EEvPfS0_S0_iiiiiiiiiiffi:
	.zero		4096


//--------------------- .nv.shared._Z20filterActs_YxX_colorILi4ELi32ELi2ELi4ELi2ELb1ELb1EEvPfS0_S0_iiiiiiiiiiffi --------------------------
	.section	.nv.shared._Z20filterActs_YxX_colorILi4ELi32ELi2ELi4ELi2ELb1ELb1EEvPfS0_S0_iiiiiiiiiiffi,"aw",@nobits
	.sectionflags	@""
	.align	4
.nv.shared._Z20filterActs_YxX_colorILi4ELi32ELi2ELi4ELi2ELb1ELb1EEvPfS0_S0_iiiiiiiiiiffi:
	.zero		3584


//--------------------- .nv.shared._Z20filterActs_YxX_colorILi4ELi32ELi2ELi8ELi2ELb1ELb1EEvPfS0_S0_iiiiiiiiiiffi --------------------------
	.section	.nv.shared._Z20filterActs_YxX_colorILi4ELi32ELi2ELi8ELi2ELb1ELb1EEvPfS0_S0_iiiiiiiiiiffi,"aw",@nobits
	.sectionflags	@""
	.align	4
.nv.shared._Z20filterActs_YxX_colorILi4ELi32ELi2ELi8ELi2ELb1ELb1EEvPfS0_S0_iiiiiiiiiiffi:
	.zero		4096


//--------------------- .nv.shared._Z20filterActs_YxX_colorILi4ELi32ELi2ELi4ELi1ELb1ELb0EEvPfS0_S0_iiiiiiiiiiffi --------------------------
	.section	.nv.shared._Z20filterActs_YxX_colorILi4ELi32ELi2ELi4ELi1ELb1ELb0EEvPfS0_S0_iiiiiiiiiiffi,"aw",@nobits
	.sectionflags	@""
	.align	4
.nv.shared._Z20filterActs_YxX_colorILi4ELi32ELi2ELi4ELi1ELb1ELb0EEvPfS0_S0_iiiiiiiiiiffi:
	.zero		2304


//--------------------- .nv.shared._Z20filterActs_YxX_colorILi4ELi32ELi2ELi8ELi1ELb1ELb0EEvPfS0_S0_iiiiiiiiiiffi --------------------------
	.section	.nv.shared._Z20filterActs_YxX_colorILi4ELi32ELi2ELi8ELi1ELb1ELb0EEvPfS0_S0_iiiiiiiiiiffi,"aw",@nobits
	.sectionflags	@""
	.align	4
.nv.shared._Z20filterActs_YxX_colorILi4ELi32ELi2ELi8ELi1ELb1ELb0EEvPfS0_S0_iiiiiiiiiiffi:
	.zero		2560


//--------------------- .nv.shared._Z20filterActs_YxX_colorILi4ELi32ELi2ELi4ELi1ELb1ELb1EEvPfS0_S0_iiiiiiiiiiffi --------------------------
	.section	.nv.shared._Z20filterActs_YxX_colorILi4ELi32ELi2ELi4ELi1ELb1ELb1EEvPfS0_S0_iiiiiiiiiiffi,"aw",@nobits
	.sectionflags	@""
	.align	4
.nv.shared._Z20filterActs_YxX_colorILi4ELi32ELi2ELi4ELi1ELb1ELb1EEvPfS0_S0_iiiiiiiiiiffi:
	.zero		2304


//--------------------- .nv.shared._Z20filterActs_YxX_colorILi4ELi32ELi2ELi8ELi1ELb1ELb1EEvPfS0_S0_iiiiiiiiiiffi --------------------------
	.section	.nv.shared._Z20filterActs_YxX_colorILi4ELi32ELi2ELi8ELi1ELb1ELb1EEvPfS0_S0_iiiiiiiiiiffi,"aw",@nobits
	.sectionflags	@""
	.align	4
.nv.shared._Z20filterActs_YxX_colorILi4ELi32ELi2ELi8ELi1ELb1ELb1EEvPfS0_S0_iiiiiiiiiiffi:
	.zero		2560


//--------------------- .nv.shared._Z20filterActs_YxX_colorILi4ELi32ELi2ELi4ELi3ELb0ELb0EEvPfS0_S0_iiiiiiiiiiffi --------------------------
	.section	.nv.shared._Z20filterActs_YxX_colorILi4ELi32ELi2ELi4ELi3ELb0ELb0EEvPfS0_S0_iiiiiiiiiiffi,"aw",@nobits
	.sectionflags	@""
	.align	4
.nv.shared._Z20filterActs_YxX_colorILi4ELi32ELi2ELi4ELi3ELb0ELb0EEvPfS0_S0_iiiiiiiiiiffi:
	.zero		4864


//--------------------- .nv.shared._Z20filterActs_YxX_colorILi4ELi32ELi2ELi8ELi3ELb0ELb0EEvPfS0_S0_iiiiiiiiiiffi --------------------------
	.section	.nv.shared._Z20filterActs_YxX_colorILi4ELi32ELi2ELi8ELi3ELb0ELb0EEvPfS0_S0_iiiiiiiiiiffi,"aw",@nobits
	.sectionflags	@""
	.align	4
.nv.shared._Z20filterActs_YxX_colorILi4ELi32ELi2ELi8ELi3ELb0ELb0EEvPfS0_S0_iiiiiiiiiiffi:
	.zero		5632


//--------------------- .nv.shared._Z20filterActs_YxX_colorILi4ELi32ELi2ELi4ELi3ELb0ELb1EEvPfS0_S0_iiiiiiiiiiffi --------------------------
	.section	.nv.shared._Z20filterActs_YxX_colorILi4ELi32ELi2ELi4ELi3ELb0ELb1EEvPfS0_S0_iiiiiiiiiiffi,"aw",@nobits
	.sectionflags	@""
	.align	4
.nv.shared._Z20filterActs_YxX_colorILi4ELi32ELi2ELi4ELi3ELb0ELb1EEvPfS0_S0_iiiiiiiiiiffi:
	.zero		4864


//--------------------- .nv.shared._Z20filterActs_YxX_colorILi4ELi32ELi2ELi8ELi3ELb0ELb1EEvPfS0_S0_iiiiiiiiiiffi --------------------------
	.section	.nv.shared._Z20filterActs_YxX_colorILi4ELi32ELi2ELi8ELi3ELb0ELb1EEvPfS0_S0_iiiiiiiiiiffi,"aw",@nobits
	.sectionflags	@""
	.align	4
.nv.shared._Z20filterActs_YxX_colorILi4ELi32ELi2ELi8ELi3ELb0ELb1EEvPfS0_S0_iiiiiiiiiiffi:
	.zero		5632


//--------------------- .nv.shared._Z20filterActs_YxX_colorILi4ELi32ELi2ELi4ELi2ELb0ELb0EEvPfS0_S0_iiiiiiiiiiffi --------------------------
	.section	.nv.shared._Z20filterActs_YxX_colorILi4ELi32ELi2ELi4ELi2ELb0ELb0EEvPfS0_S0_iiiiiiiiiiffi,"aw",@nobits
	.sectionflags	@""
	.align	4
.nv.shared._Z20filterActs_YxX_colorILi4ELi32ELi2ELi4ELi2ELb0ELb0EEvPfS0_S0_iiiiiiiiiiffi:
	.zero		3584


//--------------------- .nv.shared._Z20filterActs_YxX_colorILi4ELi32ELi2ELi8ELi2ELb0ELb0EEvPfS0_S0_iiiiiiiiiiffi --------------------------
	.section	.nv.shared._Z20filterActs_YxX_colorILi4ELi32ELi2ELi8ELi2ELb0ELb0EEvPfS0_S0_iiiiiiiiiiffi,"aw",@nobits
	.sectionflags	@""
	.align	4
.nv.shared._Z20filterActs_YxX_colorILi4ELi32ELi2ELi8ELi2ELb0ELb0EEvPfS0_S0_iiiiiiiiiiffi:
	.zero		4096


//--------------------- .nv.shared._Z20filterActs_YxX_colorILi4ELi32ELi2ELi4ELi2ELb0ELb1EEvPfS0_S0_iiiiiiiiiiffi --------------------------
	.section	.nv.shared._Z20filterActs_YxX_colorILi4ELi32ELi2ELi4ELi2ELb0ELb1EEvPfS0_S0_iiiiiiiiiiffi,"aw",@nobits
	.sectionflags	@""
	.align	4
.nv.shared._Z20filterActs_YxX_colorILi4ELi32ELi2ELi4ELi2ELb0ELb1EEvPfS0_S0_iiiiiiiiiiffi:
	.zero		3584


//--------------------- .nv.shared._Z20filterActs_YxX_colorILi4ELi32ELi2ELi8ELi2ELb0ELb1EEvPfS0_S0_iiiiiiiiiiffi --------------------------
	.section	.nv.shared._Z20filterActs_YxX_colorILi4ELi32ELi2ELi8ELi2ELb0ELb1EEvPfS0_S0_iiiiiiiiiiffi,"aw",@nobits
	.sectionflags	@""
	.align	4
.nv.shared._Z20filterActs_YxX_colorILi4ELi32ELi2ELi8ELi2ELb0ELb1EEvPfS0_S0_iiiiiiiiiiffi:
	.zero		4096


//--------------------- .nv.shared._Z20filterActs_YxX_colorILi4ELi32ELi2ELi4ELi1ELb0ELb0EEvPfS0_S0_iiiiiiiiiiffi --------------------------
	.section	.nv.shared._Z20filterActs_YxX_colorILi4ELi32ELi2ELi4ELi1ELb0ELb0EEvPfS0_S0_iiiiiiiiiiffi,"aw",@nobits
	.sectionflags	@""
	.align	4
.nv.shared._Z20filterActs_YxX_colorILi4ELi32ELi2ELi4ELi1ELb0ELb0EEvPfS0_S0_iiiiiiiiiiffi:
	.zero		2304


//--------------------- .nv.shared._Z20filterActs_YxX_colorILi4ELi32ELi2ELi8ELi1ELb0ELb0EEvPfS0_S0_iiiiiiiiiiffi --------------------------
	.section	.nv.shared._Z20filterActs_YxX_colorILi4ELi32ELi2ELi8ELi1ELb0ELb0EEvPfS0_S0_iiiiiiiiiiffi,"aw",@nobits
	.sectionflags	@""
	.align	4
.nv.shared._Z20filterActs_YxX_colorILi4ELi32ELi2ELi8ELi1ELb0ELb0EEvPfS0_S0_iiiiiiiiiiffi:
	.zero		2560


//--------------------- .nv.shared._Z20filterActs_YxX_colorILi4ELi32ELi2ELi4ELi1ELb0ELb1EEvPfS0_S0_iiiiiiiiiiffi --------------------------
	.section	.nv.shared._Z20filterActs_YxX_colorILi4ELi32ELi2ELi4ELi1ELb0ELb1EEvPfS0_S0_iiiiiiiiiiffi,"aw",@nobits
	.sectionflags	@""
	.align	4
.nv.shared._Z20filterActs_YxX_colorILi4ELi32ELi2ELi4ELi1ELb0ELb1EEvPfS0_S0_iiiiiiiiiiffi:
	.zero		2304


//--------------------- .nv.shared._Z20filterActs_YxX_colorILi4ELi32ELi2ELi8ELi1ELb0ELb1EEvPfS0_S0_iiiiiiiiiiffi --------------------------
	.section	.nv.shared._Z20filterActs_YxX_colorILi4ELi32ELi2ELi8ELi1ELb0ELb1EEvPfS0_S0_iiiiiiiiiiffi,"aw",@nobits
	.sectionflags	@""
	.align	4
.nv.shared._Z20filterActs_YxX_colorILi4ELi32ELi2ELi8ELi1ELb0ELb1EEvPfS0_S0_iiiiiiiiiiffi:
	.zero		2560


//--------------------- .nv.shared._Z21filterActs_YxX_sparseILi4ELi32ELi4ELi4ELi2ELb1ELb0EEvPfS0_S0_iiiiiiiiiiiiffi --------------------------
	.section	.nv.shared._Z21filterActs_YxX_sparseILi4ELi32ELi4ELi4ELi2ELb1ELb0EEvPfS0_S0_iiiiiiiiiiiiffi,"aw",@nobits
	.sectionflags	@""
	.align	4
.nv.shared._Z21filterActs_YxX_sparseILi4ELi32ELi4ELi4ELi2ELb1ELb0EEvPfS0_S0_iiiiiiiiiiiiffi:
	.zero		5632


//--------------------- .nv.shared._Z21filterActs_YxX_sparseILi4ELi32ELi4ELi8ELi2ELb1ELb0EEvPfS0_S0_iiiiiiiiiiiiffi --------------------------
	.section	.nv.shared._Z21filterActs_YxX_sparseILi4ELi32ELi4ELi8ELi2ELb1ELb0EEvPfS0_S0_iiiiiiiiiiiiffi,"aw",@nobits
	.sectionflags	@""
	.align	4
.nv.shared._Z21filterActs_YxX_sparseILi4ELi32ELi4ELi8ELi2ELb1ELb0EEvPfS0_S0_iiiiiiiiiiiiffi:
	.zero		6144


//--------------------- .nv.shared._Z21filterActs_YxX_sparseILi4ELi32ELi4ELi4ELi2ELb1ELb1EEvPfS0_S0_iiiiiiiiiiiiffi --------------------------
	.section	.nv.shared._Z21filterActs_YxX_sparseILi4ELi32ELi4ELi4ELi2ELb1ELb1EEvPfS0_S0_iiiiiiiiiiiiffi,"aw",@nobits
	.sectionflags	@""
	.align	4
.nv.shared._Z21filterActs_YxX_sparseILi4ELi32ELi4ELi4ELi2ELb1ELb1EEvPfS0_S0_iiiiiiiiiiiiffi:
	.zero		5632


//--------------------- .nv.shared._Z21filterActs_YxX_sparseILi4ELi32ELi4ELi8ELi2ELb1ELb1EEvPfS0_S0_iiiiiiiiiiiiffi --------------------------
	.section	.nv.shared._Z21filterActs_YxX_sparseILi4ELi32ELi4ELi8ELi2ELb1ELb1EEvPfS0_S0_iiiiiiiiiiiiffi,"aw",@nobits
	.sectionflags	@""
	.align	4
.nv.shared._Z21filterActs_YxX_sparseILi4ELi32ELi4ELi8ELi2ELb1ELb1EEvPfS0_S0_iiiiiiiiiiiiffi:
	.zero		6144


//--------------------- .nv.shared._Z21filterActs_YxX_sparseILi4ELi32ELi4ELi4ELi2ELb0ELb0EEvPfS0_S0_iiiiiiiiiiiiffi --------------------------
	.section	.nv.shared._Z21filterActs_YxX_sparseILi4ELi32ELi4ELi4ELi2ELb0ELb0EEvPfS0_S0_iiiiiiiiiiiiffi,"aw",@nobits
	.sectionflags	@""
	.align	4
.nv.shared._Z21filterActs_YxX_sparseILi4ELi32ELi4ELi4ELi2ELb0ELb0EEvPfS0_S0_iiiiiiiiiiiiffi:
	.zero		5632


//--------------------- .nv.shared._Z21filterActs_YxX_sparseILi4ELi32ELi4ELi8ELi2ELb0ELb0EEvPfS0_S0_iiiiiiiiiiiiffi --------------------------
	.section	.nv.shared._Z21filterActs_YxX_sparseILi4ELi32ELi4ELi8ELi2ELb0ELb0EEvPfS0_S0_iiiiiiiiiiiiffi,"aw",@nobits
	.sectionflags	@""
	.align	4
.nv.shared._Z21filterActs_YxX_sparseILi4ELi32ELi4ELi8ELi2ELb0ELb0EEvPfS0_S0_iiiiiiiiiiiiffi:
	.zero		6144


//--------------------- .nv.shared._Z21filterActs_YxX_sparseILi4ELi32ELi4ELi4ELi2ELb0ELb1EEvPfS0_S0_iiiiiiiiiiiiffi --------------------------
	.section	.nv.shared._Z21filterActs_YxX_sparseILi4ELi32ELi4ELi4ELi2ELb0ELb1EEvPfS0_S0_iiiiiiiiiiiiffi,"aw",@nobits
	.sectionflags	@""
	.align	4
.nv.shared._Z21filterActs_YxX_sparseILi4ELi32ELi4ELi4ELi2ELb0ELb1EEvPfS0_S0_iiiiiiiiiiiiffi:
	.zero		5632


//--------------------- .nv.shared._Z21filterActs_YxX_sparseILi4ELi32ELi4ELi8ELi2ELb0ELb1EEvPfS0_S0_iiiiiiiiiiiiffi --------------------------
	.section	.nv.shared._Z21filterActs_YxX_sparseILi4ELi32ELi4ELi8ELi2ELb0ELb1EEvPfS0_S0_iiiiiiiiiiiiffi,"aw",@nobits
	.sectionflags	@""
	.align	4
.nv.shared._Z21filterActs_YxX_sparseILi4ELi32ELi4ELi8ELi2ELb0ELb1EEvPfS0_S0_iiiiiiiiiiiiffi:
	.zero		6144


//--------------------- .nv.shared._Z20filterActs_YxX_colorILi4ELi32ELi4ELi4ELi3ELb1ELb0EEvPfS0_S0_iiiiiiiiiiffi --------------------------
	.section	.nv.shared._Z20filterActs_YxX_colorILi4ELi32ELi4ELi4ELi3ELb1ELb0EEvPfS0_S0_iiiiiiiiiiffi,"aw",@nobits
	.sectionflags	@""
	.align	4
.nv.shared._Z20filterActs_YxX_colorILi4ELi32ELi4ELi4ELi3ELb1ELb0EEvPfS0_S0_iiiiiiiiiiffi:
	.zero		7936


//--------------------- .nv.shared._Z20filterActs_YxX_colorILi4ELi32ELi4ELi8ELi3ELb1ELb0EEvPfS0_S0_iiiiiiiiiiffi --------------------------
	.section	.nv.shared._Z20filterActs_YxX_colorILi4ELi32ELi4ELi8ELi3ELb1ELb0EEvPfS0_S0_iiiiiiiiiiffi,"aw",@nobits
	.sectionflags	@""
	.align	4
.nv.shared._Z20filterActs_YxX_colorILi4ELi32ELi4ELi8ELi3ELb1ELb0EEvPfS0_S0_iiiiiiiiiiffi:
	.zero		8704


//--------------------- .nv.shared._Z20filterActs_YxX_colorILi4ELi32ELi4ELi4ELi3ELb1ELb1EEvPfS0_S0_iiiiiiiiiiffi --------------------------
	.section	.nv.shared._Z20filterActs_YxX_colorILi4ELi32ELi4ELi4ELi3ELb1ELb1EEvPfS0_S0_iiiiiiiiiiffi,"aw",@nobits
	.sectionflags	@""
	.align	4
.nv.shared._Z20filterActs_YxX_colorILi4ELi32ELi4ELi4ELi3ELb1ELb1EEvPfS0_S0_iiiiiiiiiiffi:
	.zero		7936


//--------------------- .nv.shared._Z20filterActs_YxX_colorILi4ELi32ELi4ELi8ELi3ELb1ELb1EEvPfS0_S0_iiiiiiiiiiffi --------------------------
	.section	.nv.shared._Z20filterActs_YxX_colorILi4ELi32ELi4ELi8ELi3ELb1ELb1EEvPfS0_S0_iiiiiiiiiiffi,"aw",@nobits
	.sectionflags	@""
	.align	4
.nv.shared._Z20filterActs_YxX_colorILi4ELi32ELi4ELi8ELi3ELb1ELb1EEvPfS0_S0_iiiiiiiiiiffi:
	.zero		8704


//--------------------- .nv.shared._Z20filterActs_YxX_colorILi4ELi32ELi4ELi4ELi2ELb1ELb0EEvPfS0_S0_iiiiiiiiiiffi --------------------------
	.section	.nv.shared._Z20filterActs_YxX_colorILi4ELi32ELi4ELi4ELi2ELb1ELb0EEvPfS0_S0_iiiiiiiiiiffi,"aw",@nobits
	.sectionflags	@""
	.align	4
.nv.shared._Z20filterActs_YxX_colorILi4ELi32ELi4ELi4ELi2ELb1ELb0EEvPfS0_S0_iiiiiiiiiiffi:
	.zero		5632


//--------------------- .nv.shared._Z20filterActs_YxX_colorILi4ELi32ELi4ELi8ELi2ELb1ELb0EEvPfS0_S0_iiiiiiiiiiffi --------------------------
	.section	.nv.shared._Z20filterActs_YxX_colorILi4ELi32ELi4ELi8ELi2ELb1ELb0EEvPfS0_S0_iiiiiiiiiiffi,"aw",@nobits
	.sectionflags	@""
	.align	4
.nv.shared._Z20filterActs_YxX_colorILi4ELi32ELi4ELi8ELi2ELb1ELb0EEvPfS0_S0_iiiiiiiiiiffi:
	.zero		6144


//--------------------- .nv.shared._Z20filterActs_YxX_colorILi4ELi32ELi4ELi4ELi2ELb1ELb1EEvPfS0_S0_iiiiiiiiiiffi --------------------------
	.section	.nv.shared._Z20filterActs_YxX_colorILi4ELi32ELi4ELi4ELi2ELb1ELb1EEvPfS0_S0_iiiiiiiiiiffi,"aw",@nobits
	.sectionflags	@""
	.align	4
.nv.shared._Z20filterActs_YxX_colorILi4ELi32ELi4ELi4ELi2ELb1ELb1EEvPfS0_S0_iiiiiiiiiiffi:
	.zero		5632


//--------------------- .nv.shared._Z20filterActs_YxX_colorILi4ELi32ELi4ELi8ELi2ELb1ELb1EEvPfS0_S0_iiiiiiiiiiffi --------------------------
	.section	.nv.shared._Z20filterActs_YxX_colorILi4ELi32ELi4ELi8ELi2ELb1ELb1EEvPfS0_S0_iiiiiiiiiiffi,"aw",@nobits
	.sectionflags	@""
	.align	4
.nv.shared._Z20filterActs_YxX_colorILi4ELi32ELi4ELi8ELi2ELb1ELb1EEvPfS0_S0_iiiiiiiiiiffi:
	.zero		6144


//--------------------- .nv.shared._Z20filterActs_YxX_colorILi4ELi32ELi4ELi4ELi1ELb1ELb0EEvPfS0_S0_iiiiiiiiiiffi --------------------------
	.section	.nv.shared._Z20filterActs_YxX_colorILi4ELi32ELi4ELi4ELi1ELb1ELb0EEvPfS0_S0_iiiiiiiiiiffi,"aw",@nobits
	.sectionflags	@""
	.align	4
.nv.shared._Z20filterActs_YxX_colorILi4ELi32ELi4ELi4ELi1ELb1ELb0EEvPfS0_S0_iiiiiiiiiiffi:
	.zero		3328


//--------------------- .nv.shared._Z20filterActs_YxX_colorILi4ELi32ELi4ELi8ELi1ELb1ELb0EEvPfS0_S0_iiiiiiiiiiffi --------------------------
	.section	.nv.shared._Z20filterActs_YxX_colorILi4ELi32ELi4ELi8ELi1ELb1ELb0EEvPfS0_S0_iiiiiiiiiiffi,"aw",@nobits
	.sectionflags	@""
	.align	4
.nv.shared._Z20filterActs_YxX_colorILi4ELi32ELi4ELi8ELi1ELb1ELb0EEvPfS0_S0_iiiiiiiiiiffi:
	.zero		3584


//--------------------- .nv.shared._Z20filterActs_YxX_colorILi4ELi32ELi4ELi4ELi1ELb1ELb1EEvPfS0_S0_iiiiiiiiiiffi --------------------------
	.section	.nv.shared._Z20filterActs_YxX_colorILi4ELi32ELi4ELi4ELi1ELb1ELb1EEvPfS0_S0_iiiiiiiiiiffi,"aw",@nobits
	.sectionflags	@""
	.align	4
.nv.shared._Z20filterActs_YxX_colorILi4ELi32ELi4ELi4ELi1ELb1ELb1EEvPfS0_S0_iiiiiiiiiiffi:
	.zero		3328


//--------------------- .nv.shared._Z20filterActs_YxX_colorILi4ELi32ELi4ELi8ELi1ELb1ELb1EEvPfS0_S0_iiiiiiiiiiffi --------------------------
	.section	.nv.shared._Z20filterActs_YxX_colorILi4ELi32ELi4ELi8ELi1ELb1ELb1EEvPfS0_S0_iiiiiiiiiiffi,"aw",@nobits
	.sectionflags	@""
	.align	4
.nv.shared._Z20filterActs_YxX_colorILi4ELi32ELi4ELi8ELi1ELb1ELb1EEvPfS0_S0_iiiiiiiiiiffi:
	.zero		3584


//--------------------- .nv.shared._Z20filterActs_YxX_colorILi4ELi32ELi4ELi4ELi3ELb0ELb0EEvPfS0_S0_iiiiiiiiiiffi --------------------------
	.section	.nv.shared._Z20filterActs_YxX_colorILi4ELi32ELi4ELi4ELi3ELb0ELb0EEvPfS0_S0_iiiiiiiiiiffi,"aw",@nobits
	.sectionflags	@""
	.align	4
.nv.shared._Z20filterActs_YxX_colorILi4ELi32ELi4ELi4ELi3ELb0ELb0EEvPfS0_S0_iiiiiiiiiiffi:
	.zero		7936


//--------------------- .nv.shared._Z20filterActs_YxX_colorILi4ELi32ELi4ELi8ELi3ELb0ELb0EEvPfS0_S0_iiiiiiiiiiffi --------------------------
	.section	.nv.shared._Z20filterActs_YxX_colorILi4ELi32ELi4ELi8ELi3ELb0ELb0EEvPfS0_S0_iiiiiiiiiiffi,"aw",@nobits
	.sectionflags	@""
	.align	4
.nv.shared._Z20filterActs_YxX_colorILi4ELi32ELi4ELi8ELi3ELb0ELb0EEvPfS0_S0_iiiiiiiiiiffi:
	.zero		8704


//--------------------- .nv.shared._Z20filterActs_YxX_colorILi4ELi32ELi4ELi4ELi3ELb0ELb1EEvPfS0_S0_iiiiiiiiiiffi --------------------------
	.section	.nv.shared._Z20filterActs_YxX_colorILi4ELi32ELi4ELi4ELi3ELb0ELb1EEvPfS0_S0_iiiiiiiiiiffi,"aw",@nobits
	.sectionflags	@""
	.align	4
.nv.shared._Z20filterActs_YxX_colorILi4ELi32ELi4ELi4ELi3ELb0ELb1EEvPfS0_S0_iiiiiiiiiiffi:
	.zero		7936


//--------------------- .nv.shared._Z20filterActs_YxX_colorILi4ELi32ELi4ELi8ELi3ELb0ELb1EEvPfS0_S0_iiiiiiiiiiffi --------------------------
	.section	.nv.shared._Z20filterActs_YxX_colorILi4ELi32ELi4ELi8ELi3ELb0ELb1EEvPfS0_S0_iiiiiiiiiiffi,"aw",@nobits
	.sectionflags	@""
	.align	4
.nv.shared._Z20filterActs_YxX_colorILi4ELi32ELi4ELi8ELi3ELb0ELb1EEvPfS0_S0_iiiiiiiiiiffi:
	.zero		8704


//--------------------- .nv.shared._Z20filterActs_YxX_colorILi4ELi32ELi4ELi4ELi2ELb0ELb0EEvPfS0_S0_iiiiiiiiiiffi --------------------------
	.section	.nv.shared._Z20filterActs_YxX_colorILi4ELi32ELi4ELi4ELi2ELb0ELb0EEvPfS0_S0_iiiiiiiiiiffi,"aw",@nobits
	.sectionflags	@""
	.align	4
.nv.shared._Z20filterActs_YxX_colorILi4ELi32ELi4ELi4ELi2ELb0ELb0EEvPfS0_S0_iiiiiiiiiiffi:
	.zero		5632


//--------------------- .nv.shared._Z20filterActs_YxX_colorILi4ELi32ELi4ELi8ELi2ELb0ELb0EEvPfS0_S0_iiiiiiiiiiffi --------------------------
	.section	.nv.shared._Z20filterActs_YxX_colorILi4ELi32ELi4ELi8ELi2ELb0ELb0EEvPfS0_S0_iiiiiiiiiiffi,"aw",@nobits
	.sectionflags	@""
	.align	4
.nv.shared._Z20filterActs_YxX_colorILi4ELi32ELi4ELi8ELi2ELb0ELb0EEvPfS0_S0_iiiiiiiiiiffi:
	.zero		6144


//--------------------- .nv.shared._Z20filterActs_YxX_colorILi4ELi32ELi4ELi4ELi2ELb0ELb1EEvPfS0_S0_iiiiiiiiiiffi --------------------------
	.section	.nv.shared._Z20filterActs_YxX_colorILi4ELi32ELi4ELi4ELi2ELb0ELb1EEvPfS0_S0_iiiiiiiiiiffi,"aw",@nobits
	.sectionflags	@""
	.align	4
.nv.shared._Z20filterActs_YxX_colorILi4ELi32ELi4ELi4ELi2ELb0ELb1EEvPfS0_S0_iiiiiiiiiiffi:
	.zero		5632


//--------------------- .nv.shared._Z20filterActs_YxX_colorILi4ELi32ELi4ELi8ELi2ELb0ELb1EEvPfS0_S0_iiiiiiiiiiffi --------------------------
	.section	.nv.shared._Z20filterActs_YxX_colorILi4ELi32ELi4ELi8ELi2ELb0ELb1EEvPfS0_S0_iiiiiiiiiiffi,"aw",@nobits
	.sectionflags	@""
	.align	4
.nv.shared._Z20filterActs_YxX_colorILi4ELi32ELi4ELi8ELi2ELb0ELb1EEvPfS0_S0_iiiiiiiiiiffi:
	.zero		6144


//--------------------- .nv.shared._Z20filterActs_YxX_colorILi4ELi32ELi4ELi4ELi1ELb0ELb0EEvPfS0_S0_iiiiiiiiiiffi --------------------------
	.section	.nv.shared._Z20filterActs_YxX_colorILi4ELi32ELi4ELi4ELi1ELb0ELb0EEvPfS0_S0_iiiiiiiiiiffi,"aw",@nobits
	.sectionflags	@""
	.align	4
.nv.shared._Z20filterActs_YxX_colorILi4ELi32ELi4ELi4ELi1ELb0ELb0EEvPfS0_S0_iiiiiiiiiiffi:
	.zero		3328


//--------------------- .nv.shared._Z20filterActs_YxX_colorILi4ELi32ELi4ELi8ELi1ELb0ELb0EEvPfS0_S0_iiiiiiiiiiffi --------------------------
	.section	.nv.shared._Z20filterActs_YxX_colorILi4ELi32ELi4ELi8ELi1ELb0ELb0EEvPfS0_S0_iiiiiiiiiiffi,"aw",@nobits
	.sectionflags	@""
	.align	4
.nv.shared._Z20filterActs_YxX_colorILi4ELi32ELi4ELi8ELi1ELb0ELb0EEvPfS0_S0_iiiiiiiiiiffi:
	.zero		3584


//--------------------- .nv.shared._Z20filterActs_YxX_colorILi4ELi32ELi4ELi4ELi1ELb0ELb1EEvPfS0_S0_iiiiiiiiiiffi --------------------------
	.section	.nv.shared._Z20filterActs_YxX_colorILi4ELi32ELi4ELi4ELi1ELb0ELb1EEvPfS0_S0_iiiiiiiiiiffi,"aw",@nobits
	.sectionflags	@""
	.align	4
.nv.shared._Z20filterActs_YxX_colorILi4ELi32ELi4ELi4ELi1ELb0ELb1EEvPfS0_S0_iiiiiiiiiiffi:
	.zero		3328


//--------------------- .nv.shared._Z20filterActs_YxX_colorILi4ELi32ELi4ELi8ELi1ELb0ELb1EEvPfS0_S0_iiiiiiiiiiffi --------------------------
	.section	.nv.shared._Z20filterActs_YxX_colorILi4ELi32ELi4ELi8ELi1ELb0ELb1EEvPfS0_S0_iiiiiiiiiiffi,"aw",@nobits
	.sectionflags	@""
	.align	4
.nv.shared._Z20filterActs_YxX_colorILi4ELi32ELi4ELi8ELi1ELb0ELb1EEvPfS0_S0_iiiiiiiiiiffi:
	.zero		3584


//--------------------- .nv.constant0._Z21filterActs_YxX_sparseILi4ELi32ELi1ELi4ELi2ELb1ELb0EEvPfS0_S0_iiiiiiiiiiiiffi --------------------------
	.section	.nv.constant0._Z21filterActs_YxX_sparseILi4ELi32ELi1ELi4ELi2ELb1ELb0EEvPfS0_S0_iiiiiiiiiiiiffi,"a",@progbits
	.sectionflags	@""
	.align	4
.nv.constant0._Z21filterActs_YxX_sparseILi4ELi32ELi1ELi4ELi2ELb1ELb0EEvPfS0_S0_iiiiiiiiiiiiffi:
	.zero		980


//--------------------- .nv.constant0._Z21filterActs_YxX_sparseILi4ELi32ELi1ELi8ELi2ELb1ELb0EEvPfS0_S0_iiiiiiiiiiiiffi --------------------------
	.section	.nv.constant0._Z21filterActs_YxX_sparseILi4ELi32ELi1ELi8ELi2ELb1ELb0EEvPfS0_S0_iiiiiiiiiiiiffi,"a",@progbits
	.sectionflags	@""
	.align	4
.nv.constant0._Z21filterActs_YxX_sparseILi4ELi32ELi1ELi8ELi2ELb1ELb0EEvPfS0_S0_iiiiiiiiiiiiffi:
	.zero		980


//--------------------- .nv.constant0._Z21filterActs_YxX_sparseILi4ELi32ELi1ELi4ELi2ELb1ELb1EEvPfS0_S0_iiiiiiiiiiiiffi --------------------------
	.section	.nv.constant0._Z21filterActs_YxX_sparseILi4ELi32ELi1ELi4ELi2ELb1ELb1EEvPfS0_S0_iiiiiiiiiiiiffi,"a",@progbits
	.sectionflags	@""
	.align	4
.nv.constant0._Z21filterActs_YxX_sparseILi4ELi32ELi1ELi4ELi2ELb1ELb1EEvPfS0_S0_iiiiiiiiiiiiffi:
	.zero		980


//--------------------- .nv.constant0._Z21filterActs_YxX_sparseILi4ELi32ELi1ELi8ELi2ELb1ELb1EEvPfS0_S0_iiiiiiiiiiiiffi --------------------------
	.section	.nv.constant0._Z21filterActs_YxX_sparseILi4ELi32ELi1ELi8ELi2ELb1ELb1EEvPfS0_S0_iiiiiiiiiiiiffi,"a",@progbits
	.sectionflags	@""
	.align	4
.nv.constant0._Z21filterActs_YxX_sparseILi4ELi32ELi1ELi8ELi2ELb1ELb1EEvPfS0_S0_iiiiiiiiiiiiffi:
	.zero		980


//--------------------- .nv.constant0._Z21filterActs_YxX_sparseILi4ELi32ELi1ELi4ELi2ELb0ELb0EEvPfS0_S0_iiiiiiiiiiiiffi --------------------------
	.section	.nv.constant0._Z21filterActs_YxX_sparseILi4ELi32ELi1ELi4ELi2ELb0ELb0EEvPfS0_S0_iiiiiiiiiiiiffi,"a",@progbits
	.sectionflags	@""
	.align	4
.nv.constant0._Z21filterActs_YxX_sparseILi4ELi32ELi1ELi4ELi2ELb0ELb0EEvPfS0_S0_iiiiiiiiiiiiffi:
	.zero		980


//--------------------- .nv.constant0._Z21filterActs_YxX_sparseILi4ELi32ELi1ELi8ELi2ELb0ELb0EEvPfS0_S0_iiiiiiiiiiiiffi --------------------------
	.section	.nv.constant0._Z21filterActs_YxX_sparseILi4ELi32ELi1ELi8ELi2ELb0ELb0EEvPfS0_S0_iiiiiiiiiiiiffi,"a",@progbits
	.sectionflags	@""
	.align	4
.nv.constant0._Z21filterActs_YxX_sparseILi4ELi32ELi1ELi8ELi2ELb0ELb0EEvPfS0_S0_iiiiiiiiiiiiffi:
	.zero		980


//--------------------- .nv.constant0._Z21filterActs_YxX_sparseILi4ELi32ELi1ELi4ELi2ELb0ELb1EEvPfS0_S0_iiiiiiiiiiiiffi --------------------------
	.section	.nv.constant0._Z21filterActs_YxX_sparseILi4ELi32ELi1ELi4ELi2ELb0ELb1EEvPfS0_S0_iiiiiiiiiiiiffi,"a",@progbits
	.sectionflags	@""
	.align	4
.nv.constant0._Z21filterActs_YxX_sparseILi4ELi32ELi1ELi4ELi2ELb0ELb1EEvPfS0_S0_iiiiiiiiiiiiffi:
	.zero		980


//--------------------- .nv.constant0._Z21filterActs_YxX_sparseILi4ELi32ELi1ELi8ELi2ELb0ELb1EEvPfS0_S0_iiiiiiiiiiiiffi --------------------------
	.section	.nv.constant0._Z21filterActs_YxX_sparseILi4ELi32ELi1ELi8ELi2ELb0ELb1EEvPfS0_S0_iiiiiiiiiiiiffi,"a",@progbits
	.sectionflags	@""
	.align	4
.nv.constant0._Z21filterActs_YxX_sparseILi4ELi32ELi1ELi8ELi2ELb0ELb1EEvPfS0_S0_iiiiiiiiiiiiffi:
	.zero		980


//--------------------- .nv.constant0._Z20filterActs_YxX_colorILi4ELi32ELi1ELi4ELi3ELb1ELb0EEvPfS0_S0_iiiiiiiiiiffi --------------------------
	.section	.nv.constant0._Z20filterActs_YxX_colorILi4ELi32ELi1ELi4ELi3ELb1ELb0EEvPfS0_S0_iiiiiiiiiiffi,"a",@progbits
	.sectionflags	@""
	.align	4
.nv.constant0._Z20filterActs_YxX_colorILi4ELi32ELi1ELi4ELi3ELb1ELb0EEvPfS0_S0_iiiiiiiiiiffi:
	.zero		972


//--------------------- .nv.constant0._Z20filterActs_YxX_colorILi4ELi32ELi1ELi8ELi3ELb1ELb0EEvPfS0_S0_iiiiiiiiiiffi --------------------------
	.section	.nv.constant0._Z20filterActs_YxX_colorILi4ELi32ELi1ELi8ELi3ELb1ELb0EEvPfS0_S0_iiiiiiiiiiffi,"a",@progbits
	.sectionflags	@""
	.align	4
.nv.constant0._Z20filterActs_YxX_colorILi4ELi32ELi1ELi8ELi3ELb1ELb0EEvPfS0_S0_iiiiiiiiiiffi:
	.zero		972


//--------------------- .nv.constant0._Z20filterActs_YxX_colorILi4ELi32ELi1ELi4ELi3ELb1ELb1EEvPfS0_S0_iiiiiiiiiiffi --------------------------
	.section	.nv.constant0._Z20filterActs_YxX_colorILi4ELi32ELi1ELi4ELi3ELb1ELb1EEvPfS0_S0_iiiiiiiiiiffi,"a",@progbits
	.sectionflags	@""
	.align	4
.nv.constant0._Z20filterActs_YxX_colorILi4ELi32ELi1ELi4ELi3ELb1ELb1EEvPfS0_S0_iiiiiiiiiiffi:
	.zero		972


//--------------------- .nv.constant0._Z20filterActs_YxX_colorILi4ELi32ELi1ELi8ELi3ELb1ELb1EEvPfS0_S0_iiiiiiiiiiffi --------------------------
	.section	.nv.constant0._Z20filterActs_YxX_colorILi4ELi32ELi1ELi8ELi3ELb1ELb1EEvPfS0_S0_iiiiiiiiiiffi,"a",@progbits
	.sectionflags	@""
	.align	4
.nv.constant0._Z20filterActs_YxX_colorILi4ELi32ELi1ELi8ELi3ELb1ELb1EEvPfS0_S0_iiiiiiiiiiffi:
	.zero		972


//--------------------- .nv.constant0._Z20filterActs_YxX_colorILi4ELi32ELi1ELi4ELi2ELb1ELb0EEvPfS0_S0_iiiiiiiiiiffi --------------------------
	.section	.nv.constant0._Z20filterActs_YxX_colorILi4ELi32ELi1ELi4ELi2ELb1ELb0EEvPfS0_S0_iiiiiiiiiiffi,"a",@progbits
	.sectionflags	@""
	.align	4
.nv.constant0._Z20filterActs_YxX_colorILi4ELi32ELi1ELi4ELi2ELb1ELb0EEvPfS0_S0_iiiiiiiiiiffi:
	.zero		972


//--------------------- .nv.constant0._Z20filterActs_YxX_colorILi4ELi32ELi1ELi8ELi2ELb1ELb0EEvPfS0_S0_iiiiiiiiiiffi --------------------------
	.section	.nv.constant0._Z20filterActs_YxX_colorILi4ELi32ELi1ELi8ELi2ELb1ELb0EEvPfS0_S0_iiiiiiiiiiffi,"a",@progbits
	.sectionflags	@""
	.align	4
.nv.constant0._Z20filterActs_YxX_colorILi4ELi32ELi1ELi8ELi2ELb1ELb0EEvPfS0_S0_iiiiiiiiiiffi:
	.zero		972


//--------------------- .nv.constant0._Z20filterActs_YxX_colorILi4ELi32ELi1ELi4ELi2ELb1ELb1EEvPfS0_S0_iiiiiiiiiiffi --------------------------
	.section	.nv.constant0._Z20filterActs_YxX_colorILi4ELi32ELi1ELi4ELi2ELb1ELb1EEvPfS0_S0_iiiiiiiiiiffi,"a",@progbits
	.sectionflags	@""
	.align	4
.nv.constant0._Z20filterActs_YxX_colorILi4ELi32ELi1ELi4ELi2ELb1ELb1EEvPfS0_S0_iiiiiiiiiiffi:
	.zero		972


//--------------------- .nv.constant0._Z20filterActs_YxX_colorILi4ELi32ELi1ELi8ELi2ELb1ELb1EEvPfS0_S0_iiiiiiiiiiffi --------------------------
	.section	.nv.constant0._Z20filterActs_YxX_colorILi4ELi32ELi1ELi8ELi2ELb1ELb1EEvPfS0_S0_iiiiiiiiiiffi,"a",@progbits
	.sectionflags	@""
	.align	4
.nv.constant0._Z20filterActs_YxX_colorILi4ELi32ELi1ELi8ELi2ELb1ELb1EEvPfS0_S0_iiiiiiiiiiffi:
	.zero		972


//--------------------- .nv.constant0._Z20filterActs_YxX_colorILi4ELi32ELi1ELi4ELi1ELb1ELb0EEvPfS0_S0_iiiiiiiiiiffi --------------------------
	.section	.nv.constant0._Z20filterActs_YxX_colorILi4ELi32ELi1ELi4ELi1ELb1ELb0EEvPfS0_S0_iiiiiiiiiiffi,"a",@progbits
	.sectionflags	@""
	.align	4
.nv.constant0._Z20filterActs_YxX_colorILi4ELi32ELi1ELi4ELi1ELb1ELb0EEvPfS0_S0_iiiiiiiiiiffi:
	.zero		972


//--------------------- .nv.constant0._Z20filterActs_YxX_colorILi4ELi32ELi1ELi8ELi1ELb1ELb0EEvPfS0_S0_iiiiiiiiiiffi --------------------------
	.section	.nv.constant0._Z20filterActs_YxX_colorILi4ELi32ELi1ELi8ELi1ELb1ELb0EEvPfS0_S0_iiiiiiiiiiffi,"a",@progbits
	.sectionflags	@""
	.align	4
.nv.constant0._Z20filterActs_YxX_colorILi4ELi32ELi1ELi8ELi1ELb1ELb0EEvPfS0_S0_iiiiiiiiiiffi:
	.zero		972


//--------------------- .nv.constant0._Z20filterActs_YxX_colorILi4ELi32ELi1ELi4ELi1ELb1ELb1EEvPfS0_S0_iiiiiiiiiiffi --------------------------
	.section	.nv.constant0._Z20filterActs_YxX_colorILi4ELi32ELi1ELi4ELi1ELb1ELb1EEvPfS0_S0_iiiiiiiiiiffi,"a",@progbits
	.sectionflags	@""
	.align	4
.nv.constant0._Z20filterActs_YxX_colorILi4ELi32ELi1ELi4ELi1ELb1ELb1EEvPfS0_S0_iiiiiiiiiiffi:
	.zero		972


//--------------------- .nv.constant0._Z20filterActs_YxX_colorILi4ELi32ELi1ELi8ELi1ELb1ELb1EEvPfS0_S0_iiiiiiiiiiffi --------------------------
	.section	.nv.constant0._Z20filterActs_YxX_colorILi4ELi32ELi1ELi8ELi1ELb1ELb1EEvPfS0_S0_iiiiiiiiiiffi,"a",@progbits
	.sectionflags	@""
	.align	4
.nv.constant0._Z20filterActs_YxX_colorILi4ELi32ELi1ELi8ELi1ELb1ELb1EEvPfS0_S0_iiiiiiiiiiffi:
	.zero		972


//--------------------- .nv.constant0._Z20filterActs_YxX_colorILi4ELi32ELi1ELi4ELi3ELb0ELb0EEvPfS0_S0_iiiiiiiiiiffi --------------------------
	.section	.nv.constant0._Z20filterActs_YxX_colorILi4ELi32ELi1ELi4ELi3ELb0ELb0EEvPfS0_S0_iiiiiiiiiiffi,"a",@progbits
	.sectionflags	@""
	.align	4
.nv.constant0._Z20filterActs_YxX_colorILi4ELi32ELi1ELi4ELi3ELb0ELb0EEvPfS0_S0_iiiiiiiiiiffi:
	.zero		972


//--------------------- .nv.constant0._Z20filterActs_YxX_colorILi4ELi32ELi1ELi8ELi3ELb0ELb0EEvPfS0_S0_iiiiiiiiiiffi --------------------------
	.section	.nv.constant0._Z20filterActs_YxX_colorILi4ELi32ELi1ELi8ELi3ELb0ELb0EEvPfS0_S0_iiiiiiiiiiffi,"a",@progbits
	.sectionflags	@""
	.align	4
.nv.constant0._Z20filterActs_YxX_colorILi4ELi32ELi1ELi8ELi3ELb0ELb0EEvPfS0_S0_iiiiiiiiiiffi:
	.zero		972


//--------------------- .nv.constant0._Z20filterActs_YxX_colorILi4ELi32ELi1ELi4ELi3ELb0ELb1EEvPfS0_S0_iiiiiiiiiiffi --------------------------
	.section	.nv.constant0._Z20filterActs_YxX_colorILi4ELi32ELi1ELi4ELi3ELb0ELb1EEvPfS0_S0_iiiiiiiiiiffi,"a",@progbits
	.sectionflags	@""
	.align	4
.nv.constant0._Z20filterActs_YxX_colorILi4ELi32ELi1ELi4ELi3ELb0ELb1EEvPfS0_S0_iiiiiiiiiiffi:
	.zero		972


//--------------------- .nv.constant0._Z20filterActs_YxX_colorILi4ELi32ELi1ELi8ELi3ELb0ELb1EEvPfS0_S0_iiiiiiiiiiffi --------------------------
	.section	.nv.constant0._Z20filterActs_YxX_colorILi4ELi32ELi1ELi8ELi3ELb0ELb1EEvPfS0_S0_iiiiiiiiiiffi,"a",@progbits
	.sectionflags	@""
	.align	4
.nv.constant0._Z20filterActs_YxX_colorILi4ELi32ELi1ELi8ELi3ELb0ELb1EEvPfS0_S0_iiiiiiiiiiffi:
	.zero		972


//--------------------- .nv.constant0._Z20filterActs_YxX_colorILi4ELi32ELi1ELi4ELi2ELb0ELb0EEvPfS0_S0_iiiiiiiiiiffi --------------------------
	.section	.nv.constant0._Z20filterActs_YxX_colorILi4ELi32ELi1ELi4ELi2ELb0ELb0EEvPfS0_S0_iiiiiiiiiiffi,"a",@progbits
	.sectionflags	@""
	.align	4
.nv.constant0._Z20filterActs_YxX_colorILi4ELi32ELi1ELi4ELi2ELb0ELb0EEvPfS0_S0_iiiiiiiiiiffi:
	.zero		972


//--------------------- .nv.constant0._Z20filterActs_YxX_colorILi4ELi32ELi1ELi8ELi2ELb0ELb0EEvPfS0_S0_iiiiiiiiiiffi --------------------------
	.section	.nv.constant0._Z20filterActs_YxX_colorILi4ELi32ELi1ELi8ELi2ELb0ELb0EEvPfS0_S0_iiiiiiiiiiffi,"a",@progbits
	.sectionflags	@""
	.align	4
.nv.constant0._Z20filterActs_YxX_colorILi4ELi32ELi1ELi8ELi2ELb0ELb0EEvPfS0_S0_iiiiiiiiiiffi:
	.zero		972


//--------------------- .nv.constant0._Z20filterActs_YxX_colorILi4ELi32ELi1ELi4ELi2ELb0ELb1EEvPfS0_S0_iiiiiiiiiiffi --------------------------
	.section	.nv.constant0._Z20filterActs_YxX_colorILi4ELi32ELi1ELi4ELi2ELb0ELb1EEvPfS0_S0_iiiiiiiiiiffi,"a",@progbits
	.sectionflags	@""
	.align	4
.nv.constant0._Z20filterActs_YxX_colorILi4ELi32ELi1ELi4ELi2ELb0ELb1EEvPfS0_S0_iiiiiiiiiiffi:
	.zero		972


//--------------------- .nv.constant0._Z20filterActs_YxX_colorILi4ELi32ELi1ELi8ELi2ELb0ELb1EEvPfS0_S0_iiiiiiiiiiffi --------------------------
	.section	.nv.constant0._Z20filterActs_YxX_colorILi4ELi32ELi1ELi8ELi2ELb0ELb1EEvPfS0_S0_iiiiiiiiiiffi,"a",@progbits
	.sectionflags	@""
	.align	4
.nv.constant0._Z20filterActs_YxX_colorILi4ELi32ELi1ELi8ELi2ELb0ELb1EEvPfS0_S0_iiiiiiiiiiffi:
	.zero		972


//--------------------- .nv.constant0._Z20filterActs_YxX_colorILi4ELi32ELi1ELi4ELi1ELb0ELb0EEvPfS0_S0_iiiiiiiiiiffi --------------------------
	.section	.nv.constant0._Z20filterActs_YxX_colorILi4ELi32ELi1ELi4ELi1ELb0ELb0EEvPfS0_S0_iiiiiiiiiiffi,"a",@progbits
	.sectionflags	@""
	.align	4
.nv.constant0._Z20filterActs_YxX_colorILi4ELi32ELi1ELi4ELi1ELb0ELb0EEvPfS0_S0_iiiiiiiiiiffi:
	.zero		972


//--------------------- .nv.constant0._Z20filterActs_YxX_colorILi4ELi32ELi1ELi8ELi1ELb0ELb0EEvPfS0_S0_iiiiiiiiiiffi --------------------------
	.section	.nv.constant0._Z20filterActs_YxX_colorILi4ELi32ELi1ELi8ELi1ELb0ELb0EEvPfS0_S0_iiiiiiiiiiffi,"a",@progbits
	.sectionflags	@""
	.align	4
.nv.constant0._Z20filterActs_YxX_colorILi4ELi32ELi1ELi8ELi1ELb0ELb0EEvPfS0_S0_iiiiiiiiiiffi:
	.zero		972


//--------------------- .nv.constant0._Z20filterActs_YxX_colorILi4ELi32ELi1ELi4ELi1ELb0ELb1EEvPfS0_S0_iiiiiiiiiiffi --------------------------
	.section	.nv.constant0._Z20filterActs_YxX_colorILi4ELi32ELi1ELi4ELi1ELb0ELb1EEvPfS0_S0_iiiiiiiiiiffi,"a",@progbits
	.sectionflags	@""
	.align	4
.nv.constant0._Z20filterActs_YxX_colorILi4ELi32ELi1ELi4ELi1ELb0ELb1EEvPfS0_S0_iiiiiiiiiiffi:
	.zero		972


//--------------------- .nv.constant0._Z20filterActs_YxX_colorILi4ELi32ELi1ELi8ELi1ELb0ELb1EEvPfS0_S0_iiiiiiiiiiffi --------------------------
	.section	.nv.constant0._Z20filterActs_YxX_colorILi4ELi32ELi1ELi8ELi1ELb0ELb1EEvPfS0_S0_iiiiiiiiiiffi,"a",@progbits
	.sectionflags	@""
	.align	4
.nv.constant0._Z20filterActs_YxX_colorILi4ELi32ELi1ELi8ELi1ELb0ELb1EEvPfS0_S0_iiiiiiiiiiffi:
	.zero		972


//--------------------- .nv.constant0._Z21filterActs_YxX_sparseILi4ELi32ELi2ELi4ELi2ELb1ELb0EEvPfS0_S0_iiiiiiiiiiiiffi --------------------------
	.section	.nv.constant0._Z21filterActs_YxX_sparseILi4ELi32ELi2ELi4ELi2ELb1ELb0EEvPfS0_S0_iiiiiiiiiiiiffi,"a",@progbits
	.sectionflags	@""
	.align	4
.nv.constant0._Z21filterActs_YxX_sparseILi4ELi32ELi2ELi4ELi2ELb1ELb0EEvPfS0_S0_iiiiiiiiiiiiffi:
	.zero		980


//--------------------- .nv.constant0._Z21filterActs_YxX_sparseILi4ELi32ELi2ELi8ELi2ELb1ELb0EEvPfS0_S0_iiiiiiiiiiiiffi --------------------------
	.section	.nv.constant0._Z21filterActs_YxX_sparseILi4ELi32ELi2ELi8ELi2ELb1ELb0EEvPfS0_S0_iiiiiiiiiiiiffi,"a",@progbits
	.sectionflags	@""
	.align	4
.nv.constant0._Z21filterActs_YxX_sparseILi4ELi32ELi2ELi8ELi2ELb1ELb0EEvPfS0_S0_iiiiiiiiiiiiffi:
	.zero		980


//--------------------- .nv.constant0._Z21filterActs_YxX_sparseILi4ELi32ELi2ELi4ELi2ELb1ELb1EEvPfS0_S0_iiiiiiiiiiiiffi --------------------------
	.section	.nv.constant0._Z21filterActs_YxX_sparseILi4ELi32ELi2ELi4ELi2ELb1ELb1EEvPfS0_S0_iiiiiiiiiiiiffi,"a",@progbits
	.sectionflags	@""
	.align	4
.nv.constant0._Z21filterActs_YxX_sparseILi4ELi32ELi2ELi4ELi2ELb1ELb1EEvPfS0_S0_iiiiiiiiiiiiffi:
	.zero		980


//--------------------- .nv.constant0._Z21filterActs_YxX_sparseILi4ELi32ELi2ELi8ELi2ELb1ELb1EEvPfS0_S0_iiiiiiiiiiiiffi --------------------------
	.section	.nv.constant0._Z21filterActs_YxX_sparseILi4ELi32ELi2ELi8ELi2ELb1ELb1EEvPfS0_S0_iiiiiiiiiiiiffi,"a",@progbits
	.sectionflags	@""
	.align	4
.nv.constant0._Z21filterActs_YxX_sparseILi4ELi32ELi2ELi8ELi2ELb1ELb1EEvPfS0_S0_iiiiiiiiiiiiffi:
	.zero		980


//--------------------- .nv.constant0._Z21filterActs_YxX_sparseILi4ELi32ELi2ELi4ELi2ELb0ELb0EEvPfS0_S0_iiiiiiiiiiiiffi --------------------------
	.section	.nv.constant0._Z21filterActs_YxX_sparseILi4ELi32ELi2ELi4ELi2ELb0ELb0EEvPfS0_S0_iiiiiiiiiiiiffi,"a",@progbits
	.sectionflags	@""
	.align	4
.nv.constant0._Z21filterActs_YxX_sparseILi4ELi32ELi2ELi4ELi2ELb0ELb0EEvPfS0_S0_iiiiiiiiiiiiffi:
	.zero		980


//--------------------- .nv.constant0._Z21filterActs_YxX_sparseILi4ELi32ELi2ELi8ELi2ELb0ELb0EEvPfS0_S0_iiiiiiiiiiiiffi --------------------------
	.section	.nv.constant0._Z21filterActs_YxX_sparseILi4ELi32ELi2ELi8ELi2ELb0ELb0EEvPfS0_S0_iiiiiiiiiiiiffi,"a",@progbits
	.sectionflags	@""
	.align	4
.nv.constant0._Z21filterActs_YxX_sparseILi4ELi32ELi2ELi8ELi2ELb0ELb0EEvPfS0_S0_iiiiiiiiiiiiffi:
	.zero		980


//--------------------- .nv.constant0._Z21filterActs_YxX_sparseILi4ELi32ELi2ELi4ELi2ELb0ELb1EEvPfS0_S0_iiiiiiiiiiiiffi --------------------------
	.section	.nv.constant0._Z21filterActs_YxX_sparseILi4ELi32ELi2ELi4ELi2ELb0ELb1EEvPfS0_S0_iiiiiiiiiiiiffi,"a",@progbits
	.sectionflags	@""
	.align	4
.nv.constant0._Z21filterActs_YxX_sparseILi4ELi32ELi2ELi4ELi2ELb0ELb1EEvPfS0_S0_iiiiiiiiiiiiffi:
	.zero		980


//--------------------- .nv.constant0._Z21filterActs_YxX_sparseILi4ELi32ELi2ELi8ELi2ELb0ELb1EEvPfS0_S0_iiiiiiiiiiiiffi --------------------------
	.section	.nv.constant0._Z21filterActs_YxX_sparseILi4ELi32ELi2ELi8ELi2ELb0ELb1EEvPfS0_S0_iiiiiiiiiiiiffi,"a",@progbits
	.sectionflags	@""
	.align	4
.nv.constant0._Z21filterActs_YxX_sparseILi4ELi32ELi2ELi8ELi2ELb0ELb1EEvPfS0_S0_iiiiiiiiiiiiffi:
	.zero		980


//--------------------- .nv.constant0._Z20filterActs_YxX_colorILi4ELi32ELi2ELi4ELi3ELb1ELb0EEvPfS0_S0_iiiiiiiiiiffi --------------------------
	.section	.nv.constant0._Z20filterActs_YxX_colorILi4ELi32ELi2ELi4ELi3ELb1ELb0EEvPfS0_S0_iiiiiiiiiiffi,"a",@progbits
	.sectionflags	@""
	.align	4
.nv.constant0._Z20filterActs_YxX_colorILi4ELi32ELi2ELi4ELi3ELb1ELb0EEvPfS0_S0_iiiiiiiiiiffi:
	.zero		972


//--------------------- .nv.constant0._Z20filterActs_YxX_colorILi4ELi32ELi2ELi8ELi3ELb1ELb0EEvPfS0_S0_iiiiiiiiiiffi --------------------------
	.section	.nv.constant0._Z20filterActs_YxX_colorILi4ELi32ELi2ELi8ELi3ELb1ELb0EEvPfS0_S0_iiiiiiiiiiffi,"a",@progbits
	.sectionflags	@""
	.align	4
.nv.constant0._Z20filterActs_YxX_colorILi4ELi32ELi2ELi8ELi3ELb1ELb0EEvPfS0_S0_iiiiiiiiiiffi:
	.zero		972


//--------------------- .nv.constant0._Z20filterActs_YxX_colorILi4ELi32ELi2ELi4ELi3ELb1ELb1EEvPfS0_S0_iiiiiiiiiiffi --------------------------
	.section	.nv.constant0._Z20filterActs_YxX_colorILi4ELi32ELi2ELi4ELi3ELb1ELb1EEvPfS0_S0_iiiiiiiiiiffi,"a",@progbits
	.sectionflags	@""
	.align	4
.nv.constant0._Z20filterActs_YxX_colorILi4ELi32ELi2ELi4ELi3ELb1ELb1EEvPfS0_S0_iiiiiiiiiiffi:
	.zero		972


//--------------------- .nv.constant0._Z20filterActs_YxX_colorILi4ELi32ELi2ELi8ELi3ELb1ELb1EEvPfS0_S0_iiiiiiiiiiffi --------------------------
	.section	.nv.constant0._Z20filterActs_YxX_colorILi4ELi32ELi2ELi8ELi3ELb1ELb1EEvPfS0_S0_iiiiiiiiiiffi,"a",@progbits
	.sectionflags	@""
	.align	4
.nv.constant0._Z20filterActs_YxX_colorILi4ELi32ELi2ELi8ELi3ELb1ELb1EEvPfS0_S0_iiiiiiiiiiffi:
	.zero		972


//--------------------- .nv.constant0._Z20filterActs_YxX_colorILi4ELi32ELi2ELi4ELi2ELb1ELb0EEvPfS0_S0_iiiiiiiiiiffi --------------------------
	.section	.nv.constant0._Z20filterActs_YxX_colorILi4ELi32ELi2ELi4ELi2ELb1ELb0EEvPfS0_S0_iiiiiiiiiiffi,"a",@progbits
	.sectionflags	@""
	.align	4
.nv.constant0._Z20filterActs_YxX_colorILi4ELi32ELi2ELi4ELi2ELb1ELb0EEvPfS0_S0_iiiiiiiiiiffi:
	.zero		972


//--------------------- .nv.constant0._Z20filterActs_YxX_colorILi4ELi32ELi2ELi8ELi2ELb1ELb0EEvPfS0_S0_iiiiiiiiiiffi --------------------------
	.section	.nv.constant0._Z20filterActs_YxX_colorILi4ELi32ELi2ELi8ELi2ELb1ELb0EEvPfS0_S0_iiiiiiiiiiffi,"a",@progbits
	.sectionflags	@""
	.align	4
.nv.constant0._Z20filterActs_YxX_colorILi4ELi32ELi2ELi8ELi2ELb1ELb0EEvPfS0_S0_iiiiiiiiiiffi:
	.zero		972


//--------------------- .nv.constant0._Z20filterActs_YxX_colorILi4ELi32ELi2ELi4ELi2ELb1ELb1EEvPfS0_S0_iiiiiiiiiiffi --------------------------
	.section	.nv.constant0._Z20filterActs_YxX_colorILi4ELi32ELi2ELi4ELi2ELb1ELb1EEvPfS0_S0_iiiiiiiiiiffi,"a",@progbits
	.sectionflags	@""
	.align	4
.nv.constant0._Z20filterActs_YxX_colorILi4ELi32ELi2ELi4ELi2ELb1ELb1EEvPfS0_S0_iiiiiiiiiiffi:
	.zero		972


//--------------------- .nv.constant0._Z20filterActs_YxX_colorILi4ELi32ELi2ELi8ELi2ELb1ELb1EEvPfS0_S0_iiiiiiiiiiffi --------------------------
	.section	.nv.constant0._Z20filterActs_YxX_colorILi4ELi32ELi2ELi8ELi2ELb1ELb1EEvPfS0_S0_iiiiiiiiiiffi,"a",@progbits
	.sectionflags	@""
	.align	4
.nv.constant0._Z20filterActs_YxX_colorILi4ELi32ELi2ELi8ELi2ELb1ELb1EEvPfS0_S0_iiiiiiiiiiffi:
	.zero		972


//--------------------- .nv.constant0._Z20filterActs_YxX_colorILi4ELi32ELi2ELi4ELi1ELb1ELb0EEvPfS0_S0_iiiiiiiiiiffi --------------------------
	.section	.nv.constant0._Z20filterActs_YxX_colorILi4ELi32ELi2ELi4ELi1ELb1ELb0EEvPfS0_S0_iiiiiiiiiiffi,"a",@progbits
	.sectionflags	@""
	.align	4
.nv.constant0._Z20filterActs_YxX_colorILi4ELi32ELi2ELi4ELi1ELb1ELb0EEvPfS0_S0_iiiiiiiiiiffi:
	.zero		972


//--------------------- .nv.constant0._Z20filterActs_YxX_colorILi4ELi32ELi2ELi8ELi1ELb1ELb0EEvPfS0_S0_iiiiiiiiiiffi --------------------------
	.section	.nv.constant0._Z20filterActs_YxX_colorILi4ELi32ELi2ELi8ELi1ELb1ELb0EEvPfS0_S0_iiiiiiiiiiffi,"a",@progbits
	.sectionflags	@""
	.align	4
.nv.constant0._Z20filterActs_YxX_colorILi4ELi32ELi2ELi8ELi1ELb1ELb0EEvPfS0_S0_iiiiiiiiiiffi:
	.zero		972


//--------------------- .nv.constant0._Z20filterActs_YxX_colorILi4ELi32ELi2ELi4ELi1ELb1ELb1EEvPfS0_S0_iiiiiiiiiiffi --------------------------
	.section	.nv.constant0._Z20filterActs_YxX_colorILi4ELi32ELi2ELi4ELi1ELb1ELb1EEvPfS0_S0_iiiiiiiiiiffi,"a",@progbits
	.sectionflags	@""
	.align	4
.nv.constant0._Z20filterActs_YxX_colorILi4ELi32ELi2ELi4ELi1ELb1ELb1EEvPfS0_S0_iiiiiiiiiiffi:
	.zero		972


//--------------------- .nv.constant0._Z20filterActs_YxX_colorILi4ELi32ELi2ELi8ELi1ELb1ELb1EEvPfS0_S0_iiiiiiiiiiffi --------------------------
	.section	.nv.constant0._Z20filterActs_YxX_colorILi4ELi32ELi2ELi8ELi1ELb1ELb1EEvPfS0_S0_iiiiiiiiiiffi,"a",@progbits
	.sectionflags	@""
	.align	4
.nv.constant0._Z20filterActs_YxX_colorILi4ELi32ELi2ELi8ELi1ELb1ELb1EEvPfS0_S0_iiiiiiiiiiffi:
	.zero		972


//--------------------- .nv.constant0._Z20filterActs_YxX_colorILi4ELi32ELi2ELi4ELi3ELb0ELb0EEvPfS0_S0_iiiiiiiiiiffi --------------------------
	.section	.nv.constant0._Z20filterActs_YxX_colorILi4ELi32ELi2ELi4ELi3ELb0ELb0EEvPfS0_S0_iiiiiiiiiiffi,"a",@progbits
	.sectionflags	@""
	.align	4
.nv.constant0._Z20filterActs_YxX_colorILi4ELi32ELi2ELi4ELi3ELb0ELb0EEvPfS0_S0_iiiiiiiiiiffi:
	.zero		972


//--------------------- .nv.constant0._Z20filterActs_YxX_colorILi4ELi32ELi2ELi8ELi3ELb0ELb0EEvPfS0_S0_iiiiiiiiiiffi --------------------------
	.section	.nv.constant0._Z20filterActs_YxX_colorILi4ELi32ELi2ELi8ELi3ELb0ELb0EEvPfS0_S0_iiiiiiiiiiffi,"a",@progbits
	.sectionflags	@""
	.align	4
.nv.constant0._Z20filterActs_YxX_colorILi4ELi32ELi2ELi8ELi3ELb0ELb0EEvPfS0_S0_iiiiiiiiiiffi:
	.zero		972


//--------------------- .nv.constant0._Z20filterActs_YxX_colorILi4ELi32ELi2ELi4ELi3ELb0ELb1EEvPfS0_S0_iiiiiiiiiiffi --------------------------
	.section	.nv.constant0._Z20filterActs_YxX_colorILi4ELi32ELi2ELi4ELi3ELb0ELb1EEvPfS0_S0_iiiiiiiiiiffi,"a",@progbits
	.sectionflags	@""
	.align	4
.nv.constant0._Z20filterActs_YxX_colorILi4ELi32ELi2ELi4ELi3ELb0ELb1EEvPfS0_S0_iiiiiiiiiiffi:
	.zero		972


//--------------------- .nv.constant0._Z20filterActs_YxX_colorILi4ELi32ELi2ELi8ELi3ELb0ELb1EEvPfS0_S0_iiiiiiiiiiffi --------------------------
	.section	.nv.constant0._Z20filterActs_YxX_colorILi4ELi32ELi2ELi8ELi3ELb0ELb1EEvPfS0_S0_iiiiiiiiiiffi,"a",@progbits
	.sectionflags	@""
	.align	4
.nv.constant0._Z20filterActs_YxX_colorILi4ELi32ELi2ELi8ELi3ELb0ELb1EEvPfS0_S0_iiiiiiiiiiffi:
	.zero		972


//--------------------- .nv.constant0._Z20filterActs_YxX_colorILi4ELi32ELi2ELi4ELi2ELb0ELb0EEvPfS0_S0_iiiiiiiiiiffi --------------------------
	.section	.nv.constant0._Z20filterActs_YxX_colorILi4ELi32ELi2ELi4ELi2ELb0ELb0EEvPfS0_S0_iiiiiiiiiiffi,"a",@progbits
	.sectionflags	@""
	.align	4
.nv.constant0._Z20filterActs_YxX_colorILi4ELi32ELi2ELi4ELi2ELb0ELb0EEvPfS0_S0_iiiiiiiiiiffi:
	.zero		972


//--------------------- .nv.constant0._Z20filterActs_YxX_colorILi4ELi32ELi2ELi8ELi2ELb0ELb0EEvPfS0_S0_iiiiiiiiiiffi --------------------------
	.section	.nv.constant0._Z20filterActs_YxX_colorILi4ELi32ELi2ELi8ELi2ELb0ELb0EEvPfS0_S0_iiiiiiiiiiffi,"a",@progbits
	.sectionflags	@""
	.align	4
.nv.constant0._Z20filterActs_YxX_colorILi4ELi32ELi2ELi8ELi2ELb0ELb0EEvPfS0_S0_iiiiiiiiiiffi:
	.zero		972


//--------------------- .nv.constant0._Z20filterActs_YxX_colorILi4ELi32ELi2ELi4ELi2ELb0ELb1EEvPfS0_S0_iiiiiiiiiiffi --------------------------
	.section	.nv.constant0._Z20filterActs_YxX_colorILi4ELi32ELi2ELi4ELi2ELb0ELb1EEvPfS0_S0_iiiiiiiiiiffi,"a",@progbits
	.sectionflags	@""
	.align	4
.nv.constant0._Z20filterActs_YxX_colorILi4ELi32ELi2ELi4ELi2ELb0ELb1EEvPfS0_S0_iiiiiiiiiiffi:
	.zero		972


//--------------------- .nv.constant0._Z20filterActs_YxX_colorILi4ELi32ELi2ELi8ELi2ELb0ELb1EEvPfS0_S0_iiiiiiiiiiffi --------------------------
	.section	.nv.constant0._Z20filterActs_YxX_colorILi4ELi32ELi2ELi8ELi2ELb0ELb1EEvPfS0_S0_iiiiiiiiiiffi,"a",@progbits
	.sectionflags	@""
	.align	4
.nv.constant0._Z20filterActs_YxX_colorILi4ELi32ELi2ELi8ELi2ELb0ELb1EEvPfS0_S0_iiiiiiiiiiffi:
	.zero		972


//--------------------- .nv.constant0._Z20filterActs_YxX_colorILi4ELi32ELi2ELi4ELi1ELb0ELb0EEvPfS0_S0_iiiiiiiiiiffi --------------------------
	.section	.nv.constant0._Z20filterActs_YxX_colorILi4ELi32ELi2ELi4ELi1ELb0ELb0EEvPfS0_S0_iiiiiiiiiiffi,"a",@progbits
	.sectionflags	@""
	.align	4
.nv.constant0._Z20filterActs_YxX_colorILi4ELi32ELi2ELi4ELi1ELb0ELb0EEvPfS0_S0_iiiiiiiiiiffi:
	.zero		972


//--------------------- .nv.constant0._Z20filterActs_YxX_colorILi4ELi32ELi2ELi8ELi1ELb0ELb0EEvPfS0_S0_iiiiiiiiiiffi --------------------------
	.section	.nv.constant0._Z20filterActs_YxX_colorILi4ELi32ELi2ELi8ELi1ELb0ELb0EEvPfS0_S0_iiiiiiiiiiffi,"a",@progbits
	.sectionflags	@""
	.align	4
.nv.constant0._Z20filterActs_YxX_colorILi4ELi32ELi2ELi8ELi1ELb0ELb0EEvPfS0_S0_iiiiiiiiiiffi:
	.zero		972


//--------------------- .nv.constant0._Z20filterActs_YxX_colorILi4ELi32ELi2ELi4ELi1ELb0ELb1EEvPfS0_S0_iiiiiiiiiiffi --------------------------
	.section	.nv.constant0._Z20filterActs_YxX_colorILi4ELi32ELi2ELi4ELi1ELb0ELb1EEvPfS0_S0_iiiiiiiiiiffi,"a",@progbits
	.sectionflags	@""
	.align	4
.nv.constant0._Z20filterActs_YxX_colorILi4ELi32ELi2ELi4ELi1ELb0ELb1EEvPfS0_S0_iiiiiiiiiiffi:
	.zero		972


//--------------------- .nv.constant0._Z20filterActs_YxX_colorILi4ELi32ELi2ELi8ELi1ELb0ELb1EEvPfS0_S0_iiiiiiiiiiffi --------------------------
	.section	.nv.constant0._Z20filterActs_YxX_colorILi4ELi32ELi2ELi8ELi1ELb0ELb1EEvPfS0_S0_iiiiiiiiiiffi,"a",@progbits
	.sectionflags	@""
	.align	4
.nv.constant0._Z20filterActs_YxX_colorILi4ELi32ELi2ELi8ELi1ELb0ELb1EEvPfS0_S0_iiiiiiiiiiffi:
	.zero		972


//--------------------- .nv.constant0._Z21filterActs_YxX_sparseILi4ELi32ELi4ELi4ELi2ELb1ELb0EEvPfS0_S0_iiiiiiiiiiiiffi --------------------------
	.section	.nv.constant0._Z21filterActs_YxX_sparseILi4ELi32ELi4ELi4ELi2ELb1ELb0EEvPfS0_S0_iiiiiiiiiiiiffi,"a",@progbits
	.sectionflags	@""
	.align	4
.nv.constant0._Z21filterActs_YxX_sparseILi4ELi32ELi4ELi4ELi2ELb1ELb0EEvPfS0_S0_iiiiiiiiiiiiffi:
	.zero		980


//--------------------- .nv.constant0._Z21filterActs_YxX_sparseILi4ELi32ELi4ELi8ELi2ELb1ELb0EEvPfS0_S0_iiiiiiiiiiiiffi --------------------------
	.section	.nv.constant0._Z21filterActs_YxX_sparseILi4ELi32ELi4ELi8ELi2ELb1ELb0EEvPfS0_S0_iiiiiiiiiiiiffi,"a",@progbits
	.sectionflags	@""
	.align	4
.nv.constant0._Z21filterActs_YxX_sparseILi4ELi32ELi4ELi8ELi2ELb1ELb0EEvPfS0_S0_iiiiiiiiiiiiffi:
	.zero		980


//--------------------- .nv.constant0._Z21filterActs_YxX_sparseILi4ELi32ELi4ELi4ELi2ELb1ELb1EEvPfS0_S0_iiiiiiiiiiiiffi --------------------------
	.section	.nv.constant0._Z21filterActs_YxX_sparseILi4ELi32ELi4ELi4ELi2ELb1ELb1EEvPfS0_S0_iiiiiiiiiiiiffi,"a",@progbits
	.sectionflags	@""
	.align	4
.nv.constant0._Z21filterActs_YxX_sparseILi4ELi32ELi4ELi4ELi2ELb1ELb1EEvPfS0_S0_iiiiiiiiiiiiffi:
	.zero		980


//--------------------- .nv.constant0._Z21filterActs_YxX_sparseILi4ELi32ELi4ELi8ELi2ELb1ELb1EEvPfS0_S0_iiiiiiiiiiiiffi --------------------------
	.section	.nv.constant0._Z21filterActs_YxX_sparseILi4ELi32ELi4ELi8ELi2ELb1ELb1EEvPfS0_S0_iiiiiiiiiiiiffi,"a",@progbits
	.sectionflags	@""
	.align	4
.nv.constant0._Z21filterActs_YxX_sparseILi4ELi32ELi4ELi8ELi2ELb1ELb1EEvPfS0_S0_iiiiiiiiiiiiffi:
	.zero		980


//--------------------- .nv.constant0._Z21filterActs_YxX_sparseILi4ELi32ELi4ELi4ELi2ELb0ELb0EEvPfS0_S0_iiiiiiiiiiiiffi --------------------------
	.section	.nv.constant0._Z21filterActs_YxX_sparseILi4ELi32ELi4ELi4ELi2ELb0ELb0EEvPfS0_S0_iiiiiiiiiiiiffi,"a",@progbits
	.sectionflags	@""
	.align	4
.nv.constant0._Z21filterActs_YxX_sparseILi4ELi32ELi4ELi4ELi2ELb0ELb0EEvPfS0_S0_iiiiiiiiiiiiffi:
	.zero		980


//--------------------- .nv.constant0._Z21filterActs_YxX_sparseILi4ELi32ELi4ELi8ELi2ELb0ELb0EEvPfS0_S0_iiiiiiiiiiiiffi --------------------------
	.section	.nv.constant0._Z21filterActs_YxX_sparseILi4ELi32ELi4ELi8ELi2ELb0ELb0EEvPfS0_S0_iiiiiiiiiiiiffi,"a",@progbits
	.sectionflags	@""
	.align	4
.nv.constant0._Z21filterActs_YxX_sparseILi4ELi32ELi4ELi8ELi2ELb0ELb0EEvPfS0_S0_iiiiiiiiiiiiffi:
	.zero		980


//--------------------- .nv.constant0._Z21filterActs_YxX_sparseILi4ELi32ELi4ELi4ELi2ELb0ELb1EEvPfS0_S0_iiiiiiiiiiiiffi --------------------------
	.section	.nv.constant0._Z21filterActs_YxX_sparseILi4ELi32ELi4ELi4ELi2ELb0ELb1EEvPfS0_S0_iiiiiiiiiiiiffi,"a",@progbits
	.sectionflags	@""
	.align	4
.nv.constant0._Z21filterActs_YxX_sparseILi4ELi32ELi4ELi4ELi2ELb0ELb1EEvPfS0_S0_iiiiiiiiiiiiffi:
	.zero		980


//--------------------- .nv.constant0._Z21filterActs_YxX_sparseILi4ELi32ELi4ELi8ELi2ELb0ELb1EEvPfS0_S0_iiiiiiiiiiiiffi --------------------------
	.section	.nv.constant0._Z21filterActs_YxX_sparseILi4ELi32ELi4ELi8ELi2ELb0ELb1EEvPfS0_S0_iiiiiiiiiiiiffi,"a",@progbits
	.sectionflags	@""
	.align	4
.nv.constant0._Z21filterActs_YxX_sparseILi4ELi32ELi4ELi8ELi2ELb0ELb1EEvPfS0_S0_iiiiiiiiiiiiffi:
	.zero		980


//--------------------- .nv.constant0._Z20filterActs_YxX_colorILi4ELi32ELi4ELi4ELi3ELb1ELb0EEvPfS0_S0_iiiiiiiiiiffi --------------------------
	.section	.nv.constant0._Z20filterActs_YxX_colorILi4ELi32ELi4ELi4ELi3ELb1ELb0EEvPfS0_S0_iiiiiiiiiiffi,"a",@progbits
	.sectionflags	@""
	.align	4
.nv.constant0._Z20filterActs_YxX_colorILi4ELi32ELi4ELi4ELi3ELb1ELb0EEvPfS0_S0_iiiiiiiiiiffi:
	.zero		972


//--------------------- .nv.constant0._Z20filterActs_YxX_colorILi4ELi32ELi4ELi8ELi3ELb1ELb0EEvPfS0_S0_iiiiiiiiiiffi --------------------------
	.section	.nv.constant0._Z20filterActs_YxX_colorILi4ELi32ELi4ELi8ELi3ELb1ELb0EEvPfS0_S0_iiiiiiiiiiffi,"a",@progbits
	.sectionflags	@""
	.align	4
.nv.constant0._Z20filterActs_YxX_colorILi4ELi32ELi4ELi8ELi3ELb1ELb0EEvPfS0_S0_iiiiiiiiiiffi:
	.zero		972


//--------------------- .nv.constant0._Z20filterActs_YxX_colorILi4ELi32ELi4ELi4ELi3ELb1ELb1EEvPfS0_S0_iiiiiiiiiiffi --------------------------
	.section	.nv.constant0._Z20filterActs_YxX_colorILi4ELi32ELi4ELi4ELi3ELb1ELb1EEvPfS0_S0_iiiiiiiiiiffi,"a",@progbits
	.sectionflags	@""
	.align	4
.nv.constant0._Z20filterActs_YxX_colorILi4ELi32ELi4ELi4ELi3ELb1ELb1EEvPfS0_S0_iiiiiiiiiiffi:
	.zero		972


//--------------------- .nv.constant0._Z20filterActs_YxX_colorILi4ELi32ELi4ELi8ELi3ELb1ELb1EEvPfS0_S0_iiiiiiiiiiffi --------------------------
	.section	.nv.constant0._Z20filterActs_YxX_colorILi4ELi32ELi4ELi8ELi3ELb1ELb1EEvPfS0_S0_iiiiiiiiiiffi,"a",@progbits
	.sectionflags	@""
	.align	4
.nv.constant0._Z20filterActs_YxX_colorILi4ELi32ELi4ELi8ELi3ELb1ELb1EEvPfS0_S0_iiiiiiiiiiffi:
	.zero		972


//--------------------- .nv.constant0._Z20filterActs_YxX_colorILi4ELi32ELi4ELi4ELi2ELb1ELb0EEvPfS0_S0_iiiiiiiiiiffi --------------------------
	.section	.nv.constant0._Z20filterActs_YxX_colorILi4ELi32ELi4ELi4ELi2ELb1ELb0EEvPfS0_S0_iiiiiiiiiiffi,"a",@progbits
	.sectionflags	@""
	.align	4
.nv.constant0._Z20filterActs_YxX_colorILi4ELi32ELi4ELi4ELi2ELb1ELb0EEvPfS0_S0_iiiiiiiiiiffi:
	.zero		972


//--------------------- .nv.constant0._Z20filterActs_YxX_colorILi4ELi32ELi4ELi8ELi2ELb1ELb0EEvPfS0_S0_iiiiiiiiiiffi --------------------------
	.section	.nv.constant0._Z20filterActs_YxX_colorILi4ELi32ELi4ELi8ELi2ELb1ELb0EEvPfS0_S0_iiiiiiiiiiffi,"a",@progbits
	.sectionflags	@""
	.align	4
.nv.constant0._Z20filterActs_YxX_colorILi4ELi32ELi4ELi8ELi2ELb1ELb0EEvPfS0_S0_iiiiiiiiiiffi:
	.zero		972


//--------------------- .nv.constant0._Z20filterActs_YxX_colorILi4ELi32ELi4ELi4ELi2ELb1ELb1EEvPfS0_S0_iiiiiiiiiiffi --------------------------
	.section	.nv.constant0._Z20filterActs_YxX_colorILi4ELi32ELi4ELi4ELi2ELb1ELb1EEvPfS0_S0_iiiiiiiiiiffi,"a",@progbits
	.sectionflags	@""
	.align	4
.nv.constant0._Z20filterActs_YxX_colorILi4ELi32ELi4ELi4ELi2ELb1ELb1EEvPfS0_S0_iiiiiiiiiiffi:
	.zero		972


//--------------------- .nv.constant0._Z20filterActs_YxX_colorILi4ELi32ELi4ELi8ELi2ELb1ELb1EEvPfS0_S0_iiiiiiiiiiffi --------------------------
	.section	.nv.constant0._Z20filterActs_YxX_colorILi4ELi32ELi4ELi8ELi2ELb1ELb1EEvPfS0_S0_iiiiiiiiiiffi,"a",@progbits
	.sectionflags	@""
	.align	4
.nv.constant0._Z20filterActs_YxX_colorILi4ELi32ELi4ELi8ELi2ELb1ELb1EEvPfS0_S0_iiiiiiiiiiffi:
	.zero		972


//--------------------- .nv.constant0._Z20filterActs_YxX_colorILi4ELi32ELi4ELi4ELi1ELb1ELb0EEvPfS0_S0_iiiiiiiiiiffi --------------------------
	.section	.nv.constant0._Z20filterActs_YxX_colorILi4ELi32ELi4ELi4ELi1ELb1ELb0EEvPfS0_S0_iiiiiiiiiiffi,"a",@progbits
	.sectionflags	@""
	.align	4
.nv.constant0._Z20filterActs_YxX_colorILi4ELi32ELi4ELi4ELi1ELb1ELb0EEvPfS0_S0_iiiiiiiiiiffi:
	.zero		972


//--------------------- .nv.constant0._Z20filterActs_YxX_colorILi4ELi32ELi4ELi8ELi1ELb1ELb0EEvPfS0_S0_iiiiiiiiiiffi --------------------------
	.section	.nv.constant0._Z20filterActs_YxX_colorILi4ELi32ELi4ELi8ELi1ELb1ELb0EEvPfS0_S0_iiiiiiiiiiffi,"a",@progbits
	.sectionflags	@""
	.align	4
.nv.constant0._Z20filterActs_YxX_colorILi4ELi32ELi4ELi8ELi1ELb1ELb0EEvPfS0_S0_iiiiiiiiiiffi:
	.zero		972


//--------------------- .nv.constant0._Z20filterActs_YxX_colorILi4ELi32ELi4ELi4ELi1ELb1ELb1EEvPfS0_S0_iiiiiiiiiiffi --------------------------
	.section	.nv.constant0._Z20filterActs_YxX_colorILi4ELi32ELi4ELi4ELi1ELb1ELb1EEvPfS0_S0_iiiiiiiiiiffi,"a",@progbits
	.sectionflags	@""
	.align	4
.nv.constant0._Z20filterActs_YxX_colorILi4ELi32ELi4ELi4ELi1ELb1ELb1EEvPfS0_S0_iiiiiiiiiiffi:
	.zero		972


//--------------------- .nv.constant0._Z20filterActs_YxX_colorILi4ELi32ELi4ELi8ELi1ELb1ELb1EEvPfS0_S0_iiiiiiiiiiffi --------------------------
	.section	.nv.constant0._Z20filterActs_YxX_colorILi4ELi32ELi4ELi8ELi1ELb1ELb1EEvPfS0_S0_iiiiiiiiiiffi,"a",@progbits
	.sectionflags	@""
	.align	4
.nv.constant0._Z20filterActs_YxX_colorILi4ELi32ELi4ELi8ELi1ELb1ELb1EEvPfS0_S0_iiiiiiiiiiffi:
	.zero		972


//--------------------- .nv.constant0._Z20filterActs_YxX_colorILi4ELi32ELi4ELi4ELi3ELb0ELb0EEvPfS0_S0_iiiiiiiiiiffi --------------------------
	.section	.nv.constant0._Z20filterActs_YxX_colorILi4ELi32ELi4ELi4ELi3ELb0ELb0EEvPfS0_S0_iiiiiiiiiiffi,"a",@progbits
	.sectionflags	@""
	.align	4
.nv.constant0._Z20filterActs_YxX_colorILi4ELi32ELi4ELi4ELi3ELb0ELb0EEvPfS0_S0_iiiiiiiiiiffi:
	.zero		972


//--------------------- .nv.constant0._Z20filterActs_YxX_colorILi4ELi32ELi4ELi8ELi3ELb0ELb0EEvPfS0_S0_iiiiiiiiiiffi --------------------------
	.section	.nv.constant0._Z20filterActs_YxX_colorILi4ELi32ELi4ELi8ELi3ELb0ELb0EEvPfS0_S0_iiiiiiiiiiffi,"a",@progbits
	.sectionflags	@""
	.align	4
.nv.constant0._Z20filterActs_YxX_colorILi4ELi32ELi4ELi8ELi3ELb0ELb0EEvPfS0_S0_iiiiiiiiiiffi:
	.zero		972


//--------------------- .nv.constant0._Z20filterActs_YxX_colorILi4ELi32ELi4ELi4ELi3ELb0ELb1EEvPfS0_S0_iiiiiiiiiiffi --------------------------
	.section	.nv.constant0._Z20filterActs_YxX_colorILi4ELi32ELi4ELi4ELi3ELb0ELb1EEvPfS0_S0_iiiiiiiiiiffi,"a",@progbits
	.sectionflags	@""
	.align	4
.nv.constant0._Z20filterActs_YxX_colorILi4ELi32ELi4ELi4ELi3ELb0ELb1EEvPfS0_S0_iiiiiiiiiiffi:
	.zero		972


//--------------------- .nv.constant0._Z20filterActs_YxX_colorILi4ELi32ELi4ELi8ELi3ELb0ELb1EEvPfS0_S0_iiiiiiiiiiffi --------------------------
	.section	.nv.constant0._Z20filterActs_YxX_colorILi4ELi32ELi4ELi8ELi3ELb0ELb1EEvPfS0_S0_iiiiiiiiiiffi,"a",@progbits
	.sectionflags	@""
	.align	4
.nv.constant0._Z20filterActs_YxX_colorILi4ELi32ELi4ELi8ELi3ELb0ELb1EEvPfS0_S0_iiiiiiiiiiffi:
	.zero		972


//--------------------- .nv.constant0._Z20filterActs_YxX_colorILi4ELi32ELi4ELi4ELi2ELb0ELb0EEvPfS0_S0_iiiiiiiiiiffi --------------------------
	.section	.nv.constant0._Z20filterActs_YxX_colorILi4ELi32ELi4ELi4ELi2ELb0ELb0EEvPfS0_S0_iiiiiiiiiiffi,"a",@progbits
	.sectionflags	@""
	.align	4
.nv.constant0._Z20filterActs_YxX_colorILi4ELi32ELi4ELi4ELi2ELb0ELb0EEvPfS0_S0_iiiiiiiiiiffi:
	.zero		972


//--------------------- .nv.constant0._Z20filterActs_YxX_colorILi4ELi32ELi4ELi8ELi2ELb0ELb0EEvPfS0_S0_iiiiiiiiiiffi --------------------------
	.section	.nv.constant0._Z20filterActs_YxX_colorILi4ELi32ELi4ELi8ELi2ELb0ELb0EEvPfS0_S0_iiiiiiiiiiffi,"a",@progbits
	.sectionflags	@""
	.align	4
.nv.constant0._Z20filterActs_YxX_colorILi4ELi32ELi4ELi8ELi2ELb0ELb0EEvPfS0_S0_iiiiiiiiiiffi:
	.zero		972


//--------------------- .nv.constant0._Z20filterActs_YxX_colorILi4ELi32ELi4ELi4ELi2ELb0ELb1EEvPfS0_S0_iiiiiiiiiiffi --------------------------
	.section	.nv.constant0._Z20filterActs_YxX_colorILi4ELi32ELi4ELi4ELi2ELb0ELb1EEvPfS0_S0_iiiiiiiiiiffi,"a",@progbits
	.sectionflags	@""
	.align	4
.nv.constant0._Z20filterActs_YxX_colorILi4ELi32ELi4ELi4ELi2ELb0ELb1EEvPfS0_S0_iiiiiiiiiiffi:
	.zero		972


//--------------------- .nv.constant0._Z20filterActs_YxX_colorILi4ELi32ELi4ELi8ELi2ELb0ELb1EEvPfS0_S0_iiiiiiiiiiffi --------------------------
	.section	.nv.constant0._Z20filterActs_YxX_colorILi4ELi32ELi4ELi8ELi2ELb0ELb1EEvPfS0_S0_iiiiiiiiiiffi,"a",@progbits
	.sectionflags	@""
	.align	4
.nv.constant0._Z20filterActs_YxX_colorILi4ELi32ELi4ELi8ELi2ELb0ELb1EEvPfS0_S0_iiiiiiiiiiffi:
	.zero		972


//--------------------- .nv.constant0._Z20filterActs_YxX_colorILi4ELi32ELi4ELi4ELi1ELb0ELb0EEvPfS0_S0_iiiiiiiiiiffi --------------------------
	.section	.nv.constant0._Z20filterActs_YxX_colorILi4ELi32ELi4ELi4ELi1ELb0ELb0EEvPfS0_S0_iiiiiiiiiiffi,"a",@progbits
	.sectionflags	@""
	.align	4
.nv.constant0._Z20filterActs_YxX_colorILi4ELi32ELi4ELi4ELi1ELb0ELb0EEvPfS0_S0_iiiiiiiiiiffi:
	.zero		972


//--------------------- .nv.constant0._Z20filterActs_YxX_colorILi4ELi32ELi4ELi8ELi1ELb0ELb0EEvPfS0_S0_iiiiiiiiiiffi --------------------------
	.section	.nv.constant0._Z20filterActs_YxX_colorILi4ELi32ELi4ELi8ELi1ELb0ELb0EEvPfS0_S0_iiiiiiiiiiffi,"a",@progbits
	.sectionflags	@""
	.align	4
.nv.constant0._Z20filterActs_YxX_colorILi4ELi32ELi4ELi8ELi1ELb0ELb0EEvPfS0_S0_iiiiiiiiiiffi:
	.zero		972


//--------------------- .nv.constant0._Z20filterActs_YxX_colorILi4ELi32ELi4ELi4ELi1ELb0ELb1EEvPfS0_S0_iiiiiiiiiiffi --------------------------
	.section	.nv.constant0._Z20filterActs_YxX_colorILi4ELi32ELi4ELi4ELi1ELb0ELb1EEvPfS0_S0_iiiiiiiiiiffi,"a",@progbits
	.sectionflags	@""
	.align	4
.nv.constant0._Z20filterActs_YxX_colorILi4ELi32ELi4ELi4ELi1ELb0ELb1EEvPfS0_S0_iiiiiiiiiiffi:
	.zero		972


//--------------------- .nv.constant0._Z20filterActs_YxX_colorILi4ELi32ELi4ELi8ELi1ELb0ELb1EEvPfS0_S0_iiiiiiiiiiffi --------------------------
	.section	.nv.constant0._Z20filterActs_YxX_colorILi4ELi32ELi4ELi8ELi1ELb0ELb1EEvPfS0_S0_iiiiiiiiiiffi,"a",@progbits
	.sectionflags	@""
	.align	4
.nv.constant0._Z20filterActs_YxX_colorILi4ELi32ELi4ELi8ELi1ELb0ELb1EEvPfS0_S0_iiiiiiiiiiffi:
	.zero		972


//--------------------- .nv.constant0._Z11emptyKernelv --------------------------
	.section	.nv.constant0._Z11emptyKernelv,"a",@progbits
	.sectionflags	@""
	.align	4
.nv.constant0._Z11emptyKernelv:
	.zero		896


//--------------------- SYMBOLS --------------------------

	.type		.nv.reservedSmem.offset0,@object
	.size		.nv.reservedSmem.offset0,0x4
	.type		.nv.reservedSmem.cap,@object
	.size		.nv.reservedSmem.cap,0x4
